	.target	sm_80

	.elftype	@"ET_EXEC"


//--------------------- .note.nv.tkinfo           --------------------------
	.section	.note.nv.tkinfo,"",@"SHT_NOTE"
	.sectionflags	@"SHF_NOTE_NV_TKINFO"
	.tkinfo
        /*0018*/ 	.word	0x00000002
        /*0030*/ 	.string	""
        /*0030*/ 	.string	"ptxas"
        /*0030*/ 	.string	"Cuda compilation tools, release 13.0, V13.0.88"
        /*0030*/ 	.string	"Build cuda_13.0.r13.0/compiler.36424714_0"
        /*0030*/ 	.string	"-arch sm_80 -m 64 "



//--------------------- .note.nv.cuinfo           --------------------------
	.section	.note.nv.cuinfo,"",@"SHT_NOTE"
	.sectionflags	@"SHF_NOTE_NV_CUINFO"
        /*0018*/ 	.short	0x0002
        /*001a*/ 	.short	0x0050
        /*001c*/ 	.short	0x0082
	.zero		2


//--------------------- .nv.info                  --------------------------
	.section	.nv.info,"",@"SHT_CUDA_INFO"
	.align	4


	//----- nvinfo : EIATTR_REGCOUNT
	.align		4
        /*0000*/ 	.byte	0x04, 0x2f
        /*0002*/ 	.short	(.L_12 - .L_11)
	.align		4
.L_11:
        /*0004*/ 	.word	index@(_ZN5flash25flash_bwd_dot_do_o_kernelILb1E23Flash_bwd_kernel_traitsILi64ELi128ELi128ELi8ELi4ELi4ELi4ELb0ELb0EN7cutlass10bfloat16_tE19Flash_kernel_traitsILi64ELi128ELi128ELi8ES3_EEEEvNS_16Flash_bwd_paramsE)
        /*0008*/ 	.word	0x00000020


	//----- nvinfo : EIATTR_FRAME_SIZE
	.align		4
.L_12:
        /*000c*/ 	.byte	0x04, 0x11
        /*000e*/ 	.short	(.L_14 - .L_13)
	.align		4
.L_13:
        /*0010*/ 	.word	index@(_ZN5flash25flash_bwd_dot_do_o_kernelILb1E23Flash_bwd_kernel_traitsILi64ELi128ELi128ELi8ELi4ELi4ELi4ELb0ELb0EN7cutlass10bfloat16_tE19Flash_kernel_traitsILi64ELi128ELi128ELi8ES3_EEEEvNS_16Flash_bwd_paramsE)
        /*0014*/ 	.word	0x00000000


	//----- nvinfo : EIATTR_REGCOUNT
	.align		4
.L_14:
        /*0018*/ 	.byte	0x04, 0x2f
        /*001a*/ 	.short	(.L_16 - .L_15)
	.align		4
.L_15:
        /*001c*/ 	.word	index@(_ZN5flash25flash_bwd_dot_do_o_kernelILb0E23Flash_bwd_kernel_traitsILi64ELi128ELi128ELi8ELi4ELi4ELi4ELb0ELb0EN7cutlass10bfloat16_tE19Flash_kernel_traitsILi64ELi128ELi128ELi8ES3_EEEEvNS_16Flash_bwd_paramsE)
        /*0020*/ 	.word	0x00000020


	//----- nvinfo : EIATTR_FRAME_SIZE
	.align		4
.L_16:
        /*0024*/ 	.byte	0x04, 0x11
        /*0026*/ 	.short	(.L_18 - .L_17)
	.align		4
.L_17:
        /*0028*/ 	.word	index@(_ZN5flash25flash_bwd_dot_do_o_kernelILb0E23Flash_bwd_kernel_traitsILi64ELi128ELi128ELi8ELi4ELi4ELi4ELb0ELb0EN7cutlass10bfloat16_tE19Flash_kernel_traitsILi64ELi128ELi128ELi8ES3_EEEEvNS_16Flash_bwd_paramsE)
        /*002c*/ 	.word	0x00000000


	//----- nvinfo : EIATTR_REGCOUNT
	.align		4
.L_18:
        /*0030*/ 	.byte	0x04, 0x2f
        /*0032*/ 	.short	(.L_20 - .L_19)
	.align		4
.L_19:
        /*0034*/ 	.word	index@(_ZN5flash44flash_bwd_dq_dk_dv_loop_seqk_parallel_kernelI23Flash_bwd_kernel_traitsILi64ELi128ELi128ELi8ELi4ELi4ELi4ELb0ELb0EN7cutlass10bfloat16_tE19Flash_kernel_traitsILi64ELi128ELi128ELi8ES3_EELb0ELb1ELb0ELb1ELb0ELb0ELb1EEEvNS_16Flash_bwd_paramsE)
        /*0038*/ 	.word	0x000000ff


	//----- nvinfo : EIATTR_FRAME_SIZE
	.align		4
.L_20:
        /*003c*/ 	.byte	0x04, 0x11
        /*003e*/ 	.short	(.L_22 - .L_21)
	.align		4
.L_21:
        /*0040*/ 	.word	index@(_ZN5flash44flash_bwd_dq_dk_dv_loop_seqk_parallel_kernelI23Flash_bwd_kernel_traitsILi64ELi128ELi128ELi8ELi4ELi4ELi4ELb0ELb0EN7cutlass10bfloat16_tE19Flash_kernel_traitsILi64ELi128ELi128ELi8ES3_EELb0ELb1ELb0ELb1ELb0ELb0ELb1EEEvNS_16Flash_bwd_paramsE)
        /*0044*/ 	.word	0x000001f0


	//----- nvinfo : EIATTR_REGCOUNT
	.align		4
.L_22:
        /*0048*/ 	.byte	0x04, 0x2f
        /*004a*/ 	.short	(.L_24 - .L_23)
	.align		4
.L_23:
        /*004c*/ 	.word	index@(_ZN5flash44flash_bwd_dq_dk_dv_loop_seqk_parallel_kernelI23Flash_bwd_kernel_traitsILi64ELi128ELi128ELi8ELi4ELi4ELi4ELb0ELb0EN7cutlass10bfloat16_tE19Flash_kernel_traitsILi64ELi128ELi128ELi8ES3_EELb1ELb1ELb0ELb1ELb0ELb0ELb0EEEvNS_16Flash_bwd_paramsE)
        /*0050*/ 	.word	0x000000ff


	//----- nvinfo : EIATTR_FRAME_SIZE
	.align		4
.L_24:
        /*0054*/ 	.byte	0x04, 0x11
        /*0056*/ 	.short	(.L_26 - .L_25)
	.align		4
.L_25:
        /*0058*/ 	.word	index@(_ZN5flash44flash_bwd_dq_dk_dv_loop_seqk_parallel_kernelI23Flash_bwd_kernel_traitsILi64ELi128ELi128ELi8ELi4ELi4ELi4ELb0ELb0EN7cutlass10bfloat16_tE19Flash_kernel_traitsILi64ELi128ELi128ELi8ES3_EELb1ELb1ELb0ELb1ELb0ELb0ELb0EEEvNS_16Flash_bwd_paramsE)
        /*005c*/ 	.word	0x000000e0


	//----- nvinfo : EIATTR_REGCOUNT
	.align		4
.L_26:
        /*0060*/ 	.byte	0x04, 0x2f
        /*0062*/ 	.short	(.L_28 - .L_27)
	.align		4
.L_27:
        /*0064*/ 	.word	index@(_ZN5flash44flash_bwd_dq_dk_dv_loop_seqk_parallel_kernelI23Flash_bwd_kernel_traitsILi64ELi128ELi128ELi8ELi4ELi4ELi4ELb0ELb0EN7cutlass10bfloat16_tE19Flash_kernel_traitsILi64ELi128ELi128ELi8ES3_EELb0ELb1ELb0ELb0ELb0ELb1ELb1EEEvNS_16Flash_bwd_paramsE)
        /*0068*/ 	.word	0x000000ff


	//----- nvinfo : EIATTR_FRAME_SIZE
	.align		4
.L_28:
        /*006c*/ 	.byte	0x04, 0x11
        /*006e*/ 	.short	(.L_30 - .L_29)
	.align		4
.L_29:
        /*0070*/ 	.word	index@(_ZN5flash44flash_bwd_dq_dk_dv_loop_seqk_parallel_kernelI23Flash_bwd_kernel_traitsILi64ELi128ELi128ELi8ELi4ELi4ELi4ELb0ELb0EN7cutlass10bfloat16_tE19Flash_kernel_traitsILi64ELi128ELi128ELi8ES3_EELb0ELb1ELb0ELb0ELb0ELb1ELb1EEEvNS_16Flash_bwd_paramsE)
        /*0074*/ 	.word	0x00000160


	//----- nvinfo : EIATTR_REGCOUNT
	.align		4
.L_30:
        /*0078*/ 	.byte	0x04, 0x2f
        /*007a*/ 	.short	(.L_32 - .L_31)
	.align		4
.L_31:
        /*007c*/ 	.word	index@(_ZN5flash44flash_bwd_dq_dk_dv_loop_seqk_parallel_kernelI23Flash_bwd_kernel_traitsILi64ELi128ELi128ELi8ELi4ELi4ELi4ELb0ELb0EN7cutlass10bfloat16_tE19Flash_kernel_traitsILi64ELi128ELi128ELi8ES3_EELb1ELb1ELb0ELb0ELb0ELb1ELb0EEEvNS_16Flash_bwd_paramsE)
        /*0080*/ 	.word	0x000000ff


	//----- nvinfo : EIATTR_FRAME_SIZE
	.align		4
.L_32:
        /*0084*/ 	.byte	0x04, 0x11
        /*0086*/ 	.short	(.L_34 - .L_33)
	.align		4
.L_33:
        /*0088*/ 	.word	index@(_ZN5flash44flash_bwd_dq_dk_dv_loop_seqk_parallel_kernelI23Flash_bwd_kernel_traitsILi64ELi128ELi128ELi8ELi4ELi4ELi4ELb0ELb0EN7cutlass10bfloat16_tE19Flash_kernel_traitsILi64ELi128ELi128ELi8ES3_EELb1ELb1ELb0ELb0ELb0ELb1ELb0EEEvNS_16Flash_bwd_paramsE)
        /*008c*/ 	.word	0x00000050


	//----- nvinfo : EIATTR_REGCOUNT
	.align		4
.L_34:
        /*0090*/ 	.byte	0x04, 0x2f
        /*0092*/ 	.short	(.L_36 - .L_35)
	.align		4
.L_35:
        /*0094*/ 	.word	index@(_ZN5flash44flash_bwd_dq_dk_dv_loop_seqk_parallel_kernelI23Flash_bwd_kernel_traitsILi64ELi128ELi128ELi8ELi4ELi4ELi4ELb0ELb0EN7cutlass10bfloat16_tE19Flash_kernel_traitsILi64ELi128ELi128ELi8ES3_EELb0ELb1ELb0ELb0ELb1ELb1ELb1EEEvNS_16Flash_bwd_paramsE)
        /*0098*/ 	.word	0x000000ff


	//----- nvinfo : EIATTR_FRAME_SIZE
	.align		4
.L_36:
        /*009c*/ 	.byte	0x04, 0x11
        /*009e*/ 	.short	(.L_38 - .L_37)
	.align		4
.L_37:
        /*00a0*/ 	.word	index@(_ZN5flash44flash_bwd_dq_dk_dv_loop_seqk_parallel_kernelI23Flash_bwd_kernel_traitsILi64ELi128ELi128ELi8ELi4ELi4ELi4ELb0ELb0EN7cutlass10bfloat16_tE19Flash_kernel_traitsILi64ELi128ELi128ELi8ES3_EELb0ELb1ELb0ELb0ELb1ELb1ELb1EEEvNS_16Flash_bwd_paramsE)
        /*00a4*/ 	.word	0x00000158


	//----- nvinfo : EIATTR_REGCOUNT
	.align		4
.L_38:
        /*00a8*/ 	.byte	0x04, 0x2f
        /*00aa*/ 	.short	(.L_40 - .L_39)
	.align		4
.L_39:
        /*00ac*/ 	.word	index@(_ZN5flash44flash_bwd_dq_dk_dv_loop_seqk_parallel_kernelI23Flash_bwd_kernel_traitsILi64ELi128ELi128ELi8ELi4ELi4ELi4ELb0ELb0EN7cutlass10bfloat16_tE19Flash_kernel_traitsILi64ELi128ELi128ELi8ES3_EELb1ELb1ELb0ELb0ELb1ELb1ELb0EEEvNS_16Flash_bwd_paramsE)
        /*00b0*/ 	.word	0x000000ff


	//----- nvinfo : EIATTR_FRAME_SIZE
	.align		4
.L_40:
        /*00b4*/ 	.byte	0x04, 0x11
        /*00b6*/ 	.short	(.L_42 - .L_41)
	.align		4
.L_41:
        /*00b8*/ 	.word	index@(_ZN5flash44flash_bwd_dq_dk_dv_loop_seqk_parallel_kernelI23Flash_bwd_kernel_traitsILi64ELi128ELi128ELi8ELi4ELi4ELi4ELb0ELb0EN7cutlass10bfloat16_tE19Flash_kernel_traitsILi64ELi128ELi128ELi8ES3_EELb1ELb1ELb0ELb0ELb1ELb1ELb0EEEvNS_16Flash_bwd_paramsE)
        /*00bc*/ 	.word	0x00000050


	//----- nvinfo : EIATTR_REGCOUNT
	.align		4
.L_42:
        /*00c0*/ 	.byte	0x04, 0x2f
        /*00c2*/ 	.short	(.L_44 - .L_43)
	.align		4
.L_43:
        /*00c4*/ 	.word	index@(_ZN5flash44flash_bwd_dq_dk_dv_loop_seqk_parallel_kernelI23Flash_bwd_kernel_traitsILi64ELi128ELi128ELi8ELi4ELi4ELi4ELb0ELb0EN7cutlass10bfloat16_tE19Flash_kernel_traitsILi64ELi128ELi128ELi8ES3_EELb0ELb1ELb0ELb0ELb0ELb0ELb1EEEvNS_16Flash_bwd_paramsE)
        /*00c8*/ 	.word	0x000000ff


	//----- nvinfo : EIATTR_FRAME_SIZE
	.align		4
.L_44:
        /*00cc*/ 	.byte	0x04, 0x11
        /*00ce*/ 	.short	(.L_46 - .L_45)
	.align		4
.L_45:
        /*00d0*/ 	.word	index@(_ZN5flash44flash_bwd_dq_dk_dv_loop_seqk_parallel_kernelI23Flash_bwd_kernel_traitsILi64ELi128ELi128ELi8ELi4ELi4ELi4ELb0ELb0EN7cutlass10bfloat16_tE19Flash_kernel_traitsILi64ELi128ELi128ELi8ES3_EELb0ELb1ELb0ELb0ELb0ELb0ELb1EEEvNS_16Flash_bwd_paramsE)
        /*00d4*/ 	.word	0x00000170


	//----- nvinfo : EIATTR_REGCOUNT
	.align		4
.L_46:
        /*00d8*/ 	.byte	0x04, 0x2f
        /*00da*/ 	.short	(.L_48 - .L_47)
	.align		4
.L_47:
        /*00dc*/ 	.word	index@(_ZN5flash44flash_bwd_dq_dk_dv_loop_seqk_parallel_kernelI23Flash_bwd_kernel_traitsILi64ELi128ELi128ELi8ELi4ELi4ELi4ELb0ELb0EN7cutlass10bfloat16_tE19Flash_kernel_traitsILi64ELi128ELi128ELi8ES3_EELb1ELb1ELb0ELb0ELb0ELb0ELb0EEEvNS_16Flash_bwd_paramsE)
        /*00e0*/ 	.word	0x000000ff


	//----- nvinfo : EIATTR_FRAME_SIZE
	.align		4
.L_48:
        /*00e4*/ 	.byte	0x04, 0x11
        /*00e6*/ 	.short	(.L_50 - .L_49)
	.align		4
.L_49:
        /*00e8*/ 	.word	index@(_ZN5flash44flash_bwd_dq_dk_dv_loop_seqk_parallel_kernelI23Flash_bwd_kernel_traitsILi64ELi128ELi128ELi8ELi4ELi4ELi4ELb0ELb0EN7cutlass10bfloat16_tE19Flash_kernel_traitsILi64ELi128ELi128ELi8ES3_EELb1ELb1ELb0ELb0ELb0ELb0ELb0EEEvNS_16Flash_bwd_paramsE)
        /*00ec*/ 	.word	0x00000060


	//----- nvinfo : EIATTR_REGCOUNT
	.align		4
.L_50:
        /*00f0*/ 	.byte	0x04, 0x2f
        /*00f2*/ 	.short	(.L_52 - .L_51)
	.align		4
.L_51:
        /*00f4*/ 	.word	index@(_ZN5flash27flash_bwd_convert_dq_kernelI23Flash_bwd_kernel_traitsILi64ELi128ELi128ELi8ELi4ELi4ELi4ELb0ELb0EN7cutlass10bfloat16_tE19Flash_kernel_traitsILi64ELi128ELi128ELi8ES3_EEEEvNS_16Flash_bwd_paramsEi)
        /*00f8*/ 	.word	0x00000040


	//----- nvinfo : EIATTR_FRAME_SIZE
	.align		4
.L_52:
        /*00fc*/ 	.byte	0x04, 0x11
        /*00fe*/ 	.short	(.L_54 - .L_53)
	.align		4
.L_53:
        /*0100*/ 	.word	index@(_ZN5flash27flash_bwd_convert_dq_kernelI23Flash_bwd_kernel_traitsILi64ELi128ELi128ELi8ELi4ELi4ELi4ELb0ELb0EN7cutlass10bfloat16_tE19Flash_kernel_traitsILi64ELi128ELi128ELi8ES3_EEEEvNS_16Flash_bwd_paramsEi)
        /*0104*/ 	.word	0x00000000


	//----- nvinfo : EIATTR_REGCOUNT
	.align		4
.L_54:
        /*0108*/ 	.byte	0x04, 0x2f
        /*010a*/ 	.short	(.L_56 - .L_55)
	.align		4
.L_55:
        /*010c*/ 	.word	index@(_ZN5flash25flash_bwd_dot_do_o_kernelILb1E23Flash_bwd_kernel_traitsILi64ELi64ELi128ELi8ELi2ELi4ELi4ELb1ELb0EN7cutlass10bfloat16_tE19Flash_kernel_traitsILi64ELi64ELi128ELi8ES3_EEEEvNS_16Flash_bwd_paramsE)
        /*0110*/ 	.word	0x00000022


	//----- nvinfo : EIATTR_FRAME_SIZE
	.align		4
.L_56:
        /*0114*/ 	.byte	0x04, 0x11
        /*0116*/ 	.short	(.L_58 - .L_57)
	.align		4
.L_57:
        /*0118*/ 	.word	index@(_ZN5flash25flash_bwd_dot_do_o_kernelILb1E23Flash_bwd_kernel_traitsILi64ELi64ELi128ELi8ELi2ELi4ELi4ELb1ELb0EN7cutlass10bfloat16_tE19Flash_kernel_traitsILi64ELi64ELi128ELi8ES3_EEEEvNS_16Flash_bwd_paramsE)
        /*011c*/ 	.word	0x00000000


	//----- nvinfo : EIATTR_REGCOUNT
	.align		4
.L_58:
        /*0120*/ 	.byte	0x04, 0x2f
        /*0122*/ 	.short	(.L_60 - .L_59)
	.align		4
.L_59:
        /*0124*/ 	.word	index@(_ZN5flash25flash_bwd_dot_do_o_kernelILb0E23Flash_bwd_kernel_traitsILi64ELi64ELi128ELi8ELi2ELi4ELi4ELb1ELb0EN7cutlass10bfloat16_tE19Flash_kernel_traitsILi64ELi64ELi128ELi8ES3_EEEEvNS_16Flash_bwd_paramsE)
        /*0128*/ 	.word	0x0000001e


	//----- nvinfo : EIATTR_FRAME_SIZE
	.align		4
.L_60:
        /*012c*/ 	.byte	0x04, 0x11
        /*012e*/ 	.short	(.L_62 - .L_61)
	.align		4
.L_61:
        /*0130*/ 	.word	index@(_ZN5flash25flash_bwd_dot_do_o_kernelILb0E23Flash_bwd_kernel_traitsILi64ELi64ELi128ELi8ELi2ELi4ELi4ELb1ELb0EN7cutlass10bfloat16_tE19Flash_kernel_traitsILi64ELi64ELi128ELi8ES3_EEEEvNS_16Flash_bwd_paramsE)
        /*0134*/ 	.word	0x00000000


	//----- nvinfo : EIATTR_REGCOUNT
	.align		4
.L_62:
        /*0138*/ 	.byte	0x04, 0x2f
        /*013a*/ 	.short	(.L_64 - .L_63)
	.align		4
.L_63:
        /*013c*/ 	.word	index@(_ZN5flash44flash_bwd_dq_dk_dv_loop_seqk_parallel_kernelI23Flash_bwd_kernel_traitsILi64ELi64ELi128ELi8ELi2ELi4ELi4ELb1ELb0EN7cutlass10bfloat16_tE19Flash_kernel_traitsILi64ELi64ELi128ELi8ES3_EELb0ELb1ELb0ELb1ELb0ELb0ELb1EEEvNS_16Flash_bwd_paramsE)
        /*0140*/ 	.word	0x000000ff


	//----- nvinfo : EIATTR_FRAME_SIZE
	.align		4
.L_64:
        /*0144*/ 	.byte	0x04, 0x11
        /*0146*/ 	.short	(.L_66 - .L_65)
	.align		4
.L_65:
        /*0148*/ 	.word	index@(_ZN5flash44flash_bwd_dq_dk_dv_loop_seqk_parallel_kernelI23Flash_bwd_kernel_traitsILi64ELi64ELi128ELi8ELi2ELi4ELi4ELb1ELb0EN7cutlass10bfloat16_tE19Flash_kernel_traitsILi64ELi64ELi128ELi8ES3_EELb0ELb1ELb0ELb1ELb0ELb0ELb1EEEvNS_16Flash_bwd_paramsE)
        /*014c*/ 	.word	0x00000048


	//----- nvinfo : EIATTR_REGCOUNT
	.align		4
.L_66:
        /*0150*/ 	.byte	0x04, 0x2f
        /*0152*/ 	.short	(.L_68 - .L_67)
	.align		4
.L_67:
        /*0154*/ 	.word	index@(_ZN5flash44flash_bwd_dq_dk_dv_loop_seqk_parallel_kernelI23Flash_bwd_kernel_traitsILi64ELi64ELi128ELi8ELi2ELi4ELi4ELb1ELb0EN7cutlass10bfloat16_tE19Flash_kernel_traitsILi64ELi64ELi128ELi8ES3_EELb1ELb1ELb0ELb1ELb0ELb0ELb0EEEvNS_16Flash_bwd_paramsE)
        /*0158*/ 	.word	0x000000ff


	//----- nvinfo : EIATTR_FRAME_SIZE
	.align		4
.L_68:
        /*015c*/ 	.byte	0x04, 0x11
        /*015e*/ 	.short	(.L_70 - .L_69)
	.align		4
.L_69:
        /*0160*/ 	.word	index@(_ZN5flash44flash_bwd_dq_dk_dv_loop_seqk_parallel_kernelI23Flash_bwd_kernel_traitsILi64ELi64ELi128ELi8ELi2ELi4ELi4ELb1ELb0EN7cutlass10bfloat16_tE19Flash_kernel_traitsILi64ELi64ELi128ELi8ES3_EELb1ELb1ELb0ELb1ELb0ELb0ELb0EEEvNS_16Flash_bwd_paramsE)
        /*0164*/ 	.word	0x00000020


	//----- nvinfo : EIATTR_REGCOUNT
	.align		4
.L_70:
        /*0168*/ 	.byte	0x04, 0x2f
        /*016a*/ 	.short	(.L_72 - .L_71)
	.align		4
.L_71:
        /*016c*/ 	.word	index@(_ZN5flash44flash_bwd_dq_dk_dv_loop_seqk_parallel_kernelI23Flash_bwd_kernel_traitsILi64ELi64ELi128ELi8ELi2ELi4ELi4ELb1ELb0EN7cutlass10bfloat16_tE19Flash_kernel_traitsILi64ELi64ELi128ELi8ES3_EELb0ELb1ELb0ELb0ELb0ELb1ELb1EEEvNS_16Flash_bwd_paramsE)
        /*0170*/ 	.word	0x000000ff


	//----- nvinfo : EIATTR_FRAME_SIZE
	.align		4
.L_72:
        /*0174*/ 	.byte	0x04, 0x11
        /*0176*/ 	.short	(.L_74 - .L_73)
	.align		4
.L_73:
        /*0178*/ 	.word	index@(_ZN5flash44flash_bwd_dq_dk_dv_loop_seqk_parallel_kernelI23Flash_bwd_kernel_traitsILi64ELi64ELi128ELi8ELi2ELi4ELi4ELb1ELb0EN7cutlass10bfloat16_tE19Flash_kernel_traitsILi64ELi64ELi128ELi8ES3_EELb0ELb1ELb0ELb0ELb0ELb1ELb1EEEvNS_16Flash_bwd_paramsE)
        /*017c*/ 	.word	0x00000020


	//----- nvinfo : EIATTR_REGCOUNT
	.align		4
.L_74:
        /*0180*/ 	.byte	0x04, 0x2f
        /*0182*/ 	.short	(.L_76 - .L_75)
	.align		4
.L_75:
        /*0184*/ 	.word	index@(_ZN5flash44flash_bwd_dq_dk_dv_loop_seqk_parallel_kernelI23Flash_bwd_kernel_traitsILi64ELi64ELi128ELi8ELi2ELi4ELi4ELb1ELb0EN7cutlass10bfloat16_tE19Flash_kernel_traitsILi64ELi64ELi128ELi8ES3_EELb1ELb1ELb0ELb0ELb0ELb1ELb0EEEvNS_16Flash_bwd_paramsE)
        /*0188*/ 	.word	0x000000fc


	//----- nvinfo : EIATTR_FRAME_SIZE
	.align		4
.L_76:
        /*018c*/ 	.byte	0x04, 0x11
        /*018e*/ 	.short	(.L_78 - .L_77)
	.align		4
.L_77:
        /*0190*/ 	.word	index@(_ZN5flash44flash_bwd_dq_dk_dv_loop_seqk_parallel_kernelI23Flash_bwd_kernel_traitsILi64ELi64ELi128ELi8ELi2ELi4ELi4ELb1ELb0EN7cutlass10bfloat16_tE19Flash_kernel_traitsILi64ELi64ELi128ELi8ES3_EELb1ELb1ELb0ELb0ELb0ELb1ELb0EEEvNS_16Flash_bwd_paramsE)
        /*0194*/ 	.word	0x00000000


	//----- nvinfo : EIATTR_REGCOUNT
	.align		4
.L_78:
        /*0198*/ 	.byte	0x04, 0x2f
        /*019a*/ 	.short	(.L_80 - .L_79)
	.align		4
.L_79:
        /*019c*/ 	.word	index@(_ZN5flash44flash_bwd_dq_dk_dv_loop_seqk_parallel_kernelI23Flash_bwd_kernel_traitsILi64ELi64ELi128ELi8ELi2ELi4ELi4ELb1ELb0EN7cutlass10bfloat16_tE19Flash_kernel_traitsILi64ELi64ELi128ELi8ES3_EELb0ELb1ELb0ELb0ELb1ELb1ELb1EEEvNS_16Flash_bwd_paramsE)
        /*01a0*/ 	.word	0x000000ff


	//----- nvinfo : EIATTR_FRAME_SIZE
	.align		4
.L_80:
        /*01a4*/ 	.byte	0x04, 0x11
        /*01a6*/ 	.short	(.L_82 - .L_81)
	.align		4
.L_81:
        /*01a8*/ 	.word	index@(_ZN5flash44flash_bwd_dq_dk_dv_loop_seqk_parallel_kernelI23Flash_bwd_kernel_traitsILi64ELi64ELi128ELi8ELi2ELi4ELi4ELb1ELb0EN7cutlass10bfloat16_tE19Flash_kernel_traitsILi64ELi64ELi128ELi8ES3_EELb0ELb1ELb0ELb0ELb1ELb1ELb1EEEvNS_16Flash_bwd_paramsE)
        /*01ac*/ 	.word	0x00000000


	//----- nvinfo : EIATTR_REGCOUNT
	.align		4
.L_82:
        /*01b0*/ 	.byte	0x04, 0x2f
        /*01b2*/ 	.short	(.L_84 - .L_83)
	.align		4
.L_83:
        /*01b4*/ 	.word	index@(_ZN5flash44flash_bwd_dq_dk_dv_loop_seqk_parallel_kernelI23Flash_bwd_kernel_traitsILi64ELi64ELi128ELi8ELi2ELi4ELi4ELb1ELb0EN7cutlass10bfloat16_tE19Flash_kernel_traitsILi64ELi64ELi128ELi8ES3_EELb1ELb1ELb0ELb0ELb1ELb1ELb0EEEvNS_16Flash_bwd_paramsE)
        /*01b8*/ 	.word	0x000000ff


	//----- nvinfo : EIATTR_FRAME_SIZE
	.align		4
.L_84:
        /*01bc*/ 	.byte	0x04, 0x11
        /*01be*/ 	.short	(.L_86 - .L_85)
	.align		4
.L_85:
        /*01c0*/ 	.word	index@(_ZN5flash44flash_bwd_dq_dk_dv_loop_seqk_parallel_kernelI23Flash_bwd_kernel_traitsILi64ELi64ELi128ELi8ELi2ELi4ELi4ELb1ELb0EN7cutlass10bfloat16_tE19Flash_kernel_traitsILi64ELi64ELi128ELi8ES3_EELb1ELb1ELb0ELb0ELb1ELb1ELb0EEEvNS_16Flash_bwd_paramsE)
        /*01c4*/ 	.word	0x00000000


	//----- nvinfo : EIATTR_REGCOUNT
	.align		4
.L_86:
        /*01c8*/ 	.byte	0x04, 0x2f
        /*01ca*/ 	.short	(.L_88 - .L_87)
	.align		4
.L_87:
        /*01cc*/ 	.word	index@(_ZN5flash44flash_bwd_dq_dk_dv_loop_seqk_parallel_kernelI23Flash_bwd_kernel_traitsILi64ELi64ELi128ELi8ELi2ELi4ELi4ELb1ELb0EN7cutlass10bfloat16_tE19Flash_kernel_traitsILi64ELi64ELi128ELi8ES3_EELb0ELb1ELb0ELb0ELb0ELb0ELb1EEEvNS_16Flash_bwd_paramsE)
        /*01d0*/ 	.word	0x000000ff


	//----- nvinfo : EIATTR_FRAME_SIZE
	.align		4
.L_88:
        /*01d4*/ 	.byte	0x04, 0x11
        /*01d6*/ 	.short	(.L_90 - .L_89)
	.align		4
.L_89:
        /*01d8*/ 	.word	index@(_ZN5flash44flash_bwd_dq_dk_dv_loop_seqk_parallel_kernelI23Flash_bwd_kernel_traitsILi64ELi64ELi128ELi8ELi2ELi4ELi4ELb1ELb0EN7cutlass10bfloat16_tE19Flash_kernel_traitsILi64ELi64ELi128ELi8ES3_EELb0ELb1ELb0ELb0ELb0ELb0ELb1EEEvNS_16Flash_bwd_paramsE)
        /*01dc*/ 	.word	0x00000020


	//----- nvinfo : EIATTR_REGCOUNT
	.align		4
.L_90:
        /*01e0*/ 	.byte	0x04, 0x2f
        /*01e2*/ 	.short	(.L_92 - .L_91)
	.align		4
.L_91:
        /*01e4*/ 	.word	index@(_ZN5flash44flash_bwd_dq_dk_dv_loop_seqk_parallel_kernelI23Flash_bwd_kernel_traitsILi64ELi64ELi128ELi8ELi2ELi4ELi4ELb1ELb0EN7cutlass10bfloat16_tE19Flash_kernel_traitsILi64ELi64ELi128ELi8ES3_EELb1ELb1ELb0ELb0ELb0ELb0ELb0EEEvNS_16Flash_bwd_paramsE)
        /*01e8*/ 	.word	0x000000ff


	//----- nvinfo : EIATTR_FRAME_SIZE
	.align		4
.L_92:
        /*01ec*/ 	.byte	0x04, 0x11
        /*01ee*/ 	.short	(.L_94 - .L_93)
	.align		4
.L_93:
        /*01f0*/ 	.word	index@(_ZN5flash44flash_bwd_dq_dk_dv_loop_seqk_parallel_kernelI23Flash_bwd_kernel_traitsILi64ELi64ELi128ELi8ELi2ELi4ELi4ELb1ELb0EN7cutlass10bfloat16_tE19Flash_kernel_traitsILi64ELi64ELi128ELi8ES3_EELb1ELb1ELb0ELb0ELb0ELb0ELb0EEEvNS_16Flash_bwd_paramsE)
        /*01f4*/ 	.word	0x00000008


	//----- nvinfo : EIATTR_REGCOUNT
	.align		4
.L_94:
        /*01f8*/ 	.byte	0x04, 0x2f
        /*01fa*/ 	.short	(.L_96 - .L_95)
	.align		4
.L_95:
        /*01fc*/ 	.word	index@(_ZN5flash27flash_bwd_convert_dq_kernelI23Flash_bwd_kernel_traitsILi64ELi64ELi128ELi8ELi2ELi4ELi4ELb1ELb0EN7cutlass10bfloat16_tE19Flash_kernel_traitsILi64ELi64ELi128ELi8ES3_EEEEvNS_16Flash_bwd_paramsEi)
        /*0200*/ 	.word	0x0000002a


	//----- nvinfo : EIATTR_FRAME_SIZE
	.align		4
.L_96:
        /*0204*/ 	.byte	0x04, 0x11
        /*0206*/ 	.short	(.L_98 - .L_97)
	.align		4
.L_97:
        /*0208*/ 	.word	index@(_ZN5flash27flash_bwd_convert_dq_kernelI23Flash_bwd_kernel_traitsILi64ELi64ELi128ELi8ELi2ELi4ELi4ELb1ELb0EN7cutlass10bfloat16_tE19Flash_kernel_traitsILi64ELi64ELi128ELi8ES3_EEEEvNS_16Flash_bwd_paramsEi)
        /*020c*/ 	.word	0x00000000


	//----- nvinfo : EIATTR_REGCOUNT
	.align		4
.L_98:
        /*0210*/ 	.byte	0x04, 0x2f
        /*0212*/ 	.short	(.L_100 - .L_99)
	.align		4
.L_99:
        /*0214*/ 	.word	index@(_ZN5flash44flash_bwd_dq_dk_dv_loop_seqk_parallel_kernelI23Flash_bwd_kernel_traitsILi64ELi128ELi128ELi8ELi4ELi4ELi4ELb0ELb0EN7cutlass10bfloat16_tE19Flash_kernel_traitsILi64ELi128ELi128ELi8ES3_EELb0ELb1ELb0ELb1ELb0ELb0ELb0EEEvNS_16Flash_bwd_paramsE)
        /*0218*/ 	.word	0x000000ff


	//----- nvinfo : EIATTR_FRAME_SIZE
	.align		4
.L_100:
        /*021c*/ 	.byte	0x04, 0x11
        /*021e*/ 	.short	(.L_102 - .L_101)
	.align		4
.L_101:
        /*0220*/ 	.word	index@(_ZN5flash44flash_bwd_dq_dk_dv_loop_seqk_parallel_kernelI23Flash_bwd_kernel_traitsILi64ELi128ELi128ELi8ELi4ELi4ELi4ELb0ELb0EN7cutlass10bfloat16_tE19Flash_kernel_traitsILi64ELi128ELi128ELi8ES3_EELb0ELb1ELb0ELb1ELb0ELb0ELb0EEEvNS_16Flash_bwd_paramsE)
        /*0224*/ 	.word	0x00000090


	//----- nvinfo : EIATTR_REGCOUNT
	.align		4
.L_102:
        /*0228*/ 	.byte	0x04, 0x2f
        /*022a*/ 	.short	(.L_104 - .L_103)
	.align		4
.L_103:
        /*022c*/ 	.word	index@(_ZN5flash44flash_bwd_dq_dk_dv_loop_seqk_parallel_kernelI23Flash_bwd_kernel_traitsILi64ELi128ELi128ELi8ELi4ELi4ELi4ELb0ELb0EN7cutlass10bfloat16_tE19Flash_kernel_traitsILi64ELi128ELi128ELi8ES3_EELb0ELb1ELb0ELb0ELb0ELb1ELb0EEEvNS_16Flash_bwd_paramsE)
        /*0230*/ 	.word	0x000000ff


	//----- nvinfo : EIATTR_FRAME_SIZE
	.align		4
.L_104:
        /*0234*/ 	.byte	0x04, 0x11
        /*0236*/ 	.short	(.L_106 - .L_105)
	.align		4
.L_105:
        /*0238*/ 	.word	index@(_ZN5flash44flash_bwd_dq_dk_dv_loop_seqk_parallel_kernelI23Flash_bwd_kernel_traitsILi64ELi128ELi128ELi8ELi4ELi4ELi4ELb0ELb0EN7cutlass10bfloat16_tE19Flash_kernel_traitsILi64ELi128ELi128ELi8ES3_EELb0ELb1ELb0ELb0ELb0ELb1ELb0EEEvNS_16Flash_bwd_paramsE)
        /*023c*/ 	.word	0x00000060


	//----- nvinfo : EIATTR_REGCOUNT
	.align		4
.L_106:
        /*0240*/ 	.byte	0x04, 0x2f
        /*0242*/ 	.short	(.L_108 - .L_107)
	.align		4
.L_107:
        /*0244*/ 	.word	index@(_ZN5flash44flash_bwd_dq_dk_dv_loop_seqk_parallel_kernelI23Flash_bwd_kernel_traitsILi64ELi128ELi128ELi8ELi4ELi4ELi4ELb0ELb0EN7cutlass10bfloat16_tE19Flash_kernel_traitsILi64ELi128ELi128ELi8ES3_EELb0ELb1ELb0ELb0ELb1ELb1ELb0EEEvNS_16Flash_bwd_paramsE)
        /*0248*/ 	.word	0x000000ff


	//----- nvinfo : EIATTR_FRAME_SIZE
	.align		4
.L_108:
        /*024c*/ 	.byte	0x04, 0x11
        /*024e*/ 	.short	(.L_110 - .L_109)
	.align		4
.L_109:
        /*0250*/ 	.word	index@(_ZN5flash44flash_bwd_dq_dk_dv_loop_seqk_parallel_kernelI23Flash_bwd_kernel_traitsILi64ELi128ELi128ELi8ELi4ELi4ELi4ELb0ELb0EN7cutlass10bfloat16_tE19Flash_kernel_traitsILi64ELi128ELi128ELi8ES3_EELb0ELb1ELb0ELb0ELb1ELb1ELb0EEEvNS_16Flash_bwd_paramsE)
        /*0254*/ 	.word	0x00000060


	//----- nvinfo : EIATTR_REGCOUNT
	.align		4
.L_110:
        /*0258*/ 	.byte	0x04, 0x2f
        /*025a*/ 	.short	(.L_112 - .L_111)
	.align		4
.L_111:
        /*025c*/ 	.word	index@(_ZN5flash44flash_bwd_dq_dk_dv_loop_seqk_parallel_kernelI23Flash_bwd_kernel_traitsILi64ELi128ELi128ELi8ELi4ELi4ELi4ELb0ELb0EN7cutlass10bfloat16_tE19Flash_kernel_traitsILi64ELi128ELi128ELi8ES3_EELb0ELb1ELb0ELb0ELb0ELb0ELb0EEEvNS_16Flash_bwd_paramsE)
        /*0260*/ 	.word	0x000000ff


	//----- nvinfo : EIATTR_FRAME_SIZE
	.align		4
.L_112:
        /*0264*/ 	.byte	0x04, 0x11
        /*0266*/ 	.short	(.L_114 - .L_113)
	.align		4
.L_113:
        /*0268*/ 	.word	index@(_ZN5flash44flash_bwd_dq_dk_dv_loop_seqk_parallel_kernelI23Flash_bwd_kernel_traitsILi64ELi128ELi128ELi8ELi4ELi4ELi4ELb0ELb0EN7cutlass10bfloat16_tE19Flash_kernel_traitsILi64ELi128ELi128ELi8ES3_EELb0ELb1ELb0ELb0ELb0ELb0ELb0EEEvNS_16Flash_bwd_paramsE)
        /*026c*/ 	.word	0x00000070


	//----- nvinfo : EIATTR_REGCOUNT
	.align		4
.L_114:
        /*0270*/ 	.byte	0x04, 0x2f
        /*0272*/ 	.short	(.L_116 - .L_115)
	.align		4
.L_115:
        /*0274*/ 	.word	index@(_ZN5flash44flash_bwd_dq_dk_dv_loop_seqk_parallel_kernelI23Flash_bwd_kernel_traitsILi64ELi64ELi128ELi8ELi2ELi4ELi4ELb1ELb0EN7cutlass10bfloat16_tE19Flash_kernel_traitsILi64ELi64ELi128ELi8ES3_EELb0ELb1ELb0ELb1ELb0ELb0ELb0EEEvNS_16Flash_bwd_paramsE)
        /*0278*/ 	.word	0x000000ff


	//----- nvinfo : EIATTR_FRAME_SIZE
	.align		4
.L_116:
        /*027c*/ 	.byte	0x04, 0x11
        /*027e*/ 	.short	(.L_118 - .L_117)
	.align		4
.L_117:
        /*0280*/ 	.word	index@(_ZN5flash44flash_bwd_dq_dk_dv_loop_seqk_parallel_kernelI23Flash_bwd_kernel_traitsILi64ELi64ELi128ELi8ELi2ELi4ELi4ELb1ELb0EN7cutlass10bfloat16_tE19Flash_kernel_traitsILi64ELi64ELi128ELi8ES3_EELb0ELb1ELb0ELb1ELb0ELb0ELb0EEEvNS_16Flash_bwd_paramsE)
        /*0284*/ 	.word	0x00000010


	//----- nvinfo : EIATTR_REGCOUNT
	.align		4
.L_118:
        /*0288*/ 	.byte	0x04, 0x2f
        /*028a*/ 	.short	(.L_120 - .L_119)
	.align		4
.L_119:
        /*028c*/ 	.word	index@(_ZN5flash44flash_bwd_dq_dk_dv_loop_seqk_parallel_kernelI23Flash_bwd_kernel_traitsILi64ELi64ELi128ELi8ELi2ELi4ELi4ELb1ELb0EN7cutlass10bfloat16_tE19Flash_kernel_traitsILi64ELi64ELi128ELi8ES3_EELb0ELb1ELb0ELb0ELb0ELb1ELb0EEEvNS_16Flash_bwd_paramsE)
        /*0290*/ 	.word	0x000000ff


	//----- nvinfo : EIATTR_FRAME_SIZE
	.align		4
.L_120:
        /*0294*/ 	.byte	0x04, 0x11
        /*0296*/ 	.short	(.L_122 - .L_121)
	.align		4
.L_121:
        /*0298*/ 	.word	index@(_ZN5flash44flash_bwd_dq_dk_dv_loop_seqk_parallel_kernelI23Flash_bwd_kernel_traitsILi64ELi64ELi128ELi8ELi2ELi4ELi4ELb1ELb0EN7cutlass10bfloat16_tE19Flash_kernel_traitsILi64ELi64ELi128ELi8ES3_EELb0ELb1ELb0ELb0ELb0ELb1ELb0EEEvNS_16Flash_bwd_paramsE)
        /*029c*/ 	.word	0x00000010


	//----- nvinfo : EIATTR_REGCOUNT
	.align		4
.L_122:
        /*02a0*/ 	.byte	0x04, 0x2f
        /*02a2*/ 	.short	(.L_124 - .L_123)
	.align		4
.L_123:
        /*02a4*/ 	.word	index@(_ZN5flash44flash_bwd_dq_dk_dv_loop_seqk_parallel_kernelI23Flash_bwd_kernel_traitsILi64ELi64ELi128ELi8ELi2ELi4ELi4ELb1ELb0EN7cutlass10bfloat16_tE19Flash_kernel_traitsILi64ELi64ELi128ELi8ES3_EELb0ELb1ELb0ELb0ELb1ELb1ELb0EEEvNS_16Flash_bwd_paramsE)
        /*02a8*/ 	.word	0x000000ff


	//----- nvinfo : EIATTR_FRAME_SIZE
	.align		4
.L_124:
        /*02ac*/ 	.byte	0x04, 0x11
        /*02ae*/ 	.short	(.L_126 - .L_125)
	.align		4
.L_125:
        /*02b0*/ 	.word	index@(_ZN5flash44flash_bwd_dq_dk_dv_loop_seqk_parallel_kernelI23Flash_bwd_kernel_traitsILi64ELi64ELi128ELi8ELi2ELi4ELi4ELb1ELb0EN7cutlass10bfloat16_tE19Flash_kernel_traitsILi64ELi64ELi128ELi8ES3_EELb0ELb1ELb0ELb0ELb1ELb1ELb0EEEvNS_16Flash_bwd_paramsE)
        /*02b4*/ 	.word	0x00000000


	//----- nvinfo : EIATTR_REGCOUNT
	.align		4
.L_126:
        /*02b8*/ 	.byte	0x04, 0x2f
        /*02ba*/ 	.short	(.L_128 - .L_127)
	.align		4
.L_127:
        /*02bc*/ 	.word	index@(_ZN5flash44flash_bwd_dq_dk_dv_loop_seqk_parallel_kernelI23Flash_bwd_kernel_traitsILi64ELi64ELi128ELi8ELi2ELi4ELi4ELb1ELb0EN7cutlass10bfloat16_tE19Flash_kernel_traitsILi64ELi64ELi128ELi8ES3_EELb0ELb1ELb0ELb0ELb0ELb0ELb0EEEvNS_16Flash_bwd_paramsE)
        /*02c0*/ 	.word	0x000000ff


	//----- nvinfo : EIATTR_FRAME_SIZE
	.align		4
.L_128:
        /*02c4*/ 	.byte	0x04, 0x11
        /*02c6*/ 	.short	(.L_130 - .L_129)
	.align		4
.L_129:
        /*02c8*/ 	.word	index@(_ZN5flash44flash_bwd_dq_dk_dv_loop_seqk_parallel_kernelI23Flash_bwd_kernel_traitsILi64ELi64ELi128ELi8ELi2ELi4ELi4ELb1ELb0EN7cutlass10bfloat16_tE19Flash_kernel_traitsILi64ELi64ELi128ELi8ES3_EELb0ELb1ELb0ELb0ELb0ELb0ELb0EEEvNS_16Flash_bwd_paramsE)
        /*02cc*/ 	.word	0x00000008


	//----- nvinfo : EIATTR_MIN_STACK_SIZE
	.align		4
.L_130:
        /*02d0*/ 	.byte	0x04, 0x12
        /*02d2*/ 	.short	(.L_132 - .L_131)
	.align		4
.L_131:
        /*02d4*/ 	.word	index@(_ZN5flash44flash_bwd_dq_dk_dv_loop_seqk_parallel_kernelI23Flash_bwd_kernel_traitsILi64ELi64ELi128ELi8ELi2ELi4ELi4ELb1ELb0EN7cutlass10bfloat16_tE19Flash_kernel_traitsILi64ELi64ELi128ELi8ES3_EELb0ELb1ELb0ELb0ELb0ELb0ELb0EEEvNS_16Flash_bwd_paramsE)
        /*02d8*/ 	.word	0x00000008


	//----- nvinfo : EIATTR_MIN_STACK_SIZE
	.align		4
.L_132:
        /*02dc*/ 	.byte	0x04, 0x12
        /*02de*/ 	.short	(.L_134 - .L_133)
	.align		4
.L_133:
        /*02e0*/ 	.word	index@(_ZN5flash44flash_bwd_dq_dk_dv_loop_seqk_parallel_kernelI23Flash_bwd_kernel_traitsILi64ELi64ELi128ELi8ELi2ELi4ELi4ELb1ELb0EN7cutlass10bfloat16_tE19Flash_kernel_traitsILi64ELi64ELi128ELi8ES3_EELb0ELb1ELb0ELb0ELb1ELb1ELb0EEEvNS_16Flash_bwd_paramsE)
        /*02e4*/ 	.word	0x00000000


	//----- nvinfo : EIATTR_MIN_STACK_SIZE
	.align		4
.L_134:
        /*02e8*/ 	.byte	0x04, 0x12
        /*02ea*/ 	.short	(.L_136 - .L_135)
	.align		4
.L_135:
        /*02ec*/ 	.word	index@(_ZN5flash44flash_bwd_dq_dk_dv_loop_seqk_parallel_kernelI23Flash_bwd_kernel_traitsILi64ELi64ELi128ELi8ELi2ELi4ELi4ELb1ELb0EN7cutlass10bfloat16_tE19Flash_kernel_traitsILi64ELi64ELi128ELi8ES3_EELb0ELb1ELb0ELb0ELb0ELb1ELb0EEEvNS_16Flash_bwd_paramsE)
        /*02f0*/ 	.word	0x00000010


	//----- nvinfo : EIATTR_MIN_STACK_SIZE
	.align		4
.L_136:
        /*02f4*/ 	.byte	0x04, 0x12
        /*02f6*/ 	.short	(.L_138 - .L_137)
	.align		4
.L_137:
        /*02f8*/ 	.word	index@(_ZN5flash44flash_bwd_dq_dk_dv_loop_seqk_parallel_kernelI23Flash_bwd_kernel_traitsILi64ELi64ELi128ELi8ELi2ELi4ELi4ELb1ELb0EN7cutlass10bfloat16_tE19Flash_kernel_traitsILi64ELi64ELi128ELi8ES3_EELb0ELb1ELb0ELb1ELb0ELb0ELb0EEEvNS_16Flash_bwd_paramsE)
        /*02fc*/ 	.word	0x00000010


	//----- nvinfo : EIATTR_MIN_STACK_SIZE
	.align		4
.L_138:
        /*0300*/ 	.byte	0x04, 0x12
        /*0302*/ 	.short	(.L_140 - .L_139)
	.align		4
.L_139:
        /*0304*/ 	.word	index@(_ZN5flash44flash_bwd_dq_dk_dv_loop_seqk_parallel_kernelI23Flash_bwd_kernel_traitsILi64ELi128ELi128ELi8ELi4ELi4ELi4ELb0ELb0EN7cutlass10bfloat16_tE19Flash_kernel_traitsILi64ELi128ELi128ELi8ES3_EELb0ELb1ELb0ELb0ELb0ELb0ELb0EEEvNS_16Flash_bwd_paramsE)
        /*0308*/ 	.word	0x00000070


	//----- nvinfo : EIATTR_MIN_STACK_SIZE
	.align		4
.L_140:
        /*030c*/ 	.byte	0x04, 0x12
        /*030e*/ 	.short	(.L_142 - .L_141)
	.align		4
.L_141:
        /*0310*/ 	.word	index@(_ZN5flash44flash_bwd_dq_dk_dv_loop_seqk_parallel_kernelI23Flash_bwd_kernel_traitsILi64ELi128ELi128ELi8ELi4ELi4ELi4ELb0ELb0EN7cutlass10bfloat16_tE19Flash_kernel_traitsILi64ELi128ELi128ELi8ES3_EELb0ELb1ELb0ELb0ELb1ELb1ELb0EEEvNS_16Flash_bwd_paramsE)
        /*0314*/ 	.word	0x00000060


	//----- nvinfo : EIATTR_MIN_STACK_SIZE
	.align		4
.L_142:
        /*0318*/ 	.byte	0x04, 0x12
        /*031a*/ 	.short	(.L_144 - .L_143)
	.align		4
.L_143:
        /*031c*/ 	.word	index@(_ZN5flash44flash_bwd_dq_dk_dv_loop_seqk_parallel_kernelI23Flash_bwd_kernel_traitsILi64ELi128ELi128ELi8ELi4ELi4ELi4ELb0ELb0EN7cutlass10bfloat16_tE19Flash_kernel_traitsILi64ELi128ELi128ELi8ES3_EELb0ELb1ELb0ELb0ELb0ELb1ELb0EEEvNS_16Flash_bwd_paramsE)
        /*0320*/ 	.word	0x00000060


	//----- nvinfo : EIATTR_MIN_STACK_SIZE
	.align		4
.L_144:
        /*0324*/ 	.byte	0x04, 0x12
        /*0326*/ 	.short	(.L_146 - .L_145)
	.align		4
.L_145:
        /*0328*/ 	.word	index@(_ZN5flash44flash_bwd_dq_dk_dv_loop_seqk_parallel_kernelI23Flash_bwd_kernel_traitsILi64ELi128ELi128ELi8ELi4ELi4ELi4ELb0ELb0EN7cutlass10bfloat16_tE19Flash_kernel_traitsILi64ELi128ELi128ELi8ES3_EELb0ELb1ELb0ELb1ELb0ELb0ELb0EEEvNS_16Flash_bwd_paramsE)
        /*032c*/ 	.word	0x00000090


	//----- nvinfo : EIATTR_MIN_STACK_SIZE
	.align		4
.L_146:
        /*0330*/ 	.byte	0x04, 0x12
        /*0332*/ 	.short	(.L_148 - .L_147)
	.align		4
.L_147:
        /*0334*/ 	.word	index@(_ZN5flash27flash_bwd_convert_dq_kernelI23Flash_bwd_kernel_traitsILi64ELi64ELi128ELi8ELi2ELi4ELi4ELb1ELb0EN7cutlass10bfloat16_tE19Flash_kernel_traitsILi64ELi64ELi128ELi8ES3_EEEEvNS_16Flash_bwd_paramsEi)
        /*0338*/ 	.word	0x00000000


	//----- nvinfo : EIATTR_MIN_STACK_SIZE
	.align		4
.L_148:
        /*033c*/ 	.byte	0x04, 0x12
        /*033e*/ 	.short	(.L_150 - .L_149)
	.align		4
.L_149:
        /*0340*/ 	.word	index@(_ZN5flash44flash_bwd_dq_dk_dv_loop_seqk_parallel_kernelI23Flash_bwd_kernel_traitsILi64ELi64ELi128ELi8ELi2ELi4ELi4ELb1ELb0EN7cutlass10bfloat16_tE19Flash_kernel_traitsILi64ELi64ELi128ELi8ES3_EELb1ELb1ELb0ELb0ELb0ELb0ELb0EEEvNS_16Flash_bwd_paramsE)
        /*0344*/ 	.word	0x00000008


	//----- nvinfo : EIATTR_MIN_STACK_SIZE
	.align		4
.L_150:
        /*0348*/ 	.byte	0x04, 0x12
        /*034a*/ 	.short	(.L_152 - .L_151)
	.align		4
.L_151:
        /*034c*/ 	.word	index@(_ZN5flash44flash_bwd_dq_dk_dv_loop_seqk_parallel_kernelI23Flash_bwd_kernel_traitsILi64ELi64ELi128ELi8ELi2ELi4ELi4ELb1ELb0EN7cutlass10bfloat16_tE19Flash_kernel_traitsILi64ELi64ELi128ELi8ES3_EELb0ELb1ELb0ELb0ELb0ELb0ELb1EEEvNS_16Flash_bwd_paramsE)
        /*0350*/ 	.word	0x00000020


	//----- nvinfo : EIATTR_MIN_STACK_SIZE
	.align		4
.L_152:
        /*0354*/ 	.byte	0x04, 0x12
        /*0356*/ 	.short	(.L_154 - .L_153)
	.align		4
.L_153:
        /*0358*/ 	.word	index@(_ZN5flash44flash_bwd_dq_dk_dv_loop_seqk_parallel_kernelI23Flash_bwd_kernel_traitsILi64ELi64ELi128ELi8ELi2ELi4ELi4ELb1ELb0EN7cutlass10bfloat16_tE19Flash_kernel_traitsILi64ELi64ELi128ELi8ES3_EELb1ELb1ELb0ELb0ELb1ELb1ELb0EEEvNS_16Flash_bwd_paramsE)
        /*035c*/ 	.word	0x00000000


	//----- nvinfo : EIATTR_MIN_STACK_SIZE
	.align		4
.L_154:
        /*0360*/ 	.byte	0x04, 0x12
        /*0362*/ 	.short	(.L_156 - .L_155)
	.align		4
.L_155:
        /*0364*/ 	.word	index@(_ZN5flash44flash_bwd_dq_dk_dv_loop_seqk_parallel_kernelI23Flash_bwd_kernel_traitsILi64ELi64ELi128ELi8ELi2ELi4ELi4ELb1ELb0EN7cutlass10bfloat16_tE19Flash_kernel_traitsILi64ELi64ELi128ELi8ES3_EELb0ELb1ELb0ELb0ELb1ELb1ELb1EEEvNS_16Flash_bwd_paramsE)
        /*0368*/ 	.word	0x00000000


	//----- nvinfo : EIATTR_MIN_STACK_SIZE
	.align		4
.L_156:
        /*036c*/ 	.byte	0x04, 0x12
        /*036e*/ 	.short	(.L_158 - .L_157)
	.align		4
.L_157:
        /*0370*/ 	.word	index@(_ZN5flash44flash_bwd_dq_dk_dv_loop_seqk_parallel_kernelI23Flash_bwd_kernel_traitsILi64ELi64ELi128ELi8ELi2ELi4ELi4ELb1ELb0EN7cutlass10bfloat16_tE19Flash_kernel_traitsILi64ELi64ELi128ELi8ES3_EELb1ELb1ELb0ELb0ELb0ELb1ELb0EEEvNS_16Flash_bwd_paramsE)
        /*0374*/ 	.word	0x00000000


	//----- nvinfo : EIATTR_MIN_STACK_SIZE
	.align		4
.L_158:
        /*0378*/ 	.byte	0x04, 0x12
        /*037a*/ 	.short	(.L_160 - .L_159)
	.align		4
.L_159:
        /*037c*/ 	.word	index@(_ZN5flash44flash_bwd_dq_dk_dv_loop_seqk_parallel_kernelI23Flash_bwd_kernel_traitsILi64ELi64ELi128ELi8ELi2ELi4ELi4ELb1ELb0EN7cutlass10bfloat16_tE19Flash_kernel_traitsILi64ELi64ELi128ELi8ES3_EELb0ELb1ELb0ELb0ELb0ELb1ELb1EEEvNS_16Flash_bwd_paramsE)
        /*0380*/ 	.word	0x00000020


	//----- nvinfo : EIATTR_MIN_STACK_SIZE
	.align		4
.L_160:
        /*0384*/ 	.byte	0x04, 0x12
        /*0386*/ 	.short	(.L_162 - .L_161)
	.align		4
.L_161:
        /*0388*/ 	.word	index@(_ZN5flash44flash_bwd_dq_dk_dv_loop_seqk_parallel_kernelI23Flash_bwd_kernel_traitsILi64ELi64ELi128ELi8ELi2ELi4ELi4ELb1ELb0EN7cutlass10bfloat16_tE19Flash_kernel_traitsILi64ELi64ELi128ELi8ES3_EELb1ELb1ELb0ELb1ELb0ELb0ELb0EEEvNS_16Flash_bwd_paramsE)
        /*038c*/ 	.word	0x00000020


	//----- nvinfo : EIATTR_MIN_STACK_SIZE
	.align		4
.L_162:
        /*0390*/ 	.byte	0x04, 0x12
        /*0392*/ 	.short	(.L_164 - .L_163)
	.align		4
.L_163:
        /*0394*/ 	.word	index@(_ZN5flash44flash_bwd_dq_dk_dv_loop_seqk_parallel_kernelI23Flash_bwd_kernel_traitsILi64ELi64ELi128ELi8ELi2ELi4ELi4ELb1ELb0EN7cutlass10bfloat16_tE19Flash_kernel_traitsILi64ELi64ELi128ELi8ES3_EELb0ELb1ELb0ELb1ELb0ELb0ELb1EEEvNS_16Flash_bwd_paramsE)
        /*0398*/ 	.word	0x00000048


	//----- nvinfo : EIATTR_MIN_STACK_SIZE
	.align		4
.L_164:
        /*039c*/ 	.byte	0x04, 0x12
        /*039e*/ 	.short	(.L_166 - .L_165)
	.align		4
.L_165:
        /*03a0*/ 	.word	index@(_ZN5flash25flash_bwd_dot_do_o_kernelILb0E23Flash_bwd_kernel_traitsILi64ELi64ELi128ELi8ELi2ELi4ELi4ELb1ELb0EN7cutlass10bfloat16_tE19Flash_kernel_traitsILi64ELi64ELi128ELi8ES3_EEEEvNS_16Flash_bwd_paramsE)
        /*03a4*/ 	.word	0x00000000


	//----- nvinfo : EIATTR_MIN_STACK_SIZE
	.align		4
.L_166:
        /*03a8*/ 	.byte	0x04, 0x12
        /*03aa*/ 	.short	(.L_168 - .L_167)
	.align		4
.L_167:
        /*03ac*/ 	.word	index@(_ZN5flash25flash_bwd_dot_do_o_kernelILb1E23Flash_bwd_kernel_traitsILi64ELi64ELi128ELi8ELi2ELi4ELi4ELb1ELb0EN7cutlass10bfloat16_tE19Flash_kernel_traitsILi64ELi64ELi128ELi8ES3_EEEEvNS_16Flash_bwd_paramsE)
        /*03b0*/ 	.word	0x00000000


	//----- nvinfo : EIATTR_MIN_STACK_SIZE
	.align		4
.L_168:
        /*03b4*/ 	.byte	0x04, 0x12
        /*03b6*/ 	.short	(.L_170 - .L_169)
	.align		4
.L_169:
        /*03b8*/ 	.word	index@(_ZN5flash27flash_bwd_convert_dq_kernelI23Flash_bwd_kernel_traitsILi64ELi128ELi128ELi8ELi4ELi4ELi4ELb0ELb0EN7cutlass10bfloat16_tE19Flash_kernel_traitsILi64ELi128ELi128ELi8ES3_EEEEvNS_16Flash_bwd_paramsEi)
        /*03bc*/ 	.word	0x00000000


	//----- nvinfo : EIATTR_MIN_STACK_SIZE
	.align		4
.L_170:
        /*03c0*/ 	.byte	0x04, 0x12
        /*03c2*/ 	.short	(.L_172 - .L_171)
	.align		4
.L_171:
        /*03c4*/ 	.word	index@(_ZN5flash44flash_bwd_dq_dk_dv_loop_seqk_parallel_kernelI23Flash_bwd_kernel_traitsILi64ELi128ELi128ELi8ELi4ELi4ELi4ELb0ELb0EN7cutlass10bfloat16_tE19Flash_kernel_traitsILi64ELi128ELi128ELi8ES3_EELb1ELb1ELb0ELb0ELb0ELb0ELb0EEEvNS_16Flash_bwd_paramsE)
        /*03c8*/ 	.word	0x00000060


	//----- nvinfo : EIATTR_MIN_STACK_SIZE
	.align		4
.L_172:
        /*03cc*/ 	.byte	0x04, 0x12
        /*03ce*/ 	.short	(.L_174 - .L_173)
	.align		4
.L_173:
        /*03d0*/ 	.word	index@(_ZN5flash44flash_bwd_dq_dk_dv_loop_seqk_parallel_kernelI23Flash_bwd_kernel_traitsILi64ELi128ELi128ELi8ELi4ELi4ELi4ELb0ELb0EN7cutlass10bfloat16_tE19Flash_kernel_traitsILi64ELi128ELi128ELi8ES3_EELb0ELb1ELb0ELb0ELb0ELb0ELb1EEEvNS_16Flash_bwd_paramsE)
        /*03d4*/ 	.word	0x00000170


	//----- nvinfo : EIATTR_MIN_STACK_SIZE
	.align		4
.L_174:
        /*03d8*/ 	.byte	0x04, 0x12
        /*03da*/ 	.short	(.L_176 - .L_175)
	.align		4
.L_175:
        /*03dc*/ 	.word	index@(_ZN5flash44flash_bwd_dq_dk_dv_loop_seqk_parallel_kernelI23Flash_bwd_kernel_traitsILi64ELi128ELi128ELi8ELi4ELi4ELi4ELb0ELb0EN7cutlass10bfloat16_tE19Flash_kernel_traitsILi64ELi128ELi128ELi8ES3_EELb1ELb1ELb0ELb0ELb1ELb1ELb0EEEvNS_16Flash_bwd_paramsE)
        /*03e0*/ 	.word	0x00000050


	//----- nvinfo : EIATTR_MIN_STACK_SIZE
	.align		4
.L_176:
        /*03e4*/ 	.byte	0x04, 0x12
        /*03e6*/ 	.short	(.L_178 - .L_177)
	.align		4
.L_177:
        /*03e8*/ 	.word	index@(_ZN5flash44flash_bwd_dq_dk_dv_loop_seqk_parallel_kernelI23Flash_bwd_kernel_traitsILi64ELi128ELi128ELi8ELi4ELi4ELi4ELb0ELb0EN7cutlass10bfloat16_tE19Flash_kernel_traitsILi64ELi128ELi128ELi8ES3_EELb0ELb1ELb0ELb0ELb1ELb1ELb1EEEvNS_16Flash_bwd_paramsE)
        /*03ec*/ 	.word	0x00000158


	//----- nvinfo : EIATTR_MIN_STACK_SIZE
	.align		4
.L_178:
        /*03f0*/ 	.byte	0x04, 0x12
        /*03f2*/ 	.short	(.L_180 - .L_179)
	.align		4
.L_179:
        /*03f4*/ 	.word	index@(_ZN5flash44flash_bwd_dq_dk_dv_loop_seqk_parallel_kernelI23Flash_bwd_kernel_traitsILi64ELi128ELi128ELi8ELi4ELi4ELi4ELb0ELb0EN7cutlass10bfloat16_tE19Flash_kernel_traitsILi64ELi128ELi128ELi8ES3_EELb1ELb1ELb0ELb0ELb0ELb1ELb0EEEvNS_16Flash_bwd_paramsE)
        /*03f8*/ 	.word	0x00000050


	//----- nvinfo : EIATTR_MIN_STACK_SIZE
	.align		4
.L_180:
        /*03fc*/ 	.byte	0x04, 0x12
        /*03fe*/ 	.short	(.L_182 - .L_181)
	.align		4
.L_181:
        /*0400*/ 	.word	index@(_ZN5flash44flash_bwd_dq_dk_dv_loop_seqk_parallel_kernelI23Flash_bwd_kernel_traitsILi64ELi128ELi128ELi8ELi4ELi4ELi4ELb0ELb0EN7cutlass10bfloat16_tE19Flash_kernel_traitsILi64ELi128ELi128ELi8ES3_EELb0ELb1ELb0ELb0ELb0ELb1ELb1EEEvNS_16Flash_bwd_paramsE)
        /*0404*/ 	.word	0x00000160


	//----- nvinfo : EIATTR_MIN_STACK_SIZE
	.align		4
.L_182:
        /*0408*/ 	.byte	0x04, 0x12
        /*040a*/ 	.short	(.L_184 - .L_183)
	.align		4
.L_183:
        /*040c*/ 	.word	index@(_ZN5flash44flash_bwd_dq_dk_dv_loop_seqk_parallel_kernelI23Flash_bwd_kernel_traitsILi64ELi128ELi128ELi8ELi4ELi4ELi4ELb0ELb0EN7cutlass10bfloat16_tE19Flash_kernel_traitsILi64ELi128ELi128ELi8ES3_EELb1ELb1ELb0ELb1ELb0ELb0ELb0EEEvNS_16Flash_bwd_paramsE)
        /*0410*/ 	.word	0x000000e0


	//----- nvinfo : EIATTR_MIN_STACK_SIZE
	.align		4
.L_184:
        /*0414*/ 	.byte	0x04, 0x12
        /*0416*/ 	.short	(.L_186 - .L_185)
	.align		4
.L_185:
        /*0418*/ 	.word	index@(_ZN5flash44flash_bwd_dq_dk_dv_loop_seqk_parallel_kernelI23Flash_bwd_kernel_traitsILi64ELi128ELi128ELi8ELi4ELi4ELi4ELb0ELb0EN7cutlass10bfloat16_tE19Flash_kernel_traitsILi64ELi128ELi128ELi8ES3_EELb0ELb1ELb0ELb1ELb0ELb0ELb1EEEvNS_16Flash_bwd_paramsE)
        /*041c*/ 	.word	0x000001f0


	//----- nvinfo : EIATTR_MIN_STACK_SIZE
	.align		4
.L_186:
        /*0420*/ 	.byte	0x04, 0x12
        /*0422*/ 	.short	(.L_188 - .L_187)
	.align		4
.L_187:
        /*0424*/ 	.word	index@(_ZN5flash25flash_bwd_dot_do_o_kernelILb0E23Flash_bwd_kernel_traitsILi64ELi128ELi128ELi8ELi4ELi4ELi4ELb0ELb0EN7cutlass10bfloat16_tE19Flash_kernel_traitsILi64ELi128ELi128ELi8ES3_EEEEvNS_16Flash_bwd_paramsE)
        /*0428*/ 	.word	0x00000000


	//----- nvinfo : EIATTR_MIN_STACK_SIZE
	.align		4
.L_188:
        /*042c*/ 	.byte	0x04, 0x12
        /*042e*/ 	.short	(.L_190 - .L_189)
	.align		4
.L_189:
        /*0430*/ 	.word	index@(_ZN5flash25flash_bwd_dot_do_o_kernelILb1E23Flash_bwd_kernel_traitsILi64ELi128ELi128ELi8ELi4ELi4ELi4ELb0ELb0EN7cutlass10bfloat16_tE19Flash_kernel_traitsILi64ELi128ELi128ELi8ES3_EEEEvNS_16Flash_bwd_paramsE)
        /*0434*/ 	.word	0x00000000
.L_190:


//--------------------- .nv.info._ZN5flash44flash_bwd_dq_dk_dv_loop_seqk_parallel_kernelI23Flash_bwd_kernel_traitsILi64ELi64ELi128ELi8ELi2ELi4ELi4ELb1ELb0EN7cutlass10bfloat16_tE19Flash_kernel_traitsILi64ELi64ELi128ELi8ES3_EELb0ELb1ELb0ELb0ELb0ELb0ELb0EEEvNS_16Flash_bwd_paramsE --------------------------
	.section	.nv.info._ZN5flash44flash_bwd_dq_dk_dv_loop_seqk_parallel_kernelI23Flash_bwd_kernel_traitsILi64ELi64ELi128ELi8ELi2ELi4ELi4ELb1ELb0EN7cutlass10bfloat16_tE19Flash_kernel_traitsILi64ELi64ELi128ELi8ES3_EELb0ELb1ELb0ELb0ELb0ELb0ELb0EEEvNS_16Flash_bwd_paramsE,"",@"SHT_CUDA_INFO"
	.sectionflags	@""
	.align	4


	//----- nvinfo : EIATTR_CUDA_API_VERSION
	.align		4
        /*0000*/ 	.byte	0x04, 0x37
        /*0002*/ 	.short	(.L_192 - .L_191)
.L_191:
        /*0004*/ 	.word	0x00000082


	//----- nvinfo : EIATTR_SW2861232_WAR
	.align		4
.L_192:
        /*0008*/ 	.byte	0x01, 0x35
	.zero		2


	//----- nvinfo : EIATTR_PARAM_CBANK
	.align		4
        /*000c*/ 	.byte	0x04, 0x0a
        /*000e*/ 	.short	(.L_194 - .L_193)
	.align		4
.L_193:
        /*0010*/ 	.word	index@(.nv.constant0._ZN5flash44flash_bwd_dq_dk_dv_loop_seqk_parallel_kernelI23Flash_bwd_kernel_traitsILi64ELi64ELi128ELi8ELi2ELi4ELi4ELb1ELb0EN7cutlass10bfloat16_tE19Flash_kernel_traitsILi64ELi64ELi128ELi8ES3_EELb0ELb1ELb0ELb0ELb0ELb0ELb0EEEvNS_16Flash_bwd_paramsE)
        /*0014*/ 	.short	0x0160
        /*0016*/ 	.short	0x0280


	//----- nvinfo : EIATTR_CBANK_PARAM_SIZE
	.align		4
.L_194:
        /*0018*/ 	.byte	0x03, 0x19
        /*001a*/ 	.short	0x0280


	//----- nvinfo : EIATTR_KPARAM_INFO
	.align		4
        /*001c*/ 	.byte	0x04, 0x17
        /*001e*/ 	.short	(.L_196 - .L_195)
.L_195:
        /*0020*/ 	.word	0x00000000
        /*0024*/ 	.short	0x0000
        /*0026*/ 	.short	0x0000
        /*0028*/ 	.byte	0x00, 0xf0, 0x01, 0x0a


	//----- nvinfo : EIATTR_MAXREG_COUNT
	.align		4
.L_196:
        /*002c*/ 	.byte	0x03, 0x1b
        /*002e*/ 	.short	0x00ff


	//----- nvinfo : EIATTR_NUM_BARRIERS
	.align		4
        /*0030*/ 	.byte	0x02, 0x4c
        /*0032*/ 	.byte	0x01
	.zero		1


	//----- nvinfo : EIATTR_ANNOTATIONS
	.align		4
        /*0034*/ 	.byte	0x04, 0x55
        /*0036*/ 	.short	(.L_198 - .L_197)


	//   ....[0]....
.L_197:
        /*0038*/ 	.word	0x00000001
        /*003c*/ 	.byte	0x40, 0x06, 0x00, 0x00, 0x01, 0x00, 0x00, 0x00, 0x90, 0x07, 0x00, 0x00, 0x01, 0x00, 0x00, 0x00
        /*004c*/ 	.byte	0x60, 0x14, 0x00, 0x00, 0x01, 0x00, 0x00, 0x00, 0xd0, 0x64, 0x00, 0x00


	//----- nvinfo : EIATTR_MERCURY_ISA_VERSION
	.align		4
.L_198:
        /*0058*/ 	.byte	0x03, 0x5f
        /*005a*/ 	.short	0x0000


	//----- nvinfo : EIATTR_EXIT_INSTR_OFFSETS
	.align		4
        /*005c*/ 	.byte	0x04, 0x1c
        /*005e*/ 	.short	(.L_200 - .L_199)


	//   ....[0]....
.L_199:
        /*0060*/ 	.word	0x00000090


	//   ....[1]....
        /*0064*/ 	.word	0x000076b0


	//----- nvinfo : EIATTR_CTAIDZ_USED
	.align		4
.L_200:
        /*0068*/ 	.byte	0x01, 0x04
	.zero		2


	//----- nvinfo : EIATTR_CRS_STACK_SIZE
	.align		4
        /*006c*/ 	.byte	0x04, 0x1e
        /*006e*/ 	.short	(.L_202 - .L_201)
.L_201:
        /*0070*/ 	.word	0x00000000
.L_202:


//--------------------- .nv.info._ZN5flash44flash_bwd_dq_dk_dv_loop_seqk_parallel_kernelI23Flash_bwd_kernel_traitsILi64ELi64ELi128ELi8ELi2ELi4ELi4ELb1ELb0EN7cutlass10bfloat16_tE19Flash_kernel_traitsILi64ELi64ELi128ELi8ES3_EELb0ELb1ELb0ELb0ELb1ELb1ELb0EEEvNS_16Flash_bwd_paramsE --------------------------
	.section	.nv.info._ZN5flash44flash_bwd_dq_dk_dv_loop_seqk_parallel_kernelI23Flash_bwd_kernel_traitsILi64ELi64ELi128ELi8ELi2ELi4ELi4ELb1ELb0EN7cutlass10bfloat16_tE19Flash_kernel_traitsILi64ELi64ELi128ELi8ES3_EELb0ELb1ELb0ELb0ELb1ELb1ELb0EEEvNS_16Flash_bwd_paramsE,"",@"SHT_CUDA_INFO"
	.sectionflags	@""
	.align	4


	//----- nvinfo : EIATTR_CUDA_API_VERSION
	.align		4
        /*0000*/ 	.byte	0x04, 0x37
        /*0002*/ 	.short	(.L_204 - .L_203)
.L_203:
        /*0004*/ 	.word	0x00000082


	//----- nvinfo : EIATTR_SW2861232_WAR
	.align		4
.L_204:
        /*0008*/ 	.byte	0x01, 0x35
	.zero		2


	//----- nvinfo : EIATTR_PARAM_CBANK
	.align		4
        /*000c*/ 	.byte	0x04, 0x0a
        /*000e*/ 	.short	(.L_206 - .L_205)
	.align		4
.L_205:
        /*0010*/ 	.word	index@(.nv.constant0._ZN5flash44flash_bwd_dq_dk_dv_loop_seqk_parallel_kernelI23Flash_bwd_kernel_traitsILi64ELi64ELi128ELi8ELi2ELi4ELi4ELb1ELb0EN7cutlass10bfloat16_tE19Flash_kernel_traitsILi64ELi64ELi128ELi8ES3_EELb0ELb1ELb0ELb0ELb1ELb1ELb0EEEvNS_16Flash_bwd_paramsE)
        /*0014*/ 	.short	0x0160
        /*0016*/ 	.short	0x0280


	//----- nvinfo : EIATTR_CBANK_PARAM_SIZE
	.align		4
.L_206:
        /*0018*/ 	.byte	0x03, 0x19
        /*001a*/ 	.short	0x0280


	//----- nvinfo : EIATTR_KPARAM_INFO
	.align		4
        /*001c*/ 	.byte	0x04, 0x17
        /*001e*/ 	.short	(.L_208 - .L_207)
.L_207:
        /*0020*/ 	.word	0x00000000
        /*0024*/ 	.short	0x0000
        /*0026*/ 	.short	0x0000
        /*0028*/ 	.byte	0x00, 0xf0, 0x01, 0x0a


	//----- nvinfo : EIATTR_MAXREG_COUNT
	.align		4
.L_208:
        /*002c*/ 	.byte	0x03, 0x1b
        /*002e*/ 	.short	0x00ff


	//----- nvinfo : EIATTR_NUM_BARRIERS
	.align		4
        /*0030*/ 	.byte	0x02, 0x4c
        /*0032*/ 	.byte	0x01
	.zero		1


	//----- nvinfo : EIATTR_MERCURY_ISA_VERSION
	.align		4
        /*0034*/ 	.byte	0x03, 0x5f
        /*0036*/ 	.short	0x0000


	//----- nvinfo : EIATTR_EXIT_INSTR_OFFSETS
	.align		4
        /*0038*/ 	.byte	0x04, 0x1c
        /*003a*/ 	.short	(.L_210 - .L_209)


	//   ....[0]....
.L_209:
        /*003c*/ 	.word	0x00000080


	//   ....[1]....
        /*0040*/ 	.word	0x000055c0


	//----- nvinfo : EIATTR_CTAIDZ_USED
	.align		4
.L_210:
        /*0044*/ 	.byte	0x01, 0x04
	.zero		2


//--------------------- .nv.info._ZN5flash44flash_bwd_dq_dk_dv_loop_seqk_parallel_kernelI23Flash_bwd_kernel_traitsILi64ELi64ELi128ELi8ELi2ELi4ELi4ELb1ELb0EN7cutlass10bfloat16_tE19Flash_kernel_traitsILi64ELi64ELi128ELi8ES3_EELb0ELb1ELb0ELb0ELb0ELb1ELb0EEEvNS_16Flash_bwd_paramsE --------------------------
	.section	.nv.info._ZN5flash44flash_bwd_dq_dk_dv_loop_seqk_parallel_kernelI23Flash_bwd_kernel_traitsILi64ELi64ELi128ELi8ELi2ELi4ELi4ELb1ELb0EN7cutlass10bfloat16_tE19Flash_kernel_traitsILi64ELi64ELi128ELi8ES3_EELb0ELb1ELb0ELb0ELb0ELb1ELb0EEEvNS_16Flash_bwd_paramsE,"",@"SHT_CUDA_INFO"
	.sectionflags	@""
	.align	4


	//----- nvinfo : EIATTR_CUDA_API_VERSION
	.align		4
        /*0000*/ 	.byte	0x04, 0x37
        /*0002*/ 	.short	(.L_212 - .L_211)
.L_211:
        /*0004*/ 	.word	0x00000082


	//----- nvinfo : EIATTR_SW2861232_WAR
	.align		4
.L_212:
        /*0008*/ 	.byte	0x01, 0x35
	.zero		2


	//----- nvinfo : EIATTR_PARAM_CBANK
	.align		4
        /*000c*/ 	.byte	0x04, 0x0a
        /*000e*/ 	.short	(.L_214 - .L_213)
	.align		4
.L_213:
        /*0010*/ 	.word	index@(.nv.constant0._ZN5flash44flash_bwd_dq_dk_dv_loop_seqk_parallel_kernelI23Flash_bwd_kernel_traitsILi64ELi64ELi128ELi8ELi2ELi4ELi4ELb1ELb0EN7cutlass10bfloat16_tE19Flash_kernel_traitsILi64ELi64ELi128ELi8ES3_EELb0ELb1ELb0ELb0ELb0ELb1ELb0EEEvNS_16Flash_bwd_paramsE)
        /*0014*/ 	.short	0x0160
        /*0016*/ 	.short	0x0280


	//----- nvinfo : EIATTR_CBANK_PARAM_SIZE
	.align		4
.L_214:
        /*0018*/ 	.byte	0x03, 0x19
        /*001a*/ 	.short	0x0280


	//----- nvinfo : EIATTR_KPARAM_INFO
	.align		4
        /*001c*/ 	.byte	0x04, 0x17
        /*001e*/ 	.short	(.L_216 - .L_215)
.L_215:
        /*0020*/ 	.word	0x00000000
        /*0024*/ 	.short	0x0000
        /*0026*/ 	.short	0x0000
        /*0028*/ 	.byte	0x00, 0xf0, 0x01, 0x0a


	//----- nvinfo : EIATTR_MAXREG_COUNT
	.align		4
.L_216:
        /*002c*/ 	.byte	0x03, 0x1b
        /*002e*/ 	.short	0x00ff


	//----- nvinfo : EIATTR_NUM_BARRIERS
	.align		4
        /*0030*/ 	.byte	0x02, 0x4c
        /*0032*/ 	.byte	0x01
	.zero		1


	//----- nvinfo : EIATTR_ANNOTATIONS
	.align		4
        /*0034*/ 	.byte	0x04, 0x55
        /*0036*/ 	.short	(.L_218 - .L_217)


	//   ....[0]....
.L_217:
        /*0038*/ 	.word	0x00000001
        /*003c*/ 	.byte	0x00, 0x05, 0x00, 0x00, 0x01, 0x00, 0x00, 0x00, 0x60, 0x06, 0x00, 0x00, 0x01, 0x00, 0x00, 0x00
        /*004c*/ 	.byte	0x10, 0x08, 0x00, 0x00, 0x01, 0x00, 0x00, 0x00, 0x70, 0x14, 0x00, 0x00, 0x01, 0x00, 0x00, 0x00
        /*005c*/ 	.byte	0xc0, 0x22, 0x00, 0x00, 0x01, 0x00, 0x00, 0x00, 0x40, 0x5e, 0x00, 0x00


	//----- nvinfo : EIATTR_MERCURY_ISA_VERSION
	.align		4
.L_218:
        /*0068*/ 	.byte	0x03, 0x5f
        /*006a*/ 	.short	0x0000


	//----- nvinfo : EIATTR_EXIT_INSTR_OFFSETS
	.align		4
        /*006c*/ 	.byte	0x04, 0x1c
        /*006e*/ 	.short	(.L_220 - .L_219)


	//   ....[0]....
.L_219:
        /*0070*/ 	.word	0x00000090


	//   ....[1]....
        /*0074*/ 	.word	0x00007010


	//----- nvinfo : EIATTR_CTAIDZ_USED
	.align		4
.L_220:
        /*0078*/ 	.byte	0x01, 0x04
	.zero		2


	//----- nvinfo : EIATTR_CRS_STACK_SIZE
	.align		4
        /*007c*/ 	.byte	0x04, 0x1e
        /*007e*/ 	.short	(.L_222 - .L_221)
.L_221:
        /*0080*/ 	.word	0x00000000
.L_222:


//--------------------- .nv.info._ZN5flash44flash_bwd_dq_dk_dv_loop_seqk_parallel_kernelI23Flash_bwd_kernel_traitsILi64ELi64ELi128ELi8ELi2ELi4ELi4ELb1ELb0EN7cutlass10bfloat16_tE19Flash_kernel_traitsILi64ELi64ELi128ELi8ES3_EELb0ELb1ELb0ELb1ELb0ELb0ELb0EEEvNS_16Flash_bwd_paramsE --------------------------
	.section	.nv.info._ZN5flash44flash_bwd_dq_dk_dv_loop_seqk_parallel_kernelI23Flash_bwd_kernel_traitsILi64ELi64ELi128ELi8ELi2ELi4ELi4ELb1ELb0EN7cutlass10bfloat16_tE19Flash_kernel_traitsILi64ELi64ELi128ELi8ES3_EELb0ELb1ELb0ELb1ELb0ELb0ELb0EEEvNS_16Flash_bwd_paramsE,"",@"SHT_CUDA_INFO"
	.sectionflags	@""
	.align	4


	//----- nvinfo : EIATTR_CUDA_API_VERSION
	.align		4
        /*0000*/ 	.byte	0x04, 0x37
        /*0002*/ 	.short	(.L_224 - .L_223)
.L_223:
        /*0004*/ 	.word	0x00000082


	//----- nvinfo : EIATTR_SW2861232_WAR
	.align		4
.L_224:
        /*0008*/ 	.byte	0x01, 0x35
	.zero		2


	//----- nvinfo : EIATTR_PARAM_CBANK
	.align		4
        /*000c*/ 	.byte	0x04, 0x0a
        /*000e*/ 	.short	(.L_226 - .L_225)
	.align		4
.L_225:
        /*0010*/ 	.word	index@(.nv.constant0._ZN5flash44flash_bwd_dq_dk_dv_loop_seqk_parallel_kernelI23Flash_bwd_kernel_traitsILi64ELi64ELi128ELi8ELi2ELi4ELi4ELb1ELb0EN7cutlass10bfloat16_tE19Flash_kernel_traitsILi64ELi64ELi128ELi8ES3_EELb0ELb1ELb0ELb1ELb0ELb0ELb0EEEvNS_16Flash_bwd_paramsE)
        /*0014*/ 	.short	0x0160
        /*0016*/ 	.short	0x0280


	//----- nvinfo : EIATTR_CBANK_PARAM_SIZE
	.align		4
.L_226:
        /*0018*/ 	.byte	0x03, 0x19
        /*001a*/ 	.short	0x0280


	//----- nvinfo : EIATTR_KPARAM_INFO
	.align		4
        /*001c*/ 	.byte	0x04, 0x17
        /*001e*/ 	.short	(.L_228 - .L_227)
.L_227:
        /*0020*/ 	.word	0x00000000
        /*0024*/ 	.short	0x0000
        /*0026*/ 	.short	0x0000
        /*0028*/ 	.byte	0x00, 0xf0, 0x01, 0x0a


	//----- nvinfo : EIATTR_MAXREG_COUNT
	.align		4
.L_228:
        /*002c*/ 	.byte	0x03, 0x1b
        /*002e*/ 	.short	0x00ff


	//----- nvinfo : EIATTR_NUM_BARRIERS
	.align		4
        /*0030*/ 	.byte	0x02, 0x4c
        /*0032*/ 	.byte	0x01
	.zero		1


	//----- nvinfo : EIATTR_ANNOTATIONS
	.align		4
        /*0034*/ 	.byte	0x04, 0x55
        /*0036*/ 	.short	(.L_230 - .L_229)


	//   ....[0]....
.L_229:
        /*0038*/ 	.word	0x00000001
        /*003c*/ 	.byte	0x30, 0x05, 0x00, 0x00, 0x01, 0x00, 0x00, 0x00, 0xa0, 0x08, 0x00, 0x00, 0x01, 0x00, 0x00, 0x00
        /*004c*/ 	.byte	0xf0, 0x08, 0x00, 0x00, 0x01, 0x00, 0x00, 0x00, 0x10, 0x09, 0x00, 0x00, 0x01, 0x00, 0x00, 0x00
        /*005c*/ 	.byte	0x80, 0x14, 0x00, 0x00, 0x01, 0x00, 0x00, 0x00, 0x60, 0x69, 0x00, 0x00, 0x01, 0x00, 0x00, 0x00
        /*006c*/ 	.byte	0x70, 0x69, 0x00, 0x00, 0x01, 0x00, 0x00, 0x00, 0x80, 0x69, 0x00, 0x00


	//----- nvinfo : EIATTR_MERCURY_ISA_VERSION
	.align		4
.L_230:
        /*0078*/ 	.byte	0x03, 0x5f
        /*007a*/ 	.short	0x0000


	//----- nvinfo : EIATTR_EXIT_INSTR_OFFSETS
	.align		4
        /*007c*/ 	.byte	0x04, 0x1c
        /*007e*/ 	.short	(.L_232 - .L_231)


	//   ....[0]....
.L_231:
        /*0080*/ 	.word	0x00000090


	//   ....[1]....
        /*0084*/ 	.word	0x00007b60


	//----- nvinfo : EIATTR_CTAIDZ_USED
	.align		4
.L_232:
        /*0088*/ 	.byte	0x01, 0x04
	.zero		2


	//----- nvinfo : EIATTR_CRS_STACK_SIZE
	.align		4
        /*008c*/ 	.byte	0x04, 0x1e
        /*008e*/ 	.short	(.L_234 - .L_233)
.L_233:
        /*0090*/ 	.word	0x00000000
.L_234:


//--------------------- .nv.info._ZN5flash44flash_bwd_dq_dk_dv_loop_seqk_parallel_kernelI23Flash_bwd_kernel_traitsILi64ELi128ELi128ELi8ELi4ELi4ELi4ELb0ELb0EN7cutlass10bfloat16_tE19Flash_kernel_traitsILi64ELi128ELi128ELi8ES3_EELb0ELb1ELb0ELb0ELb0ELb0ELb0EEEvNS_16Flash_bwd_paramsE --------------------------
	.section	.nv.info._ZN5flash44flash_bwd_dq_dk_dv_loop_seqk_parallel_kernelI23Flash_bwd_kernel_traitsILi64ELi128ELi128ELi8ELi4ELi4ELi4ELb0ELb0EN7cutlass10bfloat16_tE19Flash_kernel_traitsILi64ELi128ELi128ELi8ES3_EELb0ELb1ELb0ELb0ELb0ELb0ELb0EEEvNS_16Flash_bwd_paramsE,"",@"SHT_CUDA_INFO"
	.sectionflags	@""
	.align	4


	//----- nvinfo : EIATTR_CUDA_API_VERSION
	.align		4
        /*0000*/ 	.byte	0x04, 0x37
        /*0002*/ 	.short	(.L_236 - .L_235)
.L_235:
        /*0004*/ 	.word	0x00000082


	//----- nvinfo : EIATTR_SW2861232_WAR
	.align		4
.L_236:
        /*0008*/ 	.byte	0x01, 0x35
	.zero		2


	//----- nvinfo : EIATTR_PARAM_CBANK
	.align		4
        /*000c*/ 	.byte	0x04, 0x0a
        /*000e*/ 	.short	(.L_238 - .L_237)
	.align		4
.L_237:
        /*0010*/ 	.word	index@(.nv.constant0._ZN5flash44flash_bwd_dq_dk_dv_loop_seqk_parallel_kernelI23Flash_bwd_kernel_traitsILi64ELi128ELi128ELi8ELi4ELi4ELi4ELb0ELb0EN7cutlass10bfloat16_tE19Flash_kernel_traitsILi64ELi128ELi128ELi8ES3_EELb0ELb1ELb0ELb0ELb0ELb0ELb0EEEvNS_16Flash_bwd_paramsE)
        /*0014*/ 	.short	0x0160
        /*0016*/ 	.short	0x0280


	//----- nvinfo : EIATTR_CBANK_PARAM_SIZE
	.align		4
.L_238:
        /*0018*/ 	.byte	0x03, 0x19
        /*001a*/ 	.short	0x0280


	//----- nvinfo : EIATTR_KPARAM_INFO
	.align		4
        /*001c*/ 	.byte	0x04, 0x17
        /*001e*/ 	.short	(.L_240 - .L_239)
.L_239:
        /*0020*/ 	.word	0x00000000
        /*0024*/ 	.short	0x0000
        /*0026*/ 	.short	0x0000
        /*0028*/ 	.byte	0x00, 0xf0, 0x01, 0x0a


	//----- nvinfo : EIATTR_MAXREG_COUNT
	.align		4
.L_240:
        /*002c*/ 	.byte	0x03, 0x1b
        /*002e*/ 	.short	0x00ff


	//----- nvinfo : EIATTR_NUM_BARRIERS
	.align		4
        /*0030*/ 	.byte	0x02, 0x4c
        /*0032*/ 	.byte	0x01
	.zero		1


	//----- nvinfo : EIATTR_ANNOTATIONS
	.align		4
        /*0034*/ 	.byte	0x04, 0x55
        /*0036*/ 	.short	(.L_242 - .L_241)


	//   ....[0]....
.L_241:
        /*0038*/ 	.word	0x00000001
        /*003c*/ 	.byte	0xa0, 0x06, 0x00, 0x00, 0x01, 0x00, 0x00, 0x00, 0xe0, 0x07, 0x00, 0x00, 0x01, 0x00, 0x00, 0x00
        /* <DEDUP_REMOVED lines=26> */
        /*01ec*/ 	.byte	0xd0, 0x9e, 0x00, 0x00


	//----- nvinfo : EIATTR_MERCURY_ISA_VERSION
	.align		4
.L_242:
        /*01f0*/ 	.byte	0x03, 0x5f
        /*01f2*/ 	.short	0x0000


	//----- nvinfo : EIATTR_EXIT_INSTR_OFFSETS
	.align		4
        /*01f4*/ 	.byte	0x04, 0x1c
        /*01f6*/ 	.short	(.L_244 - .L_243)


	//   ....[0]....
.L_243:
        /*01f8*/ 	.word	0x000000a0


	//   ....[1]....
        /*01fc*/ 	.word	0x0000b230


	//----- nvinfo : EIATTR_CTAIDZ_USED
	.align		4
.L_244:
        /*0200*/ 	.byte	0x01, 0x04
	.zero		2


	//----- nvinfo : EIATTR_CRS_STACK_SIZE
	.align		4
        /*0204*/ 	.byte	0x04, 0x1e
        /*0206*/ 	.short	(.L_246 - .L_245)
.L_245:
        /*0208*/ 	.word	0x00000000
.L_246:


//--------------------- .nv.info._ZN5flash44flash_bwd_dq_dk_dv_loop_seqk_parallel_kernelI23Flash_bwd_kernel_traitsILi64ELi128ELi128ELi8ELi4ELi4ELi4ELb0ELb0EN7cutlass10bfloat16_tE19Flash_kernel_traitsILi64ELi128ELi128ELi8ES3_EELb0ELb1ELb0ELb0ELb1ELb1ELb0EEEvNS_16Flash_bwd_paramsE --------------------------
	.section	.nv.info._ZN5flash44flash_bwd_dq_dk_dv_loop_seqk_parallel_kernelI23Flash_bwd_kernel_traitsILi64ELi128ELi128ELi8ELi4ELi4ELi4ELb0ELb0EN7cutlass10bfloat16_tE19Flash_kernel_traitsILi64ELi128ELi128ELi8ES3_EELb0ELb1ELb0ELb0ELb1ELb1ELb0EEEvNS_16Flash_bwd_paramsE,"",@"SHT_CUDA_INFO"
	.sectionflags	@""
	.align	4


	//----- nvinfo : EIATTR_CUDA_API_VERSION
	.align		4
        /*0000*/ 	.byte	0x04, 0x37
        /*0002*/ 	.short	(.L_248 - .L_247)
.L_247:
        /*0004*/ 	.word	0x00000082


	//----- nvinfo : EIATTR_SW2861232_WAR
	.align		4
.L_248:
        /*0008*/ 	.byte	0x01, 0x35
	.zero		2


	//----- nvinfo : EIATTR_PARAM_CBANK
	.align		4
        /*000c*/ 	.byte	0x04, 0x0a
        /*000e*/ 	.short	(.L_250 - .L_249)
	.align		4
.L_249:
        /*0010*/ 	.word	index@(.nv.constant0._ZN5flash44flash_bwd_dq_dk_dv_loop_seqk_parallel_kernelI23Flash_bwd_kernel_traitsILi64ELi128ELi128ELi8ELi4ELi4ELi4ELb0ELb0EN7cutlass10bfloat16_tE19Flash_kernel_traitsILi64ELi128ELi128ELi8ES3_EELb0ELb1ELb0ELb0ELb1ELb1ELb0EEEvNS_16Flash_bwd_paramsE)
        /*0014*/ 	.short	0x0160
        /*0016*/ 	.short	0x0280


	//----- nvinfo : EIATTR_CBANK_PARAM_SIZE
	.align		4
.L_250:
        /*0018*/ 	.byte	0x03, 0x19
        /*001a*/ 	.short	0x0280


	//----- nvinfo : EIATTR_KPARAM_INFO
	.align		4
        /*001c*/ 	.byte	0x04, 0x17
        /*001e*/ 	.short	(.L_252 - .L_251)
.L_251:
        /*0020*/ 	.word	0x00000000
        /*0024*/ 	.short	0x0000
        /*0026*/ 	.short	0x0000
        /*0028*/ 	.byte	0x00, 0xf0, 0x01, 0x0a


	//----- nvinfo : EIATTR_MAXREG_COUNT
	.align		4
.L_252:
        /*002c*/ 	.byte	0x03, 0x1b
        /*002e*/ 	.short	0x00ff


	//----- nvinfo : EIATTR_NUM_BARRIERS
	.align		4
        /*0030*/ 	.byte	0x02, 0x4c
        /*0032*/ 	.byte	0x01
	.zero		1


	//----- nvinfo : EIATTR_ANNOTATIONS
	.align		4
        /*0034*/ 	.byte	0x04, 0x55
        /*0036*/ 	.short	(.L_254 - .L_253)


	//   ....[0]....
.L_253:
        /* <DEDUP_REMOVED lines=25> */
        /*01bc*/ 	.byte	0xa0, 0x76, 0x00, 0x00, 0x01, 0x00, 0x00, 0x00, 0xb0, 0x76, 0x00, 0x00


	//----- nvinfo : EIATTR_MERCURY_ISA_VERSION
	.align		4
.L_254:
        /*01c8*/ 	.byte	0x03, 0x5f
        /*01ca*/ 	.short	0x0000


	//----- nvinfo : EIATTR_EXIT_INSTR_OFFSETS
	.align		4
        /*01cc*/ 	.byte	0x04, 0x1c
        /*01ce*/ 	.short	(.L_256 - .L_255)


	//   ....[0]....
.L_255:
        /*01d0*/ 	.word	0x000000a0


	//   ....[1]....
        /*01d4*/ 	.word	0x00008330


	//----- nvinfo : EIATTR_CTAIDZ_USED
	.align		4
.L_256:
        /*01d8*/ 	.byte	0x01, 0x04
	.zero		2


//--------------------- .nv.info._ZN5flash44flash_bwd_dq_dk_dv_loop_seqk_parallel_kernelI23Flash_bwd_kernel_traitsILi64ELi128ELi128ELi8ELi4ELi4ELi4ELb0ELb0EN7cutlass10bfloat16_tE19Flash_kernel_traitsILi64ELi128ELi128ELi8ES3_EELb0ELb1ELb0ELb0ELb0ELb1ELb0EEEvNS_16Flash_bwd_paramsE --------------------------
	.section	.nv.info._ZN5flash44flash_bwd_dq_dk_dv_loop_seqk_parallel_kernelI23Flash_bwd_kernel_traitsILi64ELi128ELi128ELi8ELi4ELi4ELi4ELb0ELb0EN7cutlass10bfloat16_tE19Flash_kernel_traitsILi64ELi128ELi128ELi8ES3_EELb0ELb1ELb0ELb0ELb0ELb1ELb0EEEvNS_16Flash_bwd_paramsE,"",@"SHT_CUDA_INFO"
	.sectionflags	@""
	.align	4


	//----- nvinfo : EIATTR_CUDA_API_VERSION
	.align		4
        /*0000*/ 	.byte	0x04, 0x37
        /*0002*/ 	.short	(.L_258 - .L_257)
.L_257:
        /*0004*/ 	.word	0x00000082


	//----- nvinfo : EIATTR_SW2861232_WAR
	.align		4
.L_258:
        /*0008*/ 	.byte	0x01, 0x35
	.zero		2


	//----- nvinfo : EIATTR_PARAM_CBANK
	.align		4
        /*000c*/ 	.byte	0x04, 0x0a
        /*000e*/ 	.short	(.L_260 - .L_259)
	.align		4
.L_259:
        /*0010*/ 	.word	index@(.nv.constant0._ZN5flash44flash_bwd_dq_dk_dv_loop_seqk_parallel_kernelI23Flash_bwd_kernel_traitsILi64ELi128ELi128ELi8ELi4ELi4ELi4ELb0ELb0EN7cutlass10bfloat16_tE19Flash_kernel_traitsILi64ELi128ELi128ELi8ES3_EELb0ELb1ELb0ELb0ELb0ELb1ELb0EEEvNS_16Flash_bwd_paramsE)
        /*0014*/ 	.short	0x0160
        /*0016*/ 	.short	0x0280


	//----- nvinfo : EIATTR_CBANK_PARAM_SIZE
	.align		4
.L_260:
        /*0018*/ 	.byte	0x03, 0x19
        /*001a*/ 	.short	0x0280


	//----- nvinfo : EIATTR_KPARAM_INFO
	.align		4
        /*001c*/ 	.byte	0x04, 0x17
        /*001e*/ 	.short	(.L_262 - .L_261)
.L_261:
        /*0020*/ 	.word	0x00000000
        /*0024*/ 	.short	0x0000
        /*0026*/ 	.short	0x0000
        /*0028*/ 	.byte	0x00, 0xf0, 0x01, 0x0a


	//----- nvinfo : EIATTR_MAXREG_COUNT
	.align		4
.L_262:
        /*002c*/ 	.byte	0x03, 0x1b
        /*002e*/ 	.short	0x00ff


	//----- nvinfo : EIATTR_NUM_BARRIERS
	.align		4
        /*0030*/ 	.byte	0x02, 0x4c
        /*0032*/ 	.byte	0x01
	.zero		1


	//----- nvinfo : EIATTR_ANNOTATIONS
	.align		4
        /*0034*/ 	.byte	0x04, 0x55
        /*0036*/ 	.short	(.L_264 - .L_263)


	//   ....[0]....
.L_263:
        /* <DEDUP_REMOVED lines=25> */


	//----- nvinfo : EIATTR_MERCURY_ISA_VERSION
	.align		4
.L_264:
        /*01b0*/ 	.byte	0x03, 0x5f
        /*01b2*/ 	.short	0x0000


	//----- nvinfo : EIATTR_EXIT_INSTR_OFFSETS
	.align		4
        /*01b4*/ 	.byte	0x04, 0x1c
        /*01b6*/ 	.short	(.L_266 - .L_265)


	//   ....[0]....
.L_265:
        /*01b8*/ 	.word	0x000000a0


	//   ....[1]....
        /*01bc*/ 	.word	0x0000a4d0


	//----- nvinfo : EIATTR_CTAIDZ_USED
	.align		4
.L_266:
        /*01c0*/ 	.byte	0x01, 0x04
	.zero		2


	//----- nvinfo : EIATTR_CRS_STACK_SIZE
	.align		4
        /*01c4*/ 	.byte	0x04, 0x1e
        /*01c6*/ 	.short	(.L_268 - .L_267)
.L_267:
        /*01c8*/ 	.word	0x00000000
.L_268:


//--------------------- .nv.info._ZN5flash44flash_bwd_dq_dk_dv_loop_seqk_parallel_kernelI23Flash_bwd_kernel_traitsILi64ELi128ELi128ELi8ELi4ELi4ELi4ELb0ELb0EN7cutlass10bfloat16_tE19Flash_kernel_traitsILi64ELi128ELi128ELi8ES3_EELb0ELb1ELb0ELb1ELb0ELb0ELb0EEEvNS_16Flash_bwd_paramsE --------------------------
	.section	.nv.info._ZN5flash44flash_bwd_dq_dk_dv_loop_seqk_parallel_kernelI23Flash_bwd_kernel_traitsILi64ELi128ELi128ELi8ELi4ELi4ELi4ELb0ELb0EN7cutlass10bfloat16_tE19Flash_kernel_traitsILi64ELi128ELi128ELi8ES3_EELb0ELb1ELb0ELb1ELb0ELb0ELb0EEEvNS_16Flash_bwd_paramsE,"",@"SHT_CUDA_INFO"
	.sectionflags	@""
	.align	4


	//----- nvinfo : EIATTR_CUDA_API_VERSION
	.align		4
        /*0000*/ 	.byte	0x04, 0x37
        /*0002*/ 	.short	(.L_270 - .L_269)
.L_269:
        /*0004*/ 	.word	0x00000082


	//----- nvinfo : EIATTR_SW2861232_WAR
	.align		4
.L_270:
        /*0008*/ 	.byte	0x01, 0x35
	.zero		2


	//----- nvinfo : EIATTR_PARAM_CBANK
	.align		4
        /*000c*/ 	.byte	0x04, 0x0a
        /*000e*/ 	.short	(.L_272 - .L_271)
	.align		4
.L_271:
        /*0010*/ 	.word	index@(.nv.constant0._ZN5flash44flash_bwd_dq_dk_dv_loop_seqk_parallel_kernelI23Flash_bwd_kernel_traitsILi64ELi128ELi128ELi8ELi4ELi4ELi4ELb0ELb0EN7cutlass10bfloat16_tE19Flash_kernel_traitsILi64ELi128ELi128ELi8ES3_EELb0ELb1ELb0ELb1ELb0ELb0ELb0EEEvNS_16Flash_bwd_paramsE)
        /*0014*/ 	.short	0x0160
        /*0016*/ 	.short	0x0280


	//----- nvinfo : EIATTR_CBANK_PARAM_SIZE
	.align		4
.L_272:
        /*0018*/ 	.byte	0x03, 0x19
        /*001a*/ 	.short	0x0280


	//----- nvinfo : EIATTR_KPARAM_INFO
	.align		4
        /*001c*/ 	.byte	0x04, 0x17
        /*001e*/ 	.short	(.L_274 - .L_273)
.L_273:
        /*0020*/ 	.word	0x00000000
        /*0024*/ 	.short	0x0000
        /*0026*/ 	.short	0x0000
        /*0028*/ 	.byte	0x00, 0xf0, 0x01, 0x0a


	//----- nvinfo : EIATTR_MAXREG_COUNT
	.align		4
.L_274:
        /*002c*/ 	.byte	0x03, 0x1b
        /*002e*/ 	.short	0x00ff


	//----- nvinfo : EIATTR_NUM_BARRIERS
	.align		4
        /*0030*/ 	.byte	0x02, 0x4c
        /*0032*/ 	.byte	0x01
	.zero		1


	//----- nvinfo : EIATTR_ANNOTATIONS
	.align		4
        /*0034*/ 	.byte	0x04, 0x55
        /*0036*/ 	.short	(.L_276 - .L_275)


	//   ....[0]....
.L_275:
        /* <DEDUP_REMOVED lines=42> */


	//----- nvinfo : EIATTR_MERCURY_ISA_VERSION
	.align		4
.L_276:
        /*02c0*/ 	.byte	0x03, 0x5f
        /*02c2*/ 	.short	0x0000


	//----- nvinfo : EIATTR_EXIT_INSTR_OFFSETS
	.align		4
        /*02c4*/ 	.byte	0x04, 0x1c
        /*02c6*/ 	.short	(.L_278 - .L_277)


	//   ....[0]....
.L_277:
        /*02c8*/ 	.word	0x000000a0


	//   ....[1]....
        /*02cc*/ 	.word	0x0000b940


	//----- nvinfo : EIATTR_CTAIDZ_USED
	.align		4
.L_278:
        /*02d0*/ 	.byte	0x01, 0x04
	.zero		2


	//----- nvinfo : EIATTR_CRS_STACK_SIZE
	.align		4
        /*02d4*/ 	.byte	0x04, 0x1e
        /*02d6*/ 	.short	(.L_280 - .L_279)
.L_279:
        /*02d8*/ 	.word	0x00000000
.L_280:


//--------------------- .nv.info._ZN5flash27flash_bwd_convert_dq_kernelI23Flash_bwd_kernel_traitsILi64ELi64ELi128ELi8ELi2ELi4ELi4ELb1ELb0EN7cutlass10bfloat16_tE19Flash_kernel_traitsILi64ELi64ELi128ELi8ES3_EEEEvNS_16Flash_bwd_paramsEi --------------------------
	.section	.nv.info._ZN5flash27flash_bwd_convert_dq_kernelI23Flash_bwd_kernel_traitsILi64ELi64ELi128ELi8ELi2ELi4ELi4ELb1ELb0EN7cutlass10bfloat16_tE19Flash_kernel_traitsILi64ELi64ELi128ELi8ES3_EEEEvNS_16Flash_bwd_paramsEi,"",@"SHT_CUDA_INFO"
	.sectionflags	@""
	.align	4


	//----- nvinfo : EIATTR_CUDA_API_VERSION
	.align		4
        /*0000*/ 	.byte	0x04, 0x37
        /*0002*/ 	.short	(.L_282 - .L_281)
.L_281:
        /*0004*/ 	.word	0x00000082


	//----- nvinfo : EIATTR_SW2861232_WAR
	.align		4
.L_282:
        /*0008*/ 	.byte	0x01, 0x35
	.zero		2


	//----- nvinfo : EIATTR_PARAM_CBANK
	.align		4
        /*000c*/ 	.byte	0x04, 0x0a
        /*000e*/ 	.short	(.L_284 - .L_283)
	.align		4
.L_283:
        /*0010*/ 	.word	index@(.nv.constant0._ZN5flash27flash_bwd_convert_dq_kernelI23Flash_bwd_kernel_traitsILi64ELi64ELi128ELi8ELi2ELi4ELi4ELb1ELb0EN7cutlass10bfloat16_tE19Flash_kernel_traitsILi64ELi64ELi128ELi8ES3_EEEEvNS_16Flash_bwd_paramsEi)
        /*0014*/ 	.short	0x0160
        /*0016*/ 	.short	0x0284


	//----- nvinfo : EIATTR_CBANK_PARAM_SIZE
	.align		4
.L_284:
        /*0018*/ 	.byte	0x03, 0x19
        /*001a*/ 	.short	0x0284


	//----- nvinfo : EIATTR_KPARAM_INFO
	.align		4
        /*001c*/ 	.byte	0x04, 0x17
        /*001e*/ 	.short	(.L_286 - .L_285)
.L_285:
        /*0020*/ 	.word	0x00000000
        /*0024*/ 	.short	0x0001
        /*0026*/ 	.short	0x0280
        /*0028*/ 	.byte	0x00, 0xf0, 0x11, 0x00


	//----- nvinfo : EIATTR_KPARAM_INFO
	.align		4
.L_286:
        /*002c*/ 	.byte	0x04, 0x17
        /*002e*/ 	.short	(.L_288 - .L_287)
.L_287:
        /*0030*/ 	.word	0x00000000
        /*0034*/ 	.short	0x0000
        /*0036*/ 	.short	0x0000
        /*0038*/ 	.byte	0x00, 0xf0, 0x01, 0x0a


	//----- nvinfo : EIATTR_MAXREG_COUNT
	.align		4
.L_288:
        /*003c*/ 	.byte	0x03, 0x1b
        /*003e*/ 	.short	0x00ff


	//----- nvinfo : EIATTR_NUM_BARRIERS
	.align		4
        /*0040*/ 	.byte	0x02, 0x4c
        /*0042*/ 	.byte	0x01
	.zero		1


	//----- nvinfo : EIATTR_MERCURY_ISA_VERSION
	.align		4
        /*0044*/ 	.byte	0x03, 0x5f
        /*0046*/ 	.short	0x0000


	//----- nvinfo : EIATTR_EXIT_INSTR_OFFSETS
	.align		4
        /*0048*/ 	.byte	0x04, 0x1c
        /*004a*/ 	.short	(.L_290 - .L_289)


	//   ....[0]....
.L_289:
        /*004c*/ 	.word	0x00000170


	//   ....[1]....
        /*0050*/ 	.word	0x00001b70


	//   ....[2]....
        /*0054*/ 	.word	0x00001c30


	//----- nvinfo : EIATTR_CTAIDZ_USED
	.align		4
.L_290:
        /*0058*/ 	.byte	0x01, 0x04
	.zero		2


	//----- nvinfo : EIATTR_CRS_STACK_SIZE
	.align		4
        /*005c*/ 	.byte	0x04, 0x1e
        /*005e*/ 	.short	(.L_292 - .L_291)
.L_291:
        /*0060*/ 	.word	0x00000000
.L_292:


//--------------------- .nv.info._ZN5flash44flash_bwd_dq_dk_dv_loop_seqk_parallel_kernelI23Flash_bwd_kernel_traitsILi64ELi64ELi128ELi8ELi2ELi4ELi4ELb1ELb0EN7cutlass10bfloat16_tE19Flash_kernel_traitsILi64ELi64ELi128ELi8ES3_EELb1ELb1ELb0ELb0ELb0ELb0ELb0EEEvNS_16Flash_bwd_paramsE --------------------------
	.section	.nv.info._ZN5flash44flash_bwd_dq_dk_dv_loop_seqk_parallel_kernelI23Flash_bwd_kernel_traitsILi64ELi64ELi128ELi8ELi2ELi4ELi4ELb1ELb0EN7cutlass10bfloat16_tE19Flash_kernel_traitsILi64ELi64ELi128ELi8ES3_EELb1ELb1ELb0ELb0ELb0ELb0ELb0EEEvNS_16Flash_bwd_paramsE,"",@"SHT_CUDA_INFO"
	.sectionflags	@""
	.align	4


	//----- nvinfo : EIATTR_CUDA_API_VERSION
	.align		4
        /*0000*/ 	.byte	0x04, 0x37
        /*0002*/ 	.short	(.L_294 - .L_293)
.L_293:
        /*0004*/ 	.word	0x00000082


	//----- nvinfo : EIATTR_SW2861232_WAR
	.align		4
.L_294:
        /*0008*/ 	.byte	0x01, 0x35
	.zero		2


	//----- nvinfo : EIATTR_PARAM_CBANK
	.align		4
        /*000c*/ 	.byte	0x04, 0x0a
        /*000e*/ 	.short	(.L_296 - .L_295)
	.align		4
.L_295:
        /*0010*/ 	.word	index@(.nv.constant0._ZN5flash44flash_bwd_dq_dk_dv_loop_seqk_parallel_kernelI23Flash_bwd_kernel_traitsILi64ELi64ELi128ELi8ELi2ELi4ELi4ELb1ELb0EN7cutlass10bfloat16_tE19Flash_kernel_traitsILi64ELi64ELi128ELi8ES3_EELb1ELb1ELb0ELb0ELb0ELb0ELb0EEEvNS_16Flash_bwd_paramsE)
        /*0014*/ 	.short	0x0160
        /*0016*/ 	.short	0x0280


	//----- nvinfo : EIATTR_CBANK_PARAM_SIZE
	.align		4
.L_296:
        /*0018*/ 	.byte	0x03, 0x19
        /*001a*/ 	.short	0x0280


	//----- nvinfo : EIATTR_KPARAM_INFO
	.align		4
        /*001c*/ 	.byte	0x04, 0x17
        /*001e*/ 	.short	(.L_298 - .L_297)
.L_297:
        /*0020*/ 	.word	0x00000000
        /*0024*/ 	.short	0x0000
        /*0026*/ 	.short	0x0000
        /*0028*/ 	.byte	0x00, 0xf0, 0x01, 0x0a


	//----- nvinfo : EIATTR_MAXREG_COUNT
	.align		4
.L_298:
        /*002c*/ 	.byte	0x03, 0x1b
        /*002e*/ 	.short	0x00ff


	//----- nvinfo : EIATTR_NUM_BARRIERS
	.align		4
        /*0030*/ 	.byte	0x02, 0x4c
        /*0032*/ 	.byte	0x01
	.zero		1


	//----- nvinfo : EIATTR_ANNOTATIONS
	.align		4
        /*0034*/ 	.byte	0x04, 0x55
        /*0036*/ 	.short	(.L_300 - .L_299)


	//   ....[0]....
.L_299:
        /*0038*/ 	.word	0x00000001
        /*003c*/ 	.byte	0xb0, 0x07, 0x00, 0x00, 0x01, 0x00, 0x00, 0x00, 0x90, 0x74, 0x00, 0x00


	//----- nvinfo : EIATTR_MERCURY_ISA_VERSION
	.align		4
.L_300:
        /*0048*/ 	.byte	0x03, 0x5f
        /*004a*/ 	.short	0x0000


	//----- nvinfo : EIATTR_EXIT_INSTR_OFFSETS
	.align		4
        /*004c*/ 	.byte	0x04, 0x1c
        /*004e*/ 	.short	(.L_302 - .L_301)


	//   ....[0]....
.L_301:
        /*0050*/ 	.word	0x00000090


	//   ....[1]....
        /*0054*/ 	.word	0x00008870


	//----- nvinfo : EIATTR_CTAIDZ_USED
	.align		4
.L_302:
        /*0058*/ 	.byte	0x01, 0x04
	.zero		2


	//----- nvinfo : EIATTR_CRS_STACK_SIZE
	.align		4
        /*005c*/ 	.byte	0x04, 0x1e
        /*005e*/ 	.short	(.L_304 - .L_303)
.L_303:
        /*0060*/ 	.word	0x00000000
.L_304:


//--------------------- .nv.info._ZN5flash44flash_bwd_dq_dk_dv_loop_seqk_parallel_kernelI23Flash_bwd_kernel_traitsILi64ELi64ELi128ELi8ELi2ELi4ELi4ELb1ELb0EN7cutlass10bfloat16_tE19Flash_kernel_traitsILi64ELi64ELi128ELi8ES3_EELb0ELb1ELb0ELb0ELb0ELb0ELb1EEEvNS_16Flash_bwd_paramsE --------------------------
	.section	.nv.info._ZN5flash44flash_bwd_dq_dk_dv_loop_seqk_parallel_kernelI23Flash_bwd_kernel_traitsILi64ELi64ELi128ELi8ELi2ELi4ELi4ELb1ELb0EN7cutlass10bfloat16_tE19Flash_kernel_traitsILi64ELi64ELi128ELi8ES3_EELb0ELb1ELb0ELb0ELb0ELb0ELb1EEEvNS_16Flash_bwd_paramsE,"",@"SHT_CUDA_INFO"
	.sectionflags	@""
	.align	4


	//----- nvinfo : EIATTR_CUDA_API_VERSION
	.align		4
        /*0000*/ 	.byte	0x04, 0x37
        /*0002*/ 	.short	(.L_306 - .L_305)
.L_305:
        /*0004*/ 	.word	0x00000082


	//----- nvinfo : EIATTR_SW2861232_WAR
	.align		4
.L_306:
        /*0008*/ 	.byte	0x01, 0x35
	.zero		2


	//----- nvinfo : EIATTR_PARAM_CBANK
	.align		4
        /*000c*/ 	.byte	0x04, 0x0a
        /*000e*/ 	.short	(.L_308 - .L_307)
	.align		4
.L_307:
        /*0010*/ 	.word	index@(.nv.constant0._ZN5flash44flash_bwd_dq_dk_dv_loop_seqk_parallel_kernelI23Flash_bwd_kernel_traitsILi64ELi64ELi128ELi8ELi2ELi4ELi4ELb1ELb0EN7cutlass10bfloat16_tE19Flash_kernel_traitsILi64ELi64ELi128ELi8ES3_EELb0ELb1ELb0ELb0ELb0ELb0ELb1EEEvNS_16Flash_bwd_paramsE)
        /*0014*/ 	.short	0x0160
        /*0016*/ 	.short	0x0280


	//----- nvinfo : EIATTR_CBANK_PARAM_SIZE
	.align		4
.L_308:
        /*0018*/ 	.byte	0x03, 0x19
        /*001a*/ 	.short	0x0280


	//----- nvinfo : EIATTR_KPARAM_INFO
	.align		4
        /*001c*/ 	.byte	0x04, 0x17
        /*001e*/ 	.short	(.L_310 - .L_309)
.L_309:
        /*0020*/ 	.word	0x00000000
        /*0024*/ 	.short	0x0000
        /*0026*/ 	.short	0x0000
        /*0028*/ 	.byte	0x00, 0xf0, 0x01, 0x0a


	//----- nvinfo : EIATTR_MAXREG_COUNT
	.align		4
.L_310:
        /*002c*/ 	.byte	0x03, 0x1b
        /*002e*/ 	.short	0x00ff


	//----- nvinfo : EIATTR_NUM_BARRIERS
	.align		4
        /*0030*/ 	.byte	0x02, 0x4c
        /*0032*/ 	.byte	0x01
	.zero		1


	//----- nvinfo : EIATTR_ANNOTATIONS
	.align		4
        /*0034*/ 	.byte	0x04, 0x55
        /*0036*/ 	.short	(.L_312 - .L_311)


	//   ....[0]....
.L_311:
        /* <DEDUP_REMOVED lines=9> */


	//----- nvinfo : EIATTR_MERCURY_ISA_VERSION
	.align		4
.L_312:
        /*00b8*/ 	.byte	0x03, 0x5f
        /*00ba*/ 	.short	0x0000


	//----- nvinfo : EIATTR_EXIT_INSTR_OFFSETS
	.align		4
        /*00bc*/ 	.byte	0x04, 0x1c
        /*00be*/ 	.short	(.L_314 - .L_313)


	//   ....[0]....
.L_313:
        /*00c0*/ 	.word	0x000000a0


	//   ....[1]....
        /*00c4*/ 	.word	0x00008d90


	//----- nvinfo : EIATTR_CTAIDZ_USED
	.align		4
.L_314:
        /*00c8*/ 	.byte	0x01, 0x04
	.zero		2


	//----- nvinfo : EIATTR_CRS_STACK_SIZE
	.align		4
        /*00cc*/ 	.byte	0x04, 0x1e
        /*00ce*/ 	.short	(.L_316 - .L_315)
.L_315:
        /*00d0*/ 	.word	0x00000000
.L_316:


//--------------------- .nv.info._ZN5flash44flash_bwd_dq_dk_dv_loop_seqk_parallel_kernelI23Flash_bwd_kernel_traitsILi64ELi64ELi128ELi8ELi2ELi4ELi4ELb1ELb0EN7cutlass10bfloat16_tE19Flash_kernel_traitsILi64ELi64ELi128ELi8ES3_EELb1ELb1ELb0ELb0ELb1ELb1ELb0EEEvNS_16Flash_bwd_paramsE --------------------------
	.section	.nv.info._ZN5flash44flash_bwd_dq_dk_dv_loop_seqk_parallel_kernelI23Flash_bwd_kernel_traitsILi64ELi64ELi128ELi8ELi2ELi4ELi4ELb1ELb0EN7cutlass10bfloat16_tE19Flash_kernel_traitsILi64ELi64ELi128ELi8ES3_EELb1ELb1ELb0ELb0ELb1ELb1ELb0EEEvNS_16Flash_bwd_paramsE,"",@"SHT_CUDA_INFO"
	.sectionflags	@""
	.align	4


	//----- nvinfo : EIATTR_CUDA_API_VERSION
	.align		4
        /*0000*/ 	.byte	0x04, 0x37
        /*0002*/ 	.short	(.L_318 - .L_317)
.L_317:
        /*0004*/ 	.word	0x00000082


	//----- nvinfo : EIATTR_SW2861232_WAR
	.align		4
.L_318:
        /*0008*/ 	.byte	0x01, 0x35
	.zero		2


	//----- nvinfo : EIATTR_PARAM_CBANK
	.align		4
        /*000c*/ 	.byte	0x04, 0x0a
        /*000e*/ 	.short	(.L_320 - .L_319)
	.align		4
.L_319:
        /*0010*/ 	.word	index@(.nv.constant0._ZN5flash44flash_bwd_dq_dk_dv_loop_seqk_parallel_kernelI23Flash_bwd_kernel_traitsILi64ELi64ELi128ELi8ELi2ELi4ELi4ELb1ELb0EN7cutlass10bfloat16_tE19Flash_kernel_traitsILi64ELi64ELi128ELi8ES3_EELb1ELb1ELb0ELb0ELb1ELb1ELb0EEEvNS_16Flash_bwd_paramsE)
        /*0014*/ 	.short	0x0160
        /*0016*/ 	.short	0x0280


	//----- nvinfo : EIATTR_CBANK_PARAM_SIZE
	.align		4
.L_320:
        /*0018*/ 	.byte	0x03, 0x19
        /*001a*/ 	.short	0x0280


	//----- nvinfo : EIATTR_KPARAM_INFO
	.align		4
        /*001c*/ 	.byte	0x04, 0x17
        /*001e*/ 	.short	(.L_322 - .L_321)
.L_321:
        /*0020*/ 	.word	0x00000000
        /*0024*/ 	.short	0x0000
        /*0026*/ 	.short	0x0000
        /*0028*/ 	.byte	0x00, 0xf0, 0x01, 0x0a


	//----- nvinfo : EIATTR_MAXREG_COUNT
	.align		4
.L_322:
        /*002c*/ 	.byte	0x03, 0x1b
        /*002e*/ 	.short	0x00ff


	//----- nvinfo : EIATTR_NUM_BARRIERS
	.align		4
        /*0030*/ 	.byte	0x02, 0x4c
        /*0032*/ 	.byte	0x01
	.zero		1


	//----- nvinfo : EIATTR_MERCURY_ISA_VERSION
	.align		4
        /*0034*/ 	.byte	0x03, 0x5f
        /*0036*/ 	.short	0x0000


	//----- nvinfo : EIATTR_EXIT_INSTR_OFFSETS
	.align		4
        /*0038*/ 	.byte	0x04, 0x1c
        /*003a*/ 	.short	(.L_324 - .L_323)


	//   ....[0]....
.L_323:
        /*003c*/ 	.word	0x00000080


	//   ....[1]....
        /*0040*/ 	.word	0x000067b0


	//----- nvinfo : EIATTR_CTAIDZ_USED
	.align		4
.L_324:
        /*0044*/ 	.byte	0x01, 0x04
	.zero		2


//--------------------- .nv.info._ZN5flash44flash_bwd_dq_dk_dv_loop_seqk_parallel_kernelI23Flash_bwd_kernel_traitsILi64ELi64ELi128ELi8ELi2ELi4ELi4ELb1ELb0EN7cutlass10bfloat16_tE19Flash_kernel_traitsILi64ELi64ELi128ELi8ES3_EELb0ELb1ELb0ELb0ELb1ELb1ELb1EEEvNS_16Flash_bwd_paramsE --------------------------
	.section	.nv.info._ZN5flash44flash_bwd_dq_dk_dv_loop_seqk_parallel_kernelI23Flash_bwd_kernel_traitsILi64ELi64ELi128ELi8ELi2ELi4ELi4ELb1ELb0EN7cutlass10bfloat16_tE19Flash_kernel_traitsILi64ELi64ELi128ELi8ES3_EELb0ELb1ELb0ELb0ELb1ELb1ELb1EEEvNS_16Flash_bwd_paramsE,"",@"SHT_CUDA_INFO"
	.sectionflags	@""
	.align	4


	//----- nvinfo : EIATTR_CUDA_API_VERSION
	.align		4
        /*0000*/ 	.byte	0x04, 0x37
        /*0002*/ 	.short	(.L_326 - .L_325)
.L_325:
        /*0004*/ 	.word	0x00000082


	//----- nvinfo : EIATTR_SW2861232_WAR
	.align		4
.L_326:
        /*0008*/ 	.byte	0x01, 0x35
	.zero		2


	//----- nvinfo : EIATTR_PARAM_CBANK
	.align		4
        /*000c*/ 	.byte	0x04, 0x0a
        /*000e*/ 	.short	(.L_328 - .L_327)
	.align		4
.L_327:
        /*0010*/ 	.word	index@(.nv.constant0._ZN5flash44flash_bwd_dq_dk_dv_loop_seqk_parallel_kernelI23Flash_bwd_kernel_traitsILi64ELi64ELi128ELi8ELi2ELi4ELi4ELb1ELb0EN7cutlass10bfloat16_tE19Flash_kernel_traitsILi64ELi64ELi128ELi8ES3_EELb0ELb1ELb0ELb0ELb1ELb1ELb1EEEvNS_16Flash_bwd_paramsE)
        /*0014*/ 	.short	0x0160
        /*0016*/ 	.short	0x0280


	//----- nvinfo : EIATTR_CBANK_PARAM_SIZE
	.align		4
.L_328:
        /*0018*/ 	.byte	0x03, 0x19
        /*001a*/ 	.short	0x0280


	//----- nvinfo : EIATTR_KPARAM_INFO
	.align		4
        /*001c*/ 	.byte	0x04, 0x17
        /*001e*/ 	.short	(.L_330 - .L_329)
.L_329:
        /*0020*/ 	.word	0x00000000
        /*0024*/ 	.short	0x0000
        /*0026*/ 	.short	0x0000
        /*0028*/ 	.byte	0x00, 0xf0, 0x01, 0x0a


	//----- nvinfo : EIATTR_MAXREG_COUNT
	.align		4
.L_330:
        /*002c*/ 	.byte	0x03, 0x1b
        /*002e*/ 	.short	0x00ff


	//----- nvinfo : EIATTR_NUM_BARRIERS
	.align		4
        /*0030*/ 	.byte	0x02, 0x4c
        /*0032*/ 	.byte	0x01
	.zero		1


	//----- nvinfo : EIATTR_MERCURY_ISA_VERSION
	.align		4
        /*0034*/ 	.byte	0x03, 0x5f
        /*0036*/ 	.short	0x0000


	//----- nvinfo : EIATTR_EXIT_INSTR_OFFSETS
	.align		4
        /*0038*/ 	.byte	0x04, 0x1c
        /*003a*/ 	.short	(.L_332 - .L_331)


	//   ....[0]....
.L_331:
        /*003c*/ 	.word	0x00000090


	//   ....[1]....
        /*0040*/ 	.word	0x00006560


	//----- nvinfo : EIATTR_CTAIDZ_USED
	.align		4
.L_332:
        /*0044*/ 	.byte	0x01, 0x04
	.zero		2


//--------------------- .nv.info._ZN5flash44flash_bwd_dq_dk_dv_loop_seqk_parallel_kernelI23Flash_bwd_kernel_traitsILi64ELi64ELi128ELi8ELi2ELi4ELi4ELb1ELb0EN7cutlass10bfloat16_tE19Flash_kernel_traitsILi64ELi64ELi128ELi8ES3_EELb1ELb1ELb0ELb0ELb0ELb1ELb0EEEvNS_16Flash_bwd_paramsE --------------------------
	.section	.nv.info._ZN5flash44flash_bwd_dq_dk_dv_loop_seqk_parallel_kernelI23Flash_bwd_kernel_traitsILi64ELi64ELi128ELi8ELi2ELi4ELi4ELb1ELb0EN7cutlass10bfloat16_tE19Flash_kernel_traitsILi64ELi64ELi128ELi8ES3_EELb1ELb1ELb0ELb0ELb0ELb1ELb0EEEvNS_16Flash_bwd_paramsE,"",@"SHT_CUDA_INFO"
	.sectionflags	@""
	.align	4


	//----- nvinfo : EIATTR_CUDA_API_VERSION
	.align		4
        /*0000*/ 	.byte	0x04, 0x37
        /*0002*/ 	.short	(.L_334 - .L_333)
.L_333:
        /*0004*/ 	.word	0x00000082


	//----- nvinfo : EIATTR_SW2861232_WAR
	.align		4
.L_334:
        /*0008*/ 	.byte	0x01, 0x35
	.zero		2


	//----- nvinfo : EIATTR_PARAM_CBANK
	.align		4
        /*000c*/ 	.byte	0x04, 0x0a
        /*000e*/ 	.short	(.L_336 - .L_335)
	.align		4
.L_335:
        /*0010*/ 	.word	index@(.nv.constant0._ZN5flash44flash_bwd_dq_dk_dv_loop_seqk_parallel_kernelI23Flash_bwd_kernel_traitsILi64ELi64ELi128ELi8ELi2ELi4ELi4ELb1ELb0EN7cutlass10bfloat16_tE19Flash_kernel_traitsILi64ELi64ELi128ELi8ES3_EELb1ELb1ELb0ELb0ELb0ELb1ELb0EEEvNS_16Flash_bwd_paramsE)
        /*0014*/ 	.short	0x0160
        /*0016*/ 	.short	0x0280


	//----- nvinfo : EIATTR_CBANK_PARAM_SIZE
	.align		4
.L_336:
        /*0018*/ 	.byte	0x03, 0x19
        /*001a*/ 	.short	0x0280


	//----- nvinfo : EIATTR_KPARAM_INFO
	.align		4
        /*001c*/ 	.byte	0x04, 0x17
        /*001e*/ 	.short	(.L_338 - .L_337)
.L_337:
        /*0020*/ 	.word	0x00000000
        /*0024*/ 	.short	0x0000
        /*0026*/ 	.short	0x0000
        /*0028*/ 	.byte	0x00, 0xf0, 0x01, 0x0a


	//----- nvinfo : EIATTR_MAXREG_COUNT
	.align		4
.L_338:
        /*002c*/ 	.byte	0x03, 0x1b
        /*002e*/ 	.short	0x00ff


	//----- nvinfo : EIATTR_NUM_BARRIERS
	.align		4
        /*0030*/ 	.byte	0x02, 0x4c
        /*0032*/ 	.byte	0x01
	.zero		1


	//----- nvinfo : EIATTR_MERCURY_ISA_VERSION
	.align		4
        /*0034*/ 	.byte	0x03, 0x5f
        /*0036*/ 	.short	0x0000


	//----- nvinfo : EIATTR_EXIT_INSTR_OFFSETS
	.align		4
        /*0038*/ 	.byte	0x04, 0x1c
        /*003a*/ 	.short	(.L_340 - .L_339)


	//   ....[0]....
.L_339:
        /*003c*/ 	.word	0x00000080


	//   ....[1]....
        /*0040*/ 	.word	0x000080f0


	//----- nvinfo : EIATTR_CTAIDZ_USED
	.align		4
.L_340:
        /*0044*/ 	.byte	0x01, 0x04
	.zero		2


	//----- nvinfo : EIATTR_CRS_STACK_SIZE
	.align		4
        /*0048*/ 	.byte	0x04, 0x1e
        /*004a*/ 	.short	(.L_342 - .L_341)
.L_341:
        /*004c*/ 	.word	0x00000000
.L_342:


//--------------------- .nv.info._ZN5flash44flash_bwd_dq_dk_dv_loop_seqk_parallel_kernelI23Flash_bwd_kernel_traitsILi64ELi64ELi128ELi8ELi2ELi4ELi4ELb1ELb0EN7cutlass10bfloat16_tE19Flash_kernel_traitsILi64ELi64ELi128ELi8ES3_EELb0ELb1ELb0ELb0ELb0ELb1ELb1EEEvNS_16Flash_bwd_paramsE --------------------------
	.section	.nv.info._ZN5flash44flash_bwd_dq_dk_dv_loop_seqk_parallel_kernelI23Flash_bwd_kernel_traitsILi64ELi64ELi128ELi8ELi2ELi4ELi4ELb1ELb0EN7cutlass10bfloat16_tE19Flash_kernel_traitsILi64ELi64ELi128ELi8ES3_EELb0ELb1ELb0ELb0ELb0ELb1ELb1EEEvNS_16Flash_bwd_paramsE,"",@"SHT_CUDA_INFO"
	.sectionflags	@""
	.align	4


	//----- nvinfo : EIATTR_CUDA_API_VERSION
	.align		4
        /*0000*/ 	.byte	0x04, 0x37
        /*0002*/ 	.short	(.L_344 - .L_343)
.L_343:
        /*0004*/ 	.word	0x00000082


	//----- nvinfo : EIATTR_SW2861232_WAR
	.align		4
.L_344:
        /*0008*/ 	.byte	0x01, 0x35
	.zero		2


	//----- nvinfo : EIATTR_PARAM_CBANK
	.align		4
        /*000c*/ 	.byte	0x04, 0x0a
        /*000e*/ 	.short	(.L_346 - .L_345)
	.align		4
.L_345:
        /*0010*/ 	.word	index@(.nv.constant0._ZN5flash44flash_bwd_dq_dk_dv_loop_seqk_parallel_kernelI23Flash_bwd_kernel_traitsILi64ELi64ELi128ELi8ELi2ELi4ELi4ELb1ELb0EN7cutlass10bfloat16_tE19Flash_kernel_traitsILi64ELi64ELi128ELi8ES3_EELb0ELb1ELb0ELb0ELb0ELb1ELb1EEEvNS_16Flash_bwd_paramsE)
        /*0014*/ 	.short	0x0160
        /*0016*/ 	.short	0x0280


	//----- nvinfo : EIATTR_CBANK_PARAM_SIZE
	.align		4
.L_346:
        /*0018*/ 	.byte	0x03, 0x19
        /*001a*/ 	.short	0x0280


	//----- nvinfo : EIATTR_KPARAM_INFO
	.align		4
        /*001c*/ 	.byte	0x04, 0x17
        /*001e*/ 	.short	(.L_348 - .L_347)
.L_347:
        /*0020*/ 	.word	0x00000000
        /*0024*/ 	.short	0x0000
        /*0026*/ 	.short	0x0000
        /*0028*/ 	.byte	0x00, 0xf0, 0x01, 0x0a


	//----- nvinfo : EIATTR_MAXREG_COUNT
	.align		4
.L_348:
        /*002c*/ 	.byte	0x03, 0x1b
        /*002e*/ 	.short	0x00ff


	//----- nvinfo : EIATTR_NUM_BARRIERS
	.align		4
        /*0030*/ 	.byte	0x02, 0x4c
        /*0032*/ 	.byte	0x01
	.zero		1


	//----- nvinfo : EIATTR_ANNOTATIONS
	.align		4
        /*0034*/ 	.byte	0x04, 0x55
        /*0036*/ 	.short	(.L_350 - .L_349)


	//   ....[0]....
.L_349:
        /* <DEDUP_REMOVED lines=9> */


	//----- nvinfo : EIATTR_MERCURY_ISA_VERSION
	.align		4
.L_350:
        /*00b8*/ 	.byte	0x03, 0x5f
        /*00ba*/ 	.short	0x0000


	//----- nvinfo : EIATTR_EXIT_INSTR_OFFSETS
	.align		4
        /*00bc*/ 	.byte	0x04, 0x1c
        /*00be*/ 	.short	(.L_352 - .L_351)


	//   ....[0]....
.L_351:
        /*00c0*/ 	.word	0x000000a0


	//   ....[1]....
        /*00c4*/ 	.word	0x00008710


	//----- nvinfo : EIATTR_CTAIDZ_USED
	.align		4
.L_352:
        /*00c8*/ 	.byte	0x01, 0x04
	.zero		2


	//----- nvinfo : EIATTR_CRS_STACK_SIZE
	.align		4
        /*00cc*/ 	.byte	0x04, 0x1e
        /*00ce*/ 	.short	(.L_354 - .L_353)
.L_353:
        /*00d0*/ 	.word	0x00000000
.L_354:


//--------------------- .nv.info._ZN5flash44flash_bwd_dq_dk_dv_loop_seqk_parallel_kernelI23Flash_bwd_kernel_traitsILi64ELi64ELi128ELi8ELi2ELi4ELi4ELb1ELb0EN7cutlass10bfloat16_tE19Flash_kernel_traitsILi64ELi64ELi128ELi8ES3_EELb1ELb1ELb0ELb1ELb0ELb0ELb0EEEvNS_16Flash_bwd_paramsE --------------------------
	.section	.nv.info._ZN5flash44flash_bwd_dq_dk_dv_loop_seqk_parallel_kernelI23Flash_bwd_kernel_traitsILi64ELi64ELi128ELi8ELi2ELi4ELi4ELb1ELb0EN7cutlass10bfloat16_tE19Flash_kernel_traitsILi64ELi64ELi128ELi8ES3_EELb1ELb1ELb0ELb1ELb0ELb0ELb0EEEvNS_16Flash_bwd_paramsE,"",@"SHT_CUDA_INFO"
	.sectionflags	@""
	.align	4


	//----- nvinfo : EIATTR_CUDA_API_VERSION
	.align		4
        /*0000*/ 	.byte	0x04, 0x37
        /*0002*/ 	.short	(.L_356 - .L_355)
.L_355:
        /*0004*/ 	.word	0x00000082


	//----- nvinfo : EIATTR_SW2861232_WAR
	.align		4
.L_356:
        /*0008*/ 	.byte	0x01, 0x35
	.zero		2


	//----- nvinfo : EIATTR_PARAM_CBANK
	.align		4
        /*000c*/ 	.byte	0x04, 0x0a
        /*000e*/ 	.short	(.L_358 - .L_357)
	.align		4
.L_357:
        /*0010*/ 	.word	index@(.nv.constant0._ZN5flash44flash_bwd_dq_dk_dv_loop_seqk_parallel_kernelI23Flash_bwd_kernel_traitsILi64ELi64ELi128ELi8ELi2ELi4ELi4ELb1ELb0EN7cutlass10bfloat16_tE19Flash_kernel_traitsILi64ELi64ELi128ELi8ES3_EELb1ELb1ELb0ELb1ELb0ELb0ELb0EEEvNS_16Flash_bwd_paramsE)
        /*0014*/ 	.short	0x0160
        /*0016*/ 	.short	0x0280


	//----- nvinfo : EIATTR_CBANK_PARAM_SIZE
	.align		4
.L_358:
        /*0018*/ 	.byte	0x03, 0x19
        /*001a*/ 	.short	0x0280


	//----- nvinfo : EIATTR_KPARAM_INFO
	.align		4
        /*001c*/ 	.byte	0x04, 0x17
        /*001e*/ 	.short	(.L_360 - .L_359)
.L_359:
        /*0020*/ 	.word	0x00000000
        /*0024*/ 	.short	0x0000
        /*0026*/ 	.short	0x0000
        /*0028*/ 	.byte	0x00, 0xf0, 0x01, 0x0a


	//----- nvinfo : EIATTR_MAXREG_COUNT
	.align		4
.L_360:
        /*002c*/ 	.byte	0x03, 0x1b
        /*002e*/ 	.short	0x00ff


	//----- nvinfo : EIATTR_NUM_BARRIERS
	.align		4
        /*0030*/ 	.byte	0x02, 0x4c
        /*0032*/ 	.byte	0x01
	.zero		1


	//----- nvinfo : EIATTR_ANNOTATIONS
	.align		4
        /*0034*/ 	.byte	0x04, 0x55
        /*0036*/ 	.short	(.L_362 - .L_361)


	//   ....[0]....
.L_361:
        /* <DEDUP_REMOVED lines=10> */


	//----- nvinfo : EIATTR_MERCURY_ISA_VERSION
	.align		4
.L_362:
        /*00c0*/ 	.byte	0x03, 0x5f
        /*00c2*/ 	.short	0x0000


	//----- nvinfo : EIATTR_EXIT_INSTR_OFFSETS
	.align		4
        /*00c4*/ 	.byte	0x04, 0x1c
        /*00c6*/ 	.short	(.L_364 - .L_363)


	//   ....[0]....
.L_363:
        /*00c8*/ 	.word	0x00000090


	//   ....[1]....
        /*00cc*/ 	.word	0x00008ed0


	//----- nvinfo : EIATTR_CTAIDZ_USED
	.align		4
.L_364:
        /*00d0*/ 	.byte	0x01, 0x04
	.zero		2


	//----- nvinfo : EIATTR_CRS_STACK_SIZE
	.align		4
        /*00d4*/ 	.byte	0x04, 0x1e
        /*00d6*/ 	.short	(.L_366 - .L_365)
.L_365:
        /*00d8*/ 	.word	0x00000000
.L_366:


//--------------------- .nv.info._ZN5flash44flash_bwd_dq_dk_dv_loop_seqk_parallel_kernelI23Flash_bwd_kernel_traitsILi64ELi64ELi128ELi8ELi2ELi4ELi4ELb1ELb0EN7cutlass10bfloat16_tE19Flash_kernel_traitsILi64ELi64ELi128ELi8ES3_EELb0ELb1ELb0ELb1ELb0ELb0ELb1EEEvNS_16Flash_bwd_paramsE --------------------------
	.section	.nv.info._ZN5flash44flash_bwd_dq_dk_dv_loop_seqk_parallel_kernelI23Flash_bwd_kernel_traitsILi64ELi64ELi128ELi8ELi2ELi4ELi4ELb1ELb0EN7cutlass10bfloat16_tE19Flash_kernel_traitsILi64ELi64ELi128ELi8ES3_EELb0ELb1ELb0ELb1ELb0ELb0ELb1EEEvNS_16Flash_bwd_paramsE,"",@"SHT_CUDA_INFO"
	.sectionflags	@""
	.align	4


	//----- nvinfo : EIATTR_CUDA_API_VERSION
	.align		4
        /*0000*/ 	.byte	0x04, 0x37
        /*0002*/ 	.short	(.L_368 - .L_367)
.L_367:
        /*0004*/ 	.word	0x00000082


	//----- nvinfo : EIATTR_SW2861232_WAR
	.align		4
.L_368:
        /*0008*/ 	.byte	0x01, 0x35
	.zero		2


	//----- nvinfo : EIATTR_PARAM_CBANK
	.align		4
        /*000c*/ 	.byte	0x04, 0x0a
        /*000e*/ 	.short	(.L_370 - .L_369)
	.align		4
.L_369:
        /*0010*/ 	.word	index@(.nv.constant0._ZN5flash44flash_bwd_dq_dk_dv_loop_seqk_parallel_kernelI23Flash_bwd_kernel_traitsILi64ELi64ELi128ELi8ELi2ELi4ELi4ELb1ELb0EN7cutlass10bfloat16_tE19Flash_kernel_traitsILi64ELi64ELi128ELi8ES3_EELb0ELb1ELb0ELb1ELb0ELb0ELb1EEEvNS_16Flash_bwd_paramsE)
        /*0014*/ 	.short	0x0160
        /*0016*/ 	.short	0x0280


	//----- nvinfo : EIATTR_CBANK_PARAM_SIZE
	.align		4
.L_370:
        /*0018*/ 	.byte	0x03, 0x19
        /*001a*/ 	.short	0x0280


	//----- nvinfo : EIATTR_KPARAM_INFO
	.align		4
        /*001c*/ 	.byte	0x04, 0x17
        /*001e*/ 	.short	(.L_372 - .L_371)
.L_371:
        /*0020*/ 	.word	0x00000000
        /*0024*/ 	.short	0x0000
        /*0026*/ 	.short	0x0000
        /*0028*/ 	.byte	0x00, 0xf0, 0x01, 0x0a


	//----- nvinfo : EIATTR_MAXREG_COUNT
	.align		4
.L_372:
        /*002c*/ 	.byte	0x03, 0x1b
        /*002e*/ 	.short	0x00ff


	//----- nvinfo : EIATTR_NUM_BARRIERS
	.align		4
        /*0030*/ 	.byte	0x02, 0x4c
        /*0032*/ 	.byte	0x01
	.zero		1


	//----- nvinfo : EIATTR_ANNOTATIONS
	.align		4
        /*0034*/ 	.byte	0x04, 0x55
        /*0036*/ 	.short	(.L_374 - .L_373)


	//   ....[0]....
.L_373:
        /* <DEDUP_REMOVED lines=18> */


	//----- nvinfo : EIATTR_MERCURY_ISA_VERSION
	.align		4
.L_374:
        /*0148*/ 	.byte	0x03, 0x5f
        /*014a*/ 	.short	0x0000


	//----- nvinfo : EIATTR_EXIT_INSTR_OFFSETS
	.align		4
        /*014c*/ 	.byte	0x04, 0x1c
        /*014e*/ 	.short	(.L_376 - .L_375)


	//   ....[0]....
.L_375:
        /*0150*/ 	.word	0x000000a0


	//   ....[1]....
        /*0154*/ 	.word	0x00009170


	//----- nvinfo : EIATTR_CTAIDZ_USED
	.align		4
.L_376:
        /*0158*/ 	.byte	0x01, 0x04
	.zero		2


	//----- nvinfo : EIATTR_CRS_STACK_SIZE
	.align		4
        /*015c*/ 	.byte	0x04, 0x1e
        /*015e*/ 	.short	(.L_378 - .L_377)
.L_377:
        /*0160*/ 	.word	0x00000000
.L_378:


//--------------------- .nv.info._ZN5flash25flash_bwd_dot_do_o_kernelILb0E23Flash_bwd_kernel_traitsILi64ELi64ELi128ELi8ELi2ELi4ELi4ELb1ELb0EN7cutlass10bfloat16_tE19Flash_kernel_traitsILi64ELi64ELi128ELi8ES3_EEEEvNS_16Flash_bwd_paramsE --------------------------
	.section	.nv.info._ZN5flash25flash_bwd_dot_do_o_kernelILb0E23Flash_bwd_kernel_traitsILi64ELi64ELi128ELi8ELi2ELi4ELi4ELb1ELb0EN7cutlass10bfloat16_tE19Flash_kernel_traitsILi64ELi64ELi128ELi8ES3_EEEEvNS_16Flash_bwd_paramsE,"",@"SHT_CUDA_INFO"
	.sectionflags	@""
	.align	4


	//----- nvinfo : EIATTR_CUDA_API_VERSION
	.align		4
        /*0000*/ 	.byte	0x04, 0x37
        /*0002*/ 	.short	(.L_380 - .L_379)
.L_379:
        /*0004*/ 	.word	0x00000082


	//----- nvinfo : EIATTR_SW2861232_WAR
	.align		4
.L_380:
        /*0008*/ 	.byte	0x01, 0x35
	.zero		2


	//----- nvinfo : EIATTR_PARAM_CBANK
	.align		4
        /*000c*/ 	.byte	0x04, 0x0a
        /*000e*/ 	.short	(.L_382 - .L_381)
	.align		4
.L_381:
        /*0010*/ 	.word	index@(.nv.constant0._ZN5flash25flash_bwd_dot_do_o_kernelILb0E23Flash_bwd_kernel_traitsILi64ELi64ELi128ELi8ELi2ELi4ELi4ELb1ELb0EN7cutlass10bfloat16_tE19Flash_kernel_traitsILi64ELi64ELi128ELi8ES3_EEEEvNS_16Flash_bwd_paramsE)
        /*0014*/ 	.short	0x0160
        /*0016*/ 	.short	0x0280


	//----- nvinfo : EIATTR_CBANK_PARAM_SIZE
	.align		4
.L_382:
        /*0018*/ 	.byte	0x03, 0x19
        /*001a*/ 	.short	0x0280


	//----- nvinfo : EIATTR_KPARAM_INFO
	.align		4
        /*001c*/ 	.byte	0x04, 0x17
        /*001e*/ 	.short	(.L_384 - .L_383)
.L_383:
        /*0020*/ 	.word	0x00000000
        /*0024*/ 	.short	0x0000
        /*0026*/ 	.short	0x0000
        /*0028*/ 	.byte	0x00, 0xf0, 0x01, 0x0a


	//----- nvinfo : EIATTR_MAXREG_COUNT
	.align		4
.L_384:
        /*002c*/ 	.byte	0x03, 0x1b
        /*002e*/ 	.short	0x00ff


	//----- nvinfo : EIATTR_MERCURY_ISA_VERSION
	.align		4
        /*0030*/ 	.byte	0x03, 0x5f
        /*0032*/ 	.short	0x0000


	//----- nvinfo : EIATTR_COOP_GROUP_MASK_REGIDS
	.align		4
        /*0034*/ 	.byte	0x04, 0x29
        /*0036*/ 	.short	(.L_386 - .L_385)


	//   ....[0]....
.L_385:
        /*0038*/ 	.word	0xffffffff


	//   ....[1]....
        /*003c*/ 	.word	0xffffffff


	//   ....[2]....
        /*0040*/ 	.word	0xffffffff


	//   ....[3]....
        /*0044*/ 	.word	0xffffffff


	//   ....[4]....
        /*0048*/ 	.word	0xffffffff


	//   ....[5]....
        /*004c*/ 	.word	0xffffffff


	//----- nvinfo : EIATTR_COOP_GROUP_INSTR_OFFSETS
	.align		4
.L_386:
        /*0050*/ 	.byte	0x04, 0x28
        /*0052*/ 	.short	(.L_388 - .L_387)


	//   ....[0]....
.L_387:
        /*0054*/ 	.word	0x00000ad0


	//   ....[1]....
        /*0058*/ 	.word	0x00000b00


	//   ....[2]....
        /*005c*/ 	.word	0x00000b20


	//   ....[3]....
        /*0060*/ 	.word	0x00000b40


	//   ....[4]....
        /*0064*/ 	.word	0x00000b60


	//   ....[5]....
        /*0068*/ 	.word	0x00000b90


	//----- nvinfo : EIATTR_EXIT_INSTR_OFFSETS
	.align		4
.L_388:
        /*006c*/ 	.byte	0x04, 0x1c
        /*006e*/ 	.short	(.L_390 - .L_389)


	//   ....[0]....
.L_389:
        /*0070*/ 	.word	0x00000120


	//   ....[1]....
        /*0074*/ 	.word	0x00000c30


	//   ....[2]....
        /*0078*/ 	.word	0x00000c60


	//----- nvinfo : EIATTR_CTAIDZ_USED
	.align		4
.L_390:
        /*007c*/ 	.byte	0x01, 0x04
	.zero		2


//--------------------- .nv.info._ZN5flash25flash_bwd_dot_do_o_kernelILb1E23Flash_bwd_kernel_traitsILi64ELi64ELi128ELi8ELi2ELi4ELi4ELb1ELb0EN7cutlass10bfloat16_tE19Flash_kernel_traitsILi64ELi64ELi128ELi8ES3_EEEEvNS_16Flash_bwd_paramsE --------------------------
	.section	.nv.info._ZN5flash25flash_bwd_dot_do_o_kernelILb1E23Flash_bwd_kernel_traitsILi64ELi64ELi128ELi8ELi2ELi4ELi4ELb1ELb0EN7cutlass10bfloat16_tE19Flash_kernel_traitsILi64ELi64ELi128ELi8ES3_EEEEvNS_16Flash_bwd_paramsE,"",@"SHT_CUDA_INFO"
	.sectionflags	@""
	.align	4


	//----- nvinfo : EIATTR_CUDA_API_VERSION
	.align		4
        /*0000*/ 	.byte	0x04, 0x37
        /*0002*/ 	.short	(.L_392 - .L_391)
.L_391:
        /*0004*/ 	.word	0x00000082


	//----- nvinfo : EIATTR_SW2861232_WAR
	.align		4
.L_392:
        /*0008*/ 	.byte	0x01, 0x35
	.zero		2


	//----- nvinfo : EIATTR_PARAM_CBANK
	.align		4
        /*000c*/ 	.byte	0x04, 0x0a
        /*000e*/ 	.short	(.L_394 - .L_393)
	.align		4
.L_393:
        /*0010*/ 	.word	index@(.nv.constant0._ZN5flash25flash_bwd_dot_do_o_kernelILb1E23Flash_bwd_kernel_traitsILi64ELi64ELi128ELi8ELi2ELi4ELi4ELb1ELb0EN7cutlass10bfloat16_tE19Flash_kernel_traitsILi64ELi64ELi128ELi8ES3_EEEEvNS_16Flash_bwd_paramsE)
        /*0014*/ 	.short	0x0160
        /*0016*/ 	.short	0x0280


	//----- nvinfo : EIATTR_CBANK_PARAM_SIZE
	.align		4
.L_394:
        /*0018*/ 	.byte	0x03, 0x19
        /*001a*/ 	.short	0x0280


	//----- nvinfo : EIATTR_KPARAM_INFO
	.align		4
        /*001c*/ 	.byte	0x04, 0x17
        /*001e*/ 	.short	(.L_396 - .L_395)
.L_395:
        /*0020*/ 	.word	0x00000000
        /*0024*/ 	.short	0x0000
        /*0026*/ 	.short	0x0000
        /*0028*/ 	.byte	0x00, 0xf0, 0x01, 0x0a


	//----- nvinfo : EIATTR_MAXREG_COUNT
	.align		4
.L_396:
        /*002c*/ 	.byte	0x03, 0x1b
        /*002e*/ 	.short	0x00ff


	//----- nvinfo : EIATTR_MERCURY_ISA_VERSION
	.align		4
        /*0030*/ 	.byte	0x03, 0x5f
        /*0032*/ 	.short	0x0000


	//----- nvinfo : EIATTR_COOP_GROUP_MASK_REGIDS
	.align		4
        /*0034*/ 	.byte	0x04, 0x29
        /*0036*/ 	.short	(.L_398 - .L_397)


	//   ....[0]....
.L_397:
        /*0038*/ 	.word	0xffffffff


	//   ....[1]....
        /*003c*/ 	.word	0xffffffff


	//   ....[2]....
        /*0040*/ 	.word	0xffffffff


	//   ....[3]....
        /*0044*/ 	.word	0xffffffff


	//   ....[4]....
        /*0048*/ 	.word	0xffffffff


	//   ....[5]....
        /*004c*/ 	.word	0xffffffff


	//----- nvinfo : EIATTR_COOP_GROUP_INSTR_OFFSETS
	.align		4
.L_398:
        /*0050*/ 	.byte	0x04, 0x28
        /*0052*/ 	.short	(.L_400 - .L_399)


	//   ....[0]....
.L_399:
        /*0054*/ 	.word	0x00000d70


	//   ....[1]....
        /*0058*/ 	.word	0x00000d80


	//   ....[2]....
        /*005c*/ 	.word	0x00000db0


	//   ....[3]....
        /*0060*/ 	.word	0x00000dc0


	//   ....[4]....
        /*0064*/ 	.word	0x00000e10


	//   ....[5]....
        /*0068*/ 	.word	0x00000e40


	//----- nvinfo : EIATTR_EXIT_INSTR_OFFSETS
	.align		4
.L_400:
        /*006c*/ 	.byte	0x04, 0x1c
        /*006e*/ 	.short	(.L_402 - .L_401)


	//   ....[0]....
.L_401:
        /*0070*/ 	.word	0x00000120


	//   ....[1]....
        /*0074*/ 	.word	0x00000fc0


	//----- nvinfo : EIATTR_CTAIDZ_USED
	.align		4
.L_402:
        /*0078*/ 	.byte	0x01, 0x04
	.zero		2


//--------------------- .nv.info._ZN5flash27flash_bwd_convert_dq_kernelI23Flash_bwd_kernel_traitsILi64ELi128ELi128ELi8ELi4ELi4ELi4ELb0ELb0EN7cutlass10bfloat16_tE19Flash_kernel_traitsILi64ELi128ELi128ELi8ES3_EEEEvNS_16Flash_bwd_paramsEi --------------------------
	.section	.nv.info._ZN5flash27flash_bwd_convert_dq_kernelI23Flash_bwd_kernel_traitsILi64ELi128ELi128ELi8ELi4ELi4ELi4ELb0ELb0EN7cutlass10bfloat16_tE19Flash_kernel_traitsILi64ELi128ELi128ELi8ES3_EEEEvNS_16Flash_bwd_paramsEi,"",@"SHT_CUDA_INFO"
	.sectionflags	@""
	.align	4


	//----- nvinfo : EIATTR_CUDA_API_VERSION
	.align		4
        /*0000*/ 	.byte	0x04, 0x37
        /*0002*/ 	.short	(.L_404 - .L_403)
.L_403:
        /*0004*/ 	.word	0x00000082


	//----- nvinfo : EIATTR_SW2861232_WAR
	.align		4
.L_404:
        /*0008*/ 	.byte	0x01, 0x35
	.zero		2


	//----- nvinfo : EIATTR_PARAM_CBANK
	.align		4
        /*000c*/ 	.byte	0x04, 0x0a
        /*000e*/ 	.short	(.L_406 - .L_405)
	.align		4
.L_405:
        /*0010*/ 	.word	index@(.nv.constant0._ZN5flash27flash_bwd_convert_dq_kernelI23Flash_bwd_kernel_traitsILi64ELi128ELi128ELi8ELi4ELi4ELi4ELb0ELb0EN7cutlass10bfloat16_tE19Flash_kernel_traitsILi64ELi128ELi128ELi8ES3_EEEEvNS_16Flash_bwd_paramsEi)
        /*0014*/ 	.short	0x0160
        /*0016*/ 	.short	0x0284


	//----- nvinfo : EIATTR_CBANK_PARAM_SIZE
	.align		4
.L_406:
        /*0018*/ 	.byte	0x03, 0x19
        /*001a*/ 	.short	0x0284


	//----- nvinfo : EIATTR_KPARAM_INFO
	.align		4
        /*001c*/ 	.byte	0x04, 0x17
        /*001e*/ 	.short	(.L_408 - .L_407)
.L_407:
        /*0020*/ 	.word	0x00000000
        /*0024*/ 	.short	0x0001
        /*0026*/ 	.short	0x0280
        /*0028*/ 	.byte	0x00, 0xf0, 0x11, 0x00


	//----- nvinfo : EIATTR_KPARAM_INFO
	.align		4
.L_408:
        /*002c*/ 	.byte	0x04, 0x17
        /*002e*/ 	.short	(.L_410 - .L_409)
.L_409:
        /*0030*/ 	.word	0x00000000
        /*0034*/ 	.short	0x0000
        /*0036*/ 	.short	0x0000
        /*0038*/ 	.byte	0x00, 0xf0, 0x01, 0x0a


	//----- nvinfo : EIATTR_MAXREG_COUNT
	.align		4
.L_410:
        /*003c*/ 	.byte	0x03, 0x1b
        /*003e*/ 	.short	0x00ff


	//----- nvinfo : EIATTR_NUM_BARRIERS
	.align		4
        /*0040*/ 	.byte	0x02, 0x4c
        /*0042*/ 	.byte	0x01
	.zero		1


	//----- nvinfo : EIATTR_MERCURY_ISA_VERSION
	.align		4
        /*0044*/ 	.byte	0x03, 0x5f
        /*0046*/ 	.short	0x0000


	//----- nvinfo : EIATTR_EXIT_INSTR_OFFSETS
	.align		4
        /*0048*/ 	.byte	0x04, 0x1c
        /*004a*/ 	.short	(.L_412 - .L_411)


	//   ....[0]....
.L_411:
        /*004c*/ 	.word	0x000000f0


	//   ....[1]....
        /*0050*/ 	.word	0x00001910


	//   ....[2]....
        /*0054*/ 	.word	0x000019c0


	//----- nvinfo : EIATTR_CTAIDZ_USED
	.align		4
.L_412:
        /*0058*/ 	.byte	0x01, 0x04
	.zero		2


	//----- nvinfo : EIATTR_CRS_STACK_SIZE
	.align		4
        /*005c*/ 	.byte	0x04, 0x1e
        /*005e*/ 	.short	(.L_414 - .L_413)
.L_413:
        /*0060*/ 	.word	0x00000000
.L_414:


//--------------------- .nv.info._ZN5flash44flash_bwd_dq_dk_dv_loop_seqk_parallel_kernelI23Flash_bwd_kernel_traitsILi64ELi128ELi128ELi8ELi4ELi4ELi4ELb0ELb0EN7cutlass10bfloat16_tE19Flash_kernel_traitsILi64ELi128ELi128ELi8ES3_EELb1ELb1ELb0ELb0ELb0ELb0ELb0EEEvNS_16Flash_bwd_paramsE --------------------------
	.section	.nv.info._ZN5flash44flash_bwd_dq_dk_dv_loop_seqk_parallel_kernelI23Flash_bwd_kernel_traitsILi64ELi128ELi128ELi8ELi4ELi4ELi4ELb0ELb0EN7cutlass10bfloat16_tE19Flash_kernel_traitsILi64ELi128ELi128ELi8ES3_EELb1ELb1ELb0ELb0ELb0ELb0ELb0EEEvNS_16Flash_bwd_paramsE,"",@"SHT_CUDA_INFO"
	.sectionflags	@""
	.align	4


	//----- nvinfo : EIATTR_CUDA_API_VERSION
	.align		4
        /*0000*/ 	.byte	0x04, 0x37
        /*0002*/ 	.short	(.L_416 - .L_415)
.L_415:
        /*0004*/ 	.word	0x00000082


	//----- nvinfo : EIATTR_SW2861232_WAR
	.align		4
.L_416:
        /*0008*/ 	.byte	0x01, 0x35
	.zero		2


	//----- nvinfo : EIATTR_PARAM_CBANK
	.align		4
        /*000c*/ 	.byte	0x04, 0x0a
        /*000e*/ 	.short	(.L_418 - .L_417)
	.align		4
.L_417:
        /*0010*/ 	.word	index@(.nv.constant0._ZN5flash44flash_bwd_dq_dk_dv_loop_seqk_parallel_kernelI23Flash_bwd_kernel_traitsILi64ELi128ELi128ELi8ELi4ELi4ELi4ELb0ELb0EN7cutlass10bfloat16_tE19Flash_kernel_traitsILi64ELi128ELi128ELi8ES3_EELb1ELb1ELb0ELb0ELb0ELb0ELb0EEEvNS_16Flash_bwd_paramsE)
        /*0014*/ 	.short	0x0160
        /*0016*/ 	.short	0x0280


	//----- nvinfo : EIATTR_CBANK_PARAM_SIZE
	.align		4
.L_418:
        /*0018*/ 	.byte	0x03, 0x19
        /*001a*/ 	.short	0x0280


	//----- nvinfo : EIATTR_KPARAM_INFO
	.align		4
        /*001c*/ 	.byte	0x04, 0x17
        /*001e*/ 	.short	(.L_420 - .L_419)
.L_419:
        /*0020*/ 	.word	0x00000000
        /*0024*/ 	.short	0x0000
        /*0026*/ 	.short	0x0000
        /*0028*/ 	.byte	0x00, 0xf0, 0x01, 0x0a


	//----- nvinfo : EIATTR_MAXREG_COUNT
	.align		4
.L_420:
        /*002c*/ 	.byte	0x03, 0x1b
        /*002e*/ 	.short	0x00ff


	//----- nvinfo : EIATTR_NUM_BARRIERS
	.align		4
        /*0030*/ 	.byte	0x02, 0x4c
        /*0032*/ 	.byte	0x01
	.zero		1


	//----- nvinfo : EIATTR_ANNOTATIONS
	.align		4
        /*0034*/ 	.byte	0x04, 0x55
        /*0036*/ 	.short	(.L_422 - .L_421)


	//   ....[0]....
.L_421:
        /* <DEDUP_REMOVED lines=26> */


	//----- nvinfo : EIATTR_MERCURY_ISA_VERSION
	.align		4
.L_422:
        /*01c8*/ 	.byte	0x03, 0x5f
        /*01ca*/ 	.short	0x0000


	//----- nvinfo : EIATTR_EXIT_INSTR_OFFSETS
	.align		4
        /*01cc*/ 	.byte	0x04, 0x1c
        /*01ce*/ 	.short	(.L_424 - .L_423)


	//   ....[0]....
.L_423:
        /*01d0*/ 	.word	0x000000a0


	//   ....[1]....
        /*01d4*/ 	.word	0x0000d3e0


	//----- nvinfo : EIATTR_CTAIDZ_USED
	.align		4
.L_424:
        /*01d8*/ 	.byte	0x01, 0x04
	.zero		2


	//----- nvinfo : EIATTR_CRS_STACK_SIZE
	.align		4
        /*01dc*/ 	.byte	0x04, 0x1e
        /*01de*/ 	.short	(.L_426 - .L_425)
.L_425:
        /*01e0*/ 	.word	0x00000000
.L_426:


//--------------------- .nv.info._ZN5flash44flash_bwd_dq_dk_dv_loop_seqk_parallel_kernelI23Flash_bwd_kernel_traitsILi64ELi128ELi128ELi8ELi4ELi4ELi4ELb0ELb0EN7cutlass10bfloat16_tE19Flash_kernel_traitsILi64ELi128ELi128ELi8ES3_EELb0ELb1ELb0ELb0ELb0ELb0ELb1EEEvNS_16Flash_bwd_paramsE --------------------------
	.section	.nv.info._ZN5flash44flash_bwd_dq_dk_dv_loop_seqk_parallel_kernelI23Flash_bwd_kernel_traitsILi64ELi128ELi128ELi8ELi4ELi4ELi4ELb0ELb0EN7cutlass10bfloat16_tE19Flash_kernel_traitsILi64ELi128ELi128ELi8ES3_EELb0ELb1ELb0ELb0ELb0ELb0ELb1EEEvNS_16Flash_bwd_paramsE,"",@"SHT_CUDA_INFO"
	.sectionflags	@""
	.align	4


	//----- nvinfo : EIATTR_CUDA_API_VERSION
	.align		4
        /*0000*/ 	.byte	0x04, 0x37
        /*0002*/ 	.short	(.L_428 - .L_427)
.L_427:
        /*0004*/ 	.word	0x00000082


	//----- nvinfo : EIATTR_SW2861232_WAR
	.align		4
.L_428:
        /*0008*/ 	.byte	0x01, 0x35
	.zero		2


	//----- nvinfo : EIATTR_PARAM_CBANK
	.align		4
        /*000c*/ 	.byte	0x04, 0x0a
        /*000e*/ 	.short	(.L_430 - .L_429)
	.align		4
.L_429:
        /*0010*/ 	.word	index@(.nv.constant0._ZN5flash44flash_bwd_dq_dk_dv_loop_seqk_parallel_kernelI23Flash_bwd_kernel_traitsILi64ELi128ELi128ELi8ELi4ELi4ELi4ELb0ELb0EN7cutlass10bfloat16_tE19Flash_kernel_traitsILi64ELi128ELi128ELi8ES3_EELb0ELb1ELb0ELb0ELb0ELb0ELb1EEEvNS_16Flash_bwd_paramsE)
        /*0014*/ 	.short	0x0160
        /*0016*/ 	.short	0x0280


	//----- nvinfo : EIATTR_CBANK_PARAM_SIZE
	.align		4
.L_430:
        /*0018*/ 	.byte	0x03, 0x19
        /*001a*/ 	.short	0x0280


	//----- nvinfo : EIATTR_KPARAM_INFO
	.align		4
        /*001c*/ 	.byte	0x04, 0x17
        /*001e*/ 	.short	(.L_432 - .L_431)
.L_431:
        /*0020*/ 	.word	0x00000000
        /*0024*/ 	.short	0x0000
        /*0026*/ 	.short	0x0000
        /*0028*/ 	.byte	0x00, 0xf0, 0x01, 0x0a


	//----- nvinfo : EIATTR_MAXREG_COUNT
	.align		4
.L_432:
        /*002c*/ 	.byte	0x03, 0x1b
        /*002e*/ 	.short	0x00ff


	//----- nvinfo : EIATTR_NUM_BARRIERS
	.align		4
        /*0030*/ 	.byte	0x02, 0x4c
        /*0032*/ 	.byte	0x01
	.zero		1


	//----- nvinfo : EIATTR_ANNOTATIONS
	.align		4
        /*0034*/ 	.byte	0x04, 0x55
        /*0036*/ 	.short	(.L_434 - .L_433)


	//   ....[0]....
.L_433:
        /* <DEDUP_REMOVED lines=98> */


	//----- nvinfo : EIATTR_MERCURY_ISA_VERSION
	.align		4
.L_434:
        /*0640*/ 	.byte	0x03, 0x5f
        /*0642*/ 	.short	0x0000


	//----- nvinfo : EIATTR_EXIT_INSTR_OFFSETS
	.align		4
        /*0644*/ 	.byte	0x04, 0x1c
        /*0646*/ 	.short	(.L_436 - .L_435)


	//   ....[0]....
.L_435:
        /*0648*/ 	.word	0x000000a0


	//   ....[1]....
        /*064c*/ 	.word	0x0000d0d0


	//----- nvinfo : EIATTR_CTAIDZ_USED
	.align		4
.L_436:
        /*0650*/ 	.byte	0x01, 0x04
	.zero		2


	//----- nvinfo : EIATTR_CRS_STACK_SIZE
	.align		4
        /*0654*/ 	.byte	0x04, 0x1e
        /*0656*/ 	.short	(.L_438 - .L_437)
.L_437:
        /*0658*/ 	.word	0x00000000
.L_438:


//--------------------- .nv.info._ZN5flash44flash_bwd_dq_dk_dv_loop_seqk_parallel_kernelI23Flash_bwd_kernel_traitsILi64ELi128ELi128ELi8ELi4ELi4ELi4ELb0ELb0EN7cutlass10bfloat16_tE19Flash_kernel_traitsILi64ELi128ELi128ELi8ES3_EELb1ELb1ELb0ELb0ELb1ELb1ELb0EEEvNS_16Flash_bwd_paramsE --------------------------
	.section	.nv.info._ZN5flash44flash_bwd_dq_dk_dv_loop_seqk_parallel_kernelI23Flash_bwd_kernel_traitsILi64ELi128ELi128ELi8ELi4ELi4ELi4ELb0ELb0EN7cutlass10bfloat16_tE19Flash_kernel_traitsILi64ELi128ELi128ELi8ES3_EELb1ELb1ELb0ELb0ELb1ELb1ELb0EEEvNS_16Flash_bwd_paramsE,"",@"SHT_CUDA_INFO"
	.sectionflags	@""
	.align	4


	//----- nvinfo : EIATTR_CUDA_API_VERSION
	.align		4
        /*0000*/ 	.byte	0x04, 0x37
        /*0002*/ 	.short	(.L_440 - .L_439)
.L_439:
        /*0004*/ 	.word	0x00000082


	//----- nvinfo : EIATTR_SW2861232_WAR
	.align		4
.L_440:
        /*0008*/ 	.byte	0x01, 0x35
	.zero		2


	//----- nvinfo : EIATTR_PARAM_CBANK
	.align		4
        /*000c*/ 	.byte	0x04, 0x0a
        /*000e*/ 	.short	(.L_442 - .L_441)
	.align		4
.L_441:
        /*0010*/ 	.word	index@(.nv.constant0._ZN5flash44flash_bwd_dq_dk_dv_loop_seqk_parallel_kernelI23Flash_bwd_kernel_traitsILi64ELi128ELi128ELi8ELi4ELi4ELi4ELb0ELb0EN7cutlass10bfloat16_tE19Flash_kernel_traitsILi64ELi128ELi128ELi8ES3_EELb1ELb1ELb0ELb0ELb1ELb1ELb0EEEvNS_16Flash_bwd_paramsE)
        /*0014*/ 	.short	0x0160
        /*0016*/ 	.short	0x0280


	//----- nvinfo : EIATTR_CBANK_PARAM_SIZE
	.align		4
.L_442:
        /*0018*/ 	.byte	0x03, 0x19
        /*001a*/ 	.short	0x0280


	//----- nvinfo : EIATTR_KPARAM_INFO
	.align		4
        /*001c*/ 	.byte	0x04, 0x17
        /*001e*/ 	.short	(.L_444 - .L_443)
.L_443:
        /*0020*/ 	.word	0x00000000
        /*0024*/ 	.short	0x0000
        /*0026*/ 	.short	0x0000
        /*0028*/ 	.byte	0x00, 0xf0, 0x01, 0x0a


	//----- nvinfo : EIATTR_MAXREG_COUNT
	.align		4
.L_444:
        /*002c*/ 	.byte	0x03, 0x1b
        /*002e*/ 	.short	0x00ff


	//----- nvinfo : EIATTR_NUM_BARRIERS
	.align		4
        /*0030*/ 	.byte	0x02, 0x4c
        /*0032*/ 	.byte	0x01
	.zero		1


	//----- nvinfo : EIATTR_ANNOTATIONS
	.align		4
        /*0034*/ 	.byte	0x04, 0x55
        /*0036*/ 	.short	(.L_446 - .L_445)


	//   ....[0]....
.L_445:
        /* <DEDUP_REMOVED lines=23> */


	//----- nvinfo : EIATTR_MERCURY_ISA_VERSION
	.align		4
.L_446:
        /*0190*/ 	.byte	0x03, 0x5f
        /*0192*/ 	.short	0x0000


	//----- nvinfo : EIATTR_EXIT_INSTR_OFFSETS
	.align		4
        /*0194*/ 	.byte	0x04, 0x1c
        /*0196*/ 	.short	(.L_448 - .L_447)


	//   ....[0]....
.L_447:
        /*0198*/ 	.word	0x000000a0


	//   ....[1]....
        /*019c*/ 	.word	0x0000a540


	//----- nvinfo : EIATTR_CTAIDZ_USED
	.align		4
.L_448:
        /*01a0*/ 	.byte	0x01, 0x04
	.zero		2


//--------------------- .nv.info._ZN5flash44flash_bwd_dq_dk_dv_loop_seqk_parallel_kernelI23Flash_bwd_kernel_traitsILi64ELi128ELi128ELi8ELi4ELi4ELi4ELb0ELb0EN7cutlass10bfloat16_tE19Flash_kernel_traitsILi64ELi128ELi128ELi8ES3_EELb0ELb1ELb0ELb0ELb1ELb1ELb1EEEvNS_16Flash_bwd_paramsE --------------------------
	.section	.nv.info._ZN5flash44flash_bwd_dq_dk_dv_loop_seqk_parallel_kernelI23Flash_bwd_kernel_traitsILi64ELi128ELi128ELi8ELi4ELi4ELi4ELb0ELb0EN7cutlass10bfloat16_tE19Flash_kernel_traitsILi64ELi128ELi128ELi8ES3_EELb0ELb1ELb0ELb0ELb1ELb1ELb1EEEvNS_16Flash_bwd_paramsE,"",@"SHT_CUDA_INFO"
	.sectionflags	@""
	.align	4


	//----- nvinfo : EIATTR_CUDA_API_VERSION
	.align		4
        /*0000*/ 	.byte	0x04, 0x37
        /*0002*/ 	.short	(.L_450 - .L_449)
.L_449:
        /*0004*/ 	.word	0x00000082


	//----- nvinfo : EIATTR_SW2861232_WAR
	.align		4
.L_450:
        /*0008*/ 	.byte	0x01, 0x35
	.zero		2


	//----- nvinfo : EIATTR_PARAM_CBANK
	.align		4
        /*000c*/ 	.byte	0x04, 0x0a
        /*000e*/ 	.short	(.L_452 - .L_451)
	.align		4
.L_451:
        /*0010*/ 	.word	index@(.nv.constant0._ZN5flash44flash_bwd_dq_dk_dv_loop_seqk_parallel_kernelI23Flash_bwd_kernel_traitsILi64ELi128ELi128ELi8ELi4ELi4ELi4ELb0ELb0EN7cutlass10bfloat16_tE19Flash_kernel_traitsILi64ELi128ELi128ELi8ES3_EELb0ELb1ELb0ELb0ELb1ELb1ELb1EEEvNS_16Flash_bwd_paramsE)
        /*0014*/ 	.short	0x0160
        /*0016*/ 	.short	0x0280


	//----- nvinfo : EIATTR_CBANK_PARAM_SIZE
	.align		4
.L_452:
        /*0018*/ 	.byte	0x03, 0x19
        /*001a*/ 	.short	0x0280


	//----- nvinfo : EIATTR_KPARAM_INFO
	.align		4
        /*001c*/ 	.byte	0x04, 0x17
        /*001e*/ 	.short	(.L_454 - .L_453)
.L_453:
        /*0020*/ 	.word	0x00000000
        /*0024*/ 	.short	0x0000
        /*0026*/ 	.short	0x0000
        /*0028*/ 	.byte	0x00, 0xf0, 0x01, 0x0a


	//----- nvinfo : EIATTR_MAXREG_COUNT
	.align		4
.L_454:
        /*002c*/ 	.byte	0x03, 0x1b
        /*002e*/ 	.short	0x00ff


	//----- nvinfo : EIATTR_NUM_BARRIERS
	.align		4
        /*0030*/ 	.byte	0x02, 0x4c
        /*0032*/ 	.byte	0x01
	.zero		1


	//----- nvinfo : EIATTR_ANNOTATIONS
	.align		4
        /*0034*/ 	.byte	0x04, 0x55
        /*0036*/ 	.short	(.L_456 - .L_455)


	//   ....[0]....
.L_455:
        /* <DEDUP_REMOVED lines=92> */


	//----- nvinfo : EIATTR_MERCURY_ISA_VERSION
	.align		4
.L_456:
        /*05e8*/ 	.byte	0x03, 0x5f
        /*05ea*/ 	.short	0x0000


	//----- nvinfo : EIATTR_EXIT_INSTR_OFFSETS
	.align		4
        /*05ec*/ 	.byte	0x04, 0x1c
        /*05ee*/ 	.short	(.L_458 - .L_457)


	//   ....[0]....
.L_457:
        /*05f0*/ 	.word	0x000000a0


	//   ....[1]....
        /*05f4*/ 	.word	0x0000a370


	//----- nvinfo : EIATTR_CTAIDZ_USED
	.align		4
.L_458:
        /*05f8*/ 	.byte	0x01, 0x04
	.zero		2


//--------------------- .nv.info._ZN5flash44flash_bwd_dq_dk_dv_loop_seqk_parallel_kernelI23Flash_bwd_kernel_traitsILi64ELi128ELi128ELi8ELi4ELi4ELi4ELb0ELb0EN7cutlass10bfloat16_tE19Flash_kernel_traitsILi64ELi128ELi128ELi8ES3_EELb1ELb1ELb0ELb0ELb0ELb1ELb0EEEvNS_16Flash_bwd_paramsE --------------------------
	.section	.nv.info._ZN5flash44flash_bwd_dq_dk_dv_loop_seqk_parallel_kernelI23Flash_bwd_kernel_traitsILi64ELi128ELi128ELi8ELi4ELi4ELi4ELb0ELb0EN7cutlass10bfloat16_tE19Flash_kernel_traitsILi64ELi128ELi128ELi8ES3_EELb1ELb1ELb0ELb0ELb0ELb1ELb0EEEvNS_16Flash_bwd_paramsE,"",@"SHT_CUDA_INFO"
	.sectionflags	@""
	.align	4


	//----- nvinfo : EIATTR_CUDA_API_VERSION
	.align		4
        /*0000*/ 	.byte	0x04, 0x37
        /*0002*/ 	.short	(.L_460 - .L_459)
.L_459:
        /*0004*/ 	.word	0x00000082


	//----- nvinfo : EIATTR_SW2861232_WAR
	.align		4
.L_460:
        /*0008*/ 	.byte	0x01, 0x35
	.zero		2


	//----- nvinfo : EIATTR_PARAM_CBANK
	.align		4
        /*000c*/ 	.byte	0x04, 0x0a
        /*000e*/ 	.short	(.L_462 - .L_461)
	.align		4
.L_461:
        /*0010*/ 	.word	index@(.nv.constant0._ZN5flash44flash_bwd_dq_dk_dv_loop_seqk_parallel_kernelI23Flash_bwd_kernel_traitsILi64ELi128ELi128ELi8ELi4ELi4ELi4ELb0ELb0EN7cutlass10bfloat16_tE19Flash_kernel_traitsILi64ELi128ELi128ELi8ES3_EELb1ELb1ELb0ELb0ELb0ELb1ELb0EEEvNS_16Flash_bwd_paramsE)
        /*0014*/ 	.short	0x0160
        /*0016*/ 	.short	0x0280


	//----- nvinfo : EIATTR_CBANK_PARAM_SIZE
	.align		4
.L_462:
        /*0018*/ 	.byte	0x03, 0x19
        /*001a*/ 	.short	0x0280


	//----- nvinfo : EIATTR_KPARAM_INFO
	.align		4
        /*001c*/ 	.byte	0x04, 0x17
        /*001e*/ 	.short	(.L_464 - .L_463)
.L_463:
        /*0020*/ 	.word	0x00000000
        /*0024*/ 	.short	0x0000
        /*0026*/ 	.short	0x0000
        /*0028*/ 	.byte	0x00, 0xf0, 0x01, 0x0a


	//----- nvinfo : EIATTR_MAXREG_COUNT
	.align		4
.L_464:
        /*002c*/ 	.byte	0x03, 0x1b
        /*002e*/ 	.short	0x00ff


	//----- nvinfo : EIATTR_NUM_BARRIERS
	.align		4
        /*0030*/ 	.byte	0x02, 0x4c
        /*0032*/ 	.byte	0x01
	.zero		1


	//----- nvinfo : EIATTR_ANNOTATIONS
	.align		4
        /*0034*/ 	.byte	0x04, 0x55
        /*0036*/ 	.short	(.L_466 - .L_465)


	//   ....[0]....
.L_465:
        /* <DEDUP_REMOVED lines=21> */


	//----- nvinfo : EIATTR_MERCURY_ISA_VERSION
	.align		4
.L_466:
        /*0178*/ 	.byte	0x03, 0x5f
        /*017a*/ 	.short	0x0000


	//----- nvinfo : EIATTR_EXIT_INSTR_OFFSETS
	.align		4
        /*017c*/ 	.byte	0x04, 0x1c
        /*017e*/ 	.short	(.L_468 - .L_467)


	//   ....[0]....
.L_467:
        /*0180*/ 	.word	0x000000a0


	//   ....[1]....
        /*0184*/ 	.word	0x0000c650


	//----- nvinfo : EIATTR_CTAIDZ_USED
	.align		4
.L_468:
        /*0188*/ 	.byte	0x01, 0x04
	.zero		2


	//----- nvinfo : EIATTR_CRS_STACK_SIZE
	.align		4
        /*018c*/ 	.byte	0x04, 0x1e
        /*018e*/ 	.short	(.L_470 - .L_469)
.L_469:
        /*0190*/ 	.word	0x00000000
.L_470:


//--------------------- .nv.info._ZN5flash44flash_bwd_dq_dk_dv_loop_seqk_parallel_kernelI23Flash_bwd_kernel_traitsILi64ELi128ELi128ELi8ELi4ELi4ELi4ELb0ELb0EN7cutlass10bfloat16_tE19Flash_kernel_traitsILi64ELi128ELi128ELi8ES3_EELb0ELb1ELb0ELb0ELb0ELb1ELb1EEEvNS_16Flash_bwd_paramsE --------------------------
	.section	.nv.info._ZN5flash44flash_bwd_dq_dk_dv_loop_seqk_parallel_kernelI23Flash_bwd_kernel_traitsILi64ELi128ELi128ELi8ELi4ELi4ELi4ELb0ELb0EN7cutlass10bfloat16_tE19Flash_kernel_traitsILi64ELi128ELi128ELi8ES3_EELb0ELb1ELb0ELb0ELb0ELb1ELb1EEEvNS_16Flash_bwd_paramsE,"",@"SHT_CUDA_INFO"
	.sectionflags	@""
	.align	4


	//----- nvinfo : EIATTR_CUDA_API_VERSION
	.align		4
        /*0000*/ 	.byte	0x04, 0x37
        /*0002*/ 	.short	(.L_472 - .L_471)
.L_471:
        /*0004*/ 	.word	0x00000082


	//----- nvinfo : EIATTR_SW2861232_WAR
	.align		4
.L_472:
        /*0008*/ 	.byte	0x01, 0x35
	.zero		2


	//----- nvinfo : EIATTR_PARAM_CBANK
	.align		4
        /*000c*/ 	.byte	0x04, 0x0a
        /*000e*/ 	.short	(.L_474 - .L_473)
	.align		4
.L_473:
        /*0010*/ 	.word	index@(.nv.constant0._ZN5flash44flash_bwd_dq_dk_dv_loop_seqk_parallel_kernelI23Flash_bwd_kernel_traitsILi64ELi128ELi128ELi8ELi4ELi4ELi4ELb0ELb0EN7cutlass10bfloat16_tE19Flash_kernel_traitsILi64ELi128ELi128ELi8ES3_EELb0ELb1ELb0ELb0ELb0ELb1ELb1EEEvNS_16Flash_bwd_paramsE)
        /*0014*/ 	.short	0x0160
        /*0016*/ 	.short	0x0280


	//----- nvinfo : EIATTR_CBANK_PARAM_SIZE
	.align		4
.L_474:
        /*0018*/ 	.byte	0x03, 0x19
        /*001a*/ 	.short	0x0280


	//----- nvinfo : EIATTR_KPARAM_INFO
	.align		4
        /*001c*/ 	.byte	0x04, 0x17
        /*001e*/ 	.short	(.L_476 - .L_475)
.L_475:
        /*0020*/ 	.word	0x00000000
        /*0024*/ 	.short	0x0000
        /*0026*/ 	.short	0x0000
        /*0028*/ 	.byte	0x00, 0xf0, 0x01, 0x0a


	//----- nvinfo : EIATTR_MAXREG_COUNT
	.align		4
.L_476:
        /*002c*/ 	.byte	0x03, 0x1b
        /*002e*/ 	.short	0x00ff


	//----- nvinfo : EIATTR_NUM_BARRIERS
	.align		4
        /*0030*/ 	.byte	0x02, 0x4c
        /*0032*/ 	.byte	0x01
	.zero		1


	//----- nvinfo : EIATTR_ANNOTATIONS
	.align		4
        /*0034*/ 	.byte	0x04, 0x55
        /*0036*/ 	.short	(.L_478 - .L_477)


	//   ....[0]....
.L_477:
        /* <DEDUP_REMOVED lines=95> */


	//----- nvinfo : EIATTR_MERCURY_ISA_VERSION
	.align		4
.L_478:
        /*0610*/ 	.byte	0x03, 0x5f
        /*0612*/ 	.short	0x0000


	//----- nvinfo : EIATTR_EXIT_INSTR_OFFSETS
	.align		4
        /*0614*/ 	.byte	0x04, 0x1c
        /*0616*/ 	.short	(.L_480 - .L_479)


	//   ....[0]....
.L_479:
        /*0618*/ 	.word	0x000000a0


	//   ....[1]....
        /*061c*/ 	.word	0x0000c4a0


	//----- nvinfo : EIATTR_CTAIDZ_USED
	.align		4
.L_480:
        /*0620*/ 	.byte	0x01, 0x04
	.zero		2


	//----- nvinfo : EIATTR_CRS_STACK_SIZE
	.align		4
        /*0624*/ 	.byte	0x04, 0x1e
        /*0626*/ 	.short	(.L_482 - .L_481)
.L_481:
        /*0628*/ 	.word	0x00000000
.L_482:


//--------------------- .nv.info._ZN5flash44flash_bwd_dq_dk_dv_loop_seqk_parallel_kernelI23Flash_bwd_kernel_traitsILi64ELi128ELi128ELi8ELi4ELi4ELi4ELb0ELb0EN7cutlass10bfloat16_tE19Flash_kernel_traitsILi64ELi128ELi128ELi8ES3_EELb1ELb1ELb0ELb1ELb0ELb0ELb0EEEvNS_16Flash_bwd_paramsE --------------------------
	.section	.nv.info._ZN5flash44flash_bwd_dq_dk_dv_loop_seqk_parallel_kernelI23Flash_bwd_kernel_traitsILi64ELi128ELi128ELi8ELi4ELi4ELi4ELb0ELb0EN7cutlass10bfloat16_tE19Flash_kernel_traitsILi64ELi128ELi128ELi8ES3_EELb1ELb1ELb0ELb1ELb0ELb0ELb0EEEvNS_16Flash_bwd_paramsE,"",@"SHT_CUDA_INFO"
	.sectionflags	@""
	.align	4


	//----- nvinfo : EIATTR_CUDA_API_VERSION
	.align		4
        /*0000*/ 	.byte	0x04, 0x37
        /*0002*/ 	.short	(.L_484 - .L_483)
.L_483:
        /*0004*/ 	.word	0x00000082


	//----- nvinfo : EIATTR_SW2861232_WAR
	.align		4
.L_484:
        /*0008*/ 	.byte	0x01, 0x35
	.zero		2


	//----- nvinfo : EIATTR_PARAM_CBANK
	.align		4
        /*000c*/ 	.byte	0x04, 0x0a
        /*000e*/ 	.short	(.L_486 - .L_485)
	.align		4
.L_485:
        /*0010*/ 	.word	index@(.nv.constant0._ZN5flash44flash_bwd_dq_dk_dv_loop_seqk_parallel_kernelI23Flash_bwd_kernel_traitsILi64ELi128ELi128ELi8ELi4ELi4ELi4ELb0ELb0EN7cutlass10bfloat16_tE19Flash_kernel_traitsILi64ELi128ELi128ELi8ES3_EELb1ELb1ELb0ELb1ELb0ELb0ELb0EEEvNS_16Flash_bwd_paramsE)
        /*0014*/ 	.short	0x0160
        /*0016*/ 	.short	0x0280


	//----- nvinfo : EIATTR_CBANK_PARAM_SIZE
	.align		4
.L_486:
        /*0018*/ 	.byte	0x03, 0x19
        /*001a*/ 	.short	0x0280


	//----- nvinfo : EIATTR_KPARAM_INFO
	.align		4
        /*001c*/ 	.byte	0x04, 0x17
        /*001e*/ 	.short	(.L_488 - .L_487)
.L_487:
        /*0020*/ 	.word	0x00000000
        /*0024*/ 	.short	0x0000
        /*0026*/ 	.short	0x0000
        /*0028*/ 	.byte	0x00, 0xf0, 0x01, 0x0a


	//----- nvinfo : EIATTR_MAXREG_COUNT
	.align		4
.L_488:
        /*002c*/ 	.byte	0x03, 0x1b
        /*002e*/ 	.short	0x00ff


	//----- nvinfo : EIATTR_NUM_BARRIERS
	.align		4
        /*0030*/ 	.byte	0x02, 0x4c
        /*0032*/ 	.byte	0x01
	.zero		1


	//----- nvinfo : EIATTR_ANNOTATIONS
	.align		4
        /*0034*/ 	.byte	0x04, 0x55
        /*0036*/ 	.short	(.L_490 - .L_489)


	//   ....[0]....
.L_489:
        /* <DEDUP_REMOVED lines=61> */


	//----- nvinfo : EIATTR_MERCURY_ISA_VERSION
	.align		4
.L_490:
        /*03f8*/ 	.byte	0x03, 0x5f
        /*03fa*/ 	.short	0x0000


	//----- nvinfo : EIATTR_EXIT_INSTR_OFFSETS
	.align		4
        /*03fc*/ 	.byte	0x04, 0x1c
        /*03fe*/ 	.short	(.L_492 - .L_491)


	//   ....[0]....
.L_491:
        /*0400*/ 	.word	0x000000a0


	//   ....[1]....
        /*0404*/ 	.word	0x0000ded0


	//----- nvinfo : EIATTR_CTAIDZ_USED
	.align		4
.L_492:
        /*0408*/ 	.byte	0x01, 0x04
	.zero		2


	//----- nvinfo : EIATTR_CRS_STACK_SIZE
	.align		4
        /*040c*/ 	.byte	0x04, 0x1e
        /*040e*/ 	.short	(.L_494 - .L_493)
.L_493:
        /*0410*/ 	.word	0x00000000
.L_494:


//--------------------- .nv.info._ZN5flash44flash_bwd_dq_dk_dv_loop_seqk_parallel_kernelI23Flash_bwd_kernel_traitsILi64ELi128ELi128ELi8ELi4ELi4ELi4ELb0ELb0EN7cutlass10bfloat16_tE19Flash_kernel_traitsILi64ELi128ELi128ELi8ES3_EELb0ELb1ELb0ELb1ELb0ELb0ELb1EEEvNS_16Flash_bwd_paramsE --------------------------
	.section	.nv.info._ZN5flash44flash_bwd_dq_dk_dv_loop_seqk_parallel_kernelI23Flash_bwd_kernel_traitsILi64ELi128ELi128ELi8ELi4ELi4ELi4ELb0ELb0EN7cutlass10bfloat16_tE19Flash_kernel_traitsILi64ELi128ELi128ELi8ES3_EELb0ELb1ELb0ELb1ELb0ELb0ELb1EEEvNS_16Flash_bwd_paramsE,"",@"SHT_CUDA_INFO"
	.sectionflags	@""
	.align	4


	//----- nvinfo : EIATTR_CUDA_API_VERSION
	.align		4
        /*0000*/ 	.byte	0x04, 0x37
        /*0002*/ 	.short	(.L_496 - .L_495)
.L_495:
        /*0004*/ 	.word	0x00000082


	//----- nvinfo : EIATTR_SW2861232_WAR
	.align		4
.L_496:
        /*0008*/ 	.byte	0x01, 0x35
	.zero		2


	//----- nvinfo : EIATTR_PARAM_CBANK
	.align		4
        /*000c*/ 	.byte	0x04, 0x0a
        /*000e*/ 	.short	(.L_498 - .L_497)
	.align		4
.L_497:
        /*0010*/ 	.word	index@(.nv.constant0._ZN5flash44flash_bwd_dq_dk_dv_loop_seqk_parallel_kernelI23Flash_bwd_kernel_traitsILi64ELi128ELi128ELi8ELi4ELi4ELi4ELb0ELb0EN7cutlass10bfloat16_tE19Flash_kernel_traitsILi64ELi128ELi128ELi8ES3_EELb0ELb1ELb0ELb1ELb0ELb0ELb1EEEvNS_16Flash_bwd_paramsE)
        /*0014*/ 	.short	0x0160
        /*0016*/ 	.short	0x0280


	//----- nvinfo : EIATTR_CBANK_PARAM_SIZE
	.align		4
.L_498:
        /*0018*/ 	.byte	0x03, 0x19
        /*001a*/ 	.short	0x0280


	//----- nvinfo : EIATTR_KPARAM_INFO
	.align		4
        /*001c*/ 	.byte	0x04, 0x17
        /*001e*/ 	.short	(.L_500 - .L_499)
.L_499:
        /*0020*/ 	.word	0x00000000
        /*0024*/ 	.short	0x0000
        /*0026*/ 	.short	0x0000
        /*0028*/ 	.byte	0x00, 0xf0, 0x01, 0x0a


	//----- nvinfo : EIATTR_MAXREG_COUNT
	.align		4
.L_500:
        /*002c*/ 	.byte	0x03, 0x1b
        /*002e*/ 	.short	0x00ff


	//----- nvinfo : EIATTR_NUM_BARRIERS
	.align		4
        /*0030*/ 	.byte	0x02, 0x4c
        /*0032*/ 	.byte	0x01
	.zero		1


	//----- nvinfo : EIATTR_ANNOTATIONS
	.align		4
        /*0034*/ 	.byte	0x04, 0x55
        /*0036*/ 	.short	(.L_502 - .L_501)


	//   ....[0]....
.L_501:
        /* <DEDUP_REMOVED lines=129> */


	//----- nvinfo : EIATTR_MERCURY_ISA_VERSION
	.align		4
.L_502:
        /*0838*/ 	.byte	0x03, 0x5f
        /*083a*/ 	.short	0x0000


	//----- nvinfo : EIATTR_EXIT_INSTR_OFFSETS
	.align		4
        /*083c*/ 	.byte	0x04, 0x1c
        /*083e*/ 	.short	(.L_504 - .L_503)


	//   ....[0]....
.L_503:
        /*0840*/ 	.word	0x000000a0


	//   ....[1]....
        /*0844*/ 	.word	0x0000d660


	//----- nvinfo : EIATTR_CTAIDZ_USED
	.align		4
.L_504:
        /*0848*/ 	.byte	0x01, 0x04
	.zero		2


	//----- nvinfo : EIATTR_CRS_STACK_SIZE
	.align		4
        /*084c*/ 	.byte	0x04, 0x1e
        /*084e*/ 	.short	(.L_506 - .L_505)
.L_505:
        /*0850*/ 	.word	0x00000000
.L_506:


//--------------------- .nv.info._ZN5flash25flash_bwd_dot_do_o_kernelILb0E23Flash_bwd_kernel_traitsILi64ELi128ELi128ELi8ELi4ELi4ELi4ELb0ELb0EN7cutlass10bfloat16_tE19Flash_kernel_traitsILi64ELi128ELi128ELi8ES3_EEEEvNS_16Flash_bwd_paramsE --------------------------
	.section	.nv.info._ZN5flash25flash_bwd_dot_do_o_kernelILb0E23Flash_bwd_kernel_traitsILi64ELi128ELi128ELi8ELi4ELi4ELi4ELb0ELb0EN7cutlass10bfloat16_tE19Flash_kernel_traitsILi64ELi128ELi128ELi8ES3_EEEEvNS_16Flash_bwd_paramsE,"",@"SHT_CUDA_INFO"
	.sectionflags	@""
	.align	4


	//----- nvinfo : EIATTR_CUDA_API_VERSION
	.align		4
        /*0000*/ 	.byte	0x04, 0x37
        /*0002*/ 	.short	(.L_508 - .L_507)
.L_507:
        /*0004*/ 	.word	0x00000082


	//----- nvinfo : EIATTR_SW2861232_WAR
	.align		4
.L_508:
        /*0008*/ 	.byte	0x01, 0x35
	.zero		2


	//----- nvinfo : EIATTR_PARAM_CBANK
	.align		4
        /*000c*/ 	.byte	0x04, 0x0a
        /*000e*/ 	.short	(.L_510 - .L_509)
	.align		4
.L_509:
        /*0010*/ 	.word	index@(.nv.constant0._ZN5flash25flash_bwd_dot_do_o_kernelILb0E23Flash_bwd_kernel_traitsILi64ELi128ELi128ELi8ELi4ELi4ELi4ELb0ELb0EN7cutlass10bfloat16_tE19Flash_kernel_traitsILi64ELi128ELi128ELi8ES3_EEEEvNS_16Flash_bwd_paramsE)
        /*0014*/ 	.short	0x0160
        /*0016*/ 	.short	0x0280


	//----- nvinfo : EIATTR_CBANK_PARAM_SIZE
	.align		4
.L_510:
        /*0018*/ 	.byte	0x03, 0x19
        /*001a*/ 	.short	0x0280


	//----- nvinfo : EIATTR_KPARAM_INFO
	.align		4
        /*001c*/ 	.byte	0x04, 0x17
        /*001e*/ 	.short	(.L_512 - .L_511)
.L_511:
        /*0020*/ 	.word	0x00000000
        /*0024*/ 	.short	0x0000
        /*0026*/ 	.short	0x0000
        /*0028*/ 	.byte	0x00, 0xf0, 0x01, 0x0a


	//----- nvinfo : EIATTR_MAXREG_COUNT
	.align		4
.L_512:
        /*002c*/ 	.byte	0x03, 0x1b
        /*002e*/ 	.short	0x00ff


	//----- nvinfo : EIATTR_MERCURY_ISA_VERSION
	.align		4
        /*0030*/ 	.byte	0x03, 0x5f
        /*0032*/ 	.short	0x0000


	//----- nvinfo : EIATTR_COOP_GROUP_MASK_REGIDS
	.align		4
        /*0034*/ 	.byte	0x04, 0x29
        /*0036*/ 	.short	(.L_514 - .L_513)


	//   ....[0]....
.L_513:
        /*0038*/ 	.word	0xffffffff


	//   ....[1]....
        /*003c*/ 	.word	0xffffffff


	//   ....[2]....
        /*0040*/ 	.word	0xffffffff


	//   ....[3]....
        /*0044*/ 	.word	0xffffffff


	//   ....[4]....
        /*0048*/ 	.word	0xffffffff


	//   ....[5]....
        /*004c*/ 	.word	0xffffffff


	//   ....[6]....
        /*0050*/ 	.word	0xffffffff


	//   ....[7]....
        /*0054*/ 	.word	0xffffffff


	//   ....[8]....
        /*0058*/ 	.word	0xffffffff


	//   ....[9]....
        /*005c*/ 	.word	0xffffffff


	//   ....[10]....
        /*0060*/ 	.word	0xffffffff


	//   ....[11]....
        /*0064*/ 	.word	0xffffffff


	//----- nvinfo : EIATTR_COOP_GROUP_INSTR_OFFSETS
	.align		4
.L_514:
        /*0068*/ 	.byte	0x04, 0x28
        /*006a*/ 	.short	(.L_516 - .L_515)


	//   ....[0]....
.L_515:
        /*006c*/ 	.word	0x00001140


	//   ....[1]....
        /*0070*/ 	.word	0x00001160


	//   ....[2]....
        /*0074*/ 	.word	0x00001170


	//   ....[3]....
        /*0078*/ 	.word	0x00001180


	//   ....[4]....
        /*007c*/ 	.word	0x000011c0


	//   ....[5]....
        /*0080*/ 	.word	0x000011e0


	//   ....[6]....
        /*0084*/ 	.word	0x000011f0


	//   ....[7]....
        /*0088*/ 	.word	0x00001200


	//   ....[8]....
        /*008c*/ 	.word	0x00001240


	//   ....[9]....
        /*0090*/ 	.word	0x00001250


	//   ....[10]....
        /*0094*/ 	.word	0x00001260


	//   ....[11]....
        /*0098*/ 	.word	0x00001290


	//----- nvinfo : EIATTR_EXIT_INSTR_OFFSETS
	.align		4
.L_516:
        /*009c*/ 	.byte	0x04, 0x1c
        /*009e*/ 	.short	(.L_518 - .L_517)


	//   ....[0]....
.L_517:
        /*00a0*/ 	.word	0x00000120


	//   ....[1]....
        /*00a4*/ 	.word	0x00001380


	//   ....[2]....
        /*00a8*/ 	.word	0x000013b0


	//----- nvinfo : EIATTR_CTAIDZ_USED
	.align		4
.L_518:
        /*00ac*/ 	.byte	0x01, 0x04
	.zero		2


//--------------------- .nv.info._ZN5flash25flash_bwd_dot_do_o_kernelILb1E23Flash_bwd_kernel_traitsILi64ELi128ELi128ELi8ELi4ELi4ELi4ELb0ELb0EN7cutlass10bfloat16_tE19Flash_kernel_traitsILi64ELi128ELi128ELi8ES3_EEEEvNS_16Flash_bwd_paramsE --------------------------
	.section	.nv.info._ZN5flash25flash_bwd_dot_do_o_kernelILb1E23Flash_bwd_kernel_traitsILi64ELi128ELi128ELi8ELi4ELi4ELi4ELb0ELb0EN7cutlass10bfloat16_tE19Flash_kernel_traitsILi64ELi128ELi128ELi8ES3_EEEEvNS_16Flash_bwd_paramsE,"",@"SHT_CUDA_INFO"
	.sectionflags	@""
	.align	4


	//----- nvinfo : EIATTR_CUDA_API_VERSION
	.align		4
        /*0000*/ 	.byte	0x04, 0x37
        /*0002*/ 	.short	(.L_520 - .L_519)
.L_519:
        /*0004*/ 	.word	0x00000082


	//----- nvinfo : EIATTR_SW2861232_WAR
	.align		4
.L_520:
        /*0008*/ 	.byte	0x01, 0x35
	.zero		2


	//----- nvinfo : EIATTR_PARAM_CBANK
	.align		4
        /*000c*/ 	.byte	0x04, 0x0a
        /*000e*/ 	.short	(.L_522 - .L_521)
	.align		4
.L_521:
        /*0010*/ 	.word	index@(.nv.constant0._ZN5flash25flash_bwd_dot_do_o_kernelILb1E23Flash_bwd_kernel_traitsILi64ELi128ELi128ELi8ELi4ELi4ELi4ELb0ELb0EN7cutlass10bfloat16_tE19Flash_kernel_traitsILi64ELi128ELi128ELi8ES3_EEEEvNS_16Flash_bwd_paramsE)
        /*0014*/ 	.short	0x0160
        /*0016*/ 	.short	0x0280


	//----- nvinfo : EIATTR_CBANK_PARAM_SIZE
	.align		4
.L_522:
        /*0018*/ 	.byte	0x03, 0x19
        /*001a*/ 	.short	0x0280


	//----- nvinfo : EIATTR_KPARAM_INFO
	.align		4
        /*001c*/ 	.byte	0x04, 0x17
        /*001e*/ 	.short	(.L_524 - .L_523)
.L_523:
        /*0020*/ 	.word	0x00000000
        /*0024*/ 	.short	0x0000
        /*0026*/ 	.short	0x0000
        /*0028*/ 	.byte	0x00, 0xf0, 0x01, 0x0a


	//----- nvinfo : EIATTR_MAXREG_COUNT
	.align		4
.L_524:
        /*002c*/ 	.byte	0x03, 0x1b
        /*002e*/ 	.short	0x00ff


	//----- nvinfo : EIATTR_MERCURY_ISA_VERSION
	.align		4
        /*0030*/ 	.byte	0x03, 0x5f
        /*0032*/ 	.short	0x0000


	//----- nvinfo : EIATTR_COOP_GROUP_MASK_REGIDS
	.align		4
        /*0034*/ 	.byte	0x04, 0x29
        /*0036*/ 	.short	(.L_526 - .L_525)


	//   ....[0]....
.L_525:
        /*0038*/ 	.word	0xffffffff


	//   ....[1]....
        /*003c*/ 	.word	0xffffffff


	//   ....[2]....
        /*0040*/ 	.word	0xffffffff


	//   ....[3]....
        /*0044*/ 	.word	0xffffffff


	//   ....[4]....
        /*0048*/ 	.word	0xffffffff


	//   ....[5]....
        /*004c*/ 	.word	0xffffffff


	//   ....[6]....
        /*0050*/ 	.word	0xffffffff


	//   ....[7]....
        /*0054*/ 	.word	0xffffffff


	//   ....[8]....
        /*0058*/ 	.word	0xffffffff


	//   ....[9]....
        /*005c*/ 	.word	0xffffffff


	//   ....[10]....
        /*0060*/ 	.word	0xffffffff


	//   ....[11]....
        /*0064*/ 	.word	0xffffffff


	//----- nvinfo : EIATTR_COOP_GROUP_INSTR_OFFSETS
	.align		4
.L_526:
        /*0068*/ 	.byte	0x04, 0x28
        /*006a*/ 	.short	(.L_528 - .L_527)


	//   ....[0]....
.L_527:
        /*006c*/ 	.word	0x00001140


	//   ....[1]....
        /*0070*/ 	.word	0x00001160


	//   ....[2]....
        /*0074*/ 	.word	0x00001470


	//   ....[3]....
        /*0078*/ 	.word	0x00001480


	//   ....[4]....
        /*007c*/ 	.word	0x00001490


	//   ....[5]....
        /*0080*/ 	.word	0x000014d0


	//   ....[6]....
        /*0084*/ 	.word	0x000014f0


	//   ....[7]....
        /*0088*/ 	.word	0x00001500


	//   ....[8]....
        /*008c*/ 	.word	0x00001510


	//   ....[9]....
        /*0090*/ 	.word	0x00001580


	//   ....[10]....
        /*0094*/ 	.word	0x000015b0


	//   ....[11]....
        /*0098*/ 	.word	0x000015c0


	//----- nvinfo : EIATTR_EXIT_INSTR_OFFSETS
	.align		4
.L_528:
        /*009c*/ 	.byte	0x04, 0x1c
        /*009e*/ 	.short	(.L_530 - .L_529)


	//   ....[0]....
.L_529:
        /*00a0*/ 	.word	0x00000120


	//   ....[1]....
        /*00a4*/ 	.word	0x00001760


	//----- nvinfo : EIATTR_CTAIDZ_USED
	.align		4
.L_530:
        /*00a8*/ 	.byte	0x01, 0x04
	.zero		2


//--------------------- .nv.callgraph             --------------------------
	.section	.nv.callgraph,"",@"SHT_CUDA_CALLGRAPH"
	.align	4
	.sectionentsize	8
	.align		4
        /*0000*/ 	.word	0x00000000
	.align		4
        /*0004*/ 	.word	0xffffffff
	.align		4
        /*0008*/ 	.word	0x00000000
	.align		4
        /*000c*/ 	.word	0xfffffffe
	.align		4
        /*0010*/ 	.word	0x00000000
	.align		4
        /*0014*/ 	.word	0xfffffffd
	.align		4
        /*0018*/ 	.word	0x00000000
	.align		4
        /*001c*/ 	.word	0xfffffffc


//--------------------- .nv.rel.action            --------------------------
	.section	.nv.rel.action,"",@"SHT_CUDA_RELOCINFO"
	.align	8
	.sectionentsize	8
        /*0000*/ 	.byte	0x73, 0x00, 0x00, 0x00, 0x00, 0x00, 0x00, 0x00, 0x00, 0x00, 0x00, 0x11, 0x25, 0x00, 0x05, 0x36


//--------------------- .nv.constant4             --------------------------
	.section	.nv.constant4,"a",@progbits
	.align	8
	.align		8
.nv.constant4:
        /*0000*/ 	.dword	_ZN72_INTERNAL_926edd0b_36_flash_bwd_hdim64_bf16_causal_sm80_cu_93b96ec2_33094cuda3std3__45__cpo5beginE
	.align		8
        /*0008*/ 	.dword	_ZN72_INTERNAL_926edd0b_36_flash_bwd_hdim64_bf16_causal_sm80_cu_93b96ec2_33094cuda3std3__45__cpo3endE
	.align		8
        /*0010*/ 	.dword	_ZN72_INTERNAL_926edd0b_36_flash_bwd_hdim64_bf16_causal_sm80_cu_93b96ec2_33094cuda3std3__45__cpo6cbeginE
	.align		8
        /*0018*/ 	.dword	_ZN72_INTERNAL_926edd0b_36_flash_bwd_hdim64_bf16_causal_sm80_cu_93b96ec2_33094cuda3std3__45__cpo4cendE
	.align		8
        /*0020*/ 	.dword	_ZN72_INTERNAL_926edd0b_36_flash_bwd_hdim64_bf16_causal_sm80_cu_93b96ec2_33094cuda3std3__474_GLOBAL__N__926edd0b_36_flash_bwd_hdim64_bf16_causal_sm80_cu_93b96ec2_33096ignoreE
	.align		8
        /*0028*/ 	.dword	_ZN72_INTERNAL_926edd0b_36_flash_bwd_hdim64_bf16_causal_sm80_cu_93b96ec2_33094cuda3std3__419piecewise_constructE
	.align		8
        /*0030*/ 	.dword	_ZN72_INTERNAL_926edd0b_36_flash_bwd_hdim64_bf16_causal_sm80_cu_93b96ec2_33094cuda3std3__48in_placeE
	.align		8
        /*0038*/ 	.dword	_ZN72_INTERNAL_926edd0b_36_flash_bwd_hdim64_bf16_causal_sm80_cu_93b96ec2_33094cuda3std6ranges3__45__cpo4swapE
	.align		8
        /*0040*/ 	.dword	_ZN72_INTERNAL_926edd0b_36_flash_bwd_hdim64_bf16_causal_sm80_cu_93b96ec2_33094cuda3std6ranges3__45__cpo9iter_moveE
	.align		8
        /*0048*/ 	.dword	_ZN72_INTERNAL_926edd0b_36_flash_bwd_hdim64_bf16_causal_sm80_cu_93b96ec2_33094cute7productE
	.align		8
        /*0050*/ 	.dword	_ZN72_INTERNAL_926edd0b_36_flash_bwd_hdim64_bf16_causal_sm80_cu_93b96ec2_33094cute1_E


//--------------------- .nv.constant0._ZN5flash44flash_bwd_dq_dk_dv_loop_seqk_parallel_kernelI23Flash_bwd_kernel_traitsILi64ELi64ELi128ELi8ELi2ELi4ELi4ELb1ELb0EN7cutlass10bfloat16_tE19Flash_kernel_traitsILi64ELi64ELi128ELi8ES3_EELb0ELb1ELb0ELb0ELb0ELb0ELb0EEEvNS_16Flash_bwd_paramsE --------------------------
	.section	.nv.constant0._ZN5flash44flash_bwd_dq_dk_dv_loop_seqk_parallel_kernelI23Flash_bwd_kernel_traitsILi64ELi64ELi128ELi8ELi2ELi4ELi4ELb1ELb0EN7cutlass10bfloat16_tE19Flash_kernel_traitsILi64ELi64ELi128ELi8ES3_EELb0ELb1ELb0ELb0ELb0ELb0ELb0EEEvNS_16Flash_bwd_paramsE,"a",@progbits
	.sectionflags	@""
	.align	4
.nv.constant0._ZN5flash44flash_bwd_dq_dk_dv_loop_seqk_parallel_kernelI23Flash_bwd_kernel_traitsILi64ELi64ELi128ELi8ELi2ELi4ELi4ELb1ELb0EN7cutlass10bfloat16_tE19Flash_kernel_traitsILi64ELi64ELi128ELi8ES3_EELb0ELb1ELb0ELb0ELb0ELb0ELb0EEEvNS_16Flash_bwd_paramsE:
	.zero		992


//--------------------- .nv.constant0._ZN5flash44flash_bwd_dq_dk_dv_loop_seqk_parallel_kernelI23Flash_bwd_kernel_traitsILi64ELi64ELi128ELi8ELi2ELi4ELi4ELb1ELb0EN7cutlass10bfloat16_tE19Flash_kernel_traitsILi64ELi64ELi128ELi8ES3_EELb0ELb1ELb0ELb0ELb1ELb1ELb0EEEvNS_16Flash_bwd_paramsE --------------------------
	.section	.nv.constant0._ZN5flash44flash_bwd_dq_dk_dv_loop_seqk_parallel_kernelI23Flash_bwd_kernel_traitsILi64ELi64ELi128ELi8ELi2ELi4ELi4ELb1ELb0EN7cutlass10bfloat16_tE19Flash_kernel_traitsILi64ELi64ELi128ELi8ES3_EELb0ELb1ELb0ELb0ELb1ELb1ELb0EEEvNS_16Flash_bwd_paramsE,"a",@progbits
	.sectionflags	@""
	.align	4
.nv.constant0._ZN5flash44flash_bwd_dq_dk_dv_loop_seqk_parallel_kernelI23Flash_bwd_kernel_traitsILi64ELi64ELi128ELi8ELi2ELi4ELi4ELb1ELb0EN7cutlass10bfloat16_tE19Flash_kernel_traitsILi64ELi64ELi128ELi8ES3_EELb0ELb1ELb0ELb0ELb1ELb1ELb0EEEvNS_16Flash_bwd_paramsE:
	.zero		992


//--------------------- .nv.constant0._ZN5flash44flash_bwd_dq_dk_dv_loop_seqk_parallel_kernelI23Flash_bwd_kernel_traitsILi64ELi64ELi128ELi8ELi2ELi4ELi4ELb1ELb0EN7cutlass10bfloat16_tE19Flash_kernel_traitsILi64ELi64ELi128ELi8ES3_EELb0ELb1ELb0ELb0ELb0ELb1ELb0EEEvNS_16Flash_bwd_paramsE --------------------------
	.section	.nv.constant0._ZN5flash44flash_bwd_dq_dk_dv_loop_seqk_parallel_kernelI23Flash_bwd_kernel_traitsILi64ELi64ELi128ELi8ELi2ELi4ELi4ELb1ELb0EN7cutlass10bfloat16_tE19Flash_kernel_traitsILi64ELi64ELi128ELi8ES3_EELb0ELb1ELb0ELb0ELb0ELb1ELb0EEEvNS_16Flash_bwd_paramsE,"a",@progbits
	.sectionflags	@""
	.align	4
.nv.constant0._ZN5flash44flash_bwd_dq_dk_dv_loop_seqk_parallel_kernelI23Flash_bwd_kernel_traitsILi64ELi64ELi128ELi8ELi2ELi4ELi4ELb1ELb0EN7cutlass10bfloat16_tE19Flash_kernel_traitsILi64ELi64ELi128ELi8ES3_EELb0ELb1ELb0ELb0ELb0ELb1ELb0EEEvNS_16Flash_bwd_paramsE:
	.zero		992


//--------------------- .nv.constant0._ZN5flash44flash_bwd_dq_dk_dv_loop_seqk_parallel_kernelI23Flash_bwd_kernel_traitsILi64ELi64ELi128ELi8ELi2ELi4ELi4ELb1ELb0EN7cutlass10bfloat16_tE19Flash_kernel_traitsILi64ELi64ELi128ELi8ES3_EELb0ELb1ELb0ELb1ELb0ELb0ELb0EEEvNS_16Flash_bwd_paramsE --------------------------
	.section	.nv.constant0._ZN5flash44flash_bwd_dq_dk_dv_loop_seqk_parallel_kernelI23Flash_bwd_kernel_traitsILi64ELi64ELi128ELi8ELi2ELi4ELi4ELb1ELb0EN7cutlass10bfloat16_tE19Flash_kernel_traitsILi64ELi64ELi128ELi8ES3_EELb0ELb1ELb0ELb1ELb0ELb0ELb0EEEvNS_16Flash_bwd_paramsE,"a",@progbits
	.sectionflags	@""
	.align	4
.nv.constant0._ZN5flash44flash_bwd_dq_dk_dv_loop_seqk_parallel_kernelI23Flash_bwd_kernel_traitsILi64ELi64ELi128ELi8ELi2ELi4ELi4ELb1ELb0EN7cutlass10bfloat16_tE19Flash_kernel_traitsILi64ELi64ELi128ELi8ES3_EELb0ELb1ELb0ELb1ELb0ELb0ELb0EEEvNS_16Flash_bwd_paramsE:
	.zero		992


//--------------------- .nv.constant0._ZN5flash44flash_bwd_dq_dk_dv_loop_seqk_parallel_kernelI23Flash_bwd_kernel_traitsILi64ELi128ELi128ELi8ELi4ELi4ELi4ELb0ELb0EN7cutlass10bfloat16_tE19Flash_kernel_traitsILi64ELi128ELi128ELi8ES3_EELb0ELb1ELb0ELb0ELb0ELb0ELb0EEEvNS_16Flash_bwd_paramsE --------------------------
	.section	.nv.constant0._ZN5flash44flash_bwd_dq_dk_dv_loop_seqk_parallel_kernelI23Flash_bwd_kernel_traitsILi64ELi128ELi128ELi8ELi4ELi4ELi4ELb0ELb0EN7cutlass10bfloat16_tE19Flash_kernel_traitsILi64ELi128ELi128ELi8ES3_EELb0ELb1ELb0ELb0ELb0ELb0ELb0EEEvNS_16Flash_bwd_paramsE,"a",@progbits
	.sectionflags	@""
	.align	4
.nv.constant0._ZN5flash44flash_bwd_dq_dk_dv_loop_seqk_parallel_kernelI23Flash_bwd_kernel_traitsILi64ELi128ELi128ELi8ELi4ELi4ELi4ELb0ELb0EN7cutlass10bfloat16_tE19Flash_kernel_traitsILi64ELi128ELi128ELi8ES3_EELb0ELb1ELb0ELb0ELb0ELb0ELb0EEEvNS_16Flash_bwd_paramsE:
	.zero		992


//--------------------- .nv.constant0._ZN5flash44flash_bwd_dq_dk_dv_loop_seqk_parallel_kernelI23Flash_bwd_kernel_traitsILi64ELi128ELi128ELi8ELi4ELi4ELi4ELb0ELb0EN7cutlass10bfloat16_tE19Flash_kernel_traitsILi64ELi128ELi128ELi8ES3_EELb0ELb1ELb0ELb0ELb1ELb1ELb0EEEvNS_16Flash_bwd_paramsE --------------------------
	.section	.nv.constant0._ZN5flash44flash_bwd_dq_dk_dv_loop_seqk_parallel_kernelI23Flash_bwd_kernel_traitsILi64ELi128ELi128ELi8ELi4ELi4ELi4ELb0ELb0EN7cutlass10bfloat16_tE19Flash_kernel_traitsILi64ELi128ELi128ELi8ES3_EELb0ELb1ELb0ELb0ELb1ELb1ELb0EEEvNS_16Flash_bwd_paramsE,"a",@progbits
	.sectionflags	@""
	.align	4
.nv.constant0._ZN5flash44flash_bwd_dq_dk_dv_loop_seqk_parallel_kernelI23Flash_bwd_kernel_traitsILi64ELi128ELi128ELi8ELi4ELi4ELi4ELb0ELb0EN7cutlass10bfloat16_tE19Flash_kernel_traitsILi64ELi128ELi128ELi8ES3_EELb0ELb1ELb0ELb0ELb1ELb1ELb0EEEvNS_16Flash_bwd_paramsE:
	.zero		992


//--------------------- .nv.constant0._ZN5flash44flash_bwd_dq_dk_dv_loop_seqk_parallel_kernelI23Flash_bwd_kernel_traitsILi64ELi128ELi128ELi8ELi4ELi4ELi4ELb0ELb0EN7cutlass10bfloat16_tE19Flash_kernel_traitsILi64ELi128ELi128ELi8ES3_EELb0ELb1ELb0ELb0ELb0ELb1ELb0EEEvNS_16Flash_bwd_paramsE --------------------------
	.section	.nv.constant0._ZN5flash44flash_bwd_dq_dk_dv_loop_seqk_parallel_kernelI23Flash_bwd_kernel_traitsILi64ELi128ELi128ELi8ELi4ELi4ELi4ELb0ELb0EN7cutlass10bfloat16_tE19Flash_kernel_traitsILi64ELi128ELi128ELi8ES3_EELb0ELb1ELb0ELb0ELb0ELb1ELb0EEEvNS_16Flash_bwd_paramsE,"a",@progbits
	.sectionflags	@""
	.align	4
.nv.constant0._ZN5flash44flash_bwd_dq_dk_dv_loop_seqk_parallel_kernelI23Flash_bwd_kernel_traitsILi64ELi128ELi128ELi8ELi4ELi4ELi4ELb0ELb0EN7cutlass10bfloat16_tE19Flash_kernel_traitsILi64ELi128ELi128ELi8ES3_EELb0ELb1ELb0ELb0ELb0ELb1ELb0EEEvNS_16Flash_bwd_paramsE:
	.zero		992


//--------------------- .nv.constant0._ZN5flash44flash_bwd_dq_dk_dv_loop_seqk_parallel_kernelI23Flash_bwd_kernel_traitsILi64ELi128ELi128ELi8ELi4ELi4ELi4ELb0ELb0EN7cutlass10bfloat16_tE19Flash_kernel_traitsILi64ELi128ELi128ELi8ES3_EELb0ELb1ELb0ELb1ELb0ELb0ELb0EEEvNS_16Flash_bwd_paramsE --------------------------
	.section	.nv.constant0._ZN5flash44flash_bwd_dq_dk_dv_loop_seqk_parallel_kernelI23Flash_bwd_kernel_traitsILi64ELi128ELi128ELi8ELi4ELi4ELi4ELb0ELb0EN7cutlass10bfloat16_tE19Flash_kernel_traitsILi64ELi128ELi128ELi8ES3_EELb0ELb1ELb0ELb1ELb0ELb0ELb0EEEvNS_16Flash_bwd_paramsE,"a",@progbits
	.sectionflags	@""
	.align	4
.nv.constant0._ZN5flash44flash_bwd_dq_dk_dv_loop_seqk_parallel_kernelI23Flash_bwd_kernel_traitsILi64ELi128ELi128ELi8ELi4ELi4ELi4ELb0ELb0EN7cutlass10bfloat16_tE19Flash_kernel_traitsILi64ELi128ELi128ELi8ES3_EELb0ELb1ELb0ELb1ELb0ELb0ELb0EEEvNS_16Flash_bwd_paramsE:
	.zero		992


//--------------------- .nv.constant0._ZN5flash27flash_bwd_convert_dq_kernelI23Flash_bwd_kernel_traitsILi64ELi64ELi128ELi8ELi2ELi4ELi4ELb1ELb0EN7cutlass10bfloat16_tE19Flash_kernel_traitsILi64ELi64ELi128ELi8ES3_EEEEvNS_16Flash_bwd_paramsEi --------------------------
	.section	.nv.constant0._ZN5flash27flash_bwd_convert_dq_kernelI23Flash_bwd_kernel_traitsILi64ELi64ELi128ELi8ELi2ELi4ELi4ELb1ELb0EN7cutlass10bfloat16_tE19Flash_kernel_traitsILi64ELi64ELi128ELi8ES3_EEEEvNS_16Flash_bwd_paramsEi,"a",@progbits
	.sectionflags	@""
	.align	4
.nv.constant0._ZN5flash27flash_bwd_convert_dq_kernelI23Flash_bwd_kernel_traitsILi64ELi64ELi128ELi8ELi2ELi4ELi4ELb1ELb0EN7cutlass10bfloat16_tE19Flash_kernel_traitsILi64ELi64ELi128ELi8ES3_EEEEvNS_16Flash_bwd_paramsEi:
	.zero		996


//--------------------- .nv.constant0._ZN5flash44flash_bwd_dq_dk_dv_loop_seqk_parallel_kernelI23Flash_bwd_kernel_traitsILi64ELi64ELi128ELi8ELi2ELi4ELi4ELb1ELb0EN7cutlass10bfloat16_tE19Flash_kernel_traitsILi64ELi64ELi128ELi8ES3_EELb1ELb1ELb0ELb0ELb0ELb0ELb0EEEvNS_16Flash_bwd_paramsE --------------------------
	.section	.nv.constant0._ZN5flash44flash_bwd_dq_dk_dv_loop_seqk_parallel_kernelI23Flash_bwd_kernel_traitsILi64ELi64ELi128ELi8ELi2ELi4ELi4ELb1ELb0EN7cutlass10bfloat16_tE19Flash_kernel_traitsILi64ELi64ELi128ELi8ES3_EELb1ELb1ELb0ELb0ELb0ELb0ELb0EEEvNS_16Flash_bwd_paramsE,"a",@progbits
	.sectionflags	@""
	.align	4
.nv.constant0._ZN5flash44flash_bwd_dq_dk_dv_loop_seqk_parallel_kernelI23Flash_bwd_kernel_traitsILi64ELi64ELi128ELi8ELi2ELi4ELi4ELb1ELb0EN7cutlass10bfloat16_tE19Flash_kernel_traitsILi64ELi64ELi128ELi8ES3_EELb1ELb1ELb0ELb0ELb0ELb0ELb0EEEvNS_16Flash_bwd_paramsE:
	.zero		992


//--------------------- .nv.constant0._ZN5flash44flash_bwd_dq_dk_dv_loop_seqk_parallel_kernelI23Flash_bwd_kernel_traitsILi64ELi64ELi128ELi8ELi2ELi4ELi4ELb1ELb0EN7cutlass10bfloat16_tE19Flash_kernel_traitsILi64ELi64ELi128ELi8ES3_EELb0ELb1ELb0ELb0ELb0ELb0ELb1EEEvNS_16Flash_bwd_paramsE --------------------------
	.section	.nv.constant0._ZN5flash44flash_bwd_dq_dk_dv_loop_seqk_parallel_kernelI23Flash_bwd_kernel_traitsILi64ELi64ELi128ELi8ELi2ELi4ELi4ELb1ELb0EN7cutlass10bfloat16_tE19Flash_kernel_traitsILi64ELi64ELi128ELi8ES3_EELb0ELb1ELb0ELb0ELb0ELb0ELb1EEEvNS_16Flash_bwd_paramsE,"a",@progbits
	.sectionflags	@""
	.align	4
.nv.constant0._ZN5flash44flash_bwd_dq_dk_dv_loop_seqk_parallel_kernelI23Flash_bwd_kernel_traitsILi64ELi64ELi128ELi8ELi2ELi4ELi4ELb1ELb0EN7cutlass10bfloat16_tE19Flash_kernel_traitsILi64ELi64ELi128ELi8ES3_EELb0ELb1ELb0ELb0ELb0ELb0ELb1EEEvNS_16Flash_bwd_paramsE:
	.zero		992


//--------------------- .nv.constant0._ZN5flash44flash_bwd_dq_dk_dv_loop_seqk_parallel_kernelI23Flash_bwd_kernel_traitsILi64ELi64ELi128ELi8ELi2ELi4ELi4ELb1ELb0EN7cutlass10bfloat16_tE19Flash_kernel_traitsILi64ELi64ELi128ELi8ES3_EELb1ELb1ELb0ELb0ELb1ELb1ELb0EEEvNS_16Flash_bwd_paramsE --------------------------
	.section	.nv.constant0._ZN5flash44flash_bwd_dq_dk_dv_loop_seqk_parallel_kernelI23Flash_bwd_kernel_traitsILi64ELi64ELi128ELi8ELi2ELi4ELi4ELb1ELb0EN7cutlass10bfloat16_tE19Flash_kernel_traitsILi64ELi64ELi128ELi8ES3_EELb1ELb1ELb0ELb0ELb1ELb1ELb0EEEvNS_16Flash_bwd_paramsE,"a",@progbits
	.sectionflags	@""
	.align	4
.nv.constant0._ZN5flash44flash_bwd_dq_dk_dv_loop_seqk_parallel_kernelI23Flash_bwd_kernel_traitsILi64ELi64ELi128ELi8ELi2ELi4ELi4ELb1ELb0EN7cutlass10bfloat16_tE19Flash_kernel_traitsILi64ELi64ELi128ELi8ES3_EELb1ELb1ELb0ELb0ELb1ELb1ELb0EEEvNS_16Flash_bwd_paramsE:
	.zero		992


//--------------------- .nv.constant0._ZN5flash44flash_bwd_dq_dk_dv_loop_seqk_parallel_kernelI23Flash_bwd_kernel_traitsILi64ELi64ELi128ELi8ELi2ELi4ELi4ELb1ELb0EN7cutlass10bfloat16_tE19Flash_kernel_traitsILi64ELi64ELi128ELi8ES3_EELb0ELb1ELb0ELb0ELb1ELb1ELb1EEEvNS_16Flash_bwd_paramsE --------------------------
	.section	.nv.constant0._ZN5flash44flash_bwd_dq_dk_dv_loop_seqk_parallel_kernelI23Flash_bwd_kernel_traitsILi64ELi64ELi128ELi8ELi2ELi4ELi4ELb1ELb0EN7cutlass10bfloat16_tE19Flash_kernel_traitsILi64ELi64ELi128ELi8ES3_EELb0ELb1ELb0ELb0ELb1ELb1ELb1EEEvNS_16Flash_bwd_paramsE,"a",@progbits
	.sectionflags	@""
	.align	4
.nv.constant0._ZN5flash44flash_bwd_dq_dk_dv_loop_seqk_parallel_kernelI23Flash_bwd_kernel_traitsILi64ELi64ELi128ELi8ELi2ELi4ELi4ELb1ELb0EN7cutlass10bfloat16_tE19Flash_kernel_traitsILi64ELi64ELi128ELi8ES3_EELb0ELb1ELb0ELb0ELb1ELb1ELb1EEEvNS_16Flash_bwd_paramsE:
	.zero		992


//--------------------- .nv.constant0._ZN5flash44flash_bwd_dq_dk_dv_loop_seqk_parallel_kernelI23Flash_bwd_kernel_traitsILi64ELi64ELi128ELi8ELi2ELi4ELi4ELb1ELb0EN7cutlass10bfloat16_tE19Flash_kernel_traitsILi64ELi64ELi128ELi8ES3_EELb1ELb1ELb0ELb0ELb0ELb1ELb0EEEvNS_16Flash_bwd_paramsE --------------------------
	.section	.nv.constant0._ZN5flash44flash_bwd_dq_dk_dv_loop_seqk_parallel_kernelI23Flash_bwd_kernel_traitsILi64ELi64ELi128ELi8ELi2ELi4ELi4ELb1ELb0EN7cutlass10bfloat16_tE19Flash_kernel_traitsILi64ELi64ELi128ELi8ES3_EELb1ELb1ELb0ELb0ELb0ELb1ELb0EEEvNS_16Flash_bwd_paramsE,"a",@progbits
	.sectionflags	@""
	.align	4
.nv.constant0._ZN5flash44flash_bwd_dq_dk_dv_loop_seqk_parallel_kernelI23Flash_bwd_kernel_traitsILi64ELi64ELi128ELi8ELi2ELi4ELi4ELb1ELb0EN7cutlass10bfloat16_tE19Flash_kernel_traitsILi64ELi64ELi128ELi8ES3_EELb1ELb1ELb0ELb0ELb0ELb1ELb0EEEvNS_16Flash_bwd_paramsE:
	.zero		992


//--------------------- .nv.constant0._ZN5flash44flash_bwd_dq_dk_dv_loop_seqk_parallel_kernelI23Flash_bwd_kernel_traitsILi64ELi64ELi128ELi8ELi2ELi4ELi4ELb1ELb0EN7cutlass10bfloat16_tE19Flash_kernel_traitsILi64ELi64ELi128ELi8ES3_EELb0ELb1ELb0ELb0ELb0ELb1ELb1EEEvNS_16Flash_bwd_paramsE --------------------------
	.section	.nv.constant0._ZN5flash44flash_bwd_dq_dk_dv_loop_seqk_parallel_kernelI23Flash_bwd_kernel_traitsILi64ELi64ELi128ELi8ELi2ELi4ELi4ELb1ELb0EN7cutlass10bfloat16_tE19Flash_kernel_traitsILi64ELi64ELi128ELi8ES3_EELb0ELb1ELb0ELb0ELb0ELb1ELb1EEEvNS_16Flash_bwd_paramsE,"a",@progbits
	.sectionflags	@""
	.align	4
.nv.constant0._ZN5flash44flash_bwd_dq_dk_dv_loop_seqk_parallel_kernelI23Flash_bwd_kernel_traitsILi64ELi64ELi128ELi8ELi2ELi4ELi4ELb1ELb0EN7cutlass10bfloat16_tE19Flash_kernel_traitsILi64ELi64ELi128ELi8ES3_EELb0ELb1ELb0ELb0ELb0ELb1ELb1EEEvNS_16Flash_bwd_paramsE:
	.zero		992


//--------------------- .nv.constant0._ZN5flash44flash_bwd_dq_dk_dv_loop_seqk_parallel_kernelI23Flash_bwd_kernel_traitsILi64ELi64ELi128ELi8ELi2ELi4ELi4ELb1ELb0EN7cutlass10bfloat16_tE19Flash_kernel_traitsILi64ELi64ELi128ELi8ES3_EELb1ELb1ELb0ELb1ELb0ELb0ELb0EEEvNS_16Flash_bwd_paramsE --------------------------
	.section	.nv.constant0._ZN5flash44flash_bwd_dq_dk_dv_loop_seqk_parallel_kernelI23Flash_bwd_kernel_traitsILi64ELi64ELi128ELi8ELi2ELi4ELi4ELb1ELb0EN7cutlass10bfloat16_tE19Flash_kernel_traitsILi64ELi64ELi128ELi8ES3_EELb1ELb1ELb0ELb1ELb0ELb0ELb0EEEvNS_16Flash_bwd_paramsE,"a",@progbits
	.sectionflags	@""
	.align	4
.nv.constant0._ZN5flash44flash_bwd_dq_dk_dv_loop_seqk_parallel_kernelI23Flash_bwd_kernel_traitsILi64ELi64ELi128ELi8ELi2ELi4ELi4ELb1ELb0EN7cutlass10bfloat16_tE19Flash_kernel_traitsILi64ELi64ELi128ELi8ES3_EELb1ELb1ELb0ELb1ELb0ELb0ELb0EEEvNS_16Flash_bwd_paramsE:
	.zero		992


//--------------------- .nv.constant0._ZN5flash44flash_bwd_dq_dk_dv_loop_seqk_parallel_kernelI23Flash_bwd_kernel_traitsILi64ELi64ELi128ELi8ELi2ELi4ELi4ELb1ELb0EN7cutlass10bfloat16_tE19Flash_kernel_traitsILi64ELi64ELi128ELi8ES3_EELb0ELb1ELb0ELb1ELb0ELb0ELb1EEEvNS_16Flash_bwd_paramsE --------------------------
	.section	.nv.constant0._ZN5flash44flash_bwd_dq_dk_dv_loop_seqk_parallel_kernelI23Flash_bwd_kernel_traitsILi64ELi64ELi128ELi8ELi2ELi4ELi4ELb1ELb0EN7cutlass10bfloat16_tE19Flash_kernel_traitsILi64ELi64ELi128ELi8ES3_EELb0ELb1ELb0ELb1ELb0ELb0ELb1EEEvNS_16Flash_bwd_paramsE,"a",@progbits
	.sectionflags	@""
	.align	4
.nv.constant0._ZN5flash44flash_bwd_dq_dk_dv_loop_seqk_parallel_kernelI23Flash_bwd_kernel_traitsILi64ELi64ELi128ELi8ELi2ELi4ELi4ELb1ELb0EN7cutlass10bfloat16_tE19Flash_kernel_traitsILi64ELi64ELi128ELi8ES3_EELb0ELb1ELb0ELb1ELb0ELb0ELb1EEEvNS_16Flash_bwd_paramsE:
	.zero		992


//--------------------- .nv.constant0._ZN5flash25flash_bwd_dot_do_o_kernelILb0E23Flash_bwd_kernel_traitsILi64ELi64ELi128ELi8ELi2ELi4ELi4ELb1ELb0EN7cutlass10bfloat16_tE19Flash_kernel_traitsILi64ELi64ELi128ELi8ES3_EEEEvNS_16Flash_bwd_paramsE --------------------------
	.section	.nv.constant0._ZN5flash25flash_bwd_dot_do_o_kernelILb0E23Flash_bwd_kernel_traitsILi64ELi64ELi128ELi8ELi2ELi4ELi4ELb1ELb0EN7cutlass10bfloat16_tE19Flash_kernel_traitsILi64ELi64ELi128ELi8ES3_EEEEvNS_16Flash_bwd_paramsE,"a",@progbits
	.sectionflags	@""
	.align	4
.nv.constant0._ZN5flash25flash_bwd_dot_do_o_kernelILb0E23Flash_bwd_kernel_traitsILi64ELi64ELi128ELi8ELi2ELi4ELi4ELb1ELb0EN7cutlass10bfloat16_tE19Flash_kernel_traitsILi64ELi64ELi128ELi8ES3_EEEEvNS_16Flash_bwd_paramsE:
	.zero		992


//--------------------- .nv.constant0._ZN5flash25flash_bwd_dot_do_o_kernelILb1E23Flash_bwd_kernel_traitsILi64ELi64ELi128ELi8ELi2ELi4ELi4ELb1ELb0EN7cutlass10bfloat16_tE19Flash_kernel_traitsILi64ELi64ELi128ELi8ES3_EEEEvNS_16Flash_bwd_paramsE --------------------------
	.section	.nv.constant0._ZN5flash25flash_bwd_dot_do_o_kernelILb1E23Flash_bwd_kernel_traitsILi64ELi64ELi128ELi8ELi2ELi4ELi4ELb1ELb0EN7cutlass10bfloat16_tE19Flash_kernel_traitsILi64ELi64ELi128ELi8ES3_EEEEvNS_16Flash_bwd_paramsE,"a",@progbits
	.sectionflags	@""
	.align	4
.nv.constant0._ZN5flash25flash_bwd_dot_do_o_kernelILb1E23Flash_bwd_kernel_traitsILi64ELi64ELi128ELi8ELi2ELi4ELi4ELb1ELb0EN7cutlass10bfloat16_tE19Flash_kernel_traitsILi64ELi64ELi128ELi8ES3_EEEEvNS_16Flash_bwd_paramsE:
	.zero		992


//--------------------- .nv.constant0._ZN5flash27flash_bwd_convert_dq_kernelI23Flash_bwd_kernel_traitsILi64ELi128ELi128ELi8ELi4ELi4ELi4ELb0ELb0EN7cutlass10bfloat16_tE19Flash_kernel_traitsILi64ELi128ELi128ELi8ES3_EEEEvNS_16Flash_bwd_paramsEi --------------------------
	.section	.nv.constant0._ZN5flash27flash_bwd_convert_dq_kernelI23Flash_bwd_kernel_traitsILi64ELi128ELi128ELi8ELi4ELi4ELi4ELb0ELb0EN7cutlass10bfloat16_tE19Flash_kernel_traitsILi64ELi128ELi128ELi8ES3_EEEEvNS_16Flash_bwd_paramsEi,"a",@progbits
	.sectionflags	@""
	.align	4
.nv.constant0._ZN5flash27flash_bwd_convert_dq_kernelI23Flash_bwd_kernel_traitsILi64ELi128ELi128ELi8ELi4ELi4ELi4ELb0ELb0EN7cutlass10bfloat16_tE19Flash_kernel_traitsILi64ELi128ELi128ELi8ES3_EEEEvNS_16Flash_bwd_paramsEi:
	.zero		996


//--------------------- .nv.constant0._ZN5flash44flash_bwd_dq_dk_dv_loop_seqk_parallel_kernelI23Flash_bwd_kernel_traitsILi64ELi128ELi128ELi8ELi4ELi4ELi4ELb0ELb0EN7cutlass10bfloat16_tE19Flash_kernel_traitsILi64ELi128ELi128ELi8ES3_EELb1ELb1ELb0ELb0ELb0ELb0ELb0EEEvNS_16Flash_bwd_paramsE --------------------------
	.section	.nv.constant0._ZN5flash44flash_bwd_dq_dk_dv_loop_seqk_parallel_kernelI23Flash_bwd_kernel_traitsILi64ELi128ELi128ELi8ELi4ELi4ELi4ELb0ELb0EN7cutlass10bfloat16_tE19Flash_kernel_traitsILi64ELi128ELi128ELi8ES3_EELb1ELb1ELb0ELb0ELb0ELb0ELb0EEEvNS_16Flash_bwd_paramsE,"a",@progbits
	.sectionflags	@""
	.align	4
.nv.constant0._ZN5flash44flash_bwd_dq_dk_dv_loop_seqk_parallel_kernelI23Flash_bwd_kernel_traitsILi64ELi128ELi128ELi8ELi4ELi4ELi4ELb0ELb0EN7cutlass10bfloat16_tE19Flash_kernel_traitsILi64ELi128ELi128ELi8ES3_EELb1ELb1ELb0ELb0ELb0ELb0ELb0EEEvNS_16Flash_bwd_paramsE:
	.zero		992


//--------------------- .nv.constant0._ZN5flash44flash_bwd_dq_dk_dv_loop_seqk_parallel_kernelI23Flash_bwd_kernel_traitsILi64ELi128ELi128ELi8ELi4ELi4ELi4ELb0ELb0EN7cutlass10bfloat16_tE19Flash_kernel_traitsILi64ELi128ELi128ELi8ES3_EELb0ELb1ELb0ELb0ELb0ELb0ELb1EEEvNS_16Flash_bwd_paramsE --------------------------
	.section	.nv.constant0._ZN5flash44flash_bwd_dq_dk_dv_loop_seqk_parallel_kernelI23Flash_bwd_kernel_traitsILi64ELi128ELi128ELi8ELi4ELi4ELi4ELb0ELb0EN7cutlass10bfloat16_tE19Flash_kernel_traitsILi64ELi128ELi128ELi8ES3_EELb0ELb1ELb0ELb0ELb0ELb0ELb1EEEvNS_16Flash_bwd_paramsE,"a",@progbits
	.sectionflags	@""
	.align	4
.nv.constant0._ZN5flash44flash_bwd_dq_dk_dv_loop_seqk_parallel_kernelI23Flash_bwd_kernel_traitsILi64ELi128ELi128ELi8ELi4ELi4ELi4ELb0ELb0EN7cutlass10bfloat16_tE19Flash_kernel_traitsILi64ELi128ELi128ELi8ES3_EELb0ELb1ELb0ELb0ELb0ELb0ELb1EEEvNS_16Flash_bwd_paramsE:
	.zero		992


//--------------------- .nv.constant0._ZN5flash44flash_bwd_dq_dk_dv_loop_seqk_parallel_kernelI23Flash_bwd_kernel_traitsILi64ELi128ELi128ELi8ELi4ELi4ELi4ELb0ELb0EN7cutlass10bfloat16_tE19Flash_kernel_traitsILi64ELi128ELi128ELi8ES3_EELb1ELb1ELb0ELb0ELb1ELb1ELb0EEEvNS_16Flash_bwd_paramsE --------------------------
	.section	.nv.constant0._ZN5flash44flash_bwd_dq_dk_dv_loop_seqk_parallel_kernelI23Flash_bwd_kernel_traitsILi64ELi128ELi128ELi8ELi4ELi4ELi4ELb0ELb0EN7cutlass10bfloat16_tE19Flash_kernel_traitsILi64ELi128ELi128ELi8ES3_EELb1ELb1ELb0ELb0ELb1ELb1ELb0EEEvNS_16Flash_bwd_paramsE,"a",@progbits
	.sectionflags	@""
	.align	4
.nv.constant0._ZN5flash44flash_bwd_dq_dk_dv_loop_seqk_parallel_kernelI23Flash_bwd_kernel_traitsILi64ELi128ELi128ELi8ELi4ELi4ELi4ELb0ELb0EN7cutlass10bfloat16_tE19Flash_kernel_traitsILi64ELi128ELi128ELi8ES3_EELb1ELb1ELb0ELb0ELb1ELb1ELb0EEEvNS_16Flash_bwd_paramsE:
	.zero		992


//--------------------- .nv.constant0._ZN5flash44flash_bwd_dq_dk_dv_loop_seqk_parallel_kernelI23Flash_bwd_kernel_traitsILi64ELi128ELi128ELi8ELi4ELi4ELi4ELb0ELb0EN7cutlass10bfloat16_tE19Flash_kernel_traitsILi64ELi128ELi128ELi8ES3_EELb0ELb1ELb0ELb0ELb1ELb1ELb1EEEvNS_16Flash_bwd_paramsE --------------------------
	.section	.nv.constant0._ZN5flash44flash_bwd_dq_dk_dv_loop_seqk_parallel_kernelI23Flash_bwd_kernel_traitsILi64ELi128ELi128ELi8ELi4ELi4ELi4ELb0ELb0EN7cutlass10bfloat16_tE19Flash_kernel_traitsILi64ELi128ELi128ELi8ES3_EELb0ELb1ELb0ELb0ELb1ELb1ELb1EEEvNS_16Flash_bwd_paramsE,"a",@progbits
	.sectionflags	@""
	.align	4
.nv.constant0._ZN5flash44flash_bwd_dq_dk_dv_loop_seqk_parallel_kernelI23Flash_bwd_kernel_traitsILi64ELi128ELi128ELi8ELi4ELi4ELi4ELb0ELb0EN7cutlass10bfloat16_tE19Flash_kernel_traitsILi64ELi128ELi128ELi8ES3_EELb0ELb1ELb0ELb0ELb1ELb1ELb1EEEvNS_16Flash_bwd_paramsE:
	.zero		992


//--------------------- .nv.constant0._ZN5flash44flash_bwd_dq_dk_dv_loop_seqk_parallel_kernelI23Flash_bwd_kernel_traitsILi64ELi128ELi128ELi8ELi4ELi4ELi4ELb0ELb0EN7cutlass10bfloat16_tE19Flash_kernel_traitsILi64ELi128ELi128ELi8ES3_EELb1ELb1ELb0ELb0ELb0ELb1ELb0EEEvNS_16Flash_bwd_paramsE --------------------------
	.section	.nv.constant0._ZN5flash44flash_bwd_dq_dk_dv_loop_seqk_parallel_kernelI23Flash_bwd_kernel_traitsILi64ELi128ELi128ELi8ELi4ELi4ELi4ELb0ELb0EN7cutlass10bfloat16_tE19Flash_kernel_traitsILi64ELi128ELi128ELi8ES3_EELb1ELb1ELb0ELb0ELb0ELb1ELb0EEEvNS_16Flash_bwd_paramsE,"a",@progbits
	.sectionflags	@""
	.align	4
.nv.constant0._ZN5flash44flash_bwd_dq_dk_dv_loop_seqk_parallel_kernelI23Flash_bwd_kernel_traitsILi64ELi128ELi128ELi8ELi4ELi4ELi4ELb0ELb0EN7cutlass10bfloat16_tE19Flash_kernel_traitsILi64ELi128ELi128ELi8ES3_EELb1ELb1ELb0ELb0ELb0ELb1ELb0EEEvNS_16Flash_bwd_paramsE:
	.zero		992


//--------------------- .nv.constant0._ZN5flash44flash_bwd_dq_dk_dv_loop_seqk_parallel_kernelI23Flash_bwd_kernel_traitsILi64ELi128ELi128ELi8ELi4ELi4ELi4ELb0ELb0EN7cutlass10bfloat16_tE19Flash_kernel_traitsILi64ELi128ELi128ELi8ES3_EELb0ELb1ELb0ELb0ELb0ELb1ELb1EEEvNS_16Flash_bwd_paramsE --------------------------
	.section	.nv.constant0._ZN5flash44flash_bwd_dq_dk_dv_loop_seqk_parallel_kernelI23Flash_bwd_kernel_traitsILi64ELi128ELi128ELi8ELi4ELi4ELi4ELb0ELb0EN7cutlass10bfloat16_tE19Flash_kernel_traitsILi64ELi128ELi128ELi8ES3_EELb0ELb1ELb0ELb0ELb0ELb1ELb1EEEvNS_16Flash_bwd_paramsE,"a",@progbits
	.sectionflags	@""
	.align	4
.nv.constant0._ZN5flash44flash_bwd_dq_dk_dv_loop_seqk_parallel_kernelI23Flash_bwd_kernel_traitsILi64ELi128ELi128ELi8ELi4ELi4ELi4ELb0ELb0EN7cutlass10bfloat16_tE19Flash_kernel_traitsILi64ELi128ELi128ELi8ES3_EELb0ELb1ELb0ELb0ELb0ELb1ELb1EEEvNS_16Flash_bwd_paramsE:
	.zero		992


//--------------------- .nv.constant0._ZN5flash44flash_bwd_dq_dk_dv_loop_seqk_parallel_kernelI23Flash_bwd_kernel_traitsILi64ELi128ELi128ELi8ELi4ELi4ELi4ELb0ELb0EN7cutlass10bfloat16_tE19Flash_kernel_traitsILi64ELi128ELi128ELi8ES3_EELb1ELb1ELb0ELb1ELb0ELb0ELb0EEEvNS_16Flash_bwd_paramsE --------------------------
	.section	.nv.constant0._ZN5flash44flash_bwd_dq_dk_dv_loop_seqk_parallel_kernelI23Flash_bwd_kernel_traitsILi64ELi128ELi128ELi8ELi4ELi4ELi4ELb0ELb0EN7cutlass10bfloat16_tE19Flash_kernel_traitsILi64ELi128ELi128ELi8ES3_EELb1ELb1ELb0ELb1ELb0ELb0ELb0EEEvNS_16Flash_bwd_paramsE,"a",@progbits
	.sectionflags	@""
	.align	4
.nv.constant0._ZN5flash44flash_bwd_dq_dk_dv_loop_seqk_parallel_kernelI23Flash_bwd_kernel_traitsILi64ELi128ELi128ELi8ELi4ELi4ELi4ELb0ELb0EN7cutlass10bfloat16_tE19Flash_kernel_traitsILi64ELi128ELi128ELi8ES3_EELb1ELb1ELb0ELb1ELb0ELb0ELb0EEEvNS_16Flash_bwd_paramsE:
	.zero		992


//--------------------- .nv.constant0._ZN5flash44flash_bwd_dq_dk_dv_loop_seqk_parallel_kernelI23Flash_bwd_kernel_traitsILi64ELi128ELi128ELi8ELi4ELi4ELi4ELb0ELb0EN7cutlass10bfloat16_tE19Flash_kernel_traitsILi64ELi128ELi128ELi8ES3_EELb0ELb1ELb0ELb1ELb0ELb0ELb1EEEvNS_16Flash_bwd_paramsE --------------------------
	.section	.nv.constant0._ZN5flash44flash_bwd_dq_dk_dv_loop_seqk_parallel_kernelI23Flash_bwd_kernel_traitsILi64ELi128ELi128ELi8ELi4ELi4ELi4ELb0ELb0EN7cutlass10bfloat16_tE19Flash_kernel_traitsILi64ELi128ELi128ELi8ES3_EELb0ELb1ELb0ELb1ELb0ELb0ELb1EEEvNS_16Flash_bwd_paramsE,"a",@progbits
	.sectionflags	@""
	.align	4
.nv.constant0._ZN5flash44flash_bwd_dq_dk_dv_loop_seqk_parallel_kernelI23Flash_bwd_kernel_traitsILi64ELi128ELi128ELi8ELi4ELi4ELi4ELb0ELb0EN7cutlass10bfloat16_tE19Flash_kernel_traitsILi64ELi128ELi128ELi8ES3_EELb0ELb1ELb0ELb1ELb0ELb0ELb1EEEvNS_16Flash_bwd_paramsE:
	.zero		992


//--------------------- .nv.constant0._ZN5flash25flash_bwd_dot_do_o_kernelILb0E23Flash_bwd_kernel_traitsILi64ELi128ELi128ELi8ELi4ELi4ELi4ELb0ELb0EN7cutlass10bfloat16_tE19Flash_kernel_traitsILi64ELi128ELi128ELi8ES3_EEEEvNS_16Flash_bwd_paramsE --------------------------
	.section	.nv.constant0._ZN5flash25flash_bwd_dot_do_o_kernelILb0E23Flash_bwd_kernel_traitsILi64ELi128ELi128ELi8ELi4ELi4ELi4ELb0ELb0EN7cutlass10bfloat16_tE19Flash_kernel_traitsILi64ELi128ELi128ELi8ES3_EEEEvNS_16Flash_bwd_paramsE,"a",@progbits
	.sectionflags	@""
	.align	4
.nv.constant0._ZN5flash25flash_bwd_dot_do_o_kernelILb0E23Flash_bwd_kernel_traitsILi64ELi128ELi128ELi8ELi4ELi4ELi4ELb0ELb0EN7cutlass10bfloat16_tE19Flash_kernel_traitsILi64ELi128ELi128ELi8ES3_EEEEvNS_16Flash_bwd_paramsE:
	.zero		992


//--------------------- .nv.constant0._ZN5flash25flash_bwd_dot_do_o_kernelILb1E23Flash_bwd_kernel_traitsILi64ELi128ELi128ELi8ELi4ELi4ELi4ELb0ELb0EN7cutlass10bfloat16_tE19Flash_kernel_traitsILi64ELi128ELi128ELi8ES3_EEEEvNS_16Flash_bwd_paramsE --------------------------
	.section	.nv.constant0._ZN5flash25flash_bwd_dot_do_o_kernelILb1E23Flash_bwd_kernel_traitsILi64ELi128ELi128ELi8ELi4ELi4ELi4ELb0ELb0EN7cutlass10bfloat16_tE19Flash_kernel_traitsILi64ELi128ELi128ELi8ES3_EEEEvNS_16Flash_bwd_paramsE,"a",@progbits
	.sectionflags	@""
	.align	4
.nv.constant0._ZN5flash25flash_bwd_dot_do_o_kernelILb1E23Flash_bwd_kernel_traitsILi64ELi128ELi128ELi8ELi4ELi4ELi4ELb0ELb0EN7cutlass10bfloat16_tE19Flash_kernel_traitsILi64ELi128ELi128ELi8ES3_EEEEvNS_16Flash_bwd_paramsE:
	.zero		992


//--------------------- .text._ZN5flash44flash_bwd_dq_dk_dv_loop_seqk_parallel_kernelI23Flash_bwd_kernel_traitsILi64ELi64ELi128ELi8ELi2ELi4ELi4ELb1ELb0EN7cutlass10bfloat16_tE19Flash_kernel_traitsILi64ELi64ELi128ELi8ES3_EELb0ELb1ELb0ELb0ELb0ELb0ELb0EEEvNS_16Flash_bwd_paramsE --------------------------
	.section	.text._ZN5flash44flash_bwd_dq_dk_dv_loop_seqk_parallel_kernelI23Flash_bwd_kernel_traitsILi64ELi64ELi128ELi8ELi2ELi4ELi4ELb1ELb0EN7cutlass10bfloat16_tE19Flash_kernel_traitsILi64ELi64ELi128ELi8ES3_EELb0ELb1ELb0ELb0ELb0ELb0ELb0EEEvNS_16Flash_bwd_paramsE,"ax",@progbits
	.sectioninfo	@"SHI_REGISTERS=255"
	.align	128
        .global         _ZN5flash44flash_bwd_dq_dk_dv_loop_seqk_parallel_kernelI23Flash_bwd_kernel_traitsILi64ELi64ELi128ELi8ELi2ELi4ELi4ELb1ELb0EN7cutlass10bfloat16_tE19Flash_kernel_traitsILi64ELi64ELi128ELi8ES3_EELb0ELb1ELb0ELb0ELb0ELb0ELb0EEEvNS_16Flash_bwd_paramsE
        .type           _ZN5flash44flash_bwd_dq_dk_dv_loop_seqk_parallel_kernelI23Flash_bwd_kernel_traitsILi64ELi64ELi128ELi8ELi2ELi4ELi4ELb1ELb0EN7cutlass10bfloat16_tE19Flash_kernel_traitsILi64ELi64ELi128ELi8ES3_EELb0ELb1ELb0ELb0ELb0ELb0ELb0EEEvNS_16Flash_bwd_paramsE,@function
        .size           _ZN5flash44flash_bwd_dq_dk_dv_loop_seqk_parallel_kernelI23Flash_bwd_kernel_traitsILi64ELi64ELi128ELi8ELi2ELi4ELi4ELb1ELb0EN7cutlass10bfloat16_tE19Flash_kernel_traitsILi64ELi64ELi128ELi8ES3_EELb0ELb1ELb0ELb0ELb0ELb0ELb0EEEvNS_16Flash_bwd_paramsE,(.L_x_1251 - _ZN5flash44flash_bwd_dq_dk_dv_loop_seqk_parallel_kernelI23Flash_bwd_kernel_traitsILi64ELi64ELi128ELi8ELi2ELi4ELi4ELb1ELb0EN7cutlass10bfloat16_tE19Flash_kernel_traitsILi64ELi64ELi128ELi8ES3_EELb0ELb1ELb0ELb0ELb0ELb0ELb0EEEvNS_16Flash_bwd_paramsE)
        .other          _ZN5flash44flash_bwd_dq_dk_dv_loop_seqk_parallel_kernelI23Flash_bwd_kernel_traitsILi64ELi64ELi128ELi8ELi2ELi4ELi4ELb1ELb0EN7cutlass10bfloat16_tE19Flash_kernel_traitsILi64ELi64ELi128ELi8ES3_EELb0ELb1ELb0ELb0ELb0ELb0ELb0EEEvNS_16Flash_bwd_paramsE,@"STO_CUDA_ENTRY STV_DEFAULT"
_ZN5flash44flash_bwd_dq_dk_dv_loop_seqk_parallel_kernelI23Flash_bwd_kernel_traitsILi64ELi64ELi128ELi8ELi2ELi4ELi4ELb1ELb0EN7cutlass10bfloat16_tE19Flash_kernel_traitsILi64ELi64ELi128ELi8ES3_EELb0ELb1ELb0ELb0ELb0ELb0ELb0EEEvNS_16Flash_bwd_paramsE:
.text._ZN5flash44flash_bwd_dq_dk_dv_loop_seqk_parallel_kernelI23Flash_bwd_kernel_traitsILi64ELi64ELi128ELi8ELi2ELi4ELi4ELb1ELb0EN7cutlass10bfloat16_tE19Flash_kernel_traitsILi64ELi64ELi128ELi8ES3_EELb0ELb1ELb0ELb0ELb0ELb0ELb0EEEvNS_16Flash_bwd_paramsE:
[----:B------:R-:W-:Y:S02]  /*0000*/  MOV R1, c[0x0][0x28] ;  /* 0x00000a0000017a02 */ /* 0x000fe40000000f00 */
[----:B------:R-:W1:Y:S01]  /*0010*/  S2R R226, SR_CTAID.X ;  /* 0x0000000000e27919 */ /* 0x000e620000002500 */
[----:B------:R-:W-:Y:S01]  /*0020*/  ULDC UR5, c[0x0][0x218] ;  /* 0x0000860000057ab9 */ /* 0x000fe20000000800 */
[----:B------:R-:W-:Y:S01]  /*0030*/  IADD3 R1, R1, -0x8, RZ ;  /* 0xfffffff801017810 */ /* 0x000fe20007ffe0ff */
[----:B------:R-:W-:-:S04]  /*0040*/  UIADD3 UR5, UR5, 0x7f, URZ ;  /* 0x0000007f05057890 */ /* 0x000fc8000fffe03f */
[----:B------:R-:W-:-:S04]  /*0050*/  USHF.R.S32.HI UR4, URZ, 0x1f, UR5 ;  /* 0x0000001f3f047899 */ /* 0x000fc80008011405 */
[----:B------:R-:W-:-:S04]  /*0060*/  ULEA.HI UR4, UR4, UR5, URZ, 0x7 ;  /* 0x0000000504047291 */ /* 0x000fc8000f8f383f */
[----:B------:R-:W-:-:S06]  /*0070*/  USHF.R.S32.HI UR4, URZ, 0x7, UR4 ;  /* 0x000000073f047899 */ /* 0x000fcc0008011404 */
[----:B-1----:R-:W-:-:S13]  /*0080*/  ISETP.GE.AND P0, PT, R226, UR4, PT ;  /* 0x00000004e2007c0c */ /* 0x002fda000bf06270 */
[----:B------:R-:W-:Y:S05]  /*0090*/  @P0 EXIT ;  /* 0x000000000000094d */ /* 0x000fea0003800000 */
[----:B------:R-:W1:Y:S01]  /*00a0*/  S2R R16, SR_TID.X ;  /* 0x0000000000107919 */ /* 0x000e620000002100 */
[----:B------:R-:W-:Y:S01]  /*00b0*/  IMAD.MOV.U32 R183, RZ, RZ, -0x10 ;  /* 0xfffffff0ffb77424 */ /* 0x000fe200078e00ff */
[----:B------:R-:W-:Y:S02]  /*00c0*/  ULDC.64 UR6, c[0x0][0x118] ;  /* 0x0000460000067ab9 */ /* 0x000fe40000000a00 */
[----:B------:R-:W2:Y:S01]  /*00d0*/  S2R R251, SR_CTAID.Y ;  /* 0x0000000000fb7919 */ /* 0x000ea20000002600 */
[----:B-1----:R-:W-:Y:S01]  /*00e0*/  SHF.R.S32.HI R15, RZ, 0x1f, R16 ;  /* 0x0000001fff0f7819 */ /* 0x002fe20000011410 */
[----:B------:R-:W-:-:S03]  /*00f0*/  IMAD.SHL.U32 R237, R16, 0x2, RZ ;  /* 0x0000000210ed7824 */ /* 0x000fc600078e00ff */
[CC--:B------:R-:W-:Y:S02]  /*0100*/  LEA.HI R4, R15.reuse, R16.reuse, RZ, 0x4 ;  /* 0x000000100f047211 */ /* 0x0c0fe400078f20ff */
[C---:B------:R-:W-:Y:S02]  /*0110*/  LEA.HI R18, R15.reuse, R16, RZ, 0x3 ;  /* 0x000000100f127211 */ /* 0x040fe400078f18ff */
[----:B------:R-:W-:Y:S02]  /*0120*/  SHF.R.S32.HI R2, RZ, 0x4, R4 ;  /* 0x00000004ff027819 */ /* 0x000fe40000011404 */
[----:B------:R-:W-:Y:S02]  /*0130*/  SHF.R.S32.HI R218, RZ, 0x3, R18 ;  /* 0x00000003ffda7819 */ /* 0x000fe40000011412 */
[----:B------:R-:W-:Y:S02]  /*0140*/  LEA.HI R0, R4, R2, RZ, 0x1 ;  /* 0x0000000204007211 */ /* 0x000fe400078f08ff */
[----:B------:R-:W-:-:S02]  /*0150*/  LEA.HI R17, R15, R16, RZ, 0x2 ;  /* 0x000000100f117211 */ /* 0x000fc400078f10ff */
[----:B------:R-:W-:Y:S02]  /*0160*/  LOP3.LUT R0, R0, 0xfffffffe, RZ, 0xc0, !PT ;  /* 0xfffffffe00007812 */ /* 0x000fe400078ec0ff */
[--C-:B------:R-:W-:Y:S02]  /*0170*/  SHF.R.S32.HI R9, RZ, 0x2, R17.reuse ;  /* 0x00000002ff097819 */ /* 0x100fe40000011411 */
[----:B------:R-:W-:Y:S01]  /*0180*/  SHF.R.S32.HI R3, RZ, 0x1f, R17 ;  /* 0x0000001fff037819 */ /* 0x000fe20000011411 */
[----:B------:R-:W-:Y:S01]  /*0190*/  IMAD.IADD R12, R2, 0x1, -R0 ;  /* 0x00000001020c7824 */ /* 0x000fe200078e0a00 */
[----:B------:R-:W-:Y:S01]  /*01a0*/  LOP3.LUT R0, R18, 0xfffffff8, RZ, 0xc0, !PT ;  /* 0xfffffff812007812 */ /* 0x000fe200078ec0ff */
[----:B------:R-:W-:Y:S01]  /*01b0*/  IMAD.SHL.U32 R2, R218, 0x40, RZ ;  /* 0x00000040da027824 */ /* 0x000fe200078e00ff */
[----:B------:R-:W-:Y:S02]  /*01c0*/  LEA.HI R10, R15, R16, RZ, 0x5 ;  /* 0x000000100f0a7211 */ /* 0x000fe400078f28ff */
[----:B------:R-:W-:Y:S01]  /*01d0*/  LEA.HI R3, R3, R9, RZ, 0x3 ;  /* 0x0000000903037211 */ /* 0x000fe200078f18ff */
[----:B------:R-:W-:Y:S01]  /*01e0*/  IMAD.IADD R0, R16, 0x1, -R0 ;  /* 0x0000000110007824 */ /* 0x000fe200078e0a00 */
[----:B------:R-:W-:-:S02]  /*01f0*/  LOP3.LUT R2, R2, 0x1c0, RZ, 0xc0, !PT ;  /* 0x000001c002027812 */ /* 0x000fc400078ec0ff */
[--C-:B------:R-:W-:Y:S01]  /*0200*/  SHF.R.S32.HI R20, RZ, 0x5, R10.reuse ;  /* 0x00000005ff147819 */ /* 0x100fe2000001140a */
[----:B------:R-:W-:Y:S01]  /*0210*/  IMAD.SHL.U32 R206, R0, 0x8, RZ ;  /* 0x0000000800ce7824 */ /* 0x000fe200078e00ff */
[----:B------:R-:W-:Y:S02]  /*0220*/  SHF.R.S32.HI R7, RZ, 0x1f, R10 ;  /* 0x0000001fff077819 */ /* 0x000fe4000001140a */
[----:B------:R-:W-:Y:S02]  /*0230*/  LOP3.LUT R5, R3, 0xfffffff8, RZ, 0xc0, !PT ;  /* 0xfffffff803057812 */ /* 0x000fe400078ec0ff */
[----:B------:R-:W-:Y:S02]  /*0240*/  SHF.R.U32.HI R6, RZ, 0x3, R2 ;  /* 0x00000003ff067819 */ /* 0x000fe40000011602 */
[----:B------:R-:W-:Y:S01]  /*0250*/  LOP3.LUT R3, R2, 0x38, R206, 0xf8, !PT ;  /* 0x0000003802037812 */ /* 0x000fe200078ef8ce */
[----:B------:R-:W-:Y:S01]  /*0260*/  IMAD.IADD R9, R9, 0x1, -R5 ;  /* 0x0000000109097824 */ /* 0x000fe200078e0a05 */
[----:B------:R-:W-:-:S02]  /*0270*/  LOP3.LUT R2, R4, 0xfffffff0, RZ, 0xc0, !PT ;  /* 0xfffffff004027812 */ /* 0x000fc400078ec0ff */
[----:B------:R-:W-:Y:S02]  /*0280*/  LEA.HI R4, R7, R20, RZ, 0x2 ;  /* 0x0000001407047211 */ /* 0x000fe400078f10ff */
[----:B------:R-:W-:Y:S01]  /*0290*/  LOP3.LUT R11, R3, R6, RZ, 0x3c, !PT ;  /* 0x00000006030b7212 */ /* 0x000fe200078e3cff */
[----:B------:R-:W-:Y:S01]  /*02a0*/  IMAD.IADD R2, R16, 0x1, -R2 ;  /* 0x0000000110027824 */ /* 0x000fe200078e0a02 */
[----:B------:R-:W-:Y:S02]  /*02b0*/  LOP3.LUT R3, R4, 0xfffffffc, RZ, 0xc0, !PT ;  /* 0xfffffffc04037812 */ /* 0x000fe400078ec0ff */
[C---:B------:R-:W-:Y:S02]  /*02c0*/  LOP3.LUT P4, RZ, R0.reuse, 0x2, RZ, 0xc0, !PT ;  /* 0x0000000200ff7812 */ /* 0x040fe4000788c0ff */
[C---:B------:R-:W-:Y:S01]  /*02d0*/  LOP3.LUT P3, RZ, R0.reuse, 0x4, RZ, 0xc0, !PT ;  /* 0x0000000400ff7812 */ /* 0x040fe2000786c0ff */
[----:B------:R-:W-:Y:S01]  /*02e0*/  IMAD.SHL.U32 R0, R0, 0x40, RZ ;  /* 0x0000004000007824 */ /* 0x000fe200078e00ff */
[----:B------:R-:W-:Y:S01]  /*02f0*/  SHF.R.S32.HI R5, RZ, 0x1f, R2 ;  /* 0x0000001fff057819 */ /* 0x000fe20000011402 */
[----:B------:R-:W-:Y:S01]  /*0300*/  IMAD.IADD R171, R20, 0x1, -R3 ;  /* 0x0000000114ab7824 */ /* 0x000fe200078e0a03 */
[----:B------:R-:W-:-:S02]  /*0310*/  LEA.HI R4, R15, R16, RZ, 0x6 ;  /* 0x000000100f047211 */ /* 0x000fc400078f30ff */
[----:B------:R-:W-:Y:S01]  /*0320*/  LOP3.LUT R0, R0, 0x1c0, RZ, 0xc0, !PT ;  /* 0x000001c000007812 */ /* 0x000fe200078ec0ff */
[----:B------:R-:W-:Y:S01]  /*0330*/  IMAD.SHL.U32 R3, R171, 0x10, RZ ;  /* 0x00000010ab037824 */ /* 0x000fe200078e00ff */
[----:B------:R-:W-:Y:S02]  /*0340*/  LEA.HI R13, R5, R2, RZ, 0x3 ;  /* 0x00000002050d7211 */ /* 0x000fe400078f18ff */
[C---:B------:R-:W-:Y:S02]  /*0350*/  LOP3.LUT R174, R0.reuse, 0x8, R18, 0xf8, !PT ;  /* 0x0000000800ae7812 */ /* 0x040fe400078ef812 */
[----:B------:R-:W-:Y:S01]  /*0360*/  LOP3.LUT R8, R0, 0x30, R3, 0xf8, !PT ;  /* 0x0000003000087812 */ /* 0x000fe200078ef803 */
[----:B------:R-:W-:Y:S01]  /*0370*/  IMAD.SHL.U32 R3, R12, 0x200, RZ ;  /* 0x000002000c037824 */ /* 0x000fe200078e00ff */
[----:B------:R-:W-:Y:S02]  /*0380*/  LOP3.LUT R7, R13, 0xfffffff8, RZ, 0xc0, !PT ;  /* 0xfffffff80d077812 */ /* 0x000fe400078ec0ff */
[----:B------:R-:W-:-:S02]  /*0390*/  SHF.R.S32.HI R4, RZ, 0x6, R4 ;  /* 0x00000006ff047819 */ /* 0x000fc40000011404 */
[----:B------:R-:W-:Y:S01]  /*03a0*/  SHF.R.U32.HI R0, RZ, 0x3, R0 ;  /* 0x00000003ff007819 */ /* 0x000fe20000011600 */
[----:B------:R-:W-:Y:S01]  /*03b0*/  IMAD.IADD R14, R2, 0x1, -R7 ;  /* 0x00000001020e7824 */ /* 0x000fe200078e0a07 */
[----:B------:R-:W-:Y:S01]  /*03c0*/  LOP3.LUT R2, R8, 0x8, R18, 0xf8, !PT ;  /* 0x0000000808027812 */ /* 0x000fe200078ef812 */
[----:B------:R-:W-:Y:S01]  /*03d0*/  IMAD R6, R4, 0x800, R3 ;  /* 0x0000080004067824 */ /* 0x000fe200078e0203 */
[----:B------:R-:W-:Y:S01]  /*03e0*/  LOP3.LUT R174, R174, R0, RZ, 0x3c, !PT ;  /* 0x00000000aeae7212 */ /* 0x000fe200078e3cff */
[C---:B------:R-:W-:Y:S01]  /*03f0*/  IMAD R252, R4.reuse, 0x200, R11 ;  /* 0x0000020004fc7824 */ /* 0x040fe200078e020b */
[----:B------:R-:W-:Y:S01]  /*0400*/  LOP3.LUT R5, R9, 0x1, RZ, 0xc0, !PT ;  /* 0x0000000109057812 */ /* 0x000fe200078ec0ff */
[----:B------:R-:W-:Y:S01]  /*0410*/  IMAD.SHL.U32 R4, R4, 0x20, RZ ;  /* 0x0000002004047824 */ /* 0x000fe200078e00ff */
[----:B------:R-:W-:Y:S01]  /*0420*/  LOP3.LUT R3, R3, R2, R0, 0xf6, !PT ;  /* 0x0000000203037212 */ /* 0x000fe200078ef600 */
[----:B------:R-:W-:Y:S01]  /*0430*/  IMAD.IADD R174, R6, 0x1, R174 ;  /* 0x0000000106ae7824 */ /* 0x000fe200078e02ae */
[----:B------:R-:W-:Y:S01]  /*0440*/  LOP3.LUT R6, R10, 0xffffffe0, RZ, 0xc0, !PT ;  /* 0xffffffe00a067812 */ /* 0x000fe200078ec0ff */
[----:B------:R-:W-:Y:S01]  /*0450*/  IMAD.SHL.U32 R193, R252, 0x2, RZ ;  /* 0x00000002fcc17824 */ /* 0x000fe200078e00ff */
[----:B------:R-:W-:Y:S01]  /*0460*/  LEA.HI R2, R15, R16, RZ, 0x7 ;  /* 0x000000100f027211 */ /* 0x000fe200078f38ff */
[----:B------:R-:W-:Y:S01]  /*0470*/  IMAD.SHL.U32 R174, R174, 0x2, RZ ;  /* 0x00000002aeae7824 */ /* 0x000fe200078e00ff */
[----:B------:R-:W-:Y:S01]  /*0480*/  ISETP.NE.U32.AND P0, PT, R5, 0x1, PT ;  /* 0x000000010500780c */ /* 0x000fe20003f05070 */
[----:B------:R-:W-:Y:S01]  /*0490*/  IMAD.IADD R19, R16, 0x1, -R6 ;  /* 0x0000000110137824 */ /* 0x000fe200078e0a06 */
[----:B------:R-:W-:Y:S01]  /*04a0*/  LOP3.LUT R5, R17, 0x7ffffffc, RZ, 0xc0, !PT ;  /* 0x7ffffffc11057812 */ /* 0x000fe200078ec0ff */
[----:B------:R-:W-:Y:S01]  /*04b0*/  IMAD.SHL.U32 R3, R3, 0x2, RZ ;  /* 0x0000000203037824 */ /* 0x000fe200078e00ff */
[----:B------:R-:W-:-:S02]  /*04c0*/  LEA.HI R0, R10, R20, RZ, 0x1 ;  /* 0x000000140a007211 */ /* 0x000fc400078f08ff */
[----:B------:R-:W-:Y:S01]  /*04d0*/  SHF.R.S32.HI R2, RZ, 0x7, R2 ;  /* 0x00000007ff027819 */ /* 0x000fe20000011402 */
[----:B------:R-:W-:Y:S01]  /*04e0*/  IMAD.IADD R5, R16, 0x1, -R5 ;  /* 0x0000000110057824 */ /* 0x000fe200078e0a05 */
[----:B------:R-:W-:Y:S01]  /*04f0*/  LOP3.LUT R6, R0, 0xfffffffe, RZ, 0xc0, !PT ;  /* 0xfffffffe00067812 */ /* 0x000fe200078ec0ff */
[C---:B------:R-:W-:Y:S01]  /*0500*/  IMAD.SHL.U32 R0, R9.reuse, 0x40, RZ ;  /* 0x0000004009007824 */ /* 0x040fe200078e00ff */
[----:B------:R-:W-:Y:S01]  /*0510*/  R2P PR, R9, 0x6 ;  /* 0x0000000609007804 */ /* 0x000fe20000000000 */
[----:B------:R-:W-:Y:S01]  /*0520*/  IMAD.SHL.U32 R7, R2, 0x8, RZ ;  /* 0x0000000802077824 */ /* 0x000fe200078e00ff */
[----:B------:R-:W-:Y:S01]  /*0530*/  LOP3.LUT R237, R4, 0x6, R237, 0xf8, !PT ;  /* 0x0000000604ed7812 */ /* 0x000fe200078ef8ed */
[----:B------:R-:W-:Y:S01]  /*0540*/  IMAD.SHL.U32 R9, R5, 0x2, RZ ;  /* 0x0000000205097824 */ /* 0x000fe200078e00ff */
[----:B------:R-:W-:Y:S01]  /*0550*/  LOP3.LUT R0, R0, 0x1c0, RZ, 0xc0, !PT ;  /* 0x000001c000007812 */ /* 0x000fe200078ec0ff */
[----:B------:R-:W-:Y:S01]  /*0560*/  IMAD.IADD R180, R20, 0x1, -R6 ;  /* 0x0000000114b47824 */ /* 0x000fe200078e0a06 */
[----:B------:R-:W-:Y:S01]  /*0570*/  LOP3.LUT R5, R7, 0x8, RZ, 0xc0, !PT ;  /* 0x0000000807057812 */ /* 0x000fe200078ec0ff */
[----:B------:R-:W-:Y:S01]  /*0580*/  IMAD R6, R2, 0x1000, R9 ;  /* 0x0000100002067824 */ /* 0x000fe200078e0209 */
[----:B------:R-:W-:Y:S01]  /*0590*/  SHF.R.U32.HI R2, RZ, 0x3, R0 ;  /* 0x00000003ff027819 */ /* 0x000fe20000011600 */
[----:B------:R-:W-:Y:S01]  /*05a0*/  IMAD.SHL.U32 R7, R12, 0x10, RZ ;  /* 0x000000100c077824 */ /* 0x000fe200078e00ff */
[----:B------:R-:W-:Y:S01]  /*05b0*/  LOP3.LUT R4, R0, 0x20, R4, 0xf8, !PT ;  /* 0x0000002000047812 */ /* 0x000fe200078ef804 */
[----:B------:R-:W-:Y:S01]  /*05c0*/  IMAD R8, R180, 0x400, R6 ;  /* 0x00000400b4087824 */ /* 0x000fe200078e0206 */
[----:B------:R-:W-:Y:S01]  /*05d0*/  LOP3.LUT R11, R2, R0, R5, 0x1e, !PT ;  /* 0x00000000020b7212 */ /* 0x000fe200078e1e05 */
[----:B------:R-:W-:Y:S01]  /*05e0*/  IMAD.SHL.U32 R6, R14, 0x40, RZ ;  /* 0x000000400e067824 */ /* 0x000fe200078e00ff */
[----:B------:R-:W-:Y:S01]  /*05f0*/  LOP3.LUT R10, R5, 0x10, R7, 0xf8, !PT ;  /* 0x00000010050a7812 */ /* 0x000fe200078ef807 */
[----:B------:R-:W-:Y:S01]  /*0600*/  IMAD.SHL.U32 R0, R12, 0x8, RZ ;  /* 0x000000080c007824 */ /* 0x000fe200078e00ff */
[----:B------:R-:W-:Y:S01]  /*0610*/  SHF.R.S32.HI R5, RZ, 0x1f, R19 ;  /* 0x0000001fff057819 */ /* 0x000fe20000011413 */
[----:B------:R-:W-:Y:S01]  /*0620*/  IMAD.SHL.U32 R7, R13, 0x40, RZ ;  /* 0x000000400d077824 */ /* 0x000fe200078e00ff */
[----:B------:R-:W-:Y:S01]  /*0630*/  LOP3.LUT R4, R4, R2, RZ, 0x3c, !PT ;  /* 0x0000000204047212 */ /* 0x000fe200078e3cff */
[----:B------:R1:W-:Y:S01]  /*0640*/  STL [R1+0x4], R19 ;  /* 0x0000041301007387 */ /* 0x0003e20000100800 */
[----:B------:R-:W-:-:S02]  /*0650*/  LEA.HI R5, R5, R19, RZ, 0x2 ;  /* 0x0000001305057211 */ /* 0x000fc400078f10ff */
[----:B------:R-:W-:Y:S01]  /*0660*/  LOP3.LUT R2, R6, 0x1c0, RZ, 0xc0, !PT ;  /* 0x000001c006027812 */ /* 0x000fe200078ec0ff */
[----:B------:R-:W-:Y:S01]  /*0670*/  IMAD.IADD R189, R4, 0x1, R8 ;  /* 0x0000000104bd7824 */ /* 0x000fe200078e0208 */
[----:B------:R-:W-:Y:S01]  /*0680*/  SHF.R.S32.HI R6, RZ, 0x2, R5 ;  /* 0x00000002ff067819 */ /* 0x000fe20000011405 */
[----:B------:R-:W-:Y:S01]  /*0690*/  IMAD R5, R171, 0x400, R9 ;  /* 0x00000400ab057824 */ /* 0x000fe200078e0209 */
[----:B------:R-:W-:Y:S01]  /*06a0*/  SHF.R.U32.HI R4, RZ, 0x3, R2 ;  /* 0x00000003ff047819 */ /* 0x000fe20000011602 */
[----:B------:R-:W-:Y:S01]  /*06b0*/  IMAD.SHL.U32 R189, R189, 0x2, RZ ;  /* 0x00000002bdbd7824 */ /* 0x000fe200078e00ff */
[----:B------:R-:W-:Y:S01]  /*06c0*/  LOP3.LUT R8, R2, 0x8, R0, 0xf8, !PT ;  /* 0x0000000802087812 */ /* 0x000fe200078ef800 */
[----:B------:R-:W-:Y:S01]  /*06d0*/  IMAD.IADD R5, R5, 0x1, R11 ;  /* 0x0000000105057824 */ /* 0x000fe200078e020b */
[----:B------:R-:W-:Y:S01]  /*06e0*/  LOP3.LUT R0, R7, 0xfffffe00, RZ, 0xc0, !PT ;  /* 0xfffffe0007007812 */ /* 0x000fe200078ec0ff */
[----:B------:R-:W-:Y:S01]  /*06f0*/  IMAD R240, R180, 0x10, R6 ;  /* 0x00000010b4f07824 */ /* 0x000fe200078e0206 */
[----:B------:R-:W-:-:S02]  /*0700*/  LOP3.LUT R2, R4, R10, R2, 0x1e, !PT ;  /* 0x0000000a04027212 */ /* 0x000fc400078e1e02 */
[----:B------:R-:W-:Y:S01]  /*0710*/  LEA R241, R5, 0x6000, 0x1 ;  /* 0x0000600005f17811 */ /* 0x000fe200078e08ff */
[----:B------:R-:W-:Y:S01]  /*0720*/  IMAD R180, R180, 0x400, R0 ;  /* 0x00000400b4b47824 */ /* 0x000fe200078e0200 */
[----:B------:R-:W-:Y:S01]  /*0730*/  SHF.R.S32.HI R6, RZ, 0x1f, R240 ;  /* 0x0000001fff067819 */ /* 0x000fe200000114f0 */
[----:B------:R-:W-:Y:S01]  /*0740*/  IMAD R171, R171, 0x400, R0 ;  /* 0x00000400abab7824 */ /* 0x000fe200078e0200 */
[C---:B------:R-:W-:Y:S02]  /*0750*/  IADD3 R6, R241.reuse, 0x420, RZ ;  /* 0x00000420f1067810 */ /* 0x040fe40007ffe0ff */
[----:B------:R-:W-:Y:S02]  /*0760*/  @P1 IADD3 R6, R241, 0x3e0, RZ ;  /* 0x000003e0f1061810 */ /* 0x000fe40007ffe0ff */
[----:B------:R-:W-:Y:S02]  /*0770*/  LOP3.LUT R4, R8, R4, RZ, 0x3c, !PT ;  /* 0x0000000408047212 */ /* 0x000fe400078e3cff */
[----:B------:R-:W-:Y:S01]  /*0780*/  LOP3.LUT R179, R2, R0, RZ, 0xfc, !PT ;  /* 0x0000000002b37212 */ /* 0x000fe200078efcff */
[----:B------:R1:W-:Y:S01]  /*0790*/  STL [R1], R6 ;  /* 0x0000000601007387 */ /* 0x0003e20000100800 */
[----:B------:R-:W-:Y:S01]  /*07a0*/  IMAD.MOV.U32 R0, RZ, RZ, 0x40 ;  /* 0x00000040ff007424 */ /* 0x000fe200078e00ff */
[----:B------:R-:W-:Y:S01]  /*07b0*/  IADD3 R2, R240, -0x40, RZ ;  /* 0xffffffc0f0027810 */ /* 0x000fe20007ffe0ff */
[----:B------:R-:W-:Y:S01]  /*07c0*/  IMAD.IADD R180, R180, 0x1, R4 ;  /* 0x00000001b4b47824 */ /* 0x000fe200078e0204 */
[----:B------:R-:W-:Y:S01]  /*07d0*/  SEL R183, R183, 0x10, !P0 ;  /* 0x00000010b7b77807 */ /* 0x000fe20004000000 */
[----:B------:R-:W-:Y:S01]  /*07e0*/  IMAD.IADD R171, R4, 0x1, R171 ;  /* 0x0000000104ab7824 */ /* 0x000fe200078e02ab */
[----:B------:R-:W-:Y:S01]  /*07f0*/  SEL R0, R0, 0xffffffc0, !P3 ;  /* 0xffffffc000007807 */ /* 0x000fe20005800000 */
[----:B------:R-:W-:Y:S01]  /*0800*/  IMAD.MOV.U32 R4, RZ, RZ, 0x20 ;  /* 0x00000020ff047424 */ /* 0x000fe200078e00ff */
[----:B------:R-:W-:Y:S01]  /*0810*/  IADD3 R242, R241, 0x40, RZ ;  /* 0x00000040f1f27810 */ /* 0x000fe20007ffe0ff */
[----:B------:R-:W-:Y:S01]  /*0820*/  IMAD.IADD R190, R189, 0x1, R183 ;  /* 0x00000001bdbe7824 */ /* 0x000fe200078e02b7 */
[----:B------:R-:W-:Y:S01]  /*0830*/  @P2 IADD3 R242, R241, -0x40, RZ ;  /* 0xffffffc0f1f22810 */ /* 0x000fe20007ffe0ff */
[----:B------:R-:W-:Y:S01]  /*0840*/  IMAD.IADD R175, R174, 0x1, R0 ;  /* 0x00000001aeaf7824 */ /* 0x000fe200078e0200 */
[----:B------:R-:W-:Y:S01]  /*0850*/  SEL R176, R4, 0xffffffe0, !P4 ;  /* 0xffffffe004b07807 */ /* 0x000fe20006000000 */
[----:B------:R-:W-:Y:S01]  /*0860*/  IMAD.SHL.U32 R235, R2, 0x4, RZ ;  /* 0x0000000402eb7824 */ /* 0x000fe200078e00ff */
[----:B------:R-:W-:-:S02]  /*0870*/  SEL R4, R4, 0xffffffe0, !P1 ;  /* 0xffffffe004047807 */ /* 0x000fc40004800000 */
[----:B------:R-:W-:Y:S01]  /*0880*/  SHF.R.S32.HI R236, RZ, 0x1f, R2 ;  /* 0x0000001fffec7819 */ /* 0x000fe20000011402 */
[----:B------:R-:W-:Y:S01]  /*0890*/  IMAD.IADD R177, R174, 0x1, R176 ;  /* 0x00000001aeb17824 */ /* 0x000fe200078e02b0 */
[----:B------:R-:W-:Y:S01]  /*08a0*/  LEA R171, R171, 0xa000, 0x1 ;  /* 0x0000a000abab7811 */ /* 0x000fe200078e08ff */
[----:B------:R-:W-:Y:S01]  /*08b0*/  IMAD.IADD R188, R189, 0x1, R4 ;  /* 0x00000001bdbc7824 */ /* 0x000fe200078e0204 */
[----:B------:R-:W-:Y:S01]  /*08c0*/  SHF.L.U64.HI R236, R2, 0x2, R236 ;  /* 0x0000000202ec7819 */ /* 0x000fe200000102ec */
[----:B------:R-:W-:Y:S02]  /*08d0*/  IMAD.IADD R176, R176, 0x1, R175 ;  /* 0x00000001b0b07824 */ /* 0x000fe400078e02af */
[C---:B------:R-:W-:Y:S02]  /*08e0*/  IMAD.IADD R244, R4.reuse, 0x1, R241 ;  /* 0x0000000104f47824 */ /* 0x040fe400078e02f1 */
[----:B------:R-:W-:Y:S02]  /*08f0*/  IMAD.IADD R183, R183, 0x1, R188 ;  /* 0x00000001b7b77824 */ /* 0x000fe400078e02bc */
[----:B-12---:R-:W-:-:S02]  /*0900*/  IMAD.IADD R243, R4, 0x1, R242 ;  /* 0x0000000104f37824 */ /* 0x006fc400078e02f2 */
.L_x_68:
[----:B-1----:R-:W1:Y:S01]  /*0910*/  LDC.U8 R0, c[0x0][0x312] ;  /* 0x0000c480ff007b82 */ /* 0x002e620000000000 */
[----:B------:R-:W-:Y:S01]  /*0920*/  ISETP.NE.U32.AND P2, PT, RZ, c[0x0][0x240], PT ;  /* 0x00009000ff007a0c */ /* 0x000fe20003f45070 */
[----:B------:R-:W-:Y:S01]  /*0930*/  IMAD.SHL.U32 R9, R251, 0x4, RZ ;  /* 0x00000004fb097824 */ /* 0x000fe200078e00ff */
[----:B------:R-:W-:-:S02]  /*0940*/  ISETP.NE.U32.AND P3, PT, RZ, c[0x0][0x250], PT ;  /* 0x00009400ff007a0c */ /* 0x000fc40003f65070 */
[----:B------:R-:W-:Y:S02]  /*0950*/  SHF.R.S32.HI R30, RZ, 0x1f, R251 ;  /* 0x0000001fff1e7819 */ /* 0x000fe400000114fb */
[----:B------:R-:W-:Y:S02]  /*0960*/  ISETP.NE.AND.EX P2, PT, RZ, c[0x0][0x244], PT, P2 ;  /* 0x00009100ff007a0c */ /* 0x000fe40003f45320 */
[----:B------:R-:W-:Y:S02]  /*0970*/  ISETP.NE.AND.EX P3, PT, RZ, c[0x0][0x254], PT, P3 ;  /* 0x00009500ff007a0c */ /* 0x000fe40003f65330 */
[----:B------:R-:W-:Y:S02]  /*0980*/  SHF.L.U64.HI R8, R251, 0x2, R30 ;  /* 0x00000002fb087819 */ /* 0x000fe4000001021e */
[----:B--2---:R-:W-:Y:S02]  /*0990*/  IADD3 R4, P0, R9, c[0x0][0x240], RZ ;  /* 0x0000900009047a10 */ /* 0x004fe40007f1e0ff */
[----:B------:R-:W-:-:S02]  /*09a0*/  ISETP.EQ.U32.AND P5, PT, RZ, c[0x0][0x248], PT ;  /* 0x00009200ff007a0c */ /* 0x000fc40003fa2070 */
[----:B------:R-:W-:Y:S01]  /*09b0*/  IADD3.X R5, R8, c[0x0][0x244], RZ, P0, !PT ;  /* 0x0000910008057a10 */ /* 0x000fe200007fe4ff */
[----:B------:R-:W-:-:S04]  /*09c0*/  IMAD.MOV.U32 R225, RZ, RZ, RZ ;  /* 0x000000ffffe17224 */ /* 0x000fc800078e00ff */
[----:B---3--:R2:W3:Y:S01]  /*09d0*/  @P2 LDG.E R2, [R4.64+0x4] ;  /* 0x0000040604022981 */ /* 0x0084e2000c1e1900 */
[----:B------:R-:W-:Y:S02]  /*09e0*/  @P3 IADD3 R6, P0, R9, c[0x0][0x250], RZ ;  /* 0x0000940009063a10 */ /* 0x000fe40007f1e0ff */
[----:B-1----:R-:W-:Y:S01]  /*09f0*/  ISETP.NE.AND P4, PT, R0, RZ, PT ;  /* 0x000000ff0000720c */ /* 0x002fe20003f85270 */
[----:B------:R-:W-:-:S03]  /*0a00*/  IMAD.MOV.U32 R0, RZ, RZ, -0x1 ;  /* 0xffffffffff007424 */ /* 0x000fc600078e00ff */
[----:B------:R-:W-:-:S03]  /*0a10*/  ISETP.EQ.OR.EX P5, PT, RZ, c[0x0][0x24c], !P4, P5 ;  /* 0x00009300ff007a0c */ /* 0x000fc600067a2750 */
[----:B------:R2:W3:Y:S01]  /*0a20*/  @P2 LDG.E R0, [R4.64] ;  /* 0x0000000604002981 */ /* 0x0004e2000c1e1900 */
[----:B------:R-:W-:Y:S01]  /*0a30*/  IMAD.MOV.U32 R238, RZ, RZ, -0x1 ;  /* 0xffffffffffee7424 */ /* 0x000fe200078e00ff */
[----:B------:R-:W-:-:S05]  /*0a40*/  @P3 IADD3.X R7, R8, c[0x0][0x254], RZ, P0, !PT ;  /* 0x0000950008073a10 */ /* 0x000fca00007fe4ff */
[----:B-----5:R1:W5:Y:S01]  /*0a50*/  @P3 LDG.E R225, [R6.64] ;  /* 0x0000000606e13981 */ /* 0x020362000c1e1900 */
[----:B--2---:R-:W-:-:S04]  /*0a60*/  IADD3 R4, P1, R9, c[0x0][0x248], RZ ;  /* 0x0000920009047a10 */ /* 0x004fc80007f3e0ff */
[----:B------:R-:W-:-:S05]  /*0a70*/  IADD3.X R5, R8, c[0x0][0x24c], RZ, P1, !PT ;  /* 0x0000930008057a10 */ /* 0x000fca0000ffe4ff */
[----:B------:R1:W5:Y:S01]  /*0a80*/  @!P5 LDG.E R238, [R4.64] ;  /* 0x0000000604eed981 */ /* 0x000362000c1e1900 */
[----:B------:R-:W-:-:S04]  /*0a90*/  ISETP.NE.U32.AND P0, PT, RZ, c[0x0][0x248], PT ;  /* 0x00009200ff007a0c */ /* 0x000fc80003f05070 */
[----:B------:R-:W-:Y:S01]  /*0aa0*/  ISETP.NE.AND.EX P0, PT, RZ, c[0x0][0x24c], PT, P0 ;  /* 0x00009300ff007a0c */ /* 0x000fe20003f05300 */
[----:B---3--:R-:W-:Y:S02]  /*0ab0*/  @P2 IMAD.IADD R19, R2, 0x1, -R0 ;  /* 0x0000000102132824 */ /* 0x008fe400078e0a00 */
[----:B------:R-:W-:Y:S02]  /*0ac0*/  IMAD.MOV.U32 R2, RZ, RZ, c[0x0][0x218] ;  /* 0x00008600ff027624 */ /* 0x000fe400078e00ff */
[----:B------:R-:W-:-:S08]  /*0ad0*/  @!P2 IMAD.MOV.U32 R19, RZ, RZ, c[0x0][0x214] ;  /* 0x00008500ff13a624 */ /* 0x000fd000078e00ff */
[----:B----4-:R-:W-:Y:S05]  /*0ae0*/  @!P0 BRA `(.L_x_0) ;  /* 0x0000003000008947 */ /* 0x010fea0003800000 */
[----:B-1----:R-:W2:Y:S02]  /*0af0*/  @P4 LDG.E R2, [R4.64+0x4] ;  /* 0x0000040604024981 */ /* 0x002ea4000c1e1900 */
[----:B--2--5:R-:W-:-:S06]  /*0b00*/  @P4 IADD3 R2, R2, -R238, RZ ;  /* 0x800000ee02024210 */ /* 0x024fcc0007ffe0ff */
[----:B------:R1:W5:Y:S02]  /*0b10*/  @!P4 LDG.E R2, [R4.64] ;  /* 0x000000060402c981 */ /* 0x000364000c1e1900 */
.L_x_0:
[----:B-1----:R-:W-:-:S04]  /*0b20*/  ISETP.NE.U32.AND P1, PT, RZ, c[0x0][0x258], PT ;  /* 0x00009600ff007a0c */ /* 0x002fc80003f25070 */
[----:B------:R-:W-:-:S13]  /*0b30*/  ISETP.NE.AND.EX P1, PT, RZ, c[0x0][0x25c], PT, P1 ;  /* 0x00009700ff007a0c */ /* 0x000fda0003f25310 */
[----:B------:R-:W-:-:S04]  /*0b40*/  @P1 IADD3 R4, P0, R9, c[0x0][0x258], RZ ;  /* 0x0000960009041a10 */ /* 0x000fc80007f1e0ff */
[----:B------:R-:W-:-:S06]  /*0b50*/  @P1 IADD3.X R5, R8, c[0x0][0x25c], RZ, P0, !PT ;  /* 0x0000970008051a10 */ /* 0x000fcc00007fe4ff */
[----:B------:R-:W2:Y:S01]  /*0b60*/  @P1 LDG.E R5, [R4.64] ;  /* 0x0000000604051981 */ /* 0x000ea2000c1e1900 */
[----:B------:R-:W-:Y:S01]  /*0b70*/  @!P1 ISETP.NE.U32.AND P0, PT, RZ, c[0x0][0x268], PT ;  /* 0x00009a00ff009a0c */ /* 0x000fe20003f05070 */
[----:B------:R-:W-:-:S03]  /*0b80*/  IMAD.SHL.U32 R233, R226, 0x80, RZ ;  /* 0x00000080e2e97824 */ /* 0x000fc600078e00ff */
[----:B------:R-:W-:-:S04]  /*0b90*/  @!P1 ISETP.NE.AND.EX P0, PT, RZ, c[0x0][0x26c], PT, P0 ;  /* 0x00009b00ff009a0c */ /* 0x000fc80003f05300 */
[----:B------:R-:W-:Y:S01]  /*0ba0*/  @!P1 SEL R4, RZ, c[0x0][0x21c], !P0 ;  /* 0x00008700ff049a07 */ /* 0x000fe20004000000 */
[----:B--2--5:R-:W-:-:S03]  /*0bb0*/  @P1 IMAD.IADD R194, R5, 0x1, -R225 ;  /* 0x0000000105c21824 */ /* 0x024fc600078e0ae1 */
[----:B------:R-:W-:-:S04]  /*0bc0*/  @!P1 IADD3 R194, R4, R2, -R225 ;  /* 0x0000000204c29210 */ /* 0x000fc80007ffe8e1 */
[----:B------:R-:W-:-:S13]  /*0bd0*/  ISETP.GT.AND P0, PT, R194, R233, PT ;  /* 0x000000e9c200720c */ /* 0x000fda0003f04270 */
[----:B------:R-:W-:Y:S05]  /*0be0*/  @!P0 BRA `(.L_x_1) ;  /* 0x00006a3000008947 */ /* 0x000fea0003800000 */
[----:B------:R-:W-:Y:S01]  /*0bf0*/  ISETP.NE.AND P0, PT, R238, -0x1, PT ;  /* 0xffffffffee00780c */ /* 0x000fe20003f05270 */
[----:B------:R-:W-:Y:S01]  /*0c00*/  IMAD R4, R30, c[0x0][0x178], RZ ;  /* 0x00005e001e047a24 */ /* 0x000fe200078e02ff */
[----:B------:R-:W-:Y:S01]  /*0c10*/  IADD3 R2, R19, 0x3f, RZ ;  /* 0x0000003f13027810 */ /* 0x000fe20007ffe0ff */
[C---:B------:R-:W-:Y:S01]  /*0c20*/  IMAD.WIDE.U32 R26, R251.reuse, c[0x0][0x178], RZ ;  /* 0x00005e00fb1a7a25 */ /* 0x040fe200078e00ff */
[C---:B------:R-:W-:Y:S02]  /*0c30*/  ISETP.NE.AND P1, PT, R0.reuse, -0x1, PT ;  /* 0xffffffff0000780c */ /* 0x040fe40003f25270 */
[----:B------:R-:W-:Y:S01]  /*0c40*/  SHF.R.S32.HI R8, RZ, 0x1f, R2 ;  /* 0x0000001fff087819 */ /* 0x000fe20000011402 */
[----:B------:R-:W-:Y:S02]  /*0c50*/  IMAD R4, R251, c[0x0][0x17c], R4 ;  /* 0x00005f00fb047a24 */ /* 0x000fe400078e0204 */
[----:B------:R-:W-:Y:S01]  /*0c60*/  IMAD.WIDE.U32 R6, R0, c[0x0][0x190], RZ ;  /* 0x0000640000067a25 */ /* 0x000fe200078e00ff */
[----:B------:R-:W-:-:S03]  /*0c70*/  LEA.HI R8, R8, R2, RZ, 0x6 ;  /* 0x0000000208087211 */ /* 0x000fc600078f30ff */
[----:B------:R-:W-:Y:S01]  /*0c80*/  IMAD R10, R0, c[0x0][0x194], RZ ;  /* 0x00006500000a7a24 */ /* 0x000fe200078e02ff */
[----:B------:R-:W-:Y:S01]  /*0c90*/  LOP3.LUT R9, R8, 0xffffffc0, RZ, 0xc0, !PT ;  /* 0xffffffc008097812 */ /* 0x000fe200078ec0ff */
[----:B------:R-:W-:Y:S01]  /*0ca0*/  @P0 IMAD.IADD R2, R225, 0x1, R238 ;  /* 0x00000001e1020824 */ /* 0x000fe200078e02ee */
[----:B------:R-:W-:Y:S01]  /*0cb0*/  SEL R26, R26, R6, !P1 ;  /* 0x000000061a1a7207 */ /* 0x000fe20004800000 */
[----:B------:R-:W-:Y:S01]  /*0cc0*/  IMAD.IADD R23, R27, 0x1, R4 ;  /* 0x000000011b177824 */ /* 0x000fe200078e0204 */
[----:B------:R-:W-:Y:S01]  /*0cd0*/  @P1 IADD3 R23, R7, R10, RZ ;  /* 0x0000000a07171210 */ /* 0x000fe20007ffe0ff */
[C---:B------:R-:W-:Y:S01]  /*0ce0*/  @P0 IMAD.WIDE.U32 R4, R2.reuse, c[0x0][0x198], RZ ;  /* 0x0000660002040a25 */ /* 0x040fe200078e00ff */
[----:B------:R-:W-:Y:S02]  /*0cf0*/  IADD3 R10, R9, -0x40, RZ ;  /* 0xffffffc0090a7810 */ /* 0x000fe40007ffe0ff */
[----:B------:R-:W-:Y:S01]  /*0d00*/  SHF.R.S32.HI R182, RZ, 0x6, R8 ;  /* 0x00000006ffb67819 */ /* 0x000fe20000011408 */
[----:B------:R-:W-:Y:S01]  /*0d10*/  @P0 IMAD R28, R2, c[0x0][0x19c], R5 ;  /* 0x00006700021c0a24 */ /* 0x000fe200078e0205 */
[----:B------:R-:W-:Y:S01]  /*0d20*/  SHF.R.S32.HI R16, RZ, 0x1f, R10 ;  /* 0x0000001fff107819 */ /* 0x000fe2000001140a */
[----:B------:R-:W-:Y:S01]  /*0d30*/  @P0 IMAD.MOV.U32 R27, RZ, RZ, R4 ;  /* 0x000000ffff1b0224 */ /* 0x000fe200078e0004 */
[----:B------:R-:W-:Y:S05]  /*0d40*/  @P0 BRA `(.L_x_2) ;  /* 0x000000a000000947 */ /* 0x000fea0003800000 */
[----:B------:R-:W-:Y:S01]  /*0d50*/  SHF.R.S32.HI R2, RZ, 0x1f, R225 ;  /* 0x0000001fff027819 */ /* 0x000fe200000114e1 */
[----:B------:R-:W-:-:S04]  /*0d60*/  IMAD.WIDE.U32 R4, R225, c[0x0][0x198], RZ ;  /* 0x00006600e1047a25 */ /* 0x000fc800078e00ff */
[----:B------:R-:W-:Y:S02]  /*0d70*/  IMAD R2, R2, c[0x0][0x198], RZ ;  /* 0x0000660002027a24 */ /* 0x000fe400078e02ff */
[----:B------:R-:W-:Y:S02]  /*0d80*/  IMAD R6, R30, c[0x0][0x180], RZ ;  /* 0x000060001e067a24 */ /* 0x000fe400078e02ff */
[----:B------:R-:W-:-:S05]  /*0d90*/  IMAD R2, R225, c[0x0][0x19c], R2 ;  /* 0x00006700e1027a24 */ /* 0x000fca00078e0202 */
[----:B------:R-:W-:Y:S01]  /*0da0*/  IADD3 R5, R5, R2, RZ ;  /* 0x0000000205057210 */ /* 0x000fe20007ffe0ff */
[----:B------:R-:W-:-:S04]  /*0db0*/  IMAD R2, R251, c[0x0][0x184], R6 ;  /* 0x00006100fb027a24 */ /* 0x000fc800078e0206 */
[----:B------:R-:W-:-:S05]  /*0dc0*/  IMAD.WIDE.U32 R4, R251, c[0x0][0x180], R4 ;  /* 0x00006000fb047a25 */ /* 0x000fca00078e0004 */
[----:B------:R-:W-:Y:S02]  /*0dd0*/  IADD3 R28, R5, R2, RZ ;  /* 0x00000002051c7210 */ /* 0x000fe40007ffe0ff */
[----:B------:R-:W-:Y:S02]  /*0de0*/  MOV R27, R4 ;  /* 0x00000004001b7202 */ /* 0x000fe40000000f00 */
.L_x_2:
[----:B------:R-:W-:-:S05]  /*0df0*/  @P0 IADD3 R2, R225, R238, RZ ;  /* 0x000000eee1020210 */ /* 0x000fca0007ffe0ff */
[----:B------:R-:W-:-:S04]  /*0e00*/  @P0 IMAD.WIDE.U32 R4, R2, c[0x0][0x1a0], RZ ;  /* 0x0000680002040a25 */ /* 0x000fc800078e00ff */
[----:B------:R-:W-:Y:S01]  /*0e10*/  @P0 IMAD R24, R2, c[0x0][0x1a4], R5 ;  /* 0x0000690002180a24 */ /* 0x000fe200078e0205 */
[----:B------:R-:W-:Y:S01]  /*0e20*/  @P0 MOV R22, R4 ;  /* 0x0000000400160202 */ /* 0x000fe20000000f00 */
        /* <DEDUP_REMOVED lines=11> */
.L_x_3:
[----:B------:R-:W-:Y:S01]  /*0ee0*/  IABS R11, c[0x0][0x1c8] ;  /* 0x00007200000b7a13 */ /* 0x000fe20000000000 */
[----:B------:R-:W1:Y:S01]  /*0ef0*/  S2R R34, SR_CTAID.Z ;  /* 0x0000000000227919 */ /* 0x000e620000002700 */
[----:B------:R-:W-:Y:S01]  /*0f00*/  IMAD.MOV.U32 R14, RZ, RZ, c[0x0][0x224] ;  /* 0x00008900ff0e7624 */ /* 0x000fe200078e00ff */
[----:B------:R-:W2:Y:S01]  /*0f10*/  LDC.U8 R17, c[0x0][0x328] ;  /* 0x0000ca00ff117b82 */ /* 0x000ea20000000000 */
[----:B------:R-:W3:Y:S01]  /*0f20*/  I2F.RP R4, R11 ;  /* 0x0000000b00047306 */ /* 0x000ee20000209400 */
[C---:B------:R-:W-:Y:S01]  /*0f30*/  @P1 IMAD.WIDE.U32 R6, R0.reuse, c[0x0][0x370], RZ ;  /* 0x0000dc0000061a25 */ /* 0x040fe200078e00ff */
[----:B------:R-:W4:Y:S01]  /*0f40*/  S2R R25, SR_CTAID.X ;  /* 0x0000000000197919 */ /* 0x000f220000002500 */
[----:B------:R-:W-:Y:S02]  /*0f50*/  SHF.R.S32.HI R14, RZ, 0x1f, R14 ;  /* 0x0000001fff0e7819 */ /* 0x000fe4000001140e */
[----:B------:R-:W-:Y:S01]  /*0f60*/  @P1 IMAD R13, R0, c[0x0][0x374], R7 ;  /* 0x0000dd00000d1a24 */ /* 0x000fe200078e0207 */
[----:B------:R-:W-:Y:S01]  /*0f70*/  @P1 MOV R12, R6 ;  /* 0x00000006000c1202 */ /* 0x000fe20000000f00 */
[----:B------:R-:W-:Y:S01]  /*0f80*/  @!P1 IMAD.WIDE.U32 R6, R251, c[0x0][0x368], RZ ;  /* 0x0000da00fb069a25 */ /* 0x000fe200078e00ff */
[----:B------:R-:W5:Y:S03]  /*0f90*/  LDC.U8 R29, c[0x0][0x3d0] ;  /* 0x0000f400ff1d7b82 */ /* 0x000f660000000000 */
[----:B------:R-:W-:-:S02]  /*0fa0*/  IMAD.MOV.U32 R245, RZ, RZ, c[0x0][0x22c] ;  /* 0x00008b00fff57624 */ /* 0x000fc400078e00ff */
[----:B------:R-:W-:Y:S02]  /*0fb0*/  @!P1 IMAD.MOV.U32 R12, RZ, RZ, R6 ;  /* 0x000000ffff0c9224 */ /* 0x000fe400078e0006 */
[----:B------:R-:W-:Y:S01]  /*0fc0*/  IMAD.WIDE R20, R245, c[0x0][0x1c0], RZ ;  /* 0x00007000f5147a25 */ /* 0x000fe200078e02ff */
[----:B---3--:R-:W3:Y:S03]  /*0fd0*/  MUFU.RCP R4, R4 ;  /* 0x0000000400047308 */ /* 0x008ee60000001000 */
[----:B------:R-:W-:Y:S01]  /*0fe0*/  IMAD.SHL.U32 R6, R251, 0x80, RZ ;  /* 0x00000080fb067824 */ /* 0x000fe200078e00ff */
[----:B-1----:R-:W-:Y:S02]  /*0ff0*/  IABS R8, R34 ;  /* 0x0000002200087213 */ /* 0x002fe40000000000 */
[----:B------:R-:W-:Y:S02]  /*1000*/  LOP3.LUT R9, R34, c[0x0][0x1c8], RZ, 0x3c, !PT ;  /* 0x0000720022097a12 */ /* 0x000fe400078e3cff */
[----:B--2---:R-:W-:-:S02]  /*1010*/  ISETP.NE.AND P3, PT, R17, RZ, PT ;  /* 0x000000ff1100720c */ /* 0x004fc40003f65270 */
[----:B------:R-:W-:Y:S02]  /*1020*/  ISETP.GE.AND P4, PT, R9, RZ, PT ;  /* 0x000000ff0900720c */ /* 0x000fe40003f86270 */
[----:B------:R-:W-:Y:S02]  /*1030*/  SHF.L.U64.HI R9, R251, 0x7, R30 ;  /* 0x00000007fb097819 */ /* 0x000fe4000001021e */
[----:B------:R-:W-:Y:S02]  /*1040*/  SHF.R.S32.HI R32, RZ, 0x1f, R34 ;  /* 0x0000001fff207819 */ /* 0x000fe40000011422 */
[----:B---3--:R-:W-:Y:S02]  /*1050*/  IADD3 R4, R4, 0xffffffe, RZ ;  /* 0x0ffffffe04047810 */ /* 0x008fe40007ffe0ff */
[----:B------:R-:W-:Y:S02]  /*1060*/  SEL R9, R9, RZ, P2 ;  /* 0x000000ff09097207 */ /* 0x000fe40001000000 */
[----:B------:R-:W1:Y:S02]  /*1070*/  F2I.FTZ.U32.TRUNC.NTZ R5, R4 ;  /* 0x0000000400057305 */ /* 0x000e64000021f000 */
[----:B-1----:R-:W-:Y:S01]  /*1080*/  IADD3 R2, RZ, -R5, RZ ;  /* 0x80000005ff027210 */ /* 0x002fe20007ffe0ff */
[----:B------:R-:W-:-:S04]  /*1090*/  IMAD.MOV.U32 R4, RZ, RZ, RZ ;  /* 0x000000ffff047224 */ /* 0x000fc800078e00ff */
[----:B------:R-:W-:-:S04]  /*10a0*/  IMAD R2, R2, R11, RZ ;  /* 0x0000000b02027224 */ /* 0x000fc800078e02ff */
[----:B------:R-:W-:-:S04]  /*10b0*/  IMAD.HI.U32 R2, R5, R2, R4 ;  /* 0x0000000205027227 */ /* 0x000fc800078e0004 */
[----:B------:R-:W-:Y:S02]  /*10c0*/  @!P1 IMAD R5, R30, c[0x0][0x368], RZ ;  /* 0x0000da001e059a24 */ /* 0x000fe400078e02ff */
[----:B------:R-:W-:-:S04]  /*10d0*/  IMAD.HI.U32 R2, R2, R8, RZ ;  /* 0x0000000802027227 */ /* 0x000fc800078e00ff */
[----:B------:R-:W-:Y:S01]  /*10e0*/  @!P1 IMAD R5, R251, c[0x0][0x36c], R5 ;  /* 0x0000db00fb059a24 */ /* 0x000fe200078e0205 */
[----:B------:R-:W-:-:S04]  /*10f0*/  IADD3 R4, -R2, RZ, RZ ;  /* 0x000000ff02047210 */ /* 0x000fc80007ffe1ff */
[----:B------:R-:W-:Y:S01]  /*1100*/  @!P1 IADD3 R13, R7, R5, RZ ;  /* 0x00000005070d9210 */ /* 0x000fe20007ffe0ff */
[----:B------:R-:W-:Y:S02]  /*1110*/  IMAD R4, R11, R4, R8 ;  /* 0x000000040b047224 */ /* 0x000fe400078e0208 */
[----:B------:R-:W-:Y:S02]  /*1120*/  IMAD R8, R14, R251, RZ ;  /* 0x000000fb0e087224 */ /* 0x000fe400078e02ff */
[----:B------:R-:W-:Y:S01]  /*1130*/  IMAD.WIDE.U32 R14, R251, c[0x0][0x224], RZ ;  /* 0x00008900fb0e7a25 */ /* 0x000fe200078e00ff */
[----:B------:R-:W-:-:S03]  /*1140*/  ISETP.GT.U32.AND P5, PT, R11, R4, PT ;  /* 0x000000040b00720c */ /* 0x000fc60003fa4070 */
[----:B------:R-:W-:Y:S02]  /*1150*/  IMAD R5, R30, c[0x0][0x224], R8 ;  /* 0x000089001e057a24 */ /* 0x000fe400078e0208 */
[----:B------:R-:W-:-:S03]  /*1160*/  IMAD R8, R21, R14, RZ ;  /* 0x0000000e15087224 */ /* 0x000fc600078e02ff */
[----:B------:R-:W-:Y:S01]  /*1170*/  IADD3 R5, R15, R5, RZ ;  /* 0x000000050f057210 */ /* 0x000fe20007ffe0ff */
[----:B------:R-:W-:-:S04]  /*1180*/  IMAD.WIDE.U32 R14, R20, R14, RZ ;  /* 0x0000000e140e7225 */ /* 0x000fc800078e00ff */
[----:B------:R-:W-:Y:S01]  /*1190*/  @!P5 IADD3 R4, R4, -R11, RZ ;  /* 0x8000000b0404d210 */ /* 0x000fe20007ffe0ff */
[----:B------:R-:W-:Y:S01]  /*11a0*/  IMAD R8, R20, R5, R8 ;  /* 0x0000000514087224 */ /* 0x000fe200078e0208 */
[----:B------:R-:W-:Y:S01]  /*11b0*/  SEL R5, R6, RZ, P2 ;  /* 0x000000ff06057207 */ /* 0x000fe20001000000 */
[-C--:B------:R-:W-:Y:S01]  /*11c0*/  IMAD.WIDE.U32 R6, R20, R0.reuse, RZ ;  /* 0x0000000014067225 */ /* 0x080fe200078e00ff */
[----:B------:R-:W-:Y:S02]  /*11d0*/  ISETP.GE.U32.AND P6, PT, R4, R11, PT ;  /* 0x0000000b0400720c */ /* 0x000fe40003fc6070 */
[----:B------:R-:W-:Y:S01]  /*11e0*/  IADD3 R5, P2, R10, R5, RZ ;  /* 0x000000050a057210 */ /* 0x000fe20007f5e0ff */
[C---:B------:R-:W-:Y:S01]  /*11f0*/  IMAD R11, R21.reuse, R0, RZ ;  /* 0x00000000150b7224 */ /* 0x040fe200078e02ff */
[----:B------:R-:W-:Y:S02]  /*1200*/  @!P5 IADD3 R2, R2, 0x1, RZ ;  /* 0x000000010202d810 */ /* 0x000fe40007ffe0ff */
[----:B------:R-:W-:Y:S01]  /*1210*/  ISETP.NE.AND P5, PT, RZ, c[0x0][0x1c8], PT ;  /* 0x00007200ff007a0c */ /* 0x000fe20003fa5270 */
[----:B------:R-:W-:Y:S01]  /*1220*/  IMAD.X R4, R16, 0x1, R9, P2 ;  /* 0x0000000110047824 */ /* 0x000fe200010e0609 */
[----:B------:R-:W-:Y:S01]  /*1230*/  SEL R18, R14, R6, !P1 ;  /* 0x000000060e127207 */ /* 0x000fe20004800000 */
[-C--:B------:R-:W-:Y:S01]  /*1240*/  IMAD R17, R21, R5.reuse, RZ ;  /* 0x0000000515117224 */ /* 0x080fe200078e02ff */
[----:B------:R-:W-:Y:S01]  /*1250*/  IADD3 R15, R15, R8, RZ ;  /* 0x000000080f0f7210 */ /* 0x000fe20007ffe0ff */
[----:B------:R-:W-:Y:S01]  /*1260*/  IMAD.WIDE.U32 R8, R20, R5, RZ ;  /* 0x0000000514087225 */ /* 0x000fe200078e00ff */
[----:B-----5:R-:W-:-:S02]  /*1270*/  ISETP.NE.AND P2, PT, R29, RZ, PT ;  /* 0x000000ff1d00720c */ /* 0x020fc40003f45270 */
[----:B------:R-:W-:Y:S01]  /*1280*/  @P6 IADD3 R2, R2, 0x1, RZ ;  /* 0x0000000102026810 */ /* 0x000fe20007ffe0ff */
[----:B------:R-:W-:Y:S01]  /*1290*/  IMAD R6, R20, R4, R17 ;  /* 0x0000000414067224 */ /* 0x000fe200078e0211 */
[----:B------:R-:W-:Y:S01]  /*12a0*/  @P1 IADD3 R15, R7, R11, RZ ;  /* 0x0000000b070f1210 */ /* 0x000fe20007ffe0ff */
[----:B------:R-:W-:Y:S02]  /*12b0*/  @P3 IMAD R4, R251, c[0x0][0x214], RZ ;  /* 0x00008500fb043a24 */ /* 0x000fe400078e02ff */
[----:B------:R-:W-:Y:S01]  /*12c0*/  IMAD.MOV.U32 R14, RZ, RZ, R2 ;  /* 0x000000ffff0e7224 */ /* 0x000fe200078e0002 */
[----:B------:R-:W-:Y:S01]  /*12d0*/  IADD3 R11, R9, R6, RZ ;  /* 0x00000006090b7210 */ /* 0x000fe20007ffe0ff */
[C---:B----4-:R-:W-:Y:S01]  /*12e0*/  IMAD.WIDE.U32 R20, R25.reuse, c[0x0][0x3d8], RZ ;  /* 0x0000f60019147a25 */ /* 0x050fe200078e00ff */
[----:B------:R-:W-:Y:S02]  /*12f0*/  @P3 SEL R4, R4, R0, !P1 ;  /* 0x0000000004043207 */ /* 0x000fe40004800000 */
[----:B------:R-:W-:Y:S01]  /*1300*/  @!P4 IADD3 R14, -R14, RZ, RZ ;  /* 0x000000ff0e0ec210 */ /* 0x000fe20007ffe1ff */
[----:B------:R-:W-:Y:S01]  /*1310*/  IMAD R5, R25, c[0x0][0x3dc], R21 ;  /* 0x0000f70019057a24 */ /* 0x000fe200078e0215 */
[----:B------:R-:W-:Y:S01]  /*1320*/  @!P5 LOP3.LUT R14, RZ, c[0x0][0x1c8], RZ, 0x33, !PT ;  /* 0x00007200ff0eda12 */ /* 0x000fe200078e33ff */
[----:B------:R-:W-:Y:S01]  /*1330*/  IMAD R29, R34, c[0x0][0x22c], RZ ;  /* 0x00008b00221d7a24 */ /* 0x000fe200078e02ff */
[----:B------:R-:W-:Y:S01]  /*1340*/  SEL R21, R20, RZ, P2 ;  /* 0x000000ff14157207 */ /* 0x000fe20001000000 */
[----:B------:R-:W-:Y:S01]  /*1350*/  @!P3 IMAD R7, R251, c[0x0][0x1c0], R34 ;  /* 0x00007000fb07ba24 */ /* 0x000fe200078e0222 */
[----:B------:R-:W-:Y:S01]  /*1360*/  SHF.R.S32.HI R20, RZ, 0x1f, R233 ;  /* 0x0000001fff147819 */ /* 0x000fe200000114e9 */
[----:B------:R-:W-:Y:S01]  /*1370*/  @P3 IMAD R2, R34, c[0x0][0x234], R4 ;  /* 0x00008d0022023a24 */ /* 0x000fe200078e0204 */
[----:B------:R-:W-:Y:S01]  /*1380*/  SHF.R.S32.HI R31, RZ, 0x1f, R29 ;  /* 0x0000001fff1f7819 */ /* 0x000fe2000001141d */
[----:B------:R-:W-:Y:S01]  /*1390*/  @!P3 IMAD R2, R7, c[0x0][0x214], RZ ;  /* 0x000085000702ba24 */ /* 0x000fe200078e02ff */
[----:B------:R-:W-:-:S02]  /*13a0*/  SEL R17, R5, RZ, P2 ;  /* 0x000000ff05117207 */ /* 0x000fc40001000000 */
[----:B------:R-:W-:Y:S01]  /*13b0*/  SHF.R.S32.HI R25, RZ, 0x1f, R14 ;  /* 0x0000001fff197819 */ /* 0x000fe2000001140e */
[----:B------:R-:W-:Y:S05]  /*13c0*/  @!P3 BRA `(.L_x_4) ;  /* 0x000000700000b947 */ /* 0x000fea0003800000 */
[C---:B------:R-:W-:Y:S01]  /*13d0*/  @!P1 IMAD R0, R251.reuse, c[0x0][0x224], RZ ;  /* 0x00008900fb009a24 */ /* 0x040fe200078e02ff */
[----:B------:R-:W-:Y:S02]  /*13e0*/  MOV R5, 0x80 ;  /* 0x0000008000057802 */ /* 0x000fe40000000f00 */
[----:B------:R-:W-:Y:S02]  /*13f0*/  MOV R4, c[0x0][0x210] ;  /* 0x0000840000047a02 */ /* 0x000fe40000000f00 */
[----:B------:R-:W-:-:S03]  /*1400*/  LEA R0, R251, R0, 0x7 ;  /* 0x00000000fb007211 */ /* 0x000fc600078e38ff */
[----:B------:R-:W-:-:S04]  /*1410*/  IMAD R4, R5, R4, c[0x0][0x234] ;  /* 0x00008d0005047624 */ /* 0x000fc800078e0204 */
[----:B------:R-:W-:Y:S01]  /*1420*/  IMAD R0, R4, R34, R0 ;  /* 0x0000002204007224 */ /* 0x000fe200078e0200 */
[----:B------:R-:W-:Y:S05]  /*1430*/  BRA `(.L_x_5) ;  /* 0x0000002000007947 */ /* 0x000fea0003800000 */
.L_x_4:
[----:B------:R-:W-:-:S04]  /*1440*/  IMAD R0, R251, c[0x0][0x1c0], R34 ;  /* 0x00007000fb007a24 */ /* 0x000fc800078e0222 */
[----:B------:R-:W-:Y:S02]  /*1450*/  IMAD R0, R0, c[0x0][0x224], RZ ;  /* 0x0000890000007a24 */ /* 0x000fe400078e02ff */
.L_x_5:
[----:B------:R-:W2:Y:S01]  /*1460*/  LDL R37, [R1+0x4] ;  /* 0x0000040001257983 */ /* 0x000ea20000100800 */
[----:B------:R-:W-:Y:S01]  /*1470*/  IMAD R245, R245, c[0x0][0x1c0], RZ ;  /* 0x00007000f5f57a24 */ /* 0x000fe200078e02ff */
[----:B------:R-:W-:Y:S01]  /*1480*/  IADD3 R4, P1, R206, R12, RZ ;  /* 0x0000000cce047210 */ /* 0x000fe20007f3e0ff */
[----:B------:R-:W-:Y:S01]  /*1490*/  IMAD.IADD R6, R10, 0x1, R2 ;  /* 0x000000010a067824 */ /* 0x000fe200078e0202 */
[----:B------:R-:W1:Y:S01]  /*14a0*/  S2R R35, SR_TID.X ;  /* 0x0000000000237919 */ /* 0x000e620000002100 */
[----:B------:R-:W-:Y:S01]  /*14b0*/  SHF.R.S32.HI R207, RZ, 0x1f, R206 ;  /* 0x0000001fffcf7819 */ /* 0x000fe200000114ce */
[----:B------:R-:W-:Y:S01]  /*14c0*/  IMAD.SHL.U32 R222, R245, 0x40, RZ ;  /* 0x00000040f5de7824 */ /* 0x000fe200078e00ff */
[----:B------:R-:W-:Y:S01]  /*14d0*/  BSSY B1, `(.L_x_1) ;  /* 0x0000614000017945 */ /* 0x000fe20003800000 */
[----:B------:R-:W3:Y:S01]  /*14e0*/  S2R R36, SR_TID.X ;  /* 0x0000000000247919 */ /* 0x000ee20000002100 */
[----:B------:R-:W-:Y:S02]  /*14f0*/  IMAD.MOV.U32 R33, RZ, RZ, 0x4 ;  /* 0x00000004ff217424 */ /* 0x000fe400078e00ff */
[----:B------:R-:W-:Y:S01]  /*1500*/  IMAD.X R5, R207, 0x1, R13, P1 ;  /* 0x00000001cf057824 */ /* 0x000fe200008e060d */
[----:B------:R-:W-:Y:S01]  /*1510*/  IADD3 R7, P3, P1, R8, R222, R29 ;  /* 0x000000de08077210 */ /* 0x000fe2000797e01d */
[----:B------:R-:W-:Y:S01]  /*1520*/  IMAD.WIDE R8, R6, R33, c[0x0][0x200] ;  /* 0x0000800006087625 */ /* 0x000fe200078e0221 */
[----:B------:R-:W-:-:S02]  /*1530*/  IADD3 R13, R10, R0, RZ ;  /* 0x000000000a0d7210 */ /* 0x000fc40007ffe0ff */
[----:B------:R-:W-:Y:S01]  /*1540*/  SHF.R.S32.HI R0, RZ, 0x1f, R222 ;  /* 0x0000001fff007819 */ /* 0x000fe200000114de */
[----:B------:R-:W-:Y:S01]  /*1550*/  IMAD R2, R16, c[0x0][0x370], RZ ;  /* 0x0000dc0010027a24 */ /* 0x000fe200078e02ff */
[----:B------:R-:W-:Y:S01]  /*1560*/  IADD3 R6, P4, R218, R10, RZ ;  /* 0x0000000ada067210 */ /* 0x000fe20007f9e0ff */
[----:B------:R-:W-:Y:S01]  /*1570*/  IMAD.MOV.U32 R214, RZ, RZ, R9 ;  /* 0x000000ffffd67224 */ /* 0x000fe200078e0009 */
[----:B------:R-:W-:Y:S01]  /*1580*/  SHF.R.S32.HI R29, RZ, 0x1f, R218 ;  /* 0x0000001fff1d7819 */ /* 0x000fe200000114da */
[C---:B------:R-:W-:Y:S01]  /*1590*/  IMAD R2, R10.reuse, c[0x0][0x374], R2 ;  /* 0x0000dd000a027a24 */ /* 0x040fe200078e0202 */
[----:B------:R-:W-:Y:S01]  /*15a0*/  IADD3.X R9, R11, R0, R31, P3, P1 ;  /* 0x000000000b097210 */ /* 0x000fe20001fe241f */
[----:B------:R-:W-:Y:S01]  /*15b0*/  IMAD.WIDE.U32 R4, R10, c[0x0][0x370], R4 ;  /* 0x0000dc000a047a25 */ /* 0x000fe200078e0004 */
[----:B------:R-:W-:-:S03]  /*15c0*/  IADD3.X R0, R29, R16, RZ, P4, !PT ;  /* 0x000000101d007210 */ /* 0x000fc600027fe4ff */
[----:B------:R-:W-:Y:S01]  /*15d0*/  IMAD.IADD R5, R5, 0x1, R2 ;  /* 0x0000000105057824 */ /* 0x000fe200078e0202 */
[----:B-1----:R-:W-:Y:S01]  /*15e0*/  SHF.R.S32.HI R35, RZ, 0x1f, R35 ;  /* 0x0000001fff237819 */ /* 0x002fe20000011423 */
[----:B------:R-:W-:Y:S01]  /*15f0*/  IMAD R0, R0, c[0x0][0x190], RZ ;  /* 0x0000640000007a24 */ /* 0x000fe200078e02ff */
[----:B------:R-:W-:Y:S01]  /*1600*/  IADD3 R2, -R194, R19, R233 ;  /* 0x00000013c2027210 */ /* 0x000fe20007ffe1e9 */
[----:B------:R-:W-:Y:S01]  /*1610*/  IMAD.MOV.U32 R215, RZ, RZ, R8 ;  /* 0x000000ffffd77224 */ /* 0x000fe200078e0008 */
[----:B---3--:R-:W-:Y:S01]  /*1620*/  LEA.HI R35, R35, R36, RZ, 0x5 ;  /* 0x0000002423237211 */ /* 0x008fe200078f28ff */
[----:B------:R-:W-:Y:S01]  /*1630*/  IMAD R12, R6, c[0x0][0x194], R0 ;  /* 0x00006500060c7a24 */ /* 0x000fe200078e0200 */
[----:B------:R-:W-:Y:S01]  /*1640*/  IADD3 R2, R2, -c[0x0][0x2e8], RZ ;  /* 0x8000ba0002027a10 */ /* 0x000fe20007ffe0ff */
[----:B------:R-:W-:Y:S01]  /*1650*/  IMAD R11, R32, c[0x0][0x378], RZ ;  /* 0x0000de00200b7a24 */ /* 0x000fe200078e02ff */
[----:B------:R-:W-:Y:S01]  /*1660*/  SHF.R.S32.HI R35, RZ, 0x5, R35 ;  /* 0x00000005ff237819 */ /* 0x000fe20000011423 */
[----:B------:R-:W-:Y:S01]  /*1670*/  IMAD.WIDE.U32 R4, R34, c[0x0][0x378], R4 ;  /* 0x0000de0022047a25 */ /* 0x000fe200078e0004 */
[----:B------:R-:W-:-:S02]  /*1680*/  IADD3 R8, P3, P1, R21, R7, R18 ;  /* 0x0000000715087210 */ /* 0x000fc4000797e012 */
[----:B------:R-:W-:Y:S01]  /*1690*/  SHF.R.S32.HI R10, RZ, 0x1f, R2 ;  /* 0x0000001fff0a7819 */ /* 0x000fe20000011402 */
[----:B------:R-:W-:Y:S01]  /*16a0*/  IMAD.WIDE.U32 R6, R6, c[0x0][0x190], R206 ;  /* 0x0000640006067a25 */ /* 0x000fe200078e00ce */
[----:B------:R-:W-:Y:S02]  /*16b0*/  IADD3.X R9, R17, R9, R15, P3, P1 ;  /* 0x0000000911097210 */ /* 0x000fe40001fe240f */
[----:B------:R-:W-:Y:S01]  /*16c0*/  LEA.HI R10, R10, R2, RZ, 0x6 ;  /* 0x000000020a0a7211 */ /* 0x000fe200078f30ff */
[----:B------:R-:W-:Y:S01]  /*16d0*/  IMAD R11, R34, c[0x0][0x37c], R11 ;  /* 0x0000df00220b7a24 */ /* 0x000fe200078e020b */
[----:B------:R-:W-:Y:S01]  /*16e0*/  IADD3 R6, P3, R26, R6, RZ ;  /* 0x000000061a067210 */ /* 0x000fe20007f7e0ff */
[----:B------:R-:W-:Y:S02]  /*16f0*/  IMAD R2, R32, c[0x0][0x1a8], RZ ;  /* 0x00006a0020027a24 */ /* 0x000fe400078e02ff */
[----:B------:R-:W-:Y:S01]  /*1700*/  IMAD.IADD R5, R5, 0x1, R11 ;  /* 0x0000000105057824 */ /* 0x000fe200078e020b */
[----:B------:R-:W-:Y:S01]  /*1710*/  IADD3.X R7, R23, R7, R12, P3, !PT ;  /* 0x0000000717077210 */ /* 0x000fe20001ffe40c */
[----:B------:R-:W-:-:S02]  /*1720*/  IMAD R2, R34, c[0x0][0x1ac], R2 ;  /* 0x00006b0022027a24 */ /* 0x000fc400078e0202 */
[----:B------:R-:W-:-:S04]  /*1730*/  IMAD.WIDE.U32 R4, R218, c[0x0][0x370], R4 ;  /* 0x0000dc00da047a25 */ /* 0x000fc800078e0004 */
[----:B------:R-:W-:Y:S01]  /*1740*/  IMAD.WIDE.U32 R6, R34, c[0x0][0x1a8], R6 ;  /* 0x00006a0022067a25 */ /* 0x000fe200078e0006 */
[----:B------:R-:W-:-:S03]  /*1750*/  LEA R184, P3, R4, c[0x0][0x330], 0x1 ;  /* 0x0000cc0004b87a11 */ /* 0x000fc600078608ff */
[----:B------:R-:W-:Y:S01]  /*1760*/  IMAD.IADD R2, R7, 0x1, R2 ;  /* 0x0000000107027824 */ /* 0x000fe200078e0202 */
[----:B------:R-:W-:-:S04]  /*1770*/  LEA R186, P4, R6, c[0x0][0x160], 0x1 ;  /* 0x0000580006ba7a11 */ /* 0x000fc800078808ff */
[----:B------:R-:W-:Y:S01]  /*1780*/  LEA.HI.X R187, R6, c[0x0][0x164], R2, 0x1, P4 ;  /* 0x0000590006bb7a11 */ /* 0x000fe200020f0c02 */
[----:B--2---:R-:W-:-:S05]  /*1790*/  IMAD R0, R35, R245, R37 ;  /* 0x000000f523007224 */ /* 0x004fca00078e0225 */
[----:B------:R-:W-:-:S04]  /*17a0*/  IADD3 R8, P1, R0, R8, RZ ;  /* 0x0000000800087210 */ /* 0x000fc80007f3e0ff */
[----:B------:R-:W-:Y:S01]  /*17b0*/  LEA.HI.X.SX32 R191, R0, R9, 0x1, P1 ;  /* 0x0000000900bf7211 */ /* 0x000fe200008f0eff */
[----:B------:R-:W-:Y:S01]  /*17c0*/  IMAD R0, R29, c[0x0][0x370], RZ ;  /* 0x0000dc001d007a24 */ /* 0x000fe200078e02ff */
[----:B------:R-:W-:Y:S01]  /*17d0*/  SHF.R.S32.HI R9, RZ, 0x6, R10 ;  /* 0x00000006ff097819 */ /* 0x000fe2000001140a */
[----:B------:R-:W-:Y:S01]  /*17e0*/  IMAD.WIDE R10, R13, R33, c[0x0][0x3c8] ;  /* 0x0000f2000d0a7625 */ /* 0x000fe200078e0221 */
[----:B------:R-:W-:Y:S02]  /*17f0*/  LEA R192, P1, R8, c[0x0][0x350], 0x2 ;  /* 0x0000d40008c07a11 */ /* 0x000fe400078210ff */
[----:B------:R-:W-:Y:S01]  /*1800*/  IMNMX R223, RZ, R9, !PT ;  /* 0x00000009ffdf7217 */ /* 0x000fe20007800200 */
[----:B------:R-:W-:Y:S01]  /*1810*/  IMAD R0, R218, c[0x0][0x374], R0 ;  /* 0x0000dd00da007a24 */ /* 0x000fe200078e0200 */
[----:B------:R-:W-:Y:S01]  /*1820*/  MOV R217, R10 ;  /* 0x0000000a00d97202 */ /* 0x000fe20000000f00 */
[----:B------:R-:W-:Y:S01]  /*1830*/  IMAD.MOV.U32 R216, RZ, RZ, R11 ;  /* 0x000000ffffd87224 */ /* 0x000fe200078e000b */
[----:B------:R-:W-:Y:S01]  /*1840*/  ISETP.GT.AND P5, PT, R182, R223, PT ;  /* 0x000000dfb600720c */ /* 0x000fe20003fa4270 */
[----:B------:R-:W-:Y:S01]  /*1850*/  IMAD.IADD R0, R5, 0x1, R0 ;  /* 0x0000000105007824 */ /* 0x000fe200078e0200 */
[----:B------:R-:W-:-:S02]  /*1860*/  LEA.HI.X R191, R8, c[0x0][0x354], R191, 0x2, P1 ;  /* 0x0000d50008bf7a11 */ /* 0x000fc400008f14bf */
[----:B------:R-:W-:Y:S02]  /*1870*/  IADD3 R182, R182, -0x1, RZ ;  /* 0xffffffffb6b67810 */ /* 0x000fe40007ffe0ff */
[----:B------:R-:W-:-:S07]  /*1880*/  LEA.HI.X R185, R4, c[0x0][0x334], R0, 0x1, P3 ;  /* 0x0000cd0004b97a11 */ /* 0x000fce00018f0c00 */
[----:B------:R-:W-:Y:S05]  /*1890*/  @P5 BRA `(.L_x_6) ;  /* 0x00000a2000005947 */ /* 0x000fea0003800000 */
        /* <DEDUP_REMOVED lines=15> */
.L_x_7:
        /* <DEDUP_REMOVED lines=15> */
.L_x_8:
[----:B------:R-:W-:Y:S01]  /*1a80*/  IMAD R11, R226, -0x80, R194 ;  /* 0xffffff80e20b7824 */ /* 0x000fe200078e02c2 */
[----:B------:R-:W-:Y:S01]  /*1a90*/  ISETP.GE.AND P4, PT, R206, c[0x0][0x220], PT ;  /* 0x00008800ce007a0c */ /* 0x000fe20003f86270 */
[----:B------:R-:W-:Y:S01]  /*1aa0*/  IMAD R0, R20, c[0x0][0x3a0], RZ ;  /* 0x0000e80014007a24 */ /* 0x000fe200078e02ff */
[----:B------:R-:W-:Y:S01]  /*1ab0*/  BSSY B0, `(.L_x_9) ;  /* 0x0000014000007945 */ /* 0x000fe20003800000 */
[----:B------:R-:W-:Y:S01]  /*1ac0*/  IMAD.WIDE.U32 R4, R233, c[0x0][0x3a0], R206 ;  /* 0x0000e800e9047a25 */ /* 0x000fe200078e00ce */
[----:B------:R-:W-:-:S03]  /*1ad0*/  ISETP.GE.OR P3, PT, R218, R11, P4 ;  /* 0x0000000bda00720c */ /* 0x000fc60002766670 */
[----:B------:R-:W-:Y:S01]  /*1ae0*/  IMAD R0, R233, c[0x0][0x3a4], R0 ;  /* 0x0000e900e9007a24 */ /* 0x000fe200078e0200 */
[----:B------:R-:W-:-:S04]  /*1af0*/  IADD3 R4, P0, R2, R4, RZ ;  /* 0x0000000402047210 */ /* 0x000fc80007f1e0ff */
[----:B------:R-:W-:Y:S01]  /*1b00*/  IADD3.X R5, R6, R5, R0, P0, !PT ;  /* 0x0000000506057210 */ /* 0x000fe200007fe400 */
[----:B------:R-:W-:-:S04]  /*1b10*/  IMAD R0, R32, c[0x0][0x3b8], RZ ;  /* 0x0000ee0020007a24 */ /* 0x000fc800078e02ff */
[C---:B------:R-:W-:Y:S02]  /*1b20*/  IMAD R0, R34.reuse, c[0x0][0x3bc], R0 ;  /* 0x0000ef0022007a24 */ /* 0x040fe400078e0200 */
[----:B------:R-:W-:-:S05]  /*1b30*/  IMAD.WIDE.U32 R4, R34, c[0x0][0x3b8], R4 ;  /* 0x0000ee0022047a25 */ /* 0x000fca00078e0004 */
[----:B------:R-:W-:Y:S01]  /*1b40*/  IADD3 R10, R5, R0, RZ ;  /* 0x00000000050a7210 */ /* 0x000fe20007ffe0ff */
[----:B------:R-:W-:Y:S05]  /*1b50*/  @P3 BRA `(.L_x_10) ;  /* 0x0000009000003947 */ /* 0x000fea0003800000 */
[----:B------:R-:W-:Y:S01]  /*1b60*/  MOV R6, R4 ;  /* 0x0000000400067202 */ /* 0x000fe20000000f00 */
[----:B------:R-:W-:Y:S01]  /*1b70*/  IMAD R0, R29, c[0x0][0x3a0], RZ ;  /* 0x0000e8001d007a24 */ /* 0x000fe200078e02ff */
[----:B------:R-:W-:-:S03]  /*1b80*/  MOV R7, R10 ;  /* 0x0000000a00077202 */ /* 0x000fc60000000f00 */
[C---:B------:R-:W-:Y:S02]  /*1b90*/  IMAD R0, R218.reuse, c[0x0][0x3a4], R0 ;  /* 0x0000e900da007a24 */ /* 0x040fe400078e0200 */
[----:B------:R-:W-:-:S05]  /*1ba0*/  IMAD.WIDE.U32 R6, R218, c[0x0][0x3a0], R6 ;  /* 0x0000e800da067a25 */ /* 0x000fca00078e0006 */
[----:B------:R-:W-:Y:S02]  /*1bb0*/  IADD3 R0, R7, R0, RZ ;  /* 0x0000000007007210 */ /* 0x000fe40007ffe0ff */
[----:B------:R-:W-:-:S04]  /*1bc0*/  LEA R8, P0, R6, c[0x0][0x340], 0x1 ;  /* 0x0000d00006087a11 */ /* 0x000fc800078008ff */
[----:B------:R-:W-:-:S05]  /*1bd0*/  LEA.HI.X R9, R6, c[0x0][0x344], R0, 0x1, P0 ;  /* 0x0000d10006097a11 */ /* 0x000fca00000f0c00 */
[----:B------:R1:W-:Y:S04]  /*1be0*/  STG.E.128 [R8.64], RZ ;  /* 0x000000ff08007986 */ /* 0x0003e8000c101d06 */
.L_x_10:
[----:B------:R-:W-:Y:S05]  /*1bf0*/  BSYNC B0 ;  /* 0x0000000000007941 */ /* 0x000fea0003800000 */
.L_x_9:
[----:B------:R-:W-:Y:S01]  /*1c00*/  IADD3 R0, R218, 0x20, RZ ;  /* 0x00000020da007810 */ /* 0x000fe20007ffe0ff */
[----:B------:R-:W-:Y:S03]  /*1c10*/  BSSY B0, `(.L_x_11) ;  /* 0x000000e000007945 */ /* 0x000fe60003800000 */
[----:B------:R-:W-:-:S13]  /*1c20*/  ISETP.GE.OR P2, PT, R0, R11, P4 ;  /* 0x0000000b0000720c */ /* 0x000fda0002746670 */
[----:B------:R-:W-:Y:S05]  /*1c30*/  @P2 BRA `(.L_x_12) ;  /* 0x000000b000002947 */ /* 0x000fea0003800000 */
[----:B------:R-:W-:Y:S01]  /*1c40*/  IADD3 R0, P0, R218, 0x20, RZ ;  /* 0x00000020da007810 */ /* 0x000fe20007f1e0ff */
[----:B------:R-:W-:Y:S01]  /*1c50*/  IMAD.MOV.U32 R6, RZ, RZ, R4 ;  /* 0x000000ffff067224 */ /* 0x000fe200078e0004 */
[----:B------:R-:W-:-:S03]  /*1c60*/  MOV R7, R10 ;  /* 0x0000000a00077202 */ /* 0x000fc60000000f00 */
[----:B------:R-:W-:Y:S02]  /*1c70*/  IMAD.X R2, RZ, RZ, R29, P0 ;  /* 0x000000ffff027224 */ /* 0x000fe400000e061d */
[----:B------:R-:W-:-:S04]  /*1c80*/  IMAD.WIDE.U32 R6, R0, c[0x0][0x3a0], R6 ;  /* 0x0000e80000067a25 */ /* 0x000fc800078e0006 */
[----:B------:R-:W-:Y:S01]  /*1c90*/  IMAD R2, R2, c[0x0][0x3a0], RZ ;  /* 0x0000e80002027a24 */ /* 0x000fe200078e02ff */
[----:B-1----:R-:W-:-:S03]  /*1ca0*/  LEA R8, P0, R6, c[0x0][0x340], 0x1 ;  /* 0x0000d00006087a11 */ /* 0x002fc600078008ff */
[----:B------:R-:W-:-:S05]  /*1cb0*/  IMAD R0, R0, c[0x0][0x3a4], R2 ;  /* 0x0000e90000007a24 */ /* 0x000fca00078e0202 */
[----:B------:R-:W-:-:S04]  /*1cc0*/  IADD3 R0, R7, R0, RZ ;  /* 0x0000000007007210 */ /* 0x000fc80007ffe0ff */
[----:B------:R-:W-:-:S05]  /*1cd0*/  LEA.HI.X R9, R6, c[0x0][0x344], R0, 0x1, P0 ;  /* 0x0000d10006097a11 */ /* 0x000fca00000f0c00 */
[----:B------:R1:W-:Y:S02]  /*1ce0*/  STG.E.128 [R8.64], RZ ;  /* 0x000000ff08007986 */ /* 0x0003e4000c101d06 */
.L_x_12:
[----:B------:R-:W-:Y:S05]  /*1cf0*/  BSYNC B0 ;  /* 0x0000000000007941 */ /* 0x000fea0003800000 */
.L_x_11:
        /* <DEDUP_REMOVED lines=15> */
.L_x_14:
[----:B------:R-:W-:Y:S05]  /*1df0*/  BSYNC B0 ;  /* 0x0000000000007941 */ /* 0x000fea0003800000 */
.L_x_13:
[----:B------:R-:W-:Y:S01]  /*1e00*/  IADD3 R0, R218, 0x60, RZ ;  /* 0x00000060da007810 */ /* 0x000fe20007ffe0ff */
[----:B------:R-:W-:Y:S03]  /*1e10*/  BSSY B0, `(.L_x_15) ;  /* 0x000000d000007945 */ /* 0x000fe60003800000 */
[----:B------:R-:W-:-:S13]  /*1e20*/  ISETP.GE.OR P0, PT, R0, R11, P4 ;  /* 0x0000000b0000720c */ /* 0x000fda0002706670 */
[----:B------:R-:W-:Y:S05]  /*1e30*/  @P0 BRA `(.L_x_16) ;  /* 0x000000a000000947 */ /* 0x000fea0003800000 */
[----:B------:R-:W-:Y:S02]  /*1e40*/  IADD3 R0, P4, R218, 0x60, RZ ;  /* 0x00000060da007810 */ /* 0x000fe40007f9e0ff */
[----:B------:R-:W-:Y:S02]  /*1e50*/  MOV R5, R10 ;  /* 0x0000000a00057202 */ /* 0x000fe40000000f00 */
[----:B------:R-:W-:-:S03]  /*1e60*/  IADD3.X R2, RZ, R29, RZ, P4, !PT ;  /* 0x0000001dff027210 */ /* 0x000fc600027fe4ff */
[----:B------:R-:W-:-:S04]  /*1e70*/  IMAD.WIDE.U32 R6, R0, c[0x0][0x3a0], R4 ;  /* 0x0000e80000067a25 */ /* 0x000fc800078e0004 */
[----:B------:R-:W-:Y:S01]  /*1e80*/  IMAD R2, R2, c[0x0][0x3a0], RZ ;  /* 0x0000e80002027a24 */ /* 0x000fe200078e02ff */
[----:B------:R-:W-:-:S03]  /*1e90*/  LEA R4, P4, R6, c[0x0][0x340], 0x1 ;  /* 0x0000d00006047a11 */ /* 0x000fc600078808ff */
[----:B------:R-:W-:-:S05]  /*1ea0*/  IMAD R0, R0, c[0x0][0x3a4], R2 ;  /* 0x0000e90000007a24 */ /* 0x000fca00078e0202 */
[----:B------:R-:W-:-:S04]  /*1eb0*/  IADD3 R0, R7, R0, RZ ;  /* 0x0000000007007210 */ /* 0x000fc80007ffe0ff */
[----:B------:R-:W-:-:S05]  /*1ec0*/  LEA.HI.X R5, R6, c[0x0][0x344], R0, 0x1, P4 ;  /* 0x0000d10006057a11 */ /* 0x000fca00020f0c00 */
[----:B------:R2:W-:Y:S02]  /*1ed0*/  STG.E.128 [R4.64], RZ ;  /* 0x000000ff04007986 */ /* 0x0005e4000c101d06 */
.L_x_16:
[----:B------:R-:W-:Y:S05]  /*1ee0*/  BSYNC B0 ;  /* 0x0000000000007941 */ /* 0x000fea0003800000 */
.L_x_15:
[C---:B--2---:R-:W-:Y:S01]  /*1ef0*/  IMAD.WIDE.U32 R4, R233.reuse, c[0x0][0x3a8], R206 ;  /* 0x0000ea00e9047a25 */ /* 0x044fe200078e00ce */
[----:B------:R-:W-:Y:S03]  /*1f00*/  BSSY B0, `(.L_x_17) ;  /* 0x0000013000007945 */ /* 0x000fe60003800000 */
[----:B------:R-:W-:Y:S01]  /*1f10*/  IMAD R0, R20, c[0x0][0x3a8], RZ ;  /* 0x0000ea0014007a24 */ /* 0x000fe200078e02ff */
[----:B------:R-:W-:Y:S01]  /*1f20*/  IADD3 R4, P4, R12, R4, RZ ;  /* 0x000000040c047210 */ /* 0x000fe20007f9e0ff */
[----:B------:R-:W-:Y:S02]  /*1f30*/  IMAD R2, R32, c[0x0][0x3c0], RZ ;  /* 0x0000f00020027a24 */ /* 0x000fe400078e02ff */
[----:B------:R-:W-:-:S05]  /*1f40*/  IMAD R0, R233, c[0x0][0x3ac], R0 ;  /* 0x0000eb00e9007a24 */ /* 0x000fca00078e0200 */
[----:B------:R-:W-:Y:S01]  /*1f50*/  IADD3.X R5, R13, R5, R0, P4, !PT ;  /* 0x000000050d057210 */ /* 0x000fe200027fe400 */
[----:B------:R-:W-:-:S04]  /*1f60*/  IMAD R0, R34, c[0x0][0x3c4], R2 ;  /* 0x0000f10022007a24 */ /* 0x000fc800078e0202 */
        /* <DEDUP_REMOVED lines=9> */
[----:B-1----:R-:W-:-:S04]  /*2000*/  LEA R8, P3, R6, c[0x0][0x348], 0x1 ;  /* 0x0000d20006087a11 */ /* 0x002fc800078608ff */
[----:B------:R-:W-:-:S05]  /*2010*/  LEA.HI.X R9, R6, c[0x0][0x34c], R0, 0x1, P3 ;  /* 0x0000d30006097a11 */ /* 0x000fca00018f0c00 */
[----:B------:R1:W-:Y:S04]  /*2020*/  STG.E.128 [R8.64], RZ ;  /* 0x000000ff08007986 */ /* 0x0003e8000c101d06 */
.L_x_18:
[----:B------:R-:W-:Y:S05]  /*2030*/  BSYNC B0 ;  /* 0x0000000000007941 */ /* 0x000fea0003800000 */
.L_x_17:
[----:B------:R-:W-:Y:S01]  /*2040*/  BSSY B0, `(.L_x_19) ;  /* 0x000000d000007945 */ /* 0x000fe20003800000 */
        /* <DEDUP_REMOVED lines=12> */
.L_x_20:
[----:B------:R-:W-:Y:S05]  /*2110*/  BSYNC B0 ;  /* 0x0000000000007941 */ /* 0x000fea0003800000 */
.L_x_19:
        /* <DEDUP_REMOVED lines=13> */
.L_x_22:
[----:B------:R-:W-:Y:S05]  /*21f0*/  BSYNC B0 ;  /* 0x0000000000007941 */ /* 0x000fea0003800000 */
.L_x_21:
        /* <DEDUP_REMOVED lines=10> */
[----:B------:R2:W-:Y:S01]  /*22a0*/  STG.E.128 [R4.64], RZ ;  /* 0x000000ff04007986 */ /* 0x0005e2000c101d06 */
[----:B------:R-:W-:Y:S05]  /*22b0*/  BRA `(.L_x_23) ;  /* 0x0000535000007947 */ /* 0x000fea0003800000 */
.L_x_6:
[----:B------:R-:W-:Y:S01]  /*22c0*/  @P2 BAR.SYNC.DEFER_BLOCKING 0x0 ;  /* 0x0000000000002b1d */ /* 0x000fe20000010000 */
[----:B------:R-:W-:Y:S01]  /*22d0*/  IMAD R11, R226, -0x80, R194 ;  /* 0xffffff80e20b7824 */ /* 0x000fe200078e02c2 */
[----:B------:R-:W-:Y:S01]  /*22e0*/  LEA.HI R2, R182, R182, RZ, 0x1 ;  /* 0x000000b6b6027211 */ /* 0x000fe200078f08ff */
[----:B------:R-:W-:-:S03]  /*22f0*/  IMAD.WIDE.U32 R4, R233, c[0x0][0x1a0], R206 ;  /* 0x00006800e9047a25 */ /* 0x000fc600078e00ce */
[----:B------:R-:W-:Y:S01]  /*2300*/  ISETP.GE.AND P3, PT, R218, R11, PT ;  /* 0x0000000bda00720c */ /* 0x000fe20003f66270 */
[----:B------:R-:W-:Y:S01]  /*2310*/  IMAD R0, R20, c[0x0][0x1a0], RZ ;  /* 0x0000680014007a24 */ /* 0x000fe200078e02ff */
[----:B------:R-:W-:Y:S01]  /*2320*/  IADD3 R4, P0, R22, R4, RZ ;  /* 0x0000000416047210 */ /* 0x000fe20007f1e0ff */
[----:B------:R-:W-:Y:S01]  /*2330*/  BSSY B0, `(.L_x_24) ;  /* 0x000001c000007945 */ /* 0x000fe20003800000 */
[----:B------:R-:W-:Y:S01]  /*2340*/  LOP3.LUT R2, R2, 0xfffffffe, RZ, 0xc0, !PT ;  /* 0xfffffffe02027812 */ /* 0x000fe200078ec0ff */
[----:B------:R-:W-:Y:S01]  /*2350*/  IMAD R0, R233, c[0x0][0x1a4], R0 ;  /* 0x00006900e9007a24 */ /* 0x000fe200078e0200 */
[----:B------:R-:W-:Y:S02]  /*2360*/  P2R R12, PR, RZ, 0x8 ;  /* 0x00000008ff0c7803 */ /* 0x000fe40000000000 */
[----:B------:R-:W-:Y:S02]  /*2370*/  IADD3 R2, R182, -R2, RZ ;  /* 0x80000002b6027210 */ /* 0x000fe40007ffe0ff */
[----:B------:R-:W-:Y:S01]  /*2380*/  IADD3.X R5, R24, R5, R0, P0, !PT ;  /* 0x0000000518057210 */ /* 0x000fe200007fe400 */
[----:B------:R-:W-:Y:S01]  /*2390*/  IMAD R0, R25, c[0x0][0x1b8], RZ ;  /* 0x00006e0019007a24 */ /* 0x000fe200078e02ff */
[----:B------:R-:W-:-:S03]  /*23a0*/  ISETP.NE.AND P1, PT, R2, 0x1, PT ;  /* 0x000000010200780c */ /* 0x000fc60003f25270 */
[C---:B------:R-:W-:Y:S02]  /*23b0*/  IMAD R0, R14.reuse, c[0x0][0x1bc], R0 ;  /* 0x00006f000e007a24 */ /* 0x040fe400078e0200 */
[----:B------:R-:W-:Y:S01]  /*23c0*/  IMAD.WIDE.U32 R4, R14, c[0x0][0x1b8], R4 ;  /* 0x00006e000e047a25 */ /* 0x000fe200078e0004 */
[----:B------:R1:W-:Y:S04]  /*23d0*/  @P3 STS.128 [R193+0xa000], RZ ;  /* 0x00a000ffc1003388 */ /* 0x0003e80000000c00 */
[----:B------:R-:W-:Y:S01]  /*23e0*/  IADD3 R10, R5, R0, RZ ;  /* 0x00000000050a7210 */ /* 0x000fe20007ffe0ff */
[----:B------:R-:W-:Y:S05]  /*23f0*/  @P3 BRA `(.L_x_25) ;  /* 0x000000f000003947 */ /* 0x000fea0003800000 */
[----:B------:R-:W-:-:S13]  /*2400*/  ISETP.GE.AND P0, PT, R206, c[0x0][0x220], PT ;  /* 0x00008800ce007a0c */ /* 0x000fda0003f06270 */
[----:B------:R2:W-:Y:S01]  /*2410*/  @P0 STS.128 [R193+0xa000], RZ ;  /* 0x00a000ffc1000388 */ /* 0x0005e20000000c00 */
        /* <DEDUP_REMOVED lines=9> */
[----:B------:R-:W-:Y:S01]  /*24b0*/  @!PT LDS RZ, [RZ] ;  /* 0x00000000fffff984 */ /* 0x000fe20000000800 */
[----:B------:R-:W-:Y:S01]  /*24c0*/  @!PT LDS RZ, [RZ] ;  /* 0x00000000fffff984 */ /* 0x000fe20000000800 */
[----:B------:R-:W-:Y:S01]  /*24d0*/  @!PT LDS RZ, [RZ] ;  /* 0x00000000fffff984 */ /* 0x000fe20000000800 */
[----:B------:R3:W-:Y:S04]  /*24e0*/  LDGSTS.E.BYPASS.LTC128B.128 [R193+0xa000], [R8.64] ;  /* 0x0a00000008c17fae */ /* 0x0007e8000b901d46 */
.L_x_25:
[----:B------:R-:W-:Y:S05]  /*24f0*/  BSYNC B0 ;  /* 0x0000000000007941 */ /* 0x000fea0003800000 */
.L_x_24:
[----:B------:R-:W-:Y:S01]  /*2500*/  IADD3 R13, R218, 0x20, RZ ;  /* 0x00000020da0d7810 */ /* 0x000fe20007ffe0ff */
[----:B------:R-:W-:Y:S03]  /*2510*/  BSSY B0, `(.L_x_26) ;  /* 0x0000015000007945 */ /* 0x000fe60003800000 */
[----:B------:R-:W-:-:S13]  /*2520*/  ISETP.GE.AND P6, PT, R13, R11, PT ;  /* 0x0000000b0d00720c */ /* 0x000fda0003fc6270 */
[----:B------:R4:W-:Y:S01]  /*2530*/  @P6 STS.128 [R193+0xb000], RZ ;  /* 0x00b000ffc1006388 */ /* 0x0009e20000000c00 */
[----:B------:R-:W-:Y:S05]  /*2540*/  @P6 BRA `(.L_x_27) ;  /* 0x0000011000006947 */ /* 0x000fea0003800000 */
[----:B------:R-:W-:-:S13]  /*2550*/  ISETP.GE.AND P0, PT, R206, c[0x0][0x220], PT ;  /* 0x00008800ce007a0c */ /* 0x000fda0003f06270 */
[----:B------:R1:W-:Y:S01]  /*2560*/  @P0 STS.128 [R193+0xb000], RZ ;  /* 0x00b000ffc1000388 */ /* 0x0003e20000000c00 */
[----:B------:R-:W-:Y:S05]  /*2570*/  @P0 BRA `(.L_x_27) ;  /* 0x000000e000000947 */ /* 0x000fea0003800000 */
[----:B------:R-:W-:Y:S01]  /*2580*/  IADD3 R0, P0, R218, 0x20, RZ ;  /* 0x00000020da007810 */ /* 0x000fe20007f1e0ff */
[----:B------:R-:W-:Y:S01]  /*2590*/  IMAD.MOV.U32 R6, RZ, RZ, R4 ;  /* 0x000000ffff067224 */ /* 0x000fe200078e0004 */
[----:B------:R-:W-:-:S03]  /*25a0*/  MOV R7, R10 ;  /* 0x0000000a00077202 */ /* 0x000fc60000000f00 */
[----:B------:R-:W-:Y:S02]  /*25b0*/  IMAD.X R2, RZ, RZ, R29, P0 ;  /* 0x000000ffff027224 */ /* 0x000fe400000e061d */
[----:B------:R-:W-:-:S04]  /*25c0*/  IMAD.WIDE.U32 R6, R0, c[0x0][0x1a0], R6 ;  /* 0x0000680000067a25 */ /* 0x000fc800078e0006 */
[----:B------:R-:W-:Y:S01]  /*25d0*/  IMAD R2, R2, c[0x0][0x1a0], RZ ;  /* 0x0000680002027a24 */ /* 0x000fe200078e02ff */
[----:B---3--:R-:W-:-:S03]  /*25e0*/  LEA R8, P0, R6, c[0x0][0x170], 0x1 ;  /* 0x00005c0006087a11 */ /* 0x008fc600078008ff */
[----:B------:R-:W-:-:S05]  /*25f0*/  IMAD R0, R0, c[0x0][0x1a4], R2 ;  /* 0x0000690000007a24 */ /* 0x000fca00078e0202 */
[----:B------:R-:W-:-:S04]  /*2600*/  IADD3 R0, R7, R0, RZ ;  /* 0x0000000007007210 */ /* 0x000fc80007ffe0ff */
[----:B------:R-:W-:-:S05]  /*2610*/  LEA.HI.X R9, R6, c[0x0][0x174], R0, 0x1, P0 ;  /* 0x00005d0006097a11 */ /* 0x000fca00000f0c00 */
[----:B------:R-:W-:Y:S01]  /*2620*/  @!PT LDS RZ, [RZ] ;  /* 0x00000000fffff984 */ /* 0x000fe20000000800 */
[----:B------:R-:W-:Y:S01]  /*2630*/  @!PT LDS RZ, [RZ] ;  /* 0x00000000fffff984 */ /* 0x000fe20000000800 */
[----:B------:R-:W-:Y:S01]  /*2640*/  @!PT LDS RZ, [RZ] ;  /* 0x00000000fffff984 */ /* 0x000fe20000000800 */
[----:B------:R3:W-:Y:S02]  /*2650*/  LDGSTS.E.BYPASS.LTC128B.128 [R193+0xb000], [R8.64] ;  /* 0x0b00000008c17fae */ /* 0x0007e4000b901d46 */
.L_x_27:
[----:B------:R-:W-:Y:S05]  /*2660*/  BSYNC B0 ;  /* 0x0000000000007941 */ /* 0x000fea0003800000 */
.L_x_26:
        /* <DEDUP_REMOVED lines=22> */
.L_x_29:
[----:B------:R-:W-:Y:S05]  /*27d0*/  BSYNC B0 ;  /* 0x0000000000007941 */ /* 0x000fea0003800000 */
.L_x_28:
        /* <DEDUP_REMOVED lines=17> */
[----:B------:R-:W-:Y:S01]  /*28f0*/  @!PT LDS RZ, [RZ] ;  /* 0x00000000fffff984 */ /* 0x000fe20000000800 */
[----:B------:R-:W-:Y:S01]  /*2900*/  @!PT LDS RZ, [RZ] ;  /* 0x00000000fffff984 */ /* 0x000fe20000000800 */
[----:B------:R-:W-:Y:S01]  /*2910*/  @!PT LDS RZ, [RZ] ;  /* 0x00000000fffff984 */ /* 0x000fe20000000800 */
[----:B------:R1:W-:Y:S02]  /*2920*/  LDGSTS.E.BYPASS.LTC128B.128 [R193+0xd000], [R4.64] ;  /* 0x0d00000004c17fae */ /* 0x0003e4000b901d46 */
.L_x_31:
[----:B------:R-:W-:Y:S05]  /*2930*/  BSYNC B0 ;  /* 0x0000000000007941 */ /* 0x000fea0003800000 */
.L_x_30:
[----:B------:R-:W-:Y:S01]  /*2940*/  IMAD R0, R182, -0x40, R19 ;  /* 0xffffffc0b6007824 */ /* 0x000fe200078e0213 */
[----:B------:R-:W0:Y:S01]  /*2950*/  LDGDEPBAR ;  /* 0x00000000000079af */ /* 0x000e220000000000 */
[----:B------:R-:W-:Y:S03]  /*2960*/  BSSY B0, `(.L_x_32) ;  /* 0x000000b000007945 */ /* 0x000fe60003800000 */
[----:B------:R-:W-:-:S13]  /*2970*/  ISETP.GE.AND P3, PT, R218, R0, PT ;  /* 0x00000000da00720c */ /* 0x000fda0003f66270 */
[----:B------:R1:W-:Y:S01]  /*2980*/  @P3 STS.128 [R193+0x4000], RZ ;  /* 0x004000ffc1003388 */ /* 0x0003e20000000c00 */
[----:B------:R-:W-:Y:S05]  /*2990*/  @P3 BRA `(.L_x_33) ;  /* 0x0000007000003947 */ /* 0x000fea0003800000 */
[----:B------:R-:W-:-:S13]  /*29a0*/  ISETP.GE.AND P0, PT, R206, c[0x0][0x220], PT ;  /* 0x00008800ce007a0c */ /* 0x000fda0003f06270 */
[----:B------:R1:W-:Y:S01]  /*29b0*/  @P0 STS.128 [R193+0x4000], RZ ;  /* 0x004000ffc1000388 */ /* 0x0003e20000000c00 */
[----:B------:R-:W-:Y:S05]  /*29c0*/  @P0 BRA `(.L_x_33) ;  /* 0x0000004000000947 */ /* 0x000fea0003800000 */
[----:B------:R-:W-:Y:S01]  /*29d0*/  @!PT LDS RZ, [RZ] ;  /* 0x00000000fffff984 */ /* 0x000fe20000000800 */
[----:B------:R-:W-:Y:S01]  /*29e0*/  @!PT LDS RZ, [RZ] ;  /* 0x00000000fffff984 */ /* 0x000fe20000000800 */
[----:B------:R-:W-:Y:S01]  /*29f0*/  @!PT LDS RZ, [RZ] ;  /* 0x00000000fffff984 */ /* 0x000fe20000000800 */
[----:B------:R1:W-:Y:S02]  /*2a00*/  LDGSTS.E.BYPASS.LTC128B.128 [R193+0x4000], [R184.64] ;  /* 0x04000000b8c17fae */ /* 0x0003e4000b901d46 */
.L_x_33:
[----:B------:R-:W-:Y:S05]  /*2a10*/  BSYNC B0 ;  /* 0x0000000000007941 */ /* 0x000fea0003800000 */
.L_x_32:
[----:B------:R-:W-:Y:S01]  /*2a20*/  ISETP.GE.AND P2, PT, R13, R0, PT ;  /* 0x000000000d00720c */ /* 0x000fe20003f46270 */
[----:B------:R-:W-:-:S12]  /*2a30*/  BSSY B0, `(.L_x_34) ;  /* 0x000000e000007945 */ /* 0x000fd80003800000 */
[----:B------:R1:W-:Y:S01]  /*2a40*/  @P2 STS.128 [R193+0x5000], RZ ;  /* 0x005000ffc1002388 */ /* 0x0003e20000000c00 */
[----:B------:R-:W-:Y:S05]  /*2a50*/  @P2 BRA `(.L_x_35) ;  /* 0x000000b000002947 */ /* 0x000fea0003800000 */
[----:B------:R-:W-:-:S13]  /*2a60*/  ISETP.GE.AND P0, PT, R206, c[0x0][0x220], PT ;  /* 0x00008800ce007a0c */ /* 0x000fda0003f06270 */
[----:B------:R1:W-:Y:S01]  /*2a70*/  @P0 STS.128 [R193+0x5000], RZ ;  /* 0x005000ffc1000388 */ /* 0x0003e20000000c00 */
[----:B------:R-:W-:Y:S05]  /*2a80*/  @P0 BRA `(.L_x_35) ;  /* 0x0000008000000947 */ /* 0x000fea0003800000 */
[----:B------:R-:W-:Y:S02]  /*2a90*/  IMAD.MOV.U32 R2, RZ, RZ, c[0x0][0x370] ;  /* 0x0000dc00ff027624 */ /* 0x000fe400078e00ff */
[----:B-1----:R-:W-:-:S03]  /*2aa0*/  IMAD.MOV.U32 R5, RZ, RZ, c[0x0][0x374] ;  /* 0x0000dd00ff057624 */ /* 0x002fc600078e00ff */
[----:B------:R-:W-:-:S04]  /*2ab0*/  LEA R4, P0, R2, R184, 0x6 ;  /* 0x000000b802047211 */ /* 0x000fc800078030ff */
[----:B------:R-:W-:-:S05]  /*2ac0*/  LEA.HI.X R5, R2, R185, R5, 0x6, P0 ;  /* 0x000000b902057211 */ /* 0x000fca00000f3405 */
[----:B------:R-:W-:Y:S01]  /*2ad0*/  @!PT LDS RZ, [RZ] ;  /* 0x00000000fffff984 */ /* 0x000fe20000000800 */
[----:B------:R-:W-:Y:S01]  /*2ae0*/  @!PT LDS RZ, [RZ] ;  /* 0x00000000fffff984 */ /* 0x000fe20000000800 */
[----:B------:R-:W-:Y:S01]  /*2af0*/  @!PT LDS RZ, [RZ] ;  /* 0x00000000fffff984 */ /* 0x000fe20000000800 */
[----:B------:R1:W-:Y:S04]  /*2b00*/  LDGSTS.E.BYPASS.LTC128B.128 [R193+0x5000], [R4.64] ;  /* 0x0500000004c17fae */ /* 0x0003e8000b901d46 */
.L_x_35:
[----:B------:R-:W-:Y:S05]  /*2b10*/  BSYNC B0 ;  /* 0x0000000000007941 */ /* 0x000fea0003800000 */
.L_x_34:
[----:B------:R-:W-:Y:S01]  /*2b20*/  IADD3 R2, R252, 0x1000, RZ ;  /* 0x00001000fc027810 */ /* 0x000fe20007ffe0ff */
[----:B------:R-:W-:Y:S03]  /*2b30*/  BSSY B0, `(.L_x_36) ;  /* 0x0000012000007945 */ /* 0x000fe60003800000 */
[----:B------:R-:W-:-:S05]  /*2b40*/  SEL R2, R2, R252, !P1 ;  /* 0x000000fc02027207 */ /* 0x000fca0004800000 */
[----:B------:R-:W-:-:S05]  /*2b50*/  IMAD.SHL.U32 R181, R2, 0x2, RZ ;  /* 0x0000000202b57824 */ /* 0x000fca00078e00ff */
[----:B------:R1:W-:Y:S04]  /*2b60*/  @P3 STS [R181], RZ ;  /* 0x000000ffb5003388 */ /* 0x0003e80000000800 */
[----:B------:R1:W-:Y:S04]  /*2b70*/  @P3 STS [R181+0x4], RZ ;  /* 0x000004ffb5003388 */ /* 0x0003e80000000800 */
[----:B------:R1:W-:Y:S04]  /*2b80*/  @P3 STS [R181+0x8], RZ ;  /* 0x000008ffb5003388 */ /* 0x0003e80000000800 */
[----:B------:R1:W-:Y:S01]  /*2b90*/  @P3 STS [R181+0xc], RZ ;  /* 0x00000cffb5003388 */ /* 0x0003e20000000800 */
[----:B------:R-:W-:Y:S05]  /*2ba0*/  @P3 BRA `(.L_x_37) ;  /* 0x000000a000003947 */ /* 0x000fea0003800000 */
[----:B------:R-:W-:-:S13]  /*2bb0*/  ISETP.GE.AND P0, PT, R206, c[0x0][0x220], PT ;  /* 0x00008800ce007a0c */ /* 0x000fda0003f06270 */
[----:B------:R1:W-:Y:S04]  /*2bc0*/  @P0 STS [R181], RZ ;  /* 0x000000ffb5000388 */ /* 0x0003e80000000800 */
[----:B------:R1:W-:Y:S04]  /*2bd0*/  @P0 STS [R181+0x4], RZ ;  /* 0x000004ffb5000388 */ /* 0x0003e80000000800 */
[----:B------:R1:W-:Y:S04]  /*2be0*/  @P0 STS [R181+0x8], RZ ;  /* 0x000008ffb5000388 */ /* 0x0003e80000000800 */
[----:B------:R1:W-:Y:S01]  /*2bf0*/  @P0 STS [R181+0xc], RZ ;  /* 0x00000cffb5000388 */ /* 0x0003e20000000800 */
[----:B------:R-:W-:Y:S05]  /*2c00*/  @P0 BRA `(.L_x_37) ;  /* 0x0000004000000947 */ /* 0x000fea0003800000 */
[----:B------:R-:W-:Y:S01]  /*2c10*/  @!PT LDS RZ, [RZ] ;  /* 0x00000000fffff984 */ /* 0x000fe20000000800 */
[----:B------:R-:W-:Y:S01]  /*2c20*/  @!PT LDS RZ, [RZ] ;  /* 0x00000000fffff984 */ /* 0x000fe20000000800 */
[----:B------:R-:W-:Y:S01]  /*2c30*/  @!PT LDS RZ, [RZ] ;  /* 0x00000000fffff984 */ /* 0x000fe20000000800 */
[----:B------:R1:W-:Y:S02]  /*2c40*/  LDGSTS.E.BYPASS.LTC128B.128 [R181], [R186.64] ;  /* 0x00000000bab57fae */ /* 0x0003e4000b901d46 */
.L_x_37:
[----:B------:R-:W-:Y:S05]  /*2c50*/  BSYNC B0 ;  /* 0x0000000000007941 */ /* 0x000fea0003800000 */
.L_x_36:
[----:B------:R1:W-:Y:S01]  /*2c60*/  @P2 STS [R181+0x1000], RZ ;  /* 0x001000ffb5002388 */ /* 0x0003e20000000800 */
[----:B------:R-:W-:Y:S03]  /*2c70*/  BSSY B0, `(.L_x_38) ;  /* 0x0000013000007945 */ /* 0x000fe60003800000 */
[----:B------:R1:W-:Y:S04]  /*2c80*/  @P2 STS [R181+0x1004], RZ ;  /* 0x001004ffb5002388 */ /* 0x0003e80000000800 */
[----:B------:R1:W-:Y:S04]  /*2c90*/  @P2 STS [R181+0x1008], RZ ;  /* 0x001008ffb5002388 */ /* 0x0003e80000000800 */
[----:B------:R1:W-:Y:S01]  /*2ca0*/  @P2 STS [R181+0x100c], RZ ;  /* 0x00100cffb5002388 */ /* 0x0003e20000000800 */
[----:B------:R-:W-:Y:S05]  /*2cb0*/  @P2 BRA `(.L_x_39) ;  /* 0x000000e000002947 */ /* 0x000fea0003800000 */
[----:B------:R-:W-:-:S13]  /*2cc0*/  ISETP.GE.AND P0, PT, R206, c[0x0][0x220], PT ;  /* 0x00008800ce007a0c */ /* 0x000fda0003f06270 */
[----:B------:R1:W-:Y:S04]  /*2cd0*/  @P0 STS [R181+0x1000], RZ ;  /* 0x001000ffb5000388 */ /* 0x0003e80000000800 */
[----:B------:R1:W-:Y:S04]  /*2ce0*/  @P0 STS [R181+0x1004], RZ ;  /* 0x001004ffb5000388 */ /* 0x0003e80000000800 */
[----:B------:R1:W-:Y:S04]  /*2cf0*/  @P0 STS [R181+0x1008], RZ ;  /* 0x001008ffb5000388 */ /* 0x0003e80000000800 */
[----:B------:R1:W-:Y:S01]  /*2d00*/  @P0 STS [R181+0x100c], RZ ;  /* 0x00100cffb5000388 */ /* 0x0003e20000000800 */
        /* <DEDUP_REMOVED lines=9> */
.L_x_39:
[----:B------:R-:W-:Y:S05]  /*2da0*/  BSYNC B0 ;  /* 0x0000000000007941 */ /* 0x000fea0003800000 */
.L_x_38:
[C---:B------:R-:W-:Y:S01]  /*2db0*/  IADD3 R2, R240.reuse, 0x28, RZ ;  /* 0x00000028f0027810 */ /* 0x040fe20007ffe0ff */
[----:B-1----:R-:W-:Y:S01]  /*2dc0*/  IMAD.SHL.U32 R5, R240, 0x4, RZ ;  /* 0x00000004f0057824 */ /* 0x002fe200078e00ff */
[----:B------:R-:W-:Y:S01]  /*2dd0*/  SHF.R.S32.HI R10, RZ, 0x1f, R240 ;  /* 0x0000001fff0a7819 */ /* 0x000fe200000114f0 */
[----:B------:R-:W-:Y:S01]  /*2de0*/  IMAD.MOV.U32 R213, RZ, RZ, 0x7f800000 ;  /* 0x7f800000ffd57424 */ /* 0x000fe200078e00ff */
[----:B------:R-:W-:Y:S02]  /*2df0*/  ISETP.GE.AND P2, PT, R2, R0, PT ;  /* 0x000000000200720c */ /* 0x000fe40003f46270 */
[----:B------:R-:W-:Y:S01]  /*2e00*/  SHF.R.S32.HI R4, RZ, 0x1f, R2 ;  /* 0x0000001fff047819 */ /* 0x000fe20000011402 */
[----:B------:R-:W-:Y:S01]  /*2e10*/  IMAD.MOV.U32 R211, RZ, RZ, 0x7f800000 ;  /* 0x7f800000ffd37424 */ /* 0x000fe200078e00ff */
[----:B---3--:R-:W-:Y:S02]  /*2e20*/  SHF.L.U64.HI R8, R240, 0x2, R10 ;  /* 0x00000002f0087819 */ /* 0x008fe4000001020a */
[----:B------:R-:W-:-:S07]  /*2e30*/  ISETP.NE.AND P3, PT, R12, RZ, PT ;  /* 0x000000ff0c00720c */ /* 0x000fce0003f65270 */
[----:B------:R-:W-:-:S04]  /*2e40*/  @!P2 LEA R6, P0, R2, R215, 0x2 ;  /* 0x000000d70206a211 */ /* 0x000fc800078010ff */
[----:B------:R-:W-:Y:S02]  /*2e50*/  @!P2 LEA.HI.X R7, R2, R214, R4, 0x2, P0 ;  /* 0x000000d60207a211 */ /* 0x000fe400000f1404 */
[----:B------:R-:W-:Y:S02]  /*2e60*/  IADD3 R4, P0, R5, R215, RZ ;  /* 0x000000d705047210 */ /* 0x000fe40007f1e0ff */
[----:B------:R-:W-:Y:S01]  /*2e70*/  IADD3 R2, R240, 0x8, RZ ;  /* 0x00000008f0027810 */ /* 0x000fe20007ffe0ff */
[----:B------:R1:W5:Y:S02]  /*2e80*/  @!P2 LDG.E R211, [R6.64] ;  /* 0x0000000606d3a981 */ /* 0x000364000c1e1900 */
[----:B------:R-:W-:Y:S01]  /*2e90*/  IMAD.X R5, R8, 0x1, R214, P0 ;  /* 0x0000000108057824 */ /* 0x000fe200000e06d6 */
[----:B------:R-:W-:Y:S01]  /*2ea0*/  ISETP.GE.AND P0, PT, R240, R0, PT ;  /* 0x00000000f000720c */ /* 0x000fe20003f06270 */
[----:B------:R-:W-:-:S12]  /*2eb0*/  IMAD.MOV.U32 R212, RZ, RZ, 0x7f800000 ;  /* 0x7f800000ffd47424 */ /* 0x000fd800078e00ff */
[----:B------:R3:W5:Y:S01]  /*2ec0*/  @!P0 LDG.E R213, [R4.64] ;  /* 0x0000000604d58981 */ /* 0x000762000c1e1900 */
[----:B------:R-:W-:Y:S02]  /*2ed0*/  ISETP.GE.AND P0, PT, R2, R0, PT ;  /* 0x000000000200720c */ /* 0x000fe40003f06270 */
[----:B------:R-:W-:Y:S01]  /*2ee0*/  IADD3 R2, R240, 0x20, RZ ;  /* 0x00000020f0027810 */ /* 0x000fe20007ffe0ff */
[----:B------:R-:W-:-:S10]  /*2ef0*/  IMAD.MOV.U32 R210, RZ, RZ, 0x7f800000 ;  /* 0x7f800000ffd27424 */ /* 0x000fd400078e00ff */
[----:B------:R3:W5:Y:S01]  /*2f00*/  @!P0 LDG.E R212, [R4.64+0x20] ;  /* 0x0000200604d48981 */ /* 0x000762000c1e1900 */
[----:B------:R-:W-:Y:S01]  /*2f10*/  ISETP.GE.AND P0, PT, R2, R0, PT ;  /* 0x000000000200720c */ /* 0x000fe20003f06270 */
[----:B------:R-:W-:Y:S02]  /*2f20*/  IMAD R0, R20, c[0x0][0x198], RZ ;  /* 0x0000660014007a24 */ /* 0x000fe400078e02ff */
[----:B------:R1:W-:Y:S02]  /*2f30*/  @P3 STS.128 [R193+0x6000], RZ ;  /* 0x006000ffc1003388 */ /* 0x0003e40000000c00 */
[----:B------:R-:W-:-:S08]  /*2f40*/  IMAD R0, R233, c[0x0][0x19c], R0 ;  /* 0x00006700e9007a24 */ /* 0x000fd000078e0200 */
[----:B------:R3:W5:Y:S01]  /*2f50*/  @!P0 LDG.E R210, [R4.64+0x80] ;  /* 0x0000800604d28981 */ /* 0x000762000c1e1900 */
[----:B------:R-:W-:Y:S01]  /*2f60*/  BSSY B0, `(.L_x_40) ;  /* 0x0000018000007945 */ /* 0x000fe20003800000 */
[----:B---3--:R-:W-:-:S05]  /*2f70*/  IMAD.WIDE.U32 R4, R233, c[0x0][0x198], R206 ;  /* 0x00006600e9047a25 */ /* 0x008fca00078e00ce */
[----:B------:R-:W-:-:S04]  /*2f80*/  IADD3 R4, P0, R27, R4, RZ ;  /* 0x000000041b047210 */ /* 0x000fc80007f1e0ff */
[----:B------:R-:W-:Y:S01]  /*2f90*/  IADD3.X R5, R28, R5, R0, P0, !PT ;  /* 0x000000051c057210 */ /* 0x000fe200007fe400 */
[----:B------:R-:W-:-:S04]  /*2fa0*/  IMAD R0, R25, c[0x0][0x1b0], RZ ;  /* 0x00006c0019007a24 */ /* 0x000fc800078e02ff */
[C---:B------:R-:W-:Y:S02]  /*2fb0*/  IMAD R0, R14.reuse, c[0x0][0x1b4], R0 ;  /* 0x00006d000e007a24 */ /* 0x040fe400078e0200 */
[----:B------:R-:W-:-:S04]  /*2fc0*/  IMAD.WIDE.U32 R4, R14, c[0x0][0x1b0], R4 ;  /* 0x00006c000e047a25 */ /* 0x000fc800078e0004 */
[----:B------:R-:W-:Y:S01]  /*2fd0*/  IMAD.IADD R2, R5, 0x1, R0 ;  /* 0x0000000105027824 */ /* 0x000fe200078e0200 */
[----:B------:R-:W-:Y:S05]  /*2fe0*/  @P3 BRA `(.L_x_41) ;  /* 0x000000f000003947 */ /* 0x000fea0003800000 */
[----:B-1----:R-:W-:-:S13]  /*2ff0*/  ISETP.GE.AND P0, PT, R206, c[0x0][0x220], PT ;  /* 0x00008800ce007a0c */ /* 0x002fda0003f06270 */
        /* <DEDUP_REMOVED lines=14> */
.L_x_41:
[----:B-1----:R-:W-:Y:S05]  /*30e0*/  BSYNC B0 ;  /* 0x0000000000007941 */ /* 0x002fea0003800000 */
.L_x_40:
[----:B------:R1:W-:Y:S01]  /*30f0*/  @P6 STS.128 [R193+0x7000], RZ ;  /* 0x007000ffc1006388 */ /* 0x0003e20000000c00 */
[----:B------:R-:W-:Y:S01]  /*3100*/  BSSY B0, `(.L_x_42) ;  /* 0x0000013000007945 */ /* 0x000fe20003800000 */
[----:B------:R-:W-:Y:S05]  /*3110*/  @P6 BRA `(.L_x_43) ;  /* 0x0000011000006947 */ /* 0x000fea0003800000 */
[----:B------:R-:W-:-:S13]  /*3120*/  ISETP.GE.AND P0, PT, R206, c[0x0][0x220], PT ;  /* 0x00008800ce007a0c */ /* 0x000fda0003f06270 */
[----:B------:R1:W-:Y:S01]  /*3130*/  @P0 STS.128 [R193+0x7000], RZ ;  /* 0x007000ffc1000388 */ /* 0x0003e20000000c00 */
[----:B------:R-:W-:Y:S05]  /*3140*/  @P0 BRA `(.L_x_43) ;  /* 0x000000e000000947 */ /* 0x000fea0003800000 */
[----:B------:R-:W-:Y:S02]  /*3150*/  IADD3 R0, P0, R218, 0x20, RZ ;  /* 0x00000020da007810 */ /* 0x000fe40007f1e0ff */
[----:B------:R-:W-:-:S03]  /*3160*/  MOV R7, R2 ;  /* 0x0000000200077202 */ /* 0x000fc60000000f00 */
[----:B------:R-:W-:-:S04]  /*3170*/  IMAD.X R6, RZ, RZ, R29, P0 ;  /* 0x000000ffff067224 */ /* 0x000fc800000e061d */
[----:B---3--:R-:W-:Y:S02]  /*3180*/  IMAD R8, R6, c[0x0][0x198], RZ ;  /* 0x0000660006087a24 */ /* 0x008fe400078e02ff */
[----:B------:R-:W-:-:S04]  /*3190*/  IMAD.MOV.U32 R6, RZ, RZ, R4 ;  /* 0x000000ffff067224 */ /* 0x000fc800078e0004 */
[----:B------:R-:W-:-:S04]  /*31a0*/  IMAD.WIDE.U32 R6, R0, c[0x0][0x198], R6 ;  /* 0x0000660000067a25 */ /* 0x000fc800078e0006 */
[----:B------:R-:W-:Y:S01]  /*31b0*/  IMAD R0, R0, c[0x0][0x19c], R8 ;  /* 0x0000670000007a24 */ /* 0x000fe200078e0208 */
[----:B------:R-:W-:-:S04]  /*31c0*/  LEA R8, P0, R6, c[0x0][0x168], 0x1 ;  /* 0x00005a0006087a11 */ /* 0x000fc800078008ff */
[----:B------:R-:W-:-:S04]  /*31d0*/  IADD3 R0, R7, R0, RZ ;  /* 0x0000000007007210 */ /* 0x000fc80007ffe0ff */
[----:B------:R-:W-:-:S05]  /*31e0*/  LEA.HI.X R9, R6, c[0x0][0x16c], R0, 0x1, P0 ;  /* 0x00005b0006097a11 */ /* 0x000fca00000f0c00 */
[----:B------:R-:W-:Y:S01]  /*31f0*/  @!PT LDS RZ, [RZ] ;  /* 0x00000000fffff984 */ /* 0x000fe20000000800 */
[----:B------:R-:W-:Y:S01]  /*3200*/  @!PT LDS RZ, [RZ] ;  /* 0x00000000fffff984 */ /* 0x000fe20000000800 */
[----:B------:R-:W-:Y:S01]  /*3210*/  @!PT LDS RZ, [RZ] ;  /* 0x00000000fffff984 */ /* 0x000fe20000000800 */
[----:B------:R3:W-:Y:S02]  /*3220*/  LDGSTS.E.BYPASS.LTC128B.128 [R193+0x7000], [R8.64] ;  /* 0x0700000008c17fae */ /* 0x0007e4000b901d46 */
.L_x_43:
[----:B------:R-:W-:Y:S05]  /*3230*/  BSYNC B0 ;  /* 0x0000000000007941 */ /* 0x000fea0003800000 */
.L_x_42:
        /* <DEDUP_REMOVED lines=20> */
.L_x_45:
[----:B------:R-:W-:Y:S05]  /*3380*/  BSYNC B0 ;  /* 0x0000000000007941 */ /* 0x000fea0003800000 */
.L_x_44:
[----:B------:R1:W-:Y:S01]  /*3390*/  @P4 STS.128 [R193+0x9000], RZ ;  /* 0x009000ffc1004388 */ /* 0x0003e20000000c00 */
[----:B------:R-:W-:Y:S01]  /*33a0*/  BSSY B0, `(.L_x_46) ;  /* 0x0000012000007945 */ /* 0x000fe20003800000 */
[----:B------:R-:W-:Y:S05]  /*33b0*/  @P4 BRA `(.L_x_47) ;  /* 0x0000010000004947 */ /* 0x000fea0003800000 */
[----:B------:R-:W-:-:S13]  /*33c0*/  ISETP.GE.AND P0, PT, R206, c[0x0][0x220], PT ;  /* 0x00008800ce007a0c */ /* 0x000fda0003f06270 */
[----:B------:R1:W-:Y:S01]  /*33d0*/  @P0 STS.128 [R193+0x9000], RZ ;  /* 0x009000ffc1000388 */ /* 0x0003e20000000c00 */
[----:B------:R-:W-:Y:S05]  /*33e0*/  @P0 BRA `(.L_x_47) ;  /* 0x000000d000000947 */ /* 0x000fea0003800000 */
[----:B------:R-:W-:-:S04]  /*33f0*/  IADD3 R0, P0, R218, 0x60, RZ ;  /* 0x00000060da007810 */ /* 0x000fc80007f1e0ff */
[----:B------:R-:W-:-:S05]  /*3400*/  IADD3.X R5, RZ, R29, RZ, P0, !PT ;  /* 0x0000001dff057210 */ /* 0x000fca00007fe4ff */
[----:B------:R-:W-:Y:S01]  /*3410*/  IMAD R6, R5, c[0x0][0x198], RZ ;  /* 0x0000660005067a24 */ /* 0x000fe200078e02ff */
[----:B------:R-:W-:-:S05]  /*3420*/  MOV R5, R2 ;  /* 0x0000000200057202 */ /* 0x000fca0000000f00 */
[----:B---3--:R-:W-:-:S04]  /*3430*/  IMAD.WIDE.U32 R8, R0, c[0x0][0x198], R4 ;  /* 0x0000660000087a25 */ /* 0x008fc800078e0004 */
        /* <DEDUP_REMOVED lines=8> */
.L_x_47:
[----:B------:R-:W-:Y:S05]  /*34c0*/  BSYNC B0 ;  /* 0x0000000000007941 */ /* 0x000fea0003800000 */
.L_x_46:
[----:B------:R-:W0:Y:S01]  /*34d0*/  LDGDEPBAR ;  /* 0x00000000000079af */ /* 0x000e220000000000 */
[C---:B------:R-:W-:Y:S01]  /*34e0*/  IMAD.SHL.U32 R239, R245.reuse, 0x10, RZ ;  /* 0x00000010f5ef7824 */ /* 0x040fe200078e00ff */
[C---:B------:R-:W-:Y:S01]  /*34f0*/  SHF.L.U32 R248, R245.reuse, 0x5, RZ ;  /* 0x00000005f5f87819 */ /* 0x040fe200000006ff */
[----:B------:R-:W-:Y:S01]  /*3500*/  IMAD.SHL.U32 R224, R245, 0x8, RZ ;  /* 0x00000008f5e07824 */ /* 0x000fe200078e00ff */
[----:B------:R-:W1:Y:S01]  /*3510*/  S2R R2, SR_TID.X ;  /* 0x0000000000027919 */ /* 0x000e620000002100 */
[----:B------:R-:W-:Y:S01]  /*3520*/  IMAD.MOV.U32 R178, RZ, RZ, 0x20 ;  /* 0x00000020ffb27424 */ /* 0x000fe200078e00ff */
[----:B------:R-:W-:Y:S01]  /*3530*/  IADD3 R234, R239, 0x20, RZ ;  /* 0x00000020efea7810 */ /* 0x000fe20007ffe0ff */
[----:B------:R-:W-:Y:S01]  /*3540*/  IMAD.MOV.U32 R128, RZ, RZ, 0x40 ;  /* 0x00000040ff807424 */ /* 0x000fe200078e00ff */
[----:B------:R-:W-:Y:S01]  /*3550*/  CS2R R94, SRZ ;  /* 0x00000000005e7805 */ /* 0x000fe2000001ff00 */
[----:B------:R-:W-:Y:S01]  /*3560*/  IMAD.SHL.U32 R170, R180, 0x2, RZ ;  /* 0x00000002b4aa7824 */ /* 0x000fe200078e00ff */
[----:B------:R-:W-:Y:S01]  /*3570*/  CS2R R92, SRZ ;  /* 0x00000000005c7805 */ /* 0x000fe2000001ff00 */
[C---:B------:R-:W-:Y:S01]  /*3580*/  IMAD.IADD R232, R224.reuse, 0x1, R234 ;  /* 0x00000001e0e87824 */ /* 0x040fe200078e02ea */
[----:B------:R-:W-:Y:S01]  /*3590*/  CS2R R98, SRZ ;  /* 0x0000000000627805 */ /* 0x000fe2000001ff00 */
[C---:B------:R-:W-:Y:S01]  /*35a0*/  IMAD R249, R245.reuse, 0x18, RZ ;  /* 0x00000018f5f97824 */ /* 0x040fe200078e02ff */
[----:B------:R-:W-:Y:S01]  /*35b0*/  CS2R R96, SRZ ;  /* 0x0000000000607805 */ /* 0x000fe2000001ff00 */
[C---:B------:R-:W-:Y:S01]  /*35c0*/  IMAD.IADD R250, R224.reuse, 0x1, R232 ;  /* 0x00000001e0fa7824 */ /* 0x040fe200078e02e8 */
[----:B------:R-:W-:Y:S01]  /*35d0*/  CS2R R90, SRZ ;  /* 0x00000000005a7805 */ /* 0x000fe2000001ff00 */
[C---:B------:R-:W-:Y:S01]  /*35e0*/  IMAD R247, R245.reuse, 0x28, RZ ;  /* 0x00000028f5f77824 */ /* 0x040fe200078e02ff */
[----:B------:R-:W-:Y:S01]  /*35f0*/  CS2R R88, SRZ ;  /* 0x0000000000587805 */ /* 0x000fe2000001ff00 */
[C---:B------:R-:W-:Y:S01]  /*3600*/  IMAD R246, R245.reuse, 0x30, RZ ;  /* 0x00000030f5f67824 */ /* 0x040fe200078e02ff */
[----:B------:R-:W-:Y:S01]  /*3610*/  IADD3 R220, R224, R250, RZ ;  /* 0x000000fae0dc7210 */ /* 0x000fe20007ffe0ff */
[----:B------:R-:W-:Y:S01]  /*3620*/  IMAD.MOV R222, RZ, RZ, -R222 ;  /* 0x000000ffffde7224 */ /* 0x000fe200078e0ade */
[----:B------:R-:W-:Y:S01]  /*3630*/  CS2R R86, SRZ ;  /* 0x0000000000567805 */ /* 0x000fe2000001ff00 */
[----:B------:R-:W-:Y:S01]  /*3640*/  IMAD R245, R245, 0x38, RZ ;  /* 0x00000038f5f57824 */ /* 0x000fe200078e02ff */
[----:B------:R-:W-:-:S04]  /*3650*/  DEPBAR.LE SB0, 0x1 ;  /* 0x000080400000791a */ /* 0x000fc80000000000 */
[----:B------:R-:W-:Y:S01]  /*3660*/  BAR.SYNC.DEFER_BLOCKING 0x0 ;  /* 0x0000000000007b1d */ /* 0x000fe20000010000 */
[----:B-1----:R-:W-:Y:S01]  /*3670*/  SHF.R.S32.HI R0, RZ, 0x1f, R2 ;  /* 0x0000001fff007819 */ /* 0x002fe20000011402 */
[----:B------:R-:W-:Y:S01]  /*3680*/  IMAD.IADD R219, R224, 0x1, R220 ;  /* 0x00000001e0db7824 */ /* 0x000fe200078e02dc */
[----:B------:R-:W-:Y:S01]  /*3690*/  CS2R R84, SRZ ;  /* 0x0000000000547805 */ /* 0x000fe2000001ff00 */
[----:B------:R-:W-:Y:S01]  /*36a0*/  IMAD.MOV.U32 R195, RZ, RZ, R181 ;  /* 0x000000ffffc37224 */ /* 0x000fe200078e00b5 */
[----:B------:R-:W-:Y:S01]  /*36b0*/  LEA.HI R0, R0, R2, RZ, 0x4 ;  /* 0x0000000200007211 */ /* 0x000fe200078f20ff */
[----:B------:R-:W-:Y:S01]  /*36c0*/  CS2R R78, SRZ ;  /* 0x00000000004e7805 */ /* 0x000fe2000001ff00 */
[----:B------:R-:W-:Y:S01]  /*36d0*/  CS2R R76, SRZ ;  /* 0x00000000004c7805 */ /* 0x000fe2000001ff00 */
[----:B------:R-:W-:Y:S01]  /*36e0*/  CS2R R82, SRZ ;  /* 0x0000000000527805 */ /* 0x000fe2000001ff00 */
[----:B------:R-:W-:Y:S01]  /*36f0*/  LOP3.LUT R0, R0, 0xfffffff0, RZ, 0xc0, !PT ;  /* 0xfffffff000007812 */ /* 0x000fe200078ec0ff */
[----:B------:R-:W-:Y:S01]  /*3700*/  CS2R R80, SRZ ;  /* 0x0000000000507805 */ /* 0x000fe2000001ff00 */
[----:B------:R-:W-:Y:S01]  /*3710*/  CS2R R74, SRZ ;  /* 0x00000000004a7805 */ /* 0x000fe2000001ff00 */
[----:B------:R-:W-:Y:S01]  /*3720*/  CS2R R72, SRZ ;  /* 0x0000000000487805 */ /* 0x000fe2000001ff00 */
[----:B------:R-:W-:Y:S01]  /*3730*/  CS2R R70, SRZ ;  /* 0x0000000000467805 */ /* 0x000fe2000001ff00 */
[----:B------:R-:W-:Y:S01]  /*3740*/  IMAD.IADD R0, R2, 0x1, -R0 ;  /* 0x0000000102007824 */ /* 0x000fe200078e0a00 */
[----:B------:R-:W-:Y:S01]  /*3750*/  CS2R R68, SRZ ;  /* 0x0000000000447805 */ /* 0x000fe2000001ff00 */
[----:B------:R-:W-:Y:S01]  /*3760*/  CS2R R62, SRZ ;  /* 0x00000000003e7805 */ /* 0x000fe2000001ff00 */
[----:B------:R-:W-:Y:S01]  /*3770*/  CS2R R60, SRZ ;  /* 0x00000000003c7805 */ /* 0x000fe2000001ff00 */
[----:B------:R-:W-:Y:S01]  /*3780*/  CS2R R66, SRZ ;  /* 0x0000000000427805 */ /* 0x000fe2000001ff00 */
[----:B------:R-:W-:Y:S01]  /*3790*/  SHF.R.S32.HI R2, RZ, 0x1f, R0 ;  /* 0x0000001fff027819 */ /* 0x000fe20000011400 */
[----:B------:R-:W-:Y:S01]  /*37a0*/  CS2R R64, SRZ ;  /* 0x0000000000407805 */ /* 0x000fe2000001ff00 */
[----:B------:R-:W-:Y:S01]  /*37b0*/  CS2R R58, SRZ ;  /* 0x00000000003a7805 */ /* 0x000fe2000001ff00 */
[----:B------:R-:W-:Y:S01]  /*37c0*/  CS2R R56, SRZ ;  /* 0x0000000000387805 */ /* 0x000fe2000001ff00 */
[----:B------:R-:W-:Y:S01]  /*37d0*/  LEA.HI R2, R2, R0, RZ, 0x3 ;  /* 0x0000000002027211 */ /* 0x000fe200078f18ff */
[----:B------:R1:W2:Y:S01]  /*37e0*/  LDSM.16.M88.4 R136, [R174+0xa000] ;  /* 0x00a00000ae88783b */ /* 0x0002a20000000200 */
[----:B------:R-:W-:Y:S01]  /*37f0*/  CS2R R54, SRZ ;  /* 0x0000000000367805 */ /* 0x000fe2000001ff00 */
[----:B------:R-:W-:Y:S01]  /*3800*/  CS2R R52, SRZ ;  /* 0x0000000000347805 */ /* 0x000fe2000001ff00 */
[----:B------:R-:W-:Y:S01]  /*3810*/  LOP3.LUT R2, R2, 0xfffffff8, RZ, 0xc0, !PT ;  /* 0xfffffff802027812 */ /* 0x000fe200078ec0ff */
[----:B------:R1:W3:Y:S01]  /*3820*/  LDSM.16.M88.4 R140, [R174+0xa800] ;  /* 0x00a80000ae8c783b */ /* 0x0002e20000000200 */
[----:B------:R-:W-:Y:S01]  /*3830*/  CS2R R46, SRZ ;  /* 0x00000000002e7805 */ /* 0x000fe2000001ff00 */
[----:B------:R-:W-:Y:S01]  /*3840*/  CS2R R44, SRZ ;  /* 0x00000000002c7805 */ /* 0x000fe2000001ff00 */
[----:B------:R-:W-:Y:S01]  /*3850*/  CS2R R50, SRZ ;  /* 0x0000000000327805 */ /* 0x000fe2000001ff00 */
[----:B------:R1:W4:Y:S01]  /*3860*/  LDSM.16.M88.4 R144, [R177+0xa000] ;  /* 0x00a00000b190783b */ /* 0x0003220000000200 */
[----:B------:R-:W-:Y:S01]  /*3870*/  IMAD.IADD R0, R0, 0x1, -R2 ;  /* 0x0000000100007824 */ /* 0x000fe200078e0a02 */
[----:B------:R-:W-:Y:S01]  /*3880*/  IADD3 R2, R240, 0x1, RZ ;  /* 0x00000001f0027810 */ /* 0x000fe20007ffe0ff */
[----:B------:R-:W-:Y:S01]  /*3890*/  CS2R R48, SRZ ;  /* 0x0000000000307805 */ /* 0x000fe2000001ff00 */
[----:B------:R1:W1:Y:S01]  /*38a0*/  LDSM.16.M88.4 R148, [R177+0xa800] ;  /* 0x00a80000b194783b */ /* 0x0002620000000200 */
[----:B------:R-:W-:Y:S01]  /*38b0*/  CS2R R42, SRZ ;  /* 0x00000000002a7805 */ /* 0x000fe2000001ff00 */
[C---:B------:R-:W-:Y:S01]  /*38c0*/  LOP3.LUT P0, RZ, R0.reuse, 0x2, RZ, 0xc0, !PT ;  /* 0x0000000200ff7812 */ /* 0x040fe2000780c0ff */
[----:B------:R-:W-:Y:S01]  /*38d0*/  CS2R R40, SRZ ;  /* 0x0000000000287805 */ /* 0x000fe2000001ff00 */
[----:B------:R1:W1:Y:S01]  /*38e0*/  LDSM.16.M88.4 R152, [R175+0xa000] ;  /* 0x00a00000af98783b */ /* 0x0002620000000200 */
[----:B------:R-:W-:Y:S01]  /*38f0*/  LOP3.LUT P2, RZ, R0, 0x4, RZ, 0xc0, !PT ;  /* 0x0000000400ff7812 */ /* 0x000fe2000784c0ff */
[----:B------:R-:W-:Y:S01]  /*3900*/  CS2R R38, SRZ ;  /* 0x0000000000267805 */ /* 0x000fe2000001ff00 */
[----:B------:R-:W-:Y:S01]  /*3910*/  IADD3 R231, R194, R2, -R19 ;  /* 0x00000002c2e77210 */ /* 0x000fe20007ffe813 */
[----:B------:R1:W1:Y:S01]  /*3920*/  LDSM.16.M88.4 R156, [R175+0xa800] ;  /* 0x00a80000af9c783b */ /* 0x0002620000000200 */
[----:B------:R-:W-:Y:S01]  /*3930*/  IADD3 R0, R179, 0x1000, RZ ;  /* 0x00001000b3007810 */ /* 0x000fe20007ffe0ff */
[----:B------:R-:W-:Y:S01]  /*3940*/  CS2R R36, SRZ ;  /* 0x0000000000247805 */ /* 0x000fe2000001ff00 */
[----:B------:R-:W-:Y:S01]  /*3950*/  IADD3 R2, R180, 0x1000, RZ ;  /* 0x00001000b4027810 */ /* 0x000fe20007ffe0ff */
[----:B------:R1:W1:Y:S01]  /*3960*/  LDSM.16.M88.4 R160, [R176+0xa000] ;  /* 0x00a00000b0a0783b */ /* 0x0002620000000200 */
[----:B------:R-:W-:Y:S01]  /*3970*/  IADD3 R19, R19, 0x80, R233 ;  /* 0x0000008013137810 */ /* 0x000fe20007ffe0e9 */
[----:B------:R-:W-:Y:S01]  /*3980*/  IMAD.SHL.U32 R228, R240, 0x4, RZ ;  /* 0x00000004f0e47824 */ /* 0x000fe200078e00ff */
[----:B------:R-:W-:Y:S01]  /*3990*/  SEL R0, R0, R179, !P1 ;  /* 0x000000b300007207 */ /* 0x000fe20004800000 */
[----:B------:R1:W1:Y:S01]  /*39a0*/  LDSM.16.M88.4 R164, [R176+0xa800] ;  /* 0x00a80000b0a4783b */ /* 0x0002620000000200 */
[----:B------:R-:W-:Y:S01]  /*39b0*/  SEL R178, R178, 0xffffffe0, !P0 ;  /* 0xffffffe0b2b27807 */ /* 0x000fe20004000000 */
[----:B------:R-:W-:Y:S01]  /*39c0*/  IMAD.IADD R230, R19, 0x1, -R194 ;  /* 0x0000000113e67824 */ /* 0x000fe200078e0ac2 */
[----:B------:R-:W-:Y:S01]  /*39d0*/  SEL R2, R2, R180, !P1 ;  /* 0x000000b402027207 */ /* 0x000fe20004800000 */
[----:B------:R-:W-:Y:S01]  /*39e0*/  IMAD.SHL.U32 R168, R0, 0x2, RZ ;  /* 0x0000000200a87824 */ /* 0x000fe200078e00ff */
[----:B------:R-:W-:Y:S01]  /*39f0*/  SEL R128, R128, 0xffffffc0, !P2 ;  /* 0xffffffc080807807 */ /* 0x000fe20005000000 */
[----:B------:R-:W-:Y:S01]  /*3a00*/  IMAD.IADD R173, R178, 0x1, R170 ;  /* 0x00000001b2ad7824 */ /* 0x000fe200078e02aa */
[----:B------:R-:W-:Y:S01]  /*3a10*/  SHF.L.U32 R169, R2, 0x1, RZ ;  /* 0x0000000102a97819 */ /* 0x000fe200000006ff */
[----:B------:R-:W-:Y:S01]  /*3a20*/  IMAD.IADD R221, R224, 0x1, R219 ;  /* 0x00000001e0dd7824 */ /* 0x000fe200078e02db */
[----:B------:R-:W-:-:S02]  /*3a30*/  SHF.L.U64.HI R229, R240, 0x2, R10 ;  /* 0x00000002f0e57819 */ /* 0x000fc4000001020a */
[----:B------:R-:W-:Y:S02]  /*3a40*/  IADD3 R227, R233, 0x80, RZ ;  /* 0x00000080e9e37810 */ /* 0x000fe40007ffe0ff */
[----:B--2---:R-:W-:Y:S02]  /*3a50*/  IADD3 R172, R171, R178, RZ ;  /* 0x000000b2abac7210 */ /* 0x004fe40007ffe0ff */
.L_x_50:
[----:B------:R-:W0:Y:S01]  /*3a60*/  LDGDEPBAR ;  /* 0x00000000000079af */ /* 0x000e220000000000 */
[C---:B------:R-:W-:Y:S01]  /*3a70*/  IMAD.IADD R0, R169.reuse, 0x1, R178 ;  /* 0x00000001a9007824 */ /* 0x040fe200078e02b2 */
[----:B------:R-:W-:Y:S01]  /*3a80*/  SHF.L.U32 R2, R182, 0x6, RZ ;  /* 0x00000006b6027819 */ /* 0x000fe200000006ff */
[----:B------:R-:W-:Y:S01]  /*3a90*/  IMAD.IADD R124, R169, 0x1, R128 ;  /* 0x00000001a97c7824 */ /* 0x000fe200078e0280 */
[----:B-----5:R-:W-:Y:S02]  /*3aa0*/  FSETP.NEU.FTZ.AND P0, PT, R213, -INF , PT ;  /* 0xff800000d500780b */ /* 0x020fe40003f1d000 */
[----:B------:R-:W-:Y:S02]  /*3ab0*/  ISETP.GE.AND P3, PT, R2, R230, PT ;  /* 0x000000e60200720c */ /* 0x000fe40003f66270 */
[----:B------:R-:W-:Y:S02]  /*3ac0*/  ISETP.GT.AND P6, PT, R182, R223, PT ;  /* 0x000000dfb600720c */ /* 0x000fe40003fc4270 */
[-C--:B------:R-:W-:Y:S11]  /*3ad0*/  ISETP.LT.AND P3, PT, R227, R194.reuse, P3 ;  /* 0x000000c2e300720c */ /* 0x080ff60001f61270 */
[----:B------:R-:W-:Y:S02]  /*3ae0*/  @!UPT UIADD3 URZ, URZ, URZ, URZ ;  /* 0x0000003f3f3ff290 */ /* 0x000fe4000fffe03f */
[----:B------:R-:W-:Y:S01]  /*3af0*/  @!P3 IMAD.IADD R2, R231, 0x1, R2 ;  /* 0x00000001e702b824 */ /* 0x000fe200078e0202 */
[----:B------:R-:W-:Y:S04]  /*3b00*/  DEPBAR.LE SB0, 0x0 ;  /* 0x000080000000791a */ /* 0x000fe80000000000 */
[----:B------:R-:W-:Y:S08]  /*3b10*/  BAR.SYNC.DEFER_BLOCKING 0x0 ;  /* 0x0000000000007b1d */ /* 0x000ff00000010000 */
[----:B------:R-:W-:Y:S08]  /*3b20*/  LDSM.16.M88.4 R32, [R169] ;  /* 0x00000000a920783b */ /* 0x000ff00000000200 */
[----:B------:R-:W2:Y:S08]  /*3b30*/  LDSM.16.M88.4 R16, [R174+0x6000] ;  /* 0x00600000ae10783b */ /* 0x000eb00000000200 */
[----:B------:R-:W4:Y:S08]  /*3b40*/  LDSM.16.M88.4 R28, [R169+0x1000] ;  /* 0x00100000a91c783b */ /* 0x000f300000000200 */
[----:B------:R-:W3:Y:S08]  /*3b50*/  LDSM.16.M88.4 R100, [R174+0x6800] ;  /* 0x00680000ae64783b */ /* 0x000ef00000000200 */
[----:B------:R-:W-:Y:S08]  /*3b60*/  LDSM.16.M88.4 R104, [R0] ;  /* 0x000000000068783b */ /* 0x000ff00000000200 */
[----:B------:R-:W1:Y:S01]  /*3b70*/  LDSM.16.M88.4 R108, [R177+0x6000] ;  /* 0x00600000b16c783b */ /* 0x000e620000000200 */
[-C--:B--23--:R-:W-:Y:S07]  /*3b80*/  HMMA.16816.F32.BF16 R4, R32, R16.reuse, RZ ;  /* 0x000000102004723c */ /* 0x08cfee00000418ff */
[----:B------:R2:W3:Y:S01]  /*3b90*/  LDSM.16.M88.4 R112, [R0+0x1000] ;  /* 0x001000000070783b */ /* 0x0004e20000000200 */
[C---:B----4-:R-:W-:Y:S07]  /*3ba0*/  HMMA.16816.F32.BF16 R8, R28.reuse, R16, RZ ;  /* 0x000000101c08723c */ /* 0x050fee00000418ff */
[----:B------:R-:W4:Y:S01]  /*3bb0*/  LDSM.16.M88.4 R116, [R177+0x6800] ;  /* 0x00680000b174783b */ /* 0x000f220000000200 */
[-C--:B------:R-:W-:Y:S07]  /*3bc0*/  HMMA.16816.F32.BF16 R12, R28, R18.reuse, RZ ;  /* 0x000000121c0c723c */ /* 0x080fee00000418ff */
[----:B------:R-:W-:Y:S01]  /*3bd0*/  LDSM.16.M88.4 R120, [R175+0x6000] ;  /* 0x00600000af78783b */ /* 0x000fe20000000200 */
[C---:B------:R-:W-:Y:S07]  /*3be0*/  HMMA.16816.F32.BF16 R16, R32.reuse, R18, RZ ;  /* 0x000000122010723c */ /* 0x040fee00000418ff */
[----:B------:R-:W-:Y:S01]  /*3bf0*/  LDSM.16.M88.4 R132, [R176+0x6000] ;  /* 0x00600000b084783b */ /* 0x000fe20000000200 */
[----:B--2---:R-:W-:Y:S01]  /*3c00*/  IMAD.IADD R0, R0, 0x1, R128 ;  /* 0x0000000100007824 */ /* 0x004fe200078e0280 */
[-C--:B------:R-:W-:Y:S06]  /*3c10*/  HMMA.16816.F32.BF16 R20, R32, R100.reuse, RZ ;  /* 0x000000642014723c */ /* 0x080fec00000418ff */
[----:B------:R-:W-:Y:S02]  /*3c20*/  LDSM.16.M88.4 R128, [R0] ;  /* 0x000000000080783b */ /* 0x000fe40000000200 */
[C---:B------:R-:W-:Y:S08]  /*3c30*/  HMMA.16816.F32.BF16 R24, R28.reuse, R100, RZ ;  /* 0x000000641c18723c */ /* 0x040ff000000418ff */
[-C--:B------:R-:W-:Y:S08]  /*3c40*/  HMMA.16816.F32.BF16 R28, R28, R102.reuse, RZ ;  /* 0x000000661c1c723c */ /* 0x080ff000000418ff */
[----:B------:R-:W-:Y:S01]  /*3c50*/  HMMA.16816.F32.BF16 R32, R32, R102, RZ ;  /* 0x000000662020723c */ /* 0x000fe200000418ff */
[----:B------:R-:W2:Y:S07]  /*3c60*/  LDSM.16.M88.4 R100, [R124] ;  /* 0x000000007c64783b */ /* 0x000eae0000000200 */
[-C--:B-1----:R-:W-:Y:S01]  /*3c70*/  HMMA.16816.F32.BF16 R4, R104, R108.reuse, R4 ;  /* 0x0000006c6804723c */ /* 0x082fe20000041804 */
[----:B------:R-:W1:Y:S07]  /*3c80*/  LDSM.16.M88.4 R124, [R124+0x1000] ;  /* 0x001000007c7c783b */ /* 0x000e6e0000000200 */
[C---:B---3--:R-:W-:Y:S08]  /*3c90*/  HMMA.16816.F32.BF16 R8, R112.reuse, R108, R8 ;  /* 0x0000006c7008723c */ /* 0x048ff00000041808 */
[-C--:B------:R-:W-:Y:S08]  /*3ca0*/  HMMA.16816.F32.BF16 R12, R112, R110.reuse, R12 ;  /* 0x0000006e700c723c */ /* 0x080ff0000004180c */
[C---:B------:R-:W-:Y:S01]  /*3cb0*/  HMMA.16816.F32.BF16 R16, R104.reuse, R110, R16 ;  /* 0x0000006e6810723c */ /* 0x040fe20000041810 */
[----:B------:R-:W3:Y:S07]  /*3cc0*/  LDSM.16.M88.4 R108, [R175+0x6800] ;  /* 0x00680000af6c783b */ /* 0x000eee0000000200 */
[-C--:B----4-:R-:W-:Y:S08]  /*3cd0*/  HMMA.16816.F32.BF16 R20, R104, R116.reuse, R20 ;  /* 0x000000746814723c */ /* 0x090ff00000041814 */
[C---:B------:R-:W-:Y:S08]  /*3ce0*/  HMMA.16816.F32.BF16 R24, R112.reuse, R116, R24 ;  /* 0x000000747018723c */ /* 0x040ff00000041818 */
[-C--:B------:R-:W-:Y:S08]  /*3cf0*/  HMMA.16816.F32.BF16 R28, R112, R118.reuse, R28 ;  /* 0x00000076701c723c */ /* 0x080ff0000004181c */
[----:B------:R-:W-:Y:S07]  /*3d00*/  HMMA.16816.F32.BF16 R32, R104, R118, R32 ;  /* 0x000000766820723c */ /* 0x000fee0000041820 */
[----:B------:R-:W-:Y:S01]  /*3d10*/  FMUL.FTZ R106, R213, 1.4426950216293334961 ;  /* 0x3fb8aa3bd56a7820 */ /* 0x000fe20000410000 */
[-C--:B--2---:R-:W-:Y:S05]  /*3d20*/  HMMA.16816.F32.BF16 R4, R100, R120.reuse, R4 ;  /* 0x000000786404723c */ /* 0x084fea0000041804 */
[----:B------:R-:W-:Y:S01]  /*3d30*/  FSEL R106, R106, RZ, P0 ;  /* 0x000000ff6a6a7208 */ /* 0x000fe20000000000 */
[----:B------:R-:W-:Y:S02]  /*3d40*/  FMUL.FTZ R105, R212, 1.4426950216293334961 ;  /* 0x3fb8aa3bd4697820 */ /* 0x000fe40000410000 */
[C---:B-1----:R-:W-:Y:S04]  /*3d50*/  HMMA.16816.F32.BF16 R8, R124.reuse, R120, R8 ;  /* 0x000000787c08723c */ /* 0x042fe80000041808 */
[----:B------:R-:W-:Y:S04]  /*3d60*/  FMUL.FTZ R104, R210, 1.4426950216293334961 ;  /* 0x3fb8aa3bd2687820 */ /* 0x000fe80000410000 */
[-C--:B------:R-:W-:Y:S08]  /*3d70*/  HMMA.16816.F32.BF16 R12, R124, R122.reuse, R12 ;  /* 0x0000007a7c0c723c */ /* 0x080ff0000004180c */
[C---:B------:R-:W-:Y:S08]  /*3d80*/  HMMA.16816.F32.BF16 R16, R100.reuse, R122, R16 ;  /* 0x0000007a6410723c */ /* 0x040ff00000041810 */
[-C--:B---3--:R-:W-:Y:S08]  /*3d90*/  HMMA.16816.F32.BF16 R20, R100, R108.reuse, R20 ;  /* 0x0000006c6414723c */ /* 0x088ff00000041814 */
[C---:B------:R-:W-:Y:S07]  /*3da0*/  HMMA.16816.F32.BF16 R24, R124.reuse, R108, R24 ;  /* 0x0000006c7c18723c */ /* 0x040fee0000041818 */
[C---:B------:R-:W-:Y:S01]  /*3db0*/  @!P3 IADD3 R109, R2.reuse, 0x28, RZ ;  /* 0x00000028026db810 */ /* 0x040fe20007ffe0ff */
[-C--:B------:R-:W-:Y:S04]  /*3dc0*/  HMMA.16816.F32.BF16 R28, R124, R110.reuse, R28 ;  /* 0x0000006e7c1c723c */ /* 0x080fe8000004181c */
[-C--:B------:R-:W-:Y:S02]  /*3dd0*/  @!P3 IMNMX R109, R109, R194.reuse, PT ;  /* 0x000000c26d6db217 */ /* 0x080fe40003800200 */
[----:B------:R-:W-:Y:S02]  /*3de0*/  @!P3 IADD3 R108, R2, 0x20, RZ ;  /* 0x00000020026cb810 */ /* 0x000fe40007ffe0ff */
[----:B------:R-:W-:Y:S01]  /*3df0*/  HMMA.16816.F32.BF16 R32, R100, R110, R32 ;  /* 0x0000006e6420723c */ /* 0x000fe20000041820 */
[----:B------:R1:W2:Y:S03]  /*3e00*/  LDSM.16.M88.4 R100, [R0+0x1000] ;  /* 0x001000000064783b */ /* 0x0002a60000000200 */
[-C--:B------:R-:W-:Y:S03]  /*3e10*/  @!P3 IMNMX R108, R108, R194.reuse, PT ;  /* 0x000000c26c6cb217 */ /* 0x080fe60003800200 */
[CC--:B------:R-:W-:Y:S01]  /*3e20*/  @!P3 IMNMX R111, R2.reuse, R194.reuse, PT ;  /* 0x000000c2026fb217 */ /* 0x0c0fe20003800200 */
[-C--:B------:R-:W-:Y:S05]  /*3e30*/  HMMA.16816.F32.BF16 R4, R128, R132.reuse, R4 ;  /* 0x000000848004723c */ /* 0x080fea0000041804 */
[----:B------:R-:W-:Y:S01]  /*3e40*/  @!P3 IADD3 R110, R2, 0x8, RZ ;  /* 0x00000008026eb810 */ /* 0x000fe20007ffe0ff */
[----:B------:R-:W-:Y:S03]  /*3e50*/  FMUL.FTZ R2, R211, 1.4426950216293334961 ;  /* 0x3fb8aa3bd3027820 */ /* 0x000fe60000410000 */
[----:B------:R-:W-:Y:S03]  /*3e60*/  @!P3 IMNMX R110, R110, R194, PT ;  /* 0x000000c26e6eb217 */ /* 0x000fe60003800200 */
[----:B-1----:R-:W-:Y:S05]  /*3e70*/  @!P3 IMAD R0, R226, 0x80, R237 ;  /* 0x00000080e200b824 */ /* 0x002fea00078e02ed */
[C---:B------:R-:W-:Y:S02]  /*3e80*/  @!P3 IADD3 R107, R0.reuse, 0x1, RZ ;  /* 0x00000001006bb810 */ /* 0x040fe40007ffe0ff */
[-C--:B------:R-:W-:Y:S02]  /*3e90*/  @!P3 ISETP.GE.AND P1, PT, R0, R111.reuse, PT ;  /* 0x0000006f0000b20c */ /* 0x080fe40003f26270 */
[----:B------:R-:W-:Y:S03]  /*3ea0*/  @!P3 ISETP.GE.AND P0, PT, R107, R111, PT ;  /* 0x0000006f6b00b20c */ /* 0x000fe60003f06270 */
[----:B------:R-:W-:Y:S02]  /*3eb0*/  @!P3 FSEL R4, R4, -INF , !P1 ;  /* 0xff8000000404b808 */ /* 0x000fe40004800000 */
[----:B------:R-:W-:Y:S02]  /*3ec0*/  @!P3 FSEL R5, R5, -INF , !P0 ;  /* 0xff8000000505b808 */ /* 0x000fe40004000000 */
[----:B------:R-:W-:Y:S01]  /*3ed0*/  FSETP.NEU.FTZ.AND P0, PT, R212, -INF , PT ;  /* 0xff800000d400780b */ /* 0x000fe20003f1d000 */
[--C-:B------:R-:W-:Y:S01]  /*3ee0*/  FFMA.FTZ R4, R4, c[0x0][0x23c], -R106.reuse ;  /* 0x00008f0004047a23 */ /* 0x100fe2000001086a */
[-C--:B------:R-:W-:Y:S01]  /*3ef0*/  @!P3 ISETP.GE.AND P1, PT, R0, R110.reuse, PT ;  /* 0x0000006e0000b20c */ /* 0x080fe20003f26270 */
[C---:B--2---:R-:W-:Y:S02]  /*3f00*/  HMMA.16816.F32.BF16 R8, R100.reuse, R132, R8 ;  /* 0x000000846408723c */ /* 0x044fe40000041808 */
[----:B------:R-:W-:Y:S02]  /*3f10*/  MUFU.EX2 R112, R4 ;  /* 0x0000000400707308 */ /* 0x000fe40000000800 */
[----:B------:R-:W-:Y:S01]  /*3f20*/  FSEL R105, R105, RZ, P0 ;  /* 0x000000ff69697208 */ /* 0x000fe20000000000 */
[----:B------:R-:W-:Y:S01]  /*3f30*/  FFMA.FTZ R5, R5, c[0x0][0x23c], -R106 ;  /* 0x00008f0005057a23 */ /* 0x000fe2000001086a */
[----:B------:R-:W-:Y:S02]  /*3f40*/  @!P3 ISETP.GE.AND P0, PT, R107, R110, PT ;  /* 0x0000006e6b00b20c */ /* 0x000fe40003f06270 */
[----:B------:R-:W-:Y:S01]  /*3f50*/  @!P3 FSEL R6, R6, -INF , !P1 ;  /* 0xff8000000606b808 */ /* 0x000fe20004800000 */
[-C--:B------:R-:W-:Y:S03]  /*3f60*/  HMMA.16816.F32.BF16 R12, R100, R134.reuse, R12 ;  /* 0x00000086640c723c */ /* 0x080fe6000004180c */
[----:B------:R-:W-:Y:S01]  /*3f70*/  MUFU.EX2 R133, R5 ;  /* 0x0000000500857308 */ /* 0x000fe20000000800 */
[----:B------:R-:W-:Y:S01]  /*3f80*/  @!P3 FSEL R7, R7, -INF , !P0 ;  /* 0xff8000000707b808 */ /* 0x000fe20004000000 */
[--C-:B------:R-:W-:Y:S01]  /*3f90*/  FFMA.FTZ R6, R6, c[0x0][0x23c], -R105.reuse ;  /* 0x00008f0006067a23 */ /* 0x100fe20000010869 */
[-C--:B------:R-:W-:Y:S02]  /*3fa0*/  @!P3 ISETP.GE.AND P1, PT, R0, R108.reuse, PT ;  /* 0x0000006c0000b20c */ /* 0x080fe40003f26270 */
[----:B------:R-:W-:Y:S01]  /*3fb0*/  FSETP.NEU.FTZ.AND P0, PT, R210, -INF , PT ;  /* 0xff800000d200780b */ /* 0x000fe20003f1d000 */
[--C-:B------:R-:W-:Y:S01]  /*3fc0*/  FFMA.FTZ R7, R7, c[0x0][0x23c], -R105.reuse ;  /* 0x00008f0007077a23 */ /* 0x100fe20000010869 */
[C---:B------:R-:W-:Y:S03]  /*3fd0*/  HMMA.16816.F32.BF16 R16, R128.reuse, R134, R16 ;  /* 0x000000868010723c */ /* 0x040fe60000041810 */
[----:B------:R-:W-:Y:S01]  /*3fe0*/  MUFU.EX2 R132, R6 ;  /* 0x0000000600847308 */ /* 0x000fe20000000800 */
[----:B------:R-:W-:Y:S02]  /*3ff0*/  FSEL R104, R104, RZ, P0 ;  /* 0x000000ff68687208 */ /* 0x000fe40000000000 */
[-C--:B------:R-:W-:Y:S02]  /*4000*/  @!P3 ISETP.GE.AND P0, PT, R107, R108.reuse, PT ;  /* 0x0000006c6b00b20c */ /* 0x080fe40003f06270 */
[----:B------:R-:W-:Y:S02]  /*4010*/  @!P3 FSEL R8, R8, -INF , !P1 ;  /* 0xff8000000808b808 */ /* 0x000fe40004800000 */
[-C--:B------:R-:W-:Y:S02]  /*4020*/  @!P3 ISETP.GE.AND P1, PT, R0, R109.reuse, PT ;  /* 0x0000006d0000b20c */ /* 0x080fe40003f26270 */
[----:B------:R-:W-:Y:S01]  /*4030*/  @!P3 FSEL R9, R9, -INF , !P0 ;  /* 0xff8000000909b808 */ /* 0x000fe20004000000 */
[----:B------:R1:W2:Y:S01]  /*4040*/  MUFU.EX2 R201, R7 ;  /* 0x0000000700c97308 */ /* 0x0002a20000000800 */
[--C-:B------:R-:W-:Y:S01]  /*4050*/  FFMA.FTZ R8, R8, c[0x0][0x23c], -R104.reuse ;  /* 0x00008f0008087a23 */ /* 0x100fe20000010868 */
[----:B------:R-:W-:Y:S02]  /*4060*/  FSETP.NEU.FTZ.AND P0, PT, R211, -INF , PT ;  /* 0xff800000d300780b */ /* 0x000fe40003f1d000 */
[----:B------:R-:W-:Y:S01]  /*4070*/  FFMA.FTZ R9, R9, c[0x0][0x23c], -R104 ;  /* 0x00008f0009097a23 */ /* 0x000fe20000010868 */
[----:B------:R-:W-:Y:S02]  /*4080*/  @!P3 FSEL R10, R10, -INF , !P1 ;  /* 0xff8000000a0ab808 */ /* 0x000fe40004800000 */
[----:B------:R-:W-:Y:S02]  /*4090*/  FSEL R2, R2, RZ, P0 ;  /* 0x000000ff02027208 */ /* 0x000fe40000000000 */
[-C--:B------:R-:W-:Y:S01]  /*40a0*/  @!P3 ISETP.GE.AND P0, PT, R107, R109.reuse, PT ;  /* 0x0000006d6b00b20c */ /* 0x080fe20003f06270 */
[----:B------:R3:W-:Y:S02]  /*40b0*/  MUFU.EX2 R205, R8 ;  /* 0x0000000800cd7308 */ /* 0x0007e40000000800 */
[--C-:B------:R-:W-:Y:S01]  /*40c0*/  FFMA.FTZ R10, R10, c[0x0][0x23c], -R2.reuse ;  /* 0x00008f000a0a7a23 */ /* 0x100fe20000010802 */
[----:B------:R-:W-:Y:S05]  /*40d0*/  @!P3 FSEL R11, R11, -INF , !P0 ;  /* 0xff8000000b0bb808 */ /* 0x000fea0004000000 */
[----:B------:R-:W-:Y:S02]  /*40e0*/  FFMA.FTZ R11, R11, c[0x0][0x23c], -R2 ;  /* 0x00008f000b0b7a23 */ /* 0x000fe40000010802 */
[----:B------:R4:W2:Y:S01]  /*40f0*/  MUFU.EX2 R204, R9 ;  /* 0x0000000900cc7308 */ /* 0x0008a20000000800 */
[----:B-1----:R-:W1:Y:S09]  /*4100*/  LDSM.16.M88.4 R4, [R176+0x6800] ;  /* 0x00680000b004783b */ /* 0x002e720000000200 */
[----:B------:R-:W-:Y:S01]  /*4110*/  MUFU.EX2 R209, R10 ;  /* 0x0000000a00d17308 */ /* 0x000fe20000000800 */
[----:B---3--:R-:W-:Y:S04]  /*4120*/  @!P3 IADD3 R8, R0, 0x8, RZ ;  /* 0x000000080008b810 */ /* 0x008fe80007ffe0ff */
[-C--:B------:R-:W-:Y:S05]  /*4130*/  @!P3 ISETP.GE.AND P0, PT, R8, R108.reuse, PT ;  /* 0x0000006c0800b20c */ /* 0x080fea0003f06270 */
[----:B------:R-:W-:Y:S01]  /*4140*/  MUFU.EX2 R208, R11 ;  /* 0x0000000b00d07308 */ /* 0x000fe20000000800 */
[----:B------:R-:W-:Y:S02]  /*4150*/  @!P3 FSEL R12, R12, -INF , !P0 ;  /* 0xff8000000c0cb808 */ /* 0x000fe40004000000 */
[----:B----4-:R-:W-:Y:S03]  /*4160*/  @!P3 IADD3 R9, R0, 0x9, RZ ;  /* 0x000000090009b810 */ /* 0x010fe60007ffe0ff */
[--C-:B------:R-:W-:Y:S01]  /*4170*/  FFMA.FTZ R12, R12, c[0x0][0x23c], -R104.reuse ;  /* 0x00008f000c0c7a23 */ /* 0x100fe20000010868 */
[----:B------:R-:W-:Y:S03]  /*4180*/  @!P3 ISETP.GE.AND P0, PT, R9, R108, PT ;  /* 0x0000006c0900b20c */ /* 0x000fe60003f06270 */
[----:B------:R-:W-:Y:S01]  /*4190*/  MUFU.EX2 R200, R12 ;  /* 0x0000000c00c87308 */ /* 0x000fe20000000800 */
[----:B------:R-:W-:Y:S02]  /*41a0*/  @!P3 FSEL R13, R13, -INF , !P0 ;  /* 0xff8000000d0db808 */ /* 0x000fe40004000000 */
[-C--:B------:R-:W-:Y:S03]  /*41b0*/  @!P3 ISETP.GE.AND P0, PT, R8, R109.reuse, PT ;  /* 0x0000006d0800b20c */ /* 0x080fe60003f06270 */
[----:B------:R-:W-:Y:S01]  /*41c0*/  FFMA.FTZ R13, R13, c[0x0][0x23c], -R104 ;  /* 0x00008f000d0d7a23 */ /* 0x000fe20000010868 */
[----:B------:R-:W-:Y:S02]  /*41d0*/  @!P3 FSEL R14, R14, -INF , !P0 ;  /* 0xff8000000e0eb808 */ /* 0x000fe40004000000 */
[----:B------:R-:W-:Y:S01]  /*41e0*/  @!P3 ISETP.GE.AND P0, PT, R9, R109, PT ;  /* 0x0000006d0900b20c */ /* 0x000fe20003f06270 */
[----:B------:R-:W3:Y:S02]  /*41f0*/  MUFU.EX2 R199, R13 ;  /* 0x0000000d00c77308 */ /* 0x000ee40000000800 */
[--C-:B------:R-:W-:Y:S01]  /*4200*/  FFMA.FTZ R14, R14, c[0x0][0x23c], -R2.reuse ;  /* 0x00008f000e0e7a23 */ /* 0x100fe20000010802 */
[-C--:B-1----:R-:W-:Y:S03]  /*4210*/  HMMA.16816.F32.BF16 R20, R128, R4.reuse, R20 ;  /* 0x000000048014723c */ /* 0x082fe60000041814 */
[----:B------:R-:W-:Y:S02]  /*4220*/  @!P3 FSEL R15, R15, -INF , !P0 ;  /* 0xff8000000f0fb808 */ /* 0x000fe40004000000 */
[-C--:B------:R-:W-:Y:S02]  /*4230*/  @!P3 ISETP.GE.AND P0, PT, R8, R111.reuse, PT ;  /* 0x0000006f0800b20c */ /* 0x080fe40003f06270 */
[----:B------:R-:W-:Y:S01]  /*4240*/  MUFU.EX2 R203, R14 ;  /* 0x0000000e00cb7308 */ /* 0x000fe20000000800 */
[C---:B------:R-:W-:Y:S04]  /*4250*/  HMMA.16816.F32.BF16 R24, R100.reuse, R4, R24 ;  /* 0x000000046418723c */ /* 0x040fe80000041818 */
[----:B------:R-:W-:Y:S01]  /*4260*/  @!P3 FSEL R16, R16, -INF , !P0 ;  /* 0xff8000001010b808 */ /* 0x000fe20004000000 */
[----:B------:R-:W-:Y:S01]  /*4270*/  FFMA.FTZ R15, R15, c[0x0][0x23c], -R2 ;  /* 0x00008f000f0f7a23 */ /* 0x000fe20000010802 */
[-C--:B------:R-:W-:Y:S02]  /*4280*/  @!P3 ISETP.GE.AND P0, PT, R9, R111.reuse, PT ;  /* 0x0000006f0900b20c */ /* 0x080fe40003f06270 */
[-C--:B------:R-:W-:Y:S01]  /*4290*/  HMMA.16816.F32.BF16 R28, R100, R6.reuse, R28 ;  /* 0x00000006641c723c */ /* 0x080fe2000004181c */
[----:B------:R-:W-:Y:S03]  /*42a0*/  MUFU.EX2 R202, R15 ;  /* 0x0000000f00ca7308 */ /* 0x000fe60000000800 */
[----:B------:R-:W-:Y:S01]  /*42b0*/  @!P3 FSEL R17, R17, -INF , !P0 ;  /* 0xff8000001111b808 */ /* 0x000fe20004000000 */
[--C-:B------:R-:W-:Y:S01]  /*42c0*/  FFMA.FTZ R16, R16, c[0x0][0x23c], -R106.reuse ;  /* 0x00008f0010107a23 */ /* 0x100fe2000001086a */
[-C--:B------:R-:W-:Y:S02]  /*42d0*/  @!P3 ISETP.GE.AND P0, PT, R8, R110.reuse, PT ;  /* 0x0000006e0800b20c */ /* 0x080fe40003f06270 */
[----:B------:R-:W-:Y:S03]  /*42e0*/  HMMA.16816.F32.BF16 R32, R128, R6, R32 ;  /* 0x000000068020723c */ /* 0x000fe60000041820 */
[----:B------:R-:W-:Y:S01]  /*42f0*/  MUFU.EX2 R127, R16 ;  /* 0x00000010007f7308 */ /* 0x000fe20000000800 */
[----:B------:R-:W-:Y:S01]  /*4300*/  @!P3 IADD3 R8, R0, 0x10, RZ ;  /* 0x000000100008b810 */ /* 0x000fe20007ffe0ff */
[--C-:B------:R-:W-:Y:S01]  /*4310*/  FFMA.FTZ R17, R17, c[0x0][0x23c], -R106.reuse ;  /* 0x00008f0011117a23 */ /* 0x100fe2000001086a */
[----:B------:R-:W-:Y:S02]  /*4320*/  @!P3 FSEL R18, R18, -INF , !P0 ;  /* 0xff8000001212b808 */ /* 0x000fe40004000000 */
[-C--:B------:R-:W-:Y:S04]  /*4330*/  @!P3 ISETP.GE.AND P0, PT, R9, R110.reuse, PT ;  /* 0x0000006e0900b20c */ /* 0x080fe80003f06270 */
[----:B------:R-:W-:Y:S01]  /*4340*/  @!P3 IADD3 R9, R0, 0x11, RZ ;  /* 0x000000110009b810 */ /* 0x000fe20007ffe0ff */
[--C-:B------:R-:W-:Y:S01]  /*4350*/  FFMA.FTZ R18, R18, c[0x0][0x23c], -R105.reuse ;  /* 0x00008f0012127a23 */ /* 0x100fe20000010869 */
[----:B------:R-:W-:Y:S01]  /*4360*/  @!P3 FSEL R19, R19, -INF , !P0 ;  /* 0xff8000001313b808 */ /* 0x000fe20004000000 */
[----:B------:R-:W-:Y:S01]  /*4370*/  MUFU.EX2 R125, R17 ;  /* 0x00000011007d7308 */ /* 0x000fe20000000800 */
[-C--:B------:R-:W-:Y:S02]  /*4380*/  @!P3 ISETP.GE.AND P0, PT, R8, R111.reuse, PT ;  /* 0x0000006f0800b20c */ /* 0x080fe40003f06270 */
[----:B------:R-:W-:Y:S01]  /*4390*/  @!P3 IADD3 R4, R0, 0x18, RZ ;  /* 0x000000180004b810 */ /* 0x000fe20007ffe0ff */
[--C-:B------:R-:W-:Y:S01]  /*43a0*/  FFMA.FTZ R19, R19, c[0x0][0x23c], -R105.reuse ;  /* 0x00008f0013137a23 */ /* 0x100fe20000010869 */
[----:B------:R-:W-:Y:S02]  /*43b0*/  @!P3 FSEL R20, R20, -INF , !P0 ;  /* 0xff8000001414b808 */ /* 0x000fe40004000000 */
[----:B------:R-:W-:Y:S02]  /*43c0*/  @!P3 ISETP.GE.AND P0, PT, R9, R111, PT ;  /* 0x0000006f0900b20c */ /* 0x000fe40003f06270 */
[----:B------:R-:W-:Y:S01]  /*43d0*/  @!P3 IADD3 R0, R0, 0x19, RZ ;  /* 0x000000190000b810 */ /* 0x000fe20007ffe0ff */
[----:B------:R-:W-:Y:S01]  /*43e0*/  MUFU.EX2 R135, R18 ;  /* 0x0000001200877308 */ /* 0x000fe20000000800 */
[----:B------:R-:W-:Y:S01]  /*43f0*/  @!P3 FSEL R21, R21, -INF , !P0 ;  /* 0xff8000001515b808 */ /* 0x000fe20004000000 */
[--C-:B------:R-:W-:Y:S01]  /*4400*/  FFMA.FTZ R20, R20, c[0x0][0x23c], -R106.reuse ;  /* 0x00008f0014147a23 */ /* 0x100fe2000001086a */
[----:B------:R-:W-:Y:S02]  /*4410*/  @!P3 ISETP.GE.AND P0, PT, R8, R110, PT ;  /* 0x0000006e0800b20c */ /* 0x000fe40003f06270 */
[----:B--2---:R-:W-:Y:S01]  /*4420*/  F2FP.BF16.PACK_AB R6, R201, R132 ;  /* 0x00000084c906723e */ /* 0x004fe200000010ff */
[----:B------:R-:W-:Y:S01]  /*4430*/  FFMA.FTZ R21, R21, c[0x0][0x23c], -R106 ;  /* 0x00008f0015157a23 */ /* 0x000fe2000001086a */
[----:B------:R-:W-:Y:S02]  /*4440*/  @!P3 FSEL R22, R22, -INF , !P0 ;  /* 0xff8000001616b808 */ /* 0x000fe40004000000 */
[----:B------:R-:W-:Y:S01]  /*4450*/  @!P3 ISETP.GE.AND P0, PT, R9, R110, PT ;  /* 0x0000006e0900b20c */ /* 0x000fe20003f06270 */
[----:B------:R-:W1:Y:S01]  /*4460*/  MUFU.EX2 R134, R19 ;  /* 0x0000001300867308 */ /* 0x000e620000000800 */
[----:B------:R3:W-:Y:S01]  /*4470*/  STS [R189+0xe400], R6 ;  /* 0x00e40006bd007388 */ /* 0x0007e20000000800 */
[----:B------:R-:W-:Y:S01]  /*4480*/  F2FP.BF16.PACK_AB R5, R204, R205 ;  /* 0x000000cdcc05723e */ /* 0x000fe200000010ff */
[--C-:B------:R-:W-:Y:S01]  /*4490*/  FFMA.FTZ R22, R22, c[0x0][0x23c], -R105.reuse ;  /* 0x00008f0016167a23 */ /* 0x100fe20000010869 */
[----:B------:R-:W-:Y:S02]  /*44a0*/  @!P3 FSEL R23, R23, -INF , !P0 ;  /* 0xff8000001717b808 */ /* 0x000fe40004000000 */
[-C--:B------:R-:W-:Y:S03]  /*44b0*/  @!P3 ISETP.GE.AND P0, PT, R8, R108.reuse, PT ;  /* 0x0000006c0800b20c */ /* 0x080fe60003f06270 */
[--C-:B------:R-:W-:Y:S01]  /*44c0*/  FFMA.FTZ R23, R23, c[0x0][0x23c], -R105.reuse ;  /* 0x00008f0017177a23 */ /* 0x100fe20000010869 */
[----:B------:R-:W-:Y:S01]  /*44d0*/  @!P3 FSEL R24, R24, -INF , !P0 ;  /* 0xff8000001818b808 */ /* 0x000fe20004000000 */
[----:B------:R-:W-:Y:S01]  /*44e0*/  MUFU.EX2 R122, R20 ;  /* 0x00000014007a7308 */ /* 0x000fe20000000800 */
[----:B------:R-:W-:Y:S03]  /*44f0*/  @!P3 ISETP.GE.AND P0, PT, R9, R108, PT ;  /* 0x0000006c0900b20c */ /* 0x000fe60003f06270 */
[--C-:B------:R-:W-:Y:S01]  /*4500*/  FFMA.FTZ R24, R24, c[0x0][0x23c], -R104.reuse ;  /* 0x00008f0018187a23 */ /* 0x100fe20000010868 */
[----:B------:R-:W-:Y:S02]  /*4510*/  @!P3 FSEL R25, R25, -INF , !P0 ;  /* 0xff8000001919b808 */ /* 0x000fe40004000000 */
[-C--:B------:R-:W-:Y:S03]  /*4520*/  @!P3 ISETP.GE.AND P0, PT, R8, R109.reuse, PT ;  /* 0x0000006d0800b20c */ /* 0x080fe60003f06270 */
[----:B------:R-:W-:Y:S01]  /*4530*/  MUFU.EX2 R120, R21 ;  /* 0x0000001500787308 */ /* 0x000fe20000000800 */
[----:B------:R-:W-:Y:S01]  /*4540*/  @!P3 FSEL R26, R26, -INF , !P0 ;  /* 0xff8000001a1ab808 */ /* 0x000fe20004000000 */
[----:B------:R-:W-:Y:S01]  /*4550*/  FFMA.FTZ R25, R25, c[0x0][0x23c], -R104 ;  /* 0x00008f0019197a23 */ /* 0x000fe20000010868 */
[-C--:B------:R-:W-:Y:S02]  /*4560*/  @!P3 ISETP.GE.AND P0, PT, R9, R109.reuse, PT ;  /* 0x0000006d0900b20c */ /* 0x080fe40003f06270 */
[----:B---3--:R-:W-:Y:S01]  /*4570*/  F2FP.BF16.PACK_AB R6, R199, R200 ;  /* 0x000000c8c706723e */ /* 0x008fe200000010ff */
[--C-:B------:R-:W-:Y:S01]  /*4580*/  FFMA.FTZ R26, R26, c[0x0][0x23c], -R2.reuse ;  /* 0x00008f001a1a7a23 */ /* 0x100fe20000010802 */
[----:B------:R-:W-:Y:S02]  /*4590*/  @!P3 FSEL R27, R27, -INF , !P0 ;  /* 0xff8000001b1bb808 */ /* 0x000fe40004000000 */
[-C--:B------:R-:W-:Y:S01]  /*45a0*/  @!P3 ISETP.GE.AND P0, PT, R4, R108.reuse, PT ;  /* 0x0000006c0400b20c */ /* 0x080fe20003f06270 */
[----:B------:R-:W-:Y:S02]  /*45b0*/  MUFU.EX2 R124, R22 ;  /* 0x00000016007c7308 */ /* 0x000fe40000000800 */
[----:B------:R-:W-:Y:S01]  /*45c0*/  FFMA.FTZ R27, R27, c[0x0][0x23c], -R2 ;  /* 0x00008f001b1b7a23 */ /* 0x000fe20000010802 */
[----:B------:R-:W-:Y:S02]  /*45d0*/  @!P3 FSEL R28, R28, -INF , !P0 ;  /* 0xff8000001c1cb808 */ /* 0x000fe40004000000 */
[----:B------:R-:W-:Y:S02]  /*45e0*/  @!P3 ISETP.GE.AND P0, PT, R0, R108, PT ;  /* 0x0000006c0000b20c */ /* 0x000fe40003f06270 */
[----:B------:R-:W-:Y:S01]  /*45f0*/  MOV R108, 0x40 ;  /* 0x00000040006c7802 */ /* 0x000fe20000000f00 */
[--C-:B------:R-:W-:Y:S01]  /*4600*/  FFMA.FTZ R28, R28, c[0x0][0x23c], -R104.reuse ;  /* 0x00008f001c1c7a23 */ /* 0x100fe20000010868 */
[----:B------:R-:W-:Y:S01]  /*4610*/  @!P3 FSEL R29, R29, -INF , !P0 ;  /* 0xff8000001d1db808 */ /* 0x000fe20004000000 */
[----:B------:R-:W-:Y:S01]  /*4620*/  MUFU.EX2 R123, R23 ;  /* 0x00000017007b7308 */ /* 0x000fe20000000800 */
[----:B------:R-:W-:Y:S02]  /*4630*/  @!P3 ISETP.GE.AND P0, PT, R4, R109, PT ;  /* 0x0000006d0400b20c */ /* 0x000fe40003f06270 */
[----:B------:R-:W-:Y:S01]  /*4640*/  SEL R128, R108, 0xffffffc0, !P2 ;  /* 0xffffffc06c807807 */ /* 0x000fe20005000000 */
[----:B------:R-:W-:Y:S01]  /*4650*/  FFMA.FTZ R104, R29, c[0x0][0x23c], -R104 ;  /* 0x00008f001d687a23 */ /* 0x000fe20000010868 */
[----:B------:R-:W-:Y:S02]  /*4660*/  @!P3 FSEL R30, R30, -INF , !P0 ;  /* 0xff8000001e1eb808 */ /* 0x000fe40004000000 */
[-C--:B------:R-:W-:Y:S03]  /*4670*/  @!P3 ISETP.GE.AND P0, PT, R4, R111.reuse, PT ;  /* 0x0000006f0400b20c */ /* 0x080fe60003f06270 */
[----:B------:R-:W-:Y:S01]  /*4680*/  FFMA.FTZ R30, R30, c[0x0][0x23c], -R2 ;  /* 0x00008f001e1e7a23 */ /* 0x000fe20000010802 */
[----:B------:R-:W-:Y:S01]  /*4690*/  @!P3 FSEL R32, R32, -INF , !P0 ;  /* 0xff8000002020b808 */ /* 0x000fe20004000000 */
[----:B------:R-:W-:Y:S01]  /*46a0*/  MUFU.EX2 R197, R24 ;  /* 0x0000001800c57308 */ /* 0x000fe20000000800 */
[----:B------:R-:W-:Y:S03]  /*46b0*/  @!P3 ISETP.GE.AND P0, PT, R0, R111, PT ;  /* 0x0000006f0000b20c */ /* 0x000fe60003f06270 */
[--C-:B------:R-:W-:Y:S01]  /*46c0*/  FFMA.FTZ R32, R32, c[0x0][0x23c], -R106.reuse ;  /* 0x00008f0020207a23 */ /* 0x100fe2000001086a */
[----:B------:R-:W-:Y:S02]  /*46d0*/  @!P3 FSEL R33, R33, -INF , !P0 ;  /* 0xff8000002121b808 */ /* 0x000fe40004000000 */
[-C--:B------:R-:W-:Y:S02]  /*46e0*/  @!P3 ISETP.GE.AND P0, PT, R4, R110.reuse, PT ;  /* 0x0000006e0400b20c */ /* 0x080fe40003f06270 */
[----:B------:R-:W-:Y:S01]  /*46f0*/  F2FP.BF16.PACK_AB R4, R208, R209 ;  /* 0x000000d1d004723e */ /* 0x000fe200000010ff */
[----:B------:R-:W-:Y:S01]  /*4700*/  FFMA.FTZ R106, R33, c[0x0][0x23c], -R106 ;  /* 0x00008f00216a7a23 */ /* 0x000fe2000001086a */
[----:B------:R-:W-:Y:S01]  /*4710*/  @!P3 FSEL R34, R34, -INF , !P0 ;  /* 0xff8000002222b808 */ /* 0x000fe20004000000 */
[----:B------:R-:W-:Y:S01]  /*4720*/  MUFU.EX2 R114, R32 ;  /* 0x0000002000727308 */ /* 0x000fe20000000800 */
[----:B------:R-:W-:Y:S03]  /*4730*/  @!P3 ISETP.GE.AND P0, PT, R0, R110, PT ;  /* 0x0000006e0000b20c */ /* 0x000fe60003f06270 */
[--C-:B------:R-:W-:Y:S01]  /*4740*/  FFMA.FTZ R34, R34, c[0x0][0x23c], -R105.reuse ;  /* 0x00008f0022227a23 */ /* 0x100fe20000010869 */
[----:B------:R-:W-:Y:S02]  /*4750*/  @!P3 FSEL R35, R35, -INF , !P0 ;  /* 0xff8000002323b808 */ /* 0x000fe40004000000 */
[----:B------:R-:W-:Y:S02]  /*4760*/  @!P3 ISETP.GE.AND P0, PT, R0, R109, PT ;  /* 0x0000006d0000b20c */ /* 0x000fe40003f06270 */
[----:B------:R-:W-:Y:S01]  /*4770*/  F2FP.BF16.PACK_AB R0, R133, R112 ;  /* 0x000000708500723e */ /* 0x000fe200000010ff */
[----:B------:R-:W2:Y:S01]  /*4780*/  MUFU.EX2 R113, R106 ;  /* 0x0000006a00717308 */ /* 0x000ea20000000800 */
[----:B------:R-:W-:Y:S01]  /*4790*/  @!P3 FSEL R31, R31, -INF , !P0 ;  /* 0xff8000001f1fb808 */ /* 0x000fe20004000000 */
[----:B------:R-:W-:Y:S01]  /*47a0*/  FFMA.FTZ R105, R35, c[0x0][0x23c], -R105 ;  /* 0x00008f0023697a23 */ /* 0x000fe20000010869 */
[----:B------:R-:W-:Y:S01]  /*47b0*/  IADD3 R110, P0, R228, R217, RZ ;  /* 0x000000d9e46e7210 */ /* 0x000fe20007f1e0ff */
[----:B------:R1:W-:Y:S02]  /*47c0*/  STS [R189+0xe000], R0 ;  /* 0x00e00000bd007388 */ /* 0x0003e40000000800 */
[----:B------:R-:W-:Y:S02]  /*47d0*/  FFMA.FTZ R2, R31, c[0x0][0x23c], -R2 ;  /* 0x00008f001f027a23 */ /* 0x000fe40000010802 */
[----:B------:R-:W-:Y:S02]  /*47e0*/  IMAD.X R111, R229, 0x1, R216, P0 ;  /* 0x00000001e56f7824 */ /* 0x000fe400000e06d8 */
[----:B------:R3:W-:Y:S03]  /*47f0*/  MUFU.EX2 R117, R2 ;  /* 0x0000000200757308 */ /* 0x0007e60000000800 */
[----:B------:R-:W4:Y:S04]  /*4800*/  LDG.E R109, [R110.64] ;  /* 0x000000066e6d7981 */ /* 0x000f28000c1e1900 */
[----:B------:R-:W4:Y:S03]  /*4810*/  LDG.E R108, [R110.64+0x20] ;  /* 0x000020066e6c7981 */ /* 0x000f26000c1e1900 */
[----:B------:R-:W-:Y:S01]  /*4820*/  MUFU.EX2 R116, R34 ;  /* 0x0000002200747308 */ /* 0x000fe20000000800 */
[----:B-1----:R-:W-:Y:S09]  /*4830*/  F2FP.BF16.PACK_AB R0, R134, R135 ;  /* 0x000000878600723e */ /* 0x002ff200000010ff */
[----:B------:R-:W-:Y:S01]  /*4840*/  MUFU.EX2 R115, R105 ;  /* 0x0000006900737308 */ /* 0x000fe20000000800 */
[----:B---3--:R-:W-:Y:S01]  /*4850*/  F2FP.BF16.PACK_AB R2, R125, R127 ;  /* 0x0000007f7d02723e */ /* 0x008fe200000010ff */
[----:B------:R2:W-:Y:S04]  /*4860*/  STS [R190+0xe400], R0 ;  /* 0x00e40000be007388 */ /* 0x0005e80000000800 */
[----:B------:R1:W-:Y:S04]  /*4870*/  STS [R190+0xe000], R2 ;  /* 0x00e00002be007388 */ /* 0x0003e80000000800 */
[----:B------:R-:W3:Y:S01]  /*4880*/  MUFU.EX2 R126, R25 ;  /* 0x00000019007e7308 */ /* 0x000ee20000000800 */
[----:B------:R3:W-:Y:S04]  /*4890*/  STS [R189+0xf000], R5 ;  /* 0x00f00005bd007388 */ /* 0x0007e80000000800 */
[----:B------:R3:W-:Y:S05]  /*48a0*/  STS [R189+0xf400], R4 ;  /* 0x00f40004bd007388 */ /* 0x0007ea0000000800 */
[----:B------:R-:W-:Y:S01]  /*48b0*/  MUFU.EX2 R198, R26 ;  /* 0x0000001a00c67308 */ /* 0x000fe20000000800 */
[----:B------:R3:W-:Y:S01]  /*48c0*/  STS [R190+0xf000], R6 ;  /* 0x00f00006be007388 */ /* 0x0007e20000000800 */
[----:B--2---:R-:W-:Y:S08]  /*48d0*/  F2FP.BF16.PACK_AB R0, R113, R114 ;  /* 0x000000727100723e */ /* 0x004ff000000010ff */
[----:B------:R-:W2:Y:S01]  /*48e0*/  MUFU.EX2 R196, R27 ;  /* 0x0000001b00c47308 */ /* 0x000ea20000000800 */
[----:B-1----:R-:W-:Y:S02]  /*48f0*/  F2FP.BF16.PACK_AB R2, R123, R124 ;  /* 0x0000007c7b02723e */ /* 0x002fe400000010ff */
[----:B---3--:R-:W-:Y:S07]  /*4900*/  F2FP.BF16.PACK_AB R5, R202, R203 ;  /* 0x000000cbca05723e */ /* 0x008fee00000010ff */
[----:B------:R-:W-:Y:S01]  /*4910*/  MUFU.EX2 R119, R28 ;  /* 0x0000001c00777308 */ /* 0x000fe20000000800 */
[----:B------:R-:W-:Y:S01]  /*4920*/  F2FP.BF16.PACK_AB R4, R120, R122 ;  /* 0x0000007a7804723e */ /* 0x000fe200000010ff */
[----:B------:R2:W-:Y:S01]  /*4930*/  STS [R190+0xf400], R5 ;  /* 0x00f40005be007388 */ /* 0x0005e20000000800 */
[----:B------:R-:W-:Y:S03]  /*4940*/  F2FP.BF16.PACK_AB R6, R126, R197 ;  /* 0x000000c57e06723e */ /* 0x000fe600000010ff */
[----:B------:R1:W-:Y:S04]  /*4950*/  STS [R188+0xe000], R4 ;  /* 0x00e00004bc007388 */ /* 0x0003e80000000800 */
[----:B------:R3:W-:Y:S01]  /*4960*/  STS [R188+0xe400], R2 ;  /* 0x00e40002bc007388 */ /* 0x0007e20000000800 */
[----:B------:R-:W3:Y:S03]  /*4970*/  MUFU.EX2 R118, R104 ;  /* 0x0000006800767308 */ /* 0x000ee60000000800 */
[----:B------:R3:W-:Y:S07]  /*4980*/  STS [R183+0xe000], R0 ;  /* 0x00e00000b7007388 */ /* 0x0007ee0000000800 */
[----:B------:R-:W3:Y:S01]  /*4990*/  MUFU.EX2 R121, R30 ;  /* 0x0000001e00797308 */ /* 0x000ee20000000800 */
[----:B--2---:R-:W-:Y:S02]  /*49a0*/  F2FP.BF16.PACK_AB R5, R196, R198 ;  /* 0x000000c6c405723e */ /* 0x004fe400000010ff */
[----:B-1----:R-:W-:Y:S02]  /*49b0*/  F2FP.BF16.PACK_AB R4, R115, R116 ;  /* 0x000000747304723e */ /* 0x002fe400000010ff */
[----:B---3--:R-:W-:Y:S03]  /*49c0*/  F2FP.BF16.PACK_AB R2, R118, R119 ;  /* 0x000000777602723e */ /* 0x008fe600000010ff */
[----:B------:R-:W-:Y:S04]  /*49d0*/  STS [R183+0xe400], R4 ;  /* 0x00e40004b7007388 */ /* 0x000fe80000000800 */
[----:B------:R-:W-:Y:S04]  /*49e0*/  STS [R188+0xf000], R6 ;  /* 0x00f00006bc007388 */ /* 0x000fe80000000800 */
[----:B------:R-:W-:Y:S01]  /*49f0*/  STS [R188+0xf400], R5 ;  /* 0x00f40005bc007388 */ /* 0x000fe20000000800 */
[----:B------:R-:W-:Y:S03]  /*4a00*/  F2FP.BF16.PACK_AB R0, R117, R121 ;  /* 0x000000797500723e */ /* 0x000fe600000010ff */
[----:B------:R-:W-:Y:S04]  /*4a10*/  STS [R183+0xf000], R2 ;  /* 0x00f00002b7007388 */ /* 0x000fe80000000800 */
[----:B------:R1:W-:Y:S04]  /*4a20*/  STS [R183+0xf400], R0 ;  /* 0x00f40000b7007388 */ /* 0x0003e80000000800 */
[----:B------:R-:W2:Y:S08]  /*4a30*/  LDSM.16.M88.4 R32, [R170+0x4000] ;  /* 0x00400000aa20783b */ /* 0x000eb00000000200 */
[----:B------:R-:W3:Y:S08]  /*4a40*/  LDSM.16.M88.4 R28, [R170+0x5000] ;  /* 0x00500000aa1c783b */ /* 0x000ef00000000200 */
[----:B------:R-:W3:Y:S01]  /*4a50*/  LDSM.16.M88.4 R100, [R173+0x4000] ;  /* 0x00400000ad64783b */ /* 0x000ee20000000200 */
[C---:B-1----:R-:W-:Y:S07]  /*4a60*/  IMAD.IADD R0, R128.reuse, 0x1, R170 ;  /* 0x0000000180007824 */ /* 0x042fee00078e02aa */
[----:B------:R-:W4:Y:S04]  /*4a70*/  LDG.E R2, [R110.64+0xa0] ;  /* 0x0000a0066e027981 */ /* 0x000f28000c1e1900 */
[----:B------:R-:W1:Y:S01]  /*4a80*/  LDSM.16.M88.4 R104, [R173+0x5000] ;  /* 0x00500000ad68783b */ /* 0x000e620000000200 */
[-C--:B--2---:R-:W-:Y:S08]  /*4a90*/  HMMA.16816.F32.BF16 R4, R32, R136.reuse, RZ ;  /* 0x000000882004723c */ /* 0x084ff000000418ff */
[C---:B---3--:R-:W-:Y:S08]  /*4aa0*/  HMMA.16816.F32.BF16 R8, R28.reuse, R136, RZ ;  /* 0x000000881c08723c */ /* 0x048ff000000418ff */
[-C--:B------:R-:W-:Y:S08]  /*4ab0*/  HMMA.16816.F32.BF16 R12, R28, R138.reuse, RZ ;  /* 0x0000008a1c0c723c */ /* 0x080ff000000418ff */
[C---:B------:R-:W-:Y:S08]  /*4ac0*/  HMMA.16816.F32.BF16 R16, R32.reuse, R138, RZ ;  /* 0x0000008a2010723c */ /* 0x040ff000000418ff */
[-C--:B------:R-:W-:Y:S08]  /*4ad0*/  HMMA.16816.F32.BF16 R20, R32, R140.reuse, RZ ;  /* 0x0000008c2014723c */ /* 0x080ff000000418ff */
[C---:B------:R-:W-:Y:S08]  /*4ae0*/  HMMA.16816.F32.BF16 R24, R28.reuse, R140, RZ ;  /* 0x0000008c1c18723c */ /* 0x040ff000000418ff */
[-C--:B------:R-:W-:Y:S08]  /*4af0*/  HMMA.16816.F32.BF16 R28, R28, R142.reuse, RZ ;  /* 0x0000008e1c1c723c */ /* 0x080ff000000418ff */
[----:B------:R-:W-:Y:S08]  /*4b00*/  HMMA.16816.F32.BF16 R32, R32, R142, RZ ;  /* 0x0000008e2020723c */ /* 0x000ff000000418ff */
[-C--:B------:R-:W-:Y:S08]  /*4b10*/  HMMA.16816.F32.BF16 R4, R100, R144.reuse, R4 ;  /* 0x000000906404723c */ /* 0x080ff00000041804 */
[C---:B-1----:R-:W-:Y:S08]  /*4b20*/  HMMA.16816.F32.BF16 R8, R104.reuse, R144, R8 ;  /* 0x000000906808723c */ /* 0x042ff00000041808 */
[-C--:B------:R-:W-:Y:S08]  /*4b30*/  HMMA.16816.F32.BF16 R12, R104, R146.reuse, R12 ;  /* 0x00000092680c723c */ /* 0x080ff0000004180c */
[C---:B------:R-:W-:Y:S08]  /*4b40*/  HMMA.16816.F32.BF16 R16, R100.reuse, R146, R16 ;  /* 0x000000926410723c */ /* 0x040ff00000041810 */
[-C--:B------:R-:W-:Y:S08]  /*4b50*/  HMMA.16816.F32.BF16 R20, R100, R148.reuse, R20 ;  /* 0x000000946414723c */ /* 0x080ff00000041814 */
[C---:B------:R-:W-:Y:S08]  /*4b60*/  HMMA.16816.F32.BF16 R24, R104.reuse, R148, R24 ;  /* 0x000000946818723c */ /* 0x040ff00000041818 */
[-C--:B------:R-:W-:Y:S01]  /*4b70*/  HMMA.16816.F32.BF16 R28, R104, R150.reuse, R28 ;  /* 0x00000096681c723c */ /* 0x080fe2000004181c */
[----:B------:R-:W1:Y:S07]  /*4b80*/  LDSM.16.M88.4 R104, [R0+0x4000] ;  /* 0x004000000068783b */ /* 0x000e6e0000000200 */
[----:B------:R-:W-:Y:S01]  /*4b90*/  HMMA.16816.F32.BF16 R32, R100, R150, R32 ;  /* 0x000000966420723c */ /* 0x000fe20000041820 */
[----:B------:R2:W3:Y:S03]  /*4ba0*/  LDSM.16.M88.4 R100, [R0+0x5000] ;  /* 0x005000000064783b */ /* 0x0004e60000000200 */
[----:B--2---:R-:W-:Y:S04]  /*4bb0*/  IADD3 R0, R128, R173, RZ ;  /* 0x000000ad80007210 */ /* 0x004fe80007ffe0ff */
[-C--:B-1----:R-:W-:Y:S08]  /*4bc0*/  HMMA.16816.F32.BF16 R4, R104, R152.reuse, R4 ;  /* 0x000000986804723c */ /* 0x082ff00000041804 */
[C---:B---3--:R-:W-:Y:S08]  /*4bd0*/  HMMA.16816.F32.BF16 R8, R100.reuse, R152, R8 ;  /* 0x000000986408723c */ /* 0x048ff00000041808 */
[-C--:B------:R-:W-:Y:S08]  /*4be0*/  HMMA.16816.F32.BF16 R12, R100, R154.reuse, R12 ;  /* 0x0000009a640c723c */ /* 0x080ff0000004180c */
[C---:B------:R-:W-:Y:S08]  /*4bf0*/  HMMA.16816.F32.BF16 R16, R104.reuse, R154, R16 ;  /* 0x0000009a6810723c */ /* 0x040ff00000041810 */
[-C--:B------:R-:W-:Y:S08]  /*4c00*/  HMMA.16816.F32.BF16 R20, R104, R156.reuse, R20 ;  /* 0x0000009c6814723c */ /* 0x080ff00000041814 */
[C---:B------:R-:W-:Y:S08]  /*4c10*/  HMMA.16816.F32.BF16 R24, R100.reuse, R156, R24 ;  /* 0x0000009c6418723c */ /* 0x040ff00000041818 */
[-C--:B------:R-:W-:Y:S01]  /*4c20*/  HMMA.16816.F32.BF16 R28, R100, R158.reuse, R28 ;  /* 0x0000009e641c723c */ /* 0x080fe2000004181c */
[----:B------:R-:W1:Y:S07]  /*4c30*/  LDSM.16.M88.4 R100, [R0+0x4000] ;  /* 0x004000000064783b */ /* 0x000e6e0000000200 */
[----:B------:R-:W-:Y:S01]  /*4c40*/  HMMA.16816.F32.BF16 R32, R104, R158, R32 ;  /* 0x0000009e6820723c */ /* 0x000fe20000041820 */
[----:B------:R-:W2:Y:S07]  /*4c50*/  LDSM.16.M88.4 R104, [R0+0x5000] ;  /* 0x005000000068783b */ /* 0x000eae0000000200 */
[-C--:B-1----:R-:W-:Y:S08]  /*4c60*/  HMMA.16816.F32.BF16 R4, R100, R160.reuse, R4 ;  /* 0x000000a06404723c */ /* 0x082ff00000041804 */
[C---:B--2---:R-:W-:Y:S08]  /*4c70*/  HMMA.16816.F32.BF16 R8, R104.reuse, R160, R8 ;  /* 0x000000a06808723c */ /* 0x044ff00000041808 */
[-C--:B------:R-:W-:Y:S08]  /*4c80*/  HMMA.16816.F32.BF16 R12, R104, R162.reuse, R12 ;  /* 0x000000a2680c723c */ /* 0x080ff0000004180c */
[C---:B----4-:R-:W-:Y:S01]  /*4c90*/  FADD.FTZ R4, -R109.reuse, R4 ;  /* 0x000000046d047221 */ /* 0x050fe20000010100 */
[C---:B------:R-:W-:Y:S04]  /*4ca0*/  HMMA.16816.F32.BF16 R16, R100.reuse, R162, R16 ;  /* 0x000000a26410723c */ /* 0x040fe80000041810 */
[----:B------:R-:W-:Y:S02]  /*4cb0*/  FMUL.FTZ R112, R112, R4 ;  /* 0x0000000470707220 */ /* 0x000fe40000410000 */
[C---:B------:R-:W-:Y:S01]  /*4cc0*/  FADD.FTZ R5, -R109.reuse, R5 ;  /* 0x000000056d057221 */ /* 0x040fe20000010100 */
[----:B------:R1:W2:Y:S01]  /*4cd0*/  LDG.E R4, [R110.64+0x80] ;  /* 0x000080066e047981 */ /* 0x0002a2000c1e1900 */
[C---:B------:R-:W-:Y:S01]  /*4ce0*/  FADD.FTZ R6, -R108.reuse, R6 ;  /* 0x000000066c067221 */ /* 0x040fe20000010100 */
[-C--:B------:R-:W-:Y:S03]  /*4cf0*/  HMMA.16816.F32.BF16 R20, R100, R164.reuse, R20 ;  /* 0x000000a46414723c */ /* 0x080fe60000041814 */
[----:B------:R-:W-:Y:S02]  /*4d00*/  FADD.FTZ R7, -R108, R7 ;  /* 0x000000076c077221 */ /* 0x000fe40000010100 */
[----:B------:R-:W-:Y:S03]  /*4d10*/  FADD.FTZ R11, -R2, R11 ;  /* 0x0000000b020b7221 */ /* 0x000fe60000010100 */
[C---:B------:R-:W-:Y:S07]  /*4d20*/  HMMA.16816.F32.BF16 R24, R104.reuse, R164, R24 ;  /* 0x000000a46818723c */ /* 0x040fee0000041818 */
[C---:B------:R-:W-:Y:S02]  /*4d30*/  FADD.FTZ R17, -R109.reuse, R17 ;  /* 0x000000116d117221 */ /* 0x040fe40000010100 */
[----:B------:R-:W-:Y:S01]  /*4d40*/  FADD.FTZ R16, -R109, R16 ;  /* 0x000000106d107221 */ /* 0x000fe20000010100 */
[-C--:B------:R-:W-:Y:S03]  /*4d50*/  HMMA.16816.F32.BF16 R28, R104, R166.reuse, R28 ;  /* 0x000000a6681c723c */ /* 0x080fe6000004181c */
[C---:B------:R-:W-:Y:S02]  /*4d60*/  FADD.FTZ R19, -R108.reuse, R19 ;  /* 0x000000136c137221 */ /* 0x040fe40000010100 */
[----:B-1----:R-:W-:Y:S02]  /*4d70*/  FMUL.FTZ R110, R133, R5 ;  /* 0x00000005856e7220 */ /* 0x002fe40000410000 */
[C---:B------:R-:W-:Y:S01]  /*4d80*/  FADD.FTZ R20, -R109.reuse, R20 ;  /* 0x000000146d147221 */ /* 0x040fe20000010100 */
[----:B------:R-:W-:Y:S04]  /*4d90*/  HMMA.16816.F32.BF16 R32, R100, R166, R32 ;  /* 0x000000a66420723c */ /* 0x000fe80000041820 */
[----:B------:R-:W-:Y:S02]  /*4da0*/  FADD.FTZ R21, -R109, R21 ;  /* 0x000000156d157221 */ /* 0x000fe40000010100 */
[C---:B------:R-:W-:Y:S02]  /*4db0*/  FADD.FTZ R22, -R108.reuse, R22 ;  /* 0x000000166c167221 */ /* 0x040fe40000010100 */
[----:B------:R-:W-:Y:S04]  /*4dc0*/  FADD.FTZ R23, -R108, R23 ;  /* 0x000000176c177221 */ /* 0x000fe80000010100 */
[----:B------:R-:W-:Y:S02]  /*4dd0*/  FMUL.FTZ R111, R132, R6 ;  /* 0x00000006846f7220 */ /* 0x000fe40000410000 */
[----:B------:R-:W-:Y:S02]  /*4de0*/  FMUL.FTZ R102, R125, R17 ;  /* 0x000000117d667220 */ /* 0x000fe40000410000 */
[----:B------:R-:W-:Y:S02]  /*4df0*/  FMUL.FTZ R107, R122, R20 ;  /* 0x000000147a6b7220 */ /* 0x000fe40000410000 */
[----:B------:R-:W-:Y:S02]  /*4e00*/  FMUL.FTZ R106, R120, R21 ;  /* 0x00000015786a7220 */ /* 0x000fe40000410000 */
[C---:B------:R-:W-:Y:S02]  /*4e10*/  FADD.FTZ R6, -R2.reuse, R10 ;  /* 0x0000000a02067221 */ /* 0x040fe40000010100 */
[----:B------:R-:W-:Y:S02]  /*4e20*/  FADD.FTZ R20, -R2, R26 ;  /* 0x0000001a02147221 */ /* 0x000fe40000010100 */
[C---:B------:R-:W-:Y:S02]  /*4e30*/  FADD.FTZ R32, -R109.reuse, R32 ;  /* 0x000000206d207221 */ /* 0x040fe40000010100 */
[----:B------:R-:W-:Y:S02]  /*4e40*/  FADD.FTZ R103, -R109, R33 ;  /* 0x000000216d677221 */ /* 0x000fe40000010100 */
[C---:B------:R-:W-:Y:S02]  /*4e50*/  FADD.FTZ R33, -R108.reuse, R18 ;  /* 0x000000126c217221 */ /* 0x040fe40000010100 */
[----:B------:R-:W-:Y:S02]  /*4e60*/  FMUL.FTZ R18, R201, R7 ;  /* 0x00000007c9127220 */ /* 0x000fe40000410000 */
[C---:B------:R-:W-:Y:S02]  /*4e70*/  FADD.FTZ R101, -R108.reuse, R34 ;  /* 0x000000226c657221 */ /* 0x040fe40000010100 */
[----:B------:R-:W-:Y:S02]  /*4e80*/  FADD.FTZ R100, -R108, R35 ;  /* 0x000000236c647221 */ /* 0x000fe40000010100 */
[----:B------:R-:W-:Y:S02]  /*4e90*/  FMUL.FTZ R35, R124, R22 ;  /* 0x000000167c237220 */ /* 0x000fe40000410000 */
[----:B------:R-:W-:Y:S02]  /*4ea0*/  FMUL.FTZ R34, R123, R23 ;  /* 0x000000177b227220 */ /* 0x000fe40000410000 */
[C---:B------:R-:W-:Y:S02]  /*4eb0*/  FADD.FTZ R7, -R2.reuse, R14 ;  /* 0x0000000e02077221 */ /* 0x040fe40000010100 */
[C---:B------:R-:W-:Y:S02]  /*4ec0*/  FADD.FTZ R22, -R2.reuse, R30 ;  /* 0x0000001e02167221 */ /* 0x040fe40000010100 */
[----:B------:R-:W-:Y:S02]  /*4ed0*/  FADD.FTZ R21, -R2, R31 ;  /* 0x0000001f02157221 */ /* 0x000fe40000010100 */
[----:B------:R-:W-:Y:S02]  /*4ee0*/  FMUL.FTZ R104, R127, R16 ;  /* 0x000000107f687220 */ /* 0x000fe40000410000 */
        /* <DEDUP_REMOVED lines=12> */
[C---:B--2---:R-:W-:Y:S02]  /*4fb0*/  FADD.FTZ R8, -R4.reuse, R8 ;  /* 0x0000000804087221 */ /* 0x044fe40000010100 */
[C---:B------:R-:W-:Y:S02]  /*4fc0*/  FADD.FTZ R12, -R4.reuse, R12 ;  /* 0x0000000c040c7221 */ /* 0x040fe40000010100 */
[C---:B------:R-:W-:Y:S02]  /*4fd0*/  FADD.FTZ R17, -R4.reuse, R9 ;  /* 0x0000000904117221 */ /* 0x040fe40000010100 */
[----:B------:R-:W-:Y:S02]  /*4fe0*/  FADD.FTZ R13, -R4, R13 ;  /* 0x0000000d040d7221 */ /* 0x000fe40000010100 */
[----:B------:R-:W-:Y:S02]  /*4ff0*/  FMUL.FTZ R9, R205, R8 ;  /* 0x00000008cd097220 */ /* 0x000fe40000410000 */
[----:B------:R-:W-:Y:S02]  /*5000*/  FMUL.FTZ R23, R200, R12 ;  /* 0x0000000cc8177220 */ /* 0x000fe40000410000 */
[C---:B------:R-:W-:Y:S02]  /*5010*/  FADD.FTZ R5, -R4.reuse, R24 ;  /* 0x0000001804057221 */ /* 0x040fe40000010100 */
[C---:B------:R-:W-:Y:S02]  /*5020*/  FADD.FTZ R24, -R4.reuse, R25 ;  /* 0x0000001904187221 */ /* 0x040fe40000010100 */
[C---:B------:R-:W-:Y:S02]  /*5030*/  FADD.FTZ R0, -R4.reuse, R28 ;  /* 0x0000001c04007221 */ /* 0x040fe40000010100 */
[----:B------:R-:W-:Y:S02]  /*5040*/  FADD.FTZ R28, -R4, R29 ;  /* 0x0000001d041c7221 */ /* 0x000fe40000010100 */
[C---:B------:R-:W-:Y:S02]  /*5050*/  FADD.FTZ R12, -R2.reuse, R15 ;  /* 0x0000000f020c7221 */ /* 0x040fe40000010100 */
[----:B------:R-:W-:Y:S02]  /*5060*/  FADD.FTZ R8, -R2, R27 ;  /* 0x0000001b02087221 */ /* 0x000fe40000010100 */
[----:B------:R-:W-:Y:S02]  /*5070*/  FMUL.FTZ R17, R204, R17 ;  /* 0x00000011cc117220 */ /* 0x000fe40000410000 */
[----:B------:R-:W-:Y:S02]  /*5080*/  FMUL.FTZ R13, R199, R13 ;  /* 0x0000000dc70d7220 */ /* 0x000fe40000410000 */
[----:B------:R-:W-:Y:S02]  /*5090*/  FMUL.FTZ R25, R197, R5 ;  /* 0x00000005c5197220 */ /* 0x000fe40000410000 */
[----:B------:R-:W-:Y:S02]  /*50a0*/  FMUL.FTZ R24, R126, R24 ;  /* 0x000000187e187220 */ /* 0x000fe40000410000 */
[----:B------:R-:W-:Y:S01]  /*50b0*/  FMUL.FTZ R29, R119, R0 ;  /* 0x00000000771d7220 */ /* 0x000fe20000410000 */
[----:B------:R-:W-:Y:S01]  /*50c0*/  MOV R119, R191 ;  /* 0x000000bf00777202 */ /* 0x000fe20000000f00 */
[----:B------:R-:W-:Y:S02]  /*50d0*/  FMUL.FTZ R28, R118, R28 ;  /* 0x0000001c761c7220 */ /* 0x000fe40000410000 */
[----:B------:R-:W-:Y:S02]  /*50e0*/  FMUL.FTZ R12, R202, R12 ;  /* 0x0000000cca0c7220 */ /* 0x000fe40000410000 */
[----:B------:R-:W-:Y:S02]  /*50f0*/  FMUL.FTZ R8, R196, R8 ;  /* 0x00000008c4087220 */ /* 0x000fe40000410000 */
[----:B------:R-:W-:Y:S01]  /*5100*/  IMAD.MOV.U32 R118, RZ, RZ, R192 ;  /* 0x000000ffff767224 */ /* 0x000fe200078e00c0 */
[----:B------:R-:W-:-:S05]  /*5110*/  @!P6 BRA `(.L_x_48) ;  /* 0x000002200000e947 */ /* 0x000fca0003800000 */
[----:B------:R-:W-:Y:S01]  /*5120*/  LOP3.LUT R0, R182, 0x1, RZ, 0xc0, !PT ;  /* 0x00000001b6007812 */ /* 0x000fe200078ec0ff */
[----:B------:R-:W-:Y:S01]  /*5130*/  IMAD.MOV.U32 R10, RZ, RZ, c[0x0][0x190] ;  /* 0x00006400ff0a7624 */ /* 0x000fe200078e00ff */
[----:B------:R-:W-:Y:S02]  /*5140*/  ISETP.GE.AND P1, PT, R206, c[0x0][0x220], PT ;  /* 0x00008800ce007a0c */ /* 0x000fe40003f26270 */
[----:B------:R-:W-:Y:S01]  /*5150*/  ISETP.NE.U32.AND P3, PT, R0, 0x1, PT ;  /* 0x000000010000780c */ /* 0x000fe20003f65070 */
[----:B------:R-:W-:Y:S02]  /*5160*/  IMAD.MOV.U32 R0, RZ, RZ, -0x2000 ;  /* 0xffffe000ff007424 */ /* 0x000fe400078e00ff */
[----:B------:R-:W-:Y:S03]  /*5170*/  IMAD.U32 R2, R10, -0x40, RZ ;  /* 0xffffffc00a027824 */ /* 0x000fe600078e00ff */
[----:B------:R-:W-:Y:S02]  /*5180*/  SEL R0, R0, 0x2000, !P3 ;  /* 0x0000200000007807 */ /* 0x000fe40005800000 */
[C---:B------:R-:W-:Y:S03]  /*5190*/  LEA R4, P0, R2.reuse, R186, 0x1 ;  /* 0x000000ba02047211 */ /* 0x040fe600078008ff */
[----:B------:R-:W-:Y:S01]  /*51a0*/  IMAD.IADD R181, R181, 0x1, R0 ;  /* 0x00000001b5b57824 */ /* 0x000fe200078e0200 */
[----:B------:R-:W-:Y:S01]  /*51b0*/  LEA.HI.X.SX32 R2, R2, R187, 0x1, P0 ;  /* 0x000000bb02027211 */ /* 0x000fe200000f0eff */
[----:B------:R-:W-:Y:S01]  /*51c0*/  IMAD.MOV.U32 R186, RZ, RZ, R4 ;  /* 0x000000ffffba7224 */ /* 0x000fe200078e0004 */
[----:B------:R-:W-:Y:S01]  /*51d0*/  @!P1 MOV R5, c[0x0][0x194] ;  /* 0x0000650000059a02 */ /* 0x000fe20000000f00 */
[--C-:B------:R-:W-:Y:S01]  /*51e0*/  IMAD.IADD R195, R195, 0x1, R0.reuse ;  /* 0x00000001c3c37824 */ /* 0x100fe200078e0200 */
[----:B------:R1:W-:Y:S01]  /*51f0*/  @P1 STS [R181], RZ ;  /* 0x000000ffb5001388 */ /* 0x0003e20000000800 */
[----:B------:R-:W-:Y:S01]  /*5200*/  MOV R187, R2 ;  /* 0x0000000200bb7202 */ /* 0x000fe20000000f00 */
[----:B------:R-:W-:Y:S01]  /*5210*/  IMAD.IADD R169, R169, 0x1, R0 ;  /* 0x00000001a9a97824 */ /* 0x000fe200078e0200 */
[C---:B------:R-:W-:Y:S01]  /*5220*/  @!P1 LEA R4, P0, R10.reuse, R186, 0x6 ;  /* 0x000000ba0a049211 */ /* 0x040fe200078030ff */
[----:B------:R1:W-:Y:S03]  /*5230*/  @P1 STS [R181+0x4], RZ ;  /* 0x000004ffb5001388 */ /* 0x0003e60000000800 */
[----:B------:R-:W-:Y:S01]  /*5240*/  @!P1 LEA.HI.X R5, R10, R187, R5, 0x6, P0 ;  /* 0x000000bb0a059211 */ /* 0x000fe200000f3405 */
[----:B------:R1:W-:Y:S04]  /*5250*/  @P1 STS [R181+0x8], RZ ;  /* 0x000008ffb5001388 */ /* 0x0003e80000000800 */
[----:B------:R1:W-:Y:S04]  /*5260*/  @P1 STS [R181+0xc], RZ ;  /* 0x00000cffb5001388 */ /* 0x0003e80000000800 */
[----:B------:R-:W-:Y:S01]  /*5270*/  @!PT LDS RZ, [RZ] ;  /* 0x00000000fffff984 */ /* 0x000fe20000000800 */
[----:B------:R-:W-:Y:S01]  /*5280*/  @!PT LDS RZ, [RZ] ;  /* 0x00000000fffff984 */ /* 0x000fe20000000800 */
[----:B------:R-:W-:Y:S01]  /*5290*/  @!PT LDS RZ, [RZ] ;  /* 0x00000000fffff984 */ /* 0x000fe20000000800 */
[----:B------:R1:W-:Y:S04]  /*52a0*/  @!P1 LDGSTS.E.BYPASS.LTC128B.128 [R195], [R186.64] ;  /* 0x00000000bac39fae */ /* 0x0003e8000b901d46 */
[----:B------:R1:W-:Y:S04]  /*52b0*/  @P1 STS [R181+0x1000], RZ ;  /* 0x001000ffb5001388 */ /* 0x0003e80000000800 */
[----:B------:R1:W-:Y:S04]  /*52c0*/  @P1 STS [R181+0x1004], RZ ;  /* 0x001004ffb5001388 */ /* 0x0003e80000000800 */
[----:B------:R1:W-:Y:S04]  /*52d0*/  @P1 STS [R181+0x1008], RZ ;  /* 0x001008ffb5001388 */ /* 0x0003e80000000800 */
[----:B------:R1:W-:Y:S04]  /*52e0*/  @P1 STS [R181+0x100c], RZ ;  /* 0x00100cffb5001388 */ /* 0x0003e80000000800 */
[----:B------:R-:W-:Y:S01]  /*52f0*/  @!PT LDS RZ, [RZ] ;  /* 0x00000000fffff984 */ /* 0x000fe20000000800 */
[----:B------:R-:W-:Y:S01]  /*5300*/  @!PT LDS RZ, [RZ] ;  /* 0x00000000fffff984 */ /* 0x000fe20000000800 */
[----:B------:R-:W-:Y:S01]  /*5310*/  @!PT LDS RZ, [RZ] ;  /* 0x00000000fffff984 */ /* 0x000fe20000000800 */
[----:B------:R1:W-:Y:S04]  /*5320*/  @!P1 LDGSTS.E.BYPASS.LTC128B.128 [R195+0x1000], [R4.64] ;  /* 0x0100000004c39fae */ /* 0x0003e8000b901d46 */
[----:B------:R-:W0:Y:S02]  /*5330*/  LDGDEPBAR ;  /* 0x00000000000079af */ /* 0x000e240000000000 */
.L_x_48:
[----:B------:R-:W-:Y:S01]  /*5340*/  F2FP.BF16.PACK_AB R19, R110, R112 ;  /* 0x000000706e13723e */ /* 0x000fe200000010ff */
[----:B------:R-:W-:Y:S01]  /*5350*/  IMAD.SHL.U32 R0, R179, 0x2, RZ ;  /* 0x00000002b3007824 */ /* 0x000fe200078e00ff */
[----:B------:R-:W-:Y:S02]  /*5360*/  F2FP.BF16.PACK_AB R18, R18, R111 ;  /* 0x0000006f1212723e */ /* 0x000fe400000010ff */
[----:B------:R-:W-:Y:S01]  /*5370*/  F2FP.BF16.PACK_AB R15, R102, R104 ;  /* 0x00000068660f723e */ /* 0x000fe200000010ff */
[----:B------:R-:W-:Y:S01]  /*5380*/  STS [R189+0xa000], R19 ;  /* 0x00a00013bd007388 */ /* 0x000fe20000000800 */
        /* <DEDUP_REMOVED lines=16> */
[----:B-1----:R-:W-:Y:S01]  /*5490*/  F2FP.BF16.PACK_AB R5, R28, R29 ;  /* 0x0000001d1c05723e */ /* 0x002fe200000010ff */
[----:B------:R-:W-:Y:S01]  /*54a0*/  STS [R190+0xb000], R13 ;  /* 0x00b0000dbe007388 */ /* 0x000fe20000000800 */
[----:B------:R-:W-:Y:S02]  /*54b0*/  F2FP.BF16.PACK_AB R4, R21, R22 ;  /* 0x000000161504723e */ /* 0x000fe400000010ff */
[C---:B------:R-:W-:Y:S01]  /*54c0*/  IADD3 R20, R0.reuse, 0x4000, RZ ;  /* 0x0000400000147810 */ /* 0x040fe20007ffe0ff */
[----:B------:R-:W-:Y:S01]  /*54d0*/  STS [R190+0xb400], R12 ;  /* 0x00b4000cbe007388 */ /* 0x000fe20000000800 */
[----:B------:R-:W-:Y:S02]  /*54e0*/  IADD3 R2, R0, 0x4040, RZ ;  /* 0x0000404000027810 */ /* 0x000fe40007ffe0ff */
[----:B------:R-:W-:Y:S01]  /*54f0*/  @P2 IADD3 R2, R20, -0x40, RZ ;  /* 0xffffffc014022810 */ /* 0x000fe20007ffe0ff */
[----:B------:R-:W-:Y:S04]  /*5500*/  STS [R188+0xa000], R11 ;  /* 0x00a0000bbc007388 */ /* 0x000fe80000000800 */
[----:B------:R-:W-:Y:S04]  /*5510*/  STS [R188+0xa400], R10 ;  /* 0x00a4000abc007388 */ /* 0x000fe80000000800 */
[----:B------:R-:W-:Y:S04]  /*5520*/  STS [R183+0xa000], R7 ;  /* 0x00a00007b7007388 */ /* 0x000fe80000000800 */
[----:B------:R-:W-:Y:S04]  /*5530*/  STS [R183+0xa400], R6 ;  /* 0x00a40006b7007388 */ /* 0x000fe80000000800 */
[----:B------:R-:W-:Y:S04]  /*5540*/  STS [R188+0xb000], R9 ;  /* 0x00b00009bc007388 */ /* 0x000fe80000000800 */
[----:B------:R-:W-:Y:S04]  /*5550*/  STS [R188+0xb400], R8 ;  /* 0x00b40008bc007388 */ /* 0x000fe80000000800 */
[----:B------:R-:W-:Y:S04]  /*5560*/  STS [R183+0xb000], R5 ;  /* 0x00b00005b7007388 */ /* 0x000fe80000000800 */
[----:B------:R-:W-:Y:S04]  /*5570*/  STS [R183+0xb400], R4 ;  /* 0x00b40004b7007388 */ /* 0x000fe80000000800 */
[----:B------:R-:W-:Y:S06]  /*5580*/  BAR.SYNC.DEFER_BLOCKING 0x0 ;  /* 0x0000000000007b1d */ /* 0x000fec0000010000 */
[----:B------:R-:W-:Y:S04]  /*5590*/  LDSM.16.MT88.4 R4, [R3+0xe000] ;  /* 0x00e000000304783b */ /* 0x000fe80000004200 */
[----:B------:R-:W1:Y:S04]  /*55a0*/  LDSM.16.MT88.4 R8, [R0+0x4000] ;  /* 0x004000000008783b */ /* 0x000e680000004200 */
[----:B------:R-:W2:Y:S04]  /*55b0*/  LDSM.16.MT88.4 R12, [R3+0x10000] ;  /* 0x01000000030c783b */ /* 0x000ea80000004200 */
[----:B------:R-:W3:Y:S04]  /*55c0*/  LDSM.16.MT88.4 R16, [R2] ;  /* 0x000000000210783b */ /* 0x000ee80000004200 */
[----:B------:R-:W-:Y:S04]  /*55d0*/  LDSM.16.MT88.4 R20, [R3+0xe800] ;  /* 0x00e800000314783b */ /* 0x000fe80000004200 */
[----:B------:R-:W4:Y:S04]  /*55e0*/  LDSM.16.MT88.4 R24, [R0+0x4800] ;  /* 0x004800000018783b */ /* 0x000f280000004200 */
[----:B------:R-:W5:Y:S04]  /*55f0*/  LDSM.16.MT88.4 R28, [R3+0x10800] ;  /* 0x01080000031c783b */ /* 0x000f680000004200 */
[----:B------:R-:W3:Y:S01]  /*5600*/  LDSM.16.MT88.4 R32, [R2+0x800] ;  /* 0x000800000220783b */ /* 0x000ee20000004200 */
[-C--:B-1----:R-:W-:Y:S08]  /*5610*/  HMMA.16816.F32.BF16 R36, R4, R8.reuse, R36 ;  /* 0x000000080424723c */ /* 0x082ff00000041824 */
[C---:B--2---:R-:W-:Y:S08]  /*5620*/  HMMA.16816.F32.BF16 R40, R12.reuse, R8, R40 ;  /* 0x000000080c28723c */ /* 0x044ff00000041828 */
[-C--:B------:R-:W-:Y:S08]  /*5630*/  HMMA.16816.F32.BF16 R44, R12, R10.reuse, R44 ;  /* 0x0000000a0c2c723c */ /* 0x080ff0000004182c */
[C---:B------:R-:W-:Y:S01]  /*5640*/  HMMA.16816.F32.BF16 R48, R4.reuse, R10, R48 ;  /* 0x0000000a0430723c */ /* 0x040fe20000041830 */
[----:B------:R-:W-:Y:S07]  /*5650*/  LDSM.16.MT88.4 R8, [R0+0x5000] ;  /* 0x005000000008783b */ /* 0x000fee0000004200 */
[-C--:B---3--:R-:W-:Y:S08]  /*5660*/  HMMA.16816.F32.BF16 R52, R4, R16.reuse, R52 ;  /* 0x000000100434723c */ /* 0x088ff00000041834 */
[C---:B------:R-:W-:Y:S08]  /*5670*/  HMMA.16816.F32.BF16 R56, R12.reuse, R16, R56 ;  /* 0x000000100c38723c */ /* 0x040ff00000041838 */
[-C--:B------:R-:W-:Y:S01]  /*5680*/  HMMA.16816.F32.BF16 R60, R12, R18.reuse, R60 ;  /* 0x000000120c3c723c */ /* 0x080fe2000004183c */
[----:B------:R-:W-:Y:S07]  /*5690*/  LDSM.16.MT88.4 R12, [R3+0x11000] ;  /* 0x01100000030c783b */ /* 0x000fee0000004200 */
[----:B------:R-:W-:Y:S01]  /*56a0*/  HMMA.16816.F32.BF16 R64, R4, R18, R64 ;  /* 0x000000120440723c */ /* 0x000fe20000041840 */
[----:B------:R-:W1:Y:S04]  /*56b0*/  LDSM.16.MT88.4 R4, [R3+0xf000] ;  /* 0x00f000000304783b */ /* 0x000e680000004200 */
[----:B------:R-:W2:Y:S03]  /*56c0*/  LDSM.16.MT88.4 R16, [R2+0x1000] ;  /* 0x001000000210783b */ /* 0x000ea60000004200 */
[-C--:B----4-:R-:W-:Y:S08]  /*56d0*/  HMMA.16816.F32.BF16 R36, R20, R24.reuse, R36 ;  /* 0x000000181424723c */ /* 0x090ff00000041824 */
[C---:B-----5:R-:W-:Y:S08]  /*56e0*/  HMMA.16816.F32.BF16 R40, R28.reuse, R24, R40 ;  /* 0x000000181c28723c */ /* 0x060ff00000041828 */
[-C--:B------:R-:W-:Y:S08]  /*56f0*/  HMMA.16816.F32.BF16 R44, R28, R26.reuse, R44 ;  /* 0x0000001a1c2c723c */ /* 0x080ff0000004182c */
[C---:B------:R-:W-:Y:S01]  /*5700*/  HMMA.16816.F32.BF16 R48, R20.reuse, R26, R48 ;  /* 0x0000001a1430723c */ /* 0x040fe20000041830 */
[----:B------:R-:W-:Y:S07]  /*5710*/  LDSM.16.MT88.4 R24, [R0+0x5800] ;  /* 0x005800000018783b */ /* 0x000fee0000004200 */
[-C--:B------:R-:W-:Y:S08]  /*5720*/  HMMA.16816.F32.BF16 R52, R20, R32.reuse, R52 ;  /* 0x000000201434723c */ /* 0x080ff00000041834 */
[C---:B------:R-:W-:Y:S08]  /*5730*/  HMMA.16816.F32.BF16 R56, R28.reuse, R32, R56 ;  /* 0x000000201c38723c */ /* 0x040ff00000041838 */
[-C--:B------:R-:W-:Y:S01]  /*5740*/  HMMA.16816.F32.BF16 R60, R28, R34.reuse, R60 ;  /* 0x000000221c3c723c */ /* 0x080fe2000004183c */
[----:B------:R-:W-:Y:S07]  /*5750*/  LDSM.16.MT88.4 R28, [R3+0x11800] ;  /* 0x01180000031c783b */ /* 0x000fee0000004200 */
[----:B------:R-:W-:Y:S01]  /*5760*/  HMMA.16816.F32.BF16 R64, R20, R34, R64 ;  /* 0x000000221440723c */ /* 0x000fe20000041840 */
[----:B------:R-:W3:Y:S04]  /*5770*/  LDSM.16.MT88.4 R20, [R3+0xf800] ;  /* 0x00f800000314783b */ /* 0x000ee80000004200 */
[----:B------:R-:W4:Y:S03]  /*5780*/  LDSM.16.MT88.4 R32, [R2+0x1800] ;  /* 0x001800000220783b */ /* 0x000f260000004200 */
[-C--:B-1----:R-:W-:Y:S01]  /*5790*/  HMMA.16816.F32.BF16 R36, R4, R8.reuse, R36 ;  /* 0x000000080424723c */ /* 0x082fe20000041824 */
[----:B------:R-:W-:Y:S07]  /*57a0*/  BAR.SYNC.DEFER_BLOCKING 0x0 ;  /* 0x0000000000007b1d */ /* 0x000fee0000010000 */
[C---:B------:R-:W-:Y:S08]  /*57b0*/  HMMA.16816.F32.BF16 R40, R12.reuse, R8, R40 ;  /* 0x000000080c28723c */ /* 0x040ff00000041828 */
[-C--:B------:R-:W-:Y:S08]  /*57c0*/  HMMA.16816.F32.BF16 R44, R12, R10.reuse, R44 ;  /* 0x0000000a0c2c723c */ /* 0x080ff0000004182c */
[C---:B------:R-:W-:Y:S08]  /*57d0*/  HMMA.16816.F32.BF16 R48, R4.reuse, R10, R48 ;  /* 0x0000000a0430723c */ /* 0x040ff00000041830 */
[-C--:B--2---:R-:W-:Y:S08]  /*57e0*/  HMMA.16816.F32.BF16 R52, R4, R16.reuse, R52 ;  /* 0x000000100434723c */ /* 0x084ff00000041834 */
[C---:B------:R-:W-:Y:S08]  /*57f0*/  HMMA.16816.F32.BF16 R56, R12.reuse, R16, R56 ;  /* 0x000000100c38723c */ /* 0x040ff00000041838 */
[-C--:B------:R-:W-:Y:S08]  /*5800*/  HMMA.16816.F32.BF16 R60, R12, R18.reuse, R60 ;  /* 0x000000120c3c723c */ /* 0x080ff0000004183c */
[----:B------:R-:W-:Y:S08]  /*5810*/  HMMA.16816.F32.BF16 R64, R4, R18, R64 ;  /* 0x000000120440723c */ /* 0x000ff00000041840 */
[-C--:B---3--:R-:W-:Y:S08]  /*5820*/  HMMA.16816.F32.BF16 R36, R20, R24.reuse, R36 ;  /* 0x000000181424723c */ /* 0x088ff00000041824 */
[C---:B------:R-:W-:Y:S08]  /*5830*/  HMMA.16816.F32.BF16 R40, R28.reuse, R24, R40 ;  /* 0x000000181c28723c */ /* 0x040ff00000041828 */
[-C--:B------:R-:W-:Y:S08]  /*5840*/  HMMA.16816.F32.BF16 R44, R28, R26.reuse, R44 ;  /* 0x0000001a1c2c723c */ /* 0x080ff0000004182c */
[C---:B------:R-:W-:Y:S08]  /*5850*/  HMMA.16816.F32.BF16 R48, R20.reuse, R26, R48 ;  /* 0x0000001a1430723c */ /* 0x040ff00000041830 */
[-C--:B----4-:R-:W-:Y:S08]  /*5860*/  HMMA.16816.F32.BF16 R52, R20, R32.reuse, R52 ;  /* 0x000000201434723c */ /* 0x090ff00000041834 */
[C---:B------:R-:W-:Y:S08]  /*5870*/  HMMA.16816.F32.BF16 R56, R28.reuse, R32, R56 ;  /* 0x000000201c38723c */ /* 0x040ff00000041838 */
[-C--:B------:R-:W-:Y:S08]  /*5880*/  HMMA.16816.F32.BF16 R60, R28, R34.reuse, R60 ;  /* 0x000000221c3c723c */ /* 0x080ff0000004183c */
[----:B------:R-:W-:Y:S01]  /*5890*/  HMMA.16816.F32.BF16 R64, R20, R34, R64 ;  /* 0x000000221440723c */ /* 0x000fe20000041840 */
[----:B------:R-:W-:-:S07]  /*58a0*/  @!P6 BRA `(.L_x_49) ;  /* 0x000001500000e947 */ /* 0x000fce0003800000 */
[----:B------:R-:W-:Y:S01]  /*58b0*/  IMAD.MOV.U32 R6, RZ, RZ, c[0x0][0x370] ;  /* 0x0000dc00ff067624 */ /* 0x000fe200078e00ff */
[----:B------:R-:W-:Y:S03]  /*58c0*/  ISETP.GE.AND P1, PT, R206, c[0x0][0x220], PT ;  /* 0x00008800ce007a0c */ /* 0x000fe60003f26270 */
[----:B------:R-:W-:Y:S05]  /*58d0*/  IMAD.U32 R2, R6, -0x40, RZ ;  /* 0xffffffc006027824 */ /* 0x000fea00078e00ff */
[C---:B------:R-:W-:Y:S04]  /*58e0*/  LEA R4, P0, R2.reuse, R184, 0x1 ;  /* 0x000000b802047211 */ /* 0x040fe800078008ff */
[----:B------:R-:W-:Y:S01]  /*58f0*/  LEA.HI.X.SX32 R2, R2, R185, 0x1, P0 ;  /* 0x000000b902027211 */ /* 0x000fe200000f0eff */
[----:B------:R1:W-:Y:S01]  /*5900*/  @P1 STS.128 [R193+0x4000], RZ ;  /* 0x004000ffc1001388 */ /* 0x0003e20000000c00 */
[----:B------:R-:W-:Y:S02]  /*5910*/  IMAD.MOV.U32 R184, RZ, RZ, R4 ;  /* 0x000000ffffb87224 */ /* 0x000fe400078e0004 */
[----:B------:R-:W-:Y:S02]  /*5920*/  @!P1 IMAD.MOV.U32 R5, RZ, RZ, c[0x0][0x374] ;  /* 0x0000dd00ff059624 */ /* 0x000fe400078e00ff */
[----:B------:R-:W-:Y:S01]  /*5930*/  IMAD.MOV.U32 R185, RZ, RZ, R2 ;  /* 0x000000ffffb97224 */ /* 0x000fe200078e0002 */
[C---:B------:R-:W-:Y:S04]  /*5940*/  @!P1 LEA R4, P0, R6.reuse, R184, 0x6 ;  /* 0x000000b806049211 */ /* 0x040fe800078030ff */
[----:B------:R-:W-:Y:S01]  /*5950*/  @!PT LDS RZ, [RZ] ;  /* 0x00000000fffff984 */ /* 0x000fe20000000800 */
[----:B------:R-:W-:Y:S01]  /*5960*/  @!PT LDS RZ, [RZ] ;  /* 0x00000000fffff984 */ /* 0x000fe20000000800 */
[----:B------:R-:W-:Y:S01]  /*5970*/  @!PT LDS RZ, [RZ] ;  /* 0x00000000fffff984 */ /* 0x000fe20000000800 */
[----:B------:R1:W-:Y:S01]  /*5980*/  @!P1 LDGSTS.E.BYPASS.LTC128B.128 [R193+0x4000], [R184.64] ;  /* 0x04000000b8c19fae */ /* 0x0003e2000b901d46 */
[----:B------:R-:W-:Y:S03]  /*5990*/  @!P1 LEA.HI.X R5, R6, R185, R5, 0x6, P0 ;  /* 0x000000b906059211 */ /* 0x000fe600000f3405 */
[----:B------:R1:W-:Y:S04]  /*59a0*/  @P1 STS.128 [R193+0x5000], RZ ;  /* 0x005000ffc1001388 */ /* 0x0003e80000000c00 */
[----:B------:R-:W-:Y:S01]  /*59b0*/  @!PT LDS RZ, [RZ] ;  /* 0x00000000fffff984 */ /* 0x000fe20000000800 */
[----:B------:R-:W-:Y:S01]  /*59c0*/  @!PT LDS RZ, [RZ] ;  /* 0x00000000fffff984 */ /* 0x000fe20000000800 */
[----:B------:R-:W-:Y:S01]  /*59d0*/  @!PT LDS RZ, [RZ] ;  /* 0x00000000fffff984 */ /* 0x000fe20000000800 */
[----:B------:R1:W-:Y:S04]  /*59e0*/  @!P1 LDGSTS.E.BYPASS.LTC128B.128 [R193+0x5000], [R4.64] ;  /* 0x0500000004c19fae */ /* 0x0003e8000b901d46 */
[----:B------:R-:W0:Y:S02]  /*59f0*/  LDGDEPBAR ;  /* 0x00000000000079af */ /* 0x000e240000000000 */
.L_x_49:
[----:B------:R-:W-:Y:S01]  /*5a00*/  LDSM.16.M88.4 R16, [R171] ;  /* 0x00000000ab10783b */ /* 0x000fe20000000200 */
[--C-:B------:R-:W-:Y:S01]  /*5a10*/  IMAD.IADD R2, R0, 0x1, R128.reuse ;  /* 0x0000000100027824 */ /* 0x100fe200078e0280 */
[----:B------:R-:W-:Y:S01]  /*5a20*/  LEA R192, P0, R222, R118, 0x2 ;  /* 0x00000076dec07211 */ /* 0x000fe200078010ff */
[----:B------:R-:W-:Y:S01]  /*5a30*/  IMAD.IADD R116, R171, 0x1, R128 ;  /* 0x00000001ab747824 */ /* 0x000fe200078e0280 */
[----:B------:R-:W2:Y:S01]  /*5a40*/  LDSM.16.MT88.4 R8, [R0+0x6000] ;  /* 0x006000000008783b */ /* 0x000ea20000004200 */
[----:B------:R-:W-:Y:S01]  /*5a50*/  IMAD.IADD R117, R128, 0x1, R172 ;  /* 0x0000000180757824 */ /* 0x000fe200078e02ac */
[----:B------:R-:W-:Y:S02]  /*5a60*/  LEA.HI.X.SX32 R191, R222, R119, 0x2, P0 ;  /* 0x00000077debf7211 */ /* 0x000fe400000f16ff */
[----:B------:R-:W3:Y:S04]  /*5a70*/  LDSM.16.MT88.4 R20, [R2+0x6000] ;  /* 0x006000000214783b */ /* 0x000ee80000004200 */
[----:B------:R-:W-:Y:S04]  /*5a80*/  LDSM.16.M88.4 R24, [R172] ;  /* 0x00000000ac18783b */ /* 0x000fe80000000200 */
[----:B------:R-:W4:Y:S04]  /*5a90*/  LDSM.16.MT88.4 R28, [R0+0x6800] ;  /* 0x00680000001c783b */ /* 0x000f280000004200 */
[----:B------:R-:W1:Y:S04]  /*5aa0*/  LDSM.16.MT88.4 R32, [R2+0x6800] ;  /* 0x006800000220783b */ /* 0x000e680000004200 */
[----:B------:R-:W-:Y:S04]  /*5ab0*/  LDSM.16.MT88.4 R104, [R0+0x7000] ;  /* 0x007000000068783b */ /* 0x000fe80000004200 */
[----:B------:R-:W1:Y:S04]  /*5ac0*/  LDSM.16.M88.4 R100, [R116] ;  /* 0x000000007464783b */ /* 0x000e680000000200 */
[----:B------:R-:W-:Y:S04]  /*5ad0*/  LDSM.16.MT88.4 R112, [R0+0x7800] ;  /* 0x007800000070783b */ /* 0x000fe80000004200 */
[----:B------:R-:W-:Y:S01]  /*5ae0*/  LDSM.16.M88.4 R108, [R117] ;  /* 0x00000000756c783b */ /* 0x000fe20000000200 */
[C---:B-12---:R-:W-:Y:S08]  /*5af0*/  HMMA.16816.F32.BF16 R4, R16.reuse, R8, RZ ;  /* 0x000000081004723c */ /* 0x046ff000000418ff */
[C---:B------:R-:W-:Y:S08]  /*5b00*/  HMMA.16816.F32.BF16 R8, R16.reuse, R10, RZ ;  /* 0x0000000a1008723c */ /* 0x040ff000000418ff */
[C---:B---3--:R-:W-:Y:S08]  /*5b10*/  HMMA.16816.F32.BF16 R12, R16.reuse, R20, RZ ;  /* 0x00000014100c723c */ /* 0x048ff000000418ff */
[----:B------:R-:W-:Y:S01]  /*5b20*/  HMMA.16816.F32.BF16 R16, R16, R22, RZ ;  /* 0x000000161010723c */ /* 0x000fe200000418ff */
[----:B------:R-:W1:Y:S07]  /*5b30*/  LDSM.16.MT88.4 R20, [R2+0x7000] ;  /* 0x007000000214783b */ /* 0x000e6e0000004200 */
[C---:B----4-:R-:W-:Y:S08]  /*5b40*/  HMMA.16816.F32.BF16 R4, R24.reuse, R28, R4 ;  /* 0x0000001c1804723c */ /* 0x050ff00000041804 */
[C---:B------:R-:W-:Y:S01]  /*5b50*/  HMMA.16816.F32.BF16 R8, R24.reuse, R30, R8 ;  /* 0x0000001e1808723c */ /* 0x040fe20000041808 */
[----:B------:R-:W-:Y:S07]  /*5b60*/  LDSM.16.M88.4 R28, [R171+0x2000] ;  /* 0x00200000ab1c783b */ /* 0x000fee0000000200 */
[C---:B------:R-:W-:Y:S08]  /*5b70*/  HMMA.16816.F32.BF16 R12, R24.reuse, R32, R12 ;  /* 0x00000020180c723c */ /* 0x040ff0000004180c */
[----:B------:R-:W-:Y:S01]  /*5b80*/  HMMA.16816.F32.BF16 R16, R24, R34, R16 ;  /* 0x000000221810723c */ /* 0x000fe20000041810 */
[----:B------:R-:W2:Y:S04]  /*5b90*/  LDSM.16.MT88.4 R24, [R2+0x7800] ;  /* 0x007800000218783b */ /* 0x000ea80000004200 */
[----:B------:R-:W3:Y:S03]  /*5ba0*/  LDSM.16.MT88.4 R32, [R0+0x8000] ;  /* 0x008000000020783b */ /* 0x000ee60000004200 */
[C---:B------:R-:W-:Y:S08]  /*5bb0*/  HMMA.16816.F32.BF16 R4, R100.reuse, R104, R4 ;  /* 0x000000686404723c */ /* 0x040ff00000041804 */
[C---:B------:R-:W-:Y:S01]  /*5bc0*/  HMMA.16816.F32.BF16 R8, R100.reuse, R106, R8 ;  /* 0x0000006a6408723c */ /* 0x040fe20000041808 */
[----:B------:R-:W-:Y:S07]  /*5bd0*/  LDSM.16.MT88.4 R104, [R0+0x8800] ;  /* 0x008800000068783b */ /* 0x000fee0000004200 */
[C---:B-1----:R-:W-:Y:S08]  /*5be0*/  HMMA.16816.F32.BF16 R12, R100.reuse, R20, R12 ;  /* 0x00000014640c723c */ /* 0x042ff0000004180c */
[----:B------:R-:W-:Y:S01]  /*5bf0*/  HMMA.16816.F32.BF16 R16, R100, R22, R16 ;  /* 0x000000166410723c */ /* 0x000fe20000041810 */
[----:B------:R-:W1:Y:S04]  /*5c00*/  LDSM.16.MT88.4 R20, [R2+0x8000] ;  /* 0x008000000214783b */ /* 0x000e680000004200 */
[----:B------:R-:W4:Y:S03]  /*5c10*/  LDSM.16.M88.4 R100, [R172+0x2000] ;  /* 0x00200000ac64783b */ /* 0x000f260000000200 */
[C---:B------:R-:W-:Y:S08]  /*5c20*/  HMMA.16816.F32.BF16 R4, R108.reuse, R112, R4 ;  /* 0x000000706c04723c */ /* 0x040ff00000041804 */
[C---:B------:R-:W-:Y:S01]  /*5c30*/  HMMA.16816.F32.BF16 R8, R108.reuse, R114, R8 ;  /* 0x000000726c08723c */ /* 0x040fe20000041808 */
[----:B------:R-:W-:Y:S07]  /*5c40*/  LDSM.16.MT88.4 R112, [R0+0x9000] ;  /* 0x009000000070783b */ /* 0x000fee0000004200 */
[C---:B--2---:R-:W-:Y:S08]  /*5c50*/  HMMA.16816.F32.BF16 R12, R108.reuse, R24, R12 ;  /* 0x000000186c0c723c */ /* 0x044ff0000004180c */
[----:B------:R-:W-:Y:S01]  /*5c60*/  HMMA.16816.F32.BF16 R16, R108, R26, R16 ;  /* 0x0000001a6c10723c */ /* 0x000fe20000041810 */
[----:B------:R-:W2:Y:S04]  /*5c70*/  LDSM.16.MT88.4 R24, [R2+0x8800] ;  /* 0x008800000218783b */ /* 0x000ea80000004200 */
[----:B------:R-:W2:Y:S03]  /*5c80*/  LDSM.16.M88.4 R108, [R116+0x2000] ;  /* 0x00200000746c783b */ /* 0x000ea60000000200 */
[C---:B---3--:R-:W-:Y:S08]  /*5c90*/  HMMA.16816.F32.BF16 R4, R28.reuse, R32, R4 ;  /* 0x000000201c04723c */ /* 0x048ff00000041804 */
[C---:B------:R-:W-:Y:S01]  /*5ca0*/  HMMA.16816.F32.BF16 R8, R28.reuse, R34, R8 ;  /* 0x000000221c08723c */ /* 0x040fe20000041808 */
[----:B------:R3:W-:Y:S07]  /*5cb0*/  LDSM.16.MT88.4 R32, [R0+0x9800] ;  /* 0x009800000020783b */ /* 0x0007ee0000004200 */
[C---:B-1----:R-:W-:Y:S08]  /*5cc0*/  HMMA.16816.F32.BF16 R12, R28.reuse, R20, R12 ;  /* 0x000000141c0c723c */ /* 0x042ff0000004180c */
[----:B------:R-:W-:Y:S01]  /*5cd0*/  HMMA.16816.F32.BF16 R16, R28, R22, R16 ;  /* 0x000000161c10723c */ /* 0x000fe20000041810 */
[----:B------:R-:W1:Y:S04]  /*5ce0*/  LDSM.16.MT88.4 R20, [R2+0x9000] ;  /* 0x009000000214783b */ /* 0x000e680000004200 */
[----:B------:R-:W1:Y:S03]  /*5cf0*/  LDSM.16.M88.4 R28, [R117+0x2000] ;  /* 0x00200000751c783b */ /* 0x000e660000000200 */
[C---:B----4-:R-:W-:Y:S05]  /*5d00*/  HMMA.16816.F32.BF16 R4, R100.reuse, R104, R4 ;  /* 0x000000686404723c */ /* 0x050fea0000041804 */
[----:B---3--:R-:W-:Y:S03]  /*5d10*/  IMAD.IADD R0, R128, 0x1, R168 ;  /* 0x0000000180007824 */ /* 0x008fe600078e02a8 */
[C---:B------:R-:W-:Y:S08]  /*5d20*/  HMMA.16816.F32.BF16 R8, R100.reuse, R106, R8 ;  /* 0x0000006a6408723c */ /* 0x040ff00000041808 */
[C---:B--2---:R-:W-:Y:S08]  /*5d30*/  HMMA.16816.F32.BF16 R12, R100.reuse, R24, R12 ;  /* 0x00000018640c723c */ /* 0x044ff0000004180c */
[----:B------:R-:W-:Y:S01]  /*5d40*/  HMMA.16816.F32.BF16 R16, R100, R26, R16 ;  /* 0x0000001a6410723c */ /* 0x000fe20000041810 */
[----:B------:R2:W3:Y:S04]  /*5d50*/  LDSM.16.MT88.4 R24, [R2+0x9800] ;  /* 0x009800000218783b */ /* 0x0004e80000004200 */
[----:B------:R-:W-:Y:S03]  /*5d60*/  LDSM.16.MT88.4 R100, [R3+0xd000] ;  /* 0x00d000000364783b */ /* 0x000fe60000004200 */
[C---:B------:R-:W-:Y:S08]  /*5d70*/  HMMA.16816.F32.BF16 R4, R108.reuse, R112, R4 ;  /* 0x000000706c04723c */ /* 0x040ff00000041804 */
[C---:B------:R-:W-:Y:S08]  /*5d80*/  HMMA.16816.F32.BF16 R8, R108.reuse, R114, R8 ;  /* 0x000000726c08723c */ /* 0x040ff00000041808 */
[C---:B-1----:R-:W-:Y:S04]  /*5d90*/  HMMA.16816.F32.BF16 R12, R108.reuse, R20, R12 ;  /* 0x000000146c0c723c */ /* 0x042fe8000004180c */
[----:B--2---:R-:W-:Y:S03]  /*5da0*/  IADD3 R2, R182, -0x1, RZ ;  /* 0xffffffffb6027810 */ /* 0x004fe60007ffe0ff */
[----:B------:R-:W-:Y:S01]  /*5db0*/  IMAD.MOV.U32 R20, RZ, RZ, R192 ;  /* 0x000000ffff147224 */ /* 0x000fe200078e00c0 */
[----:B------:R-:W-:Y:S04]  /*5dc0*/  HMMA.16816.F32.BF16 R16, R108, R22, R16 ;  /* 0x000000166c10723c */ /* 0x000fe80000041810 */
[----:B------:R-:W-:Y:S03]  /*5dd0*/  IMAD.MOV.U32 R21, RZ, RZ, R191 ;  /* 0x000000ffff157224 */ /* 0x000fe600078e00bf */
[----:B------:R-:W-:Y:S01]  /*5de0*/  @P6 IADD3 R22, P1, R215, R235, RZ ;  /* 0x000000ebd7166210 */ /* 0x000fe20007f3e0ff */
[C---:B------:R-:W-:Y:S05]  /*5df0*/  HMMA.16816.F32.BF16 R4, R28.reuse, R32, R4 ;  /* 0x000000201c04723c */ /* 0x040fea0000041804 */
[----:B------:R-:W-:Y:S02]  /*5e00*/  @P6 IMAD.X R23, R214, 0x1, R236, P1 ;  /* 0x00000001d6176824 */ /* 0x000fe400008e06ec */
[CC--:B------:R-:W-:Y:S01]  /*5e10*/  LEA R32, P0, R239.reuse, R20.reuse, 0x2 ;  /* 0x00000014ef207211 */ /* 0x0c0fe200078010ff */
[C---:B------:R-:W-:Y:S02]  /*5e20*/  HMMA.16816.F32.BF16 R8, R28.reuse, R34, R8 ;  /* 0x000000221c08723c */ /* 0x040fe40000041808 */
[----:B------:R1:W5:Y:S02]  /*5e30*/  @P6 LDG.E R213, [R22.64] ;  /* 0x0000000616d56981 */ /* 0x000364000c1e1900 */
[-C--:B------:R-:W-:Y:S02]  /*5e40*/  LEA.HI.X.SX32 R33, R239, R21.reuse, 0x2, P0 ;  /* 0x00000015ef217211 */ /* 0x080fe400000f16ff */
[----:B------:R1:W5:Y:S02]  /*5e50*/  @P6 LDG.E R212, [R22.64+0x20] ;  /* 0x0000200616d46981 */ /* 0x000364000c1e1900 */
[C---:B---3--:R-:W-:Y:S02]  /*5e60*/  HMMA.16816.F32.BF16 R12, R28.reuse, R24, R12 ;  /* 0x000000181c0c723c */ /* 0x048fe4000004180c */
[----:B------:R1:W5:Y:S04]  /*5e70*/  @P6 LDG.E R210, [R22.64+0x80] ;  /* 0x0000800616d26981 */ /* 0x000368000c1e1900 */
[----:B------:R1:W5:Y:S01]  /*5e80*/  @P6 LDG.E R211, [R22.64+0xa0] ;  /* 0x0000a00616d36981 */ /* 0x000362000c1e1900 */
[CC--:B------:R-:W-:Y:S01]  /*5e90*/  LEA R24, P1, R224.reuse, R20.reuse, 0x2 ;  /* 0x00000014e0187211 */ /* 0x0c0fe200078210ff */
[----:B------:R-:W-:Y:S02]  /*5ea0*/  HMMA.16816.F32.BF16 R16, R28, R26, R16 ;  /* 0x0000001a1c10723c */ /* 0x000fe40000041810 */
[----:B------:R2:W-:Y:S02]  /*5eb0*/  RED.E.ADD.F32.FTZ.RN.STRONG.GPU [R20.64], R4 ;  /* 0x000000041400798e */ /* 0x0005e4000c10e786 */
[-C--:B------:R-:W-:Y:S02]  /*5ec0*/  LEA.HI.X.SX32 R25, R224, R21.reuse, 0x2, P1 ;  /* 0x00000015e0197211 */ /* 0x080fe400008f16ff */
[----:B------:R-:W-:Y:S01]  /*5ed0*/  LDSM.16.MT88.4 R28, [R3+0xa800] ;  /* 0x00a80000031c783b */ /* 0x000fe20000004200 */
[CC--:B------:R-:W-:Y:S03]  /*5ee0*/  LEA R26, P0, R248.reuse, R20.reuse, 0x2 ;  /* 0x00000014f81a7211 */ /* 0x0c0fe600078010ff */
[----:B------:R3:W-:Y:S02]  /*5ef0*/  RED.E.ADD.F32.FTZ.RN.STRONG.GPU [R24.64], R5 ;  /* 0x000000051800798e */ /* 0x0007e4000c10e786 */
[-C--:B------:R-:W-:Y:S02]  /*5f00*/  LEA.HI.X.SX32 R27, R248, R21.reuse, 0x2, P0 ;  /* 0x00000015f81b7211 */ /* 0x080fe400000f16ff */
[----:B------:R4:W-:Y:S04]  /*5f10*/  RED.E.ADD.F32.FTZ.RN.STRONG.GPU [R32.64], R6 ;  /* 0x000000062000798e */ /* 0x0009e8000c10e786 */
[----:B------:R-:W-:Y:S01]  /*5f20*/  LDSM.16.MT88.4 R32, [R3+0xc800] ;  /* 0x00c800000320783b */ /* 0x000fe20000004200 */
[CC--:B-1----:R-:W-:Y:S04]  /*5f30*/  LEA R22, P3, R247.reuse, R20.reuse, 0x2 ;  /* 0x00000014f7167211 */ /* 0x0c2fe800078610ff */
[-C--:B------:R-:W-:Y:S02]  /*5f40*/  LEA.HI.X.SX32 R23, R247, R21.reuse, 0x2, P3 ;  /* 0x00000015f7177211 */ /* 0x080fe400018f16ff */
[CC--:B--2---:R-:W-:Y:S04]  /*5f50*/  LEA R4, P1, R249.reuse, R20.reuse, 0x2 ;  /* 0x00000014f9047211 */ /* 0x0c4fe800078210ff */
[-C--:B---3--:R-:W-:Y:S02]  /*5f60*/  LEA.HI.X.SX32 R5, R249, R21.reuse, 0x2, P1 ;  /* 0x00000015f9057211 */ /* 0x088fe400008f16ff */
[CC--:B----4-:R-:W-:Y:S03]  /*5f70*/  LEA R6, P1, R246.reuse, R20.reuse, 0x2 ;  /* 0x00000014f6067211 */ /* 0x0d0fe600078210ff */
[----:B------:R1:W-:Y:S04]  /*5f80*/  RED.E.ADD.F32.FTZ.RN.STRONG.GPU [R4.64], R7 ;  /* 0x000000070400798e */ /* 0x0003e8000c10e786 */
[----:B------:R2:W-:Y:S04]  /*5f90*/  RED.E.ADD.F32.FTZ.RN.STRONG.GPU [R26.64], R8 ;  /* 0x000000081a00798e */ /* 0x0005e8000c10e786 */
[----:B------:R3:W-:Y:S01]  /*5fa0*/  RED.E.ADD.F32.FTZ.RN.STRONG.GPU [R22.64], R9 ;  /* 0x000000091600798e */ /* 0x0007e2000c10e786 */
[CC--:B-1----:R-:W-:Y:S02]  /*5fb0*/  LEA R4, P0, R245.reuse, R20.reuse, 0x2 ;  /* 0x00000014f5047211 */ /* 0x0c2fe400078010ff */
[-C--:B------:R-:W-:Y:S02]  /*5fc0*/  LEA.HI.X.SX32 R7, R246, R21.reuse, 0x2, P1 ;  /* 0x00000015f6077211 */ /* 0x080fe400008f16ff */
[-C--:B------:R-:W-:Y:S02]  /*5fd0*/  LEA.HI.X.SX32 R5, R245, R21.reuse, 0x2, P0 ;  /* 0x00000015f5057211 */ /* 0x080fe400000f16ff */
[-C--:B--2---:R-:W-:Y:S01]  /*5fe0*/  LEA R26, P0, R234, R20.reuse, 0x2 ;  /* 0x00000014ea1a7211 */ /* 0x084fe200078010ff */
[----:B------:R1:W-:Y:S01]  /*5ff0*/  RED.E.ADD.F32.FTZ.RN.STRONG.GPU [R6.64], R10 ;  /* 0x0000000a0600798e */ /* 0x0003e2000c10e786 */
[-C--:B---3--:R-:W-:Y:S02]  /*6000*/  LEA R22, P5, R232, R20.reuse, 0x2 ;  /* 0x00000014e8167211 */ /* 0x088fe400078a10ff */
[-C--:B------:R-:W-:Y:S01]  /*6010*/  LEA.HI.X.SX32 R27, R234, R21.reuse, 0x2, P0 ;  /* 0x00000015ea1b7211 */ /* 0x080fe200000f16ff */
[----:B------:R2:W-:Y:S01]  /*6020*/  RED.E.ADD.F32.FTZ.RN.STRONG.GPU [R4.64], R11 ;  /* 0x0000000b0400798e */ /* 0x0005e2000c10e786 */
[-C--:B------:R-:W-:Y:S02]  /*6030*/  LEA.HI.X.SX32 R23, R232, R21.reuse, 0x2, P5 ;  /* 0x00000015e8177211 */ /* 0x080fe400028f16ff */
[CC--:B------:R-:W-:Y:S01]  /*6040*/  LEA R8, P3, R220.reuse, R20.reuse, 0x2 ;  /* 0x00000014dc087211 */ /* 0x0c0fe200078610ff */
[----:B------:R-:W-:Y:S03]  /*6050*/  RED.E.ADD.F32.FTZ.RN.STRONG.GPU [R20.64+0x80], R12 ;  /* 0x0000800c1400798e */ /* 0x000fe6000c10e786 */
[-C--:B------:R-:W-:Y:S01]  /*6060*/  LEA.HI.X.SX32 R9, R220, R21.reuse, 0x2, P3 ;  /* 0x00000015dc097211 */ /* 0x080fe200018f16ff */
[----:B------:R-:W-:Y:S01]  /*6070*/  RED.E.ADD.F32.FTZ.RN.STRONG.GPU [R24.64+0x80], R13 ;  /* 0x0000800d1800798e */ /* 0x000fe2000c10e786 */
[----:B------:R-:W-:Y:S03]  /*6080*/  @P6 IADD3 R215, P3, R215, -0x100, RZ ;  /* 0xffffff00d7d76810 */ /* 0x000fe60007f7e0ff */
[----:B------:R-:W-:Y:S01]  /*6090*/  RED.E.ADD.F32.FTZ.RN.STRONG.GPU [R26.64], R14 ;  /* 0x0000000e1a00798e */ /* 0x000fe2000c10e786 */
[----:B------:R-:W-:Y:S03]  /*60a0*/  @P6 IADD3.X R214, R214, -0x1, RZ, P3, !PT ;  /* 0xffffffffd6d66810 */ /* 0x000fe60001ffe4ff */
[----:B------:R-:W-:Y:S04]  /*60b0*/  RED.E.ADD.F32.FTZ.RN.STRONG.GPU [R22.64], R15 ;  /* 0x0000000f1600798e */ /* 0x000fe8000c10e786 */
[----:B------:R-:W-:Y:S01]  /*60c0*/  LDSM.16.MT88.4 R24, [R0] ;  /* 0x000000000018783b */ /* 0x000fe20000004200 */
[CC--:B-1----:R-:W-:Y:S03]  /*60d0*/  LEA R10, P4, R250.reuse, R20.reuse, 0x2 ;  /* 0x00000014fa0a7211 */ /* 0x0c2fe600078810ff */
[----:B------:R-:W-:Y:S01]  /*60e0*/  LDSM.16.MT88.4 R12, [R168+0x800] ;  /* 0x00080000a80c783b */ /* 0x000fe20000004200 */
[-C--:B------:R-:W-:Y:S02]  /*60f0*/  LEA R6, P1, R219, R20.reuse, 0x2 ;  /* 0x00000014db067211 */ /* 0x080fe400078210ff */
[-C--:B--2---:R-:W-:Y:S02]  /*6100*/  LEA.HI.X.SX32 R11, R250, R21.reuse, 0x2, P4 ;  /* 0x00000015fa0b7211 */ /* 0x084fe400020f16ff */
[----:B------:R-:W-:Y:S02]  /*6110*/  LEA R4, P0, R221, R20, 0x2 ;  /* 0x00000014dd047211 */ /* 0x000fe400078010ff */
[-C--:B------:R-:W-:Y:S01]  /*6120*/  LEA.HI.X.SX32 R7, R219, R21.reuse, 0x2, P1 ;  /* 0x00000015db077211 */ /* 0x080fe200008f16ff */
[----:B------:R-:W-:Y:S01]  /*6130*/  RED.E.ADD.F32.FTZ.RN.STRONG.GPU [R10.64], R16 ;  /* 0x000000100a00798e */ /* 0x000fe2000c10e786 */
[----:B------:R-:W-:Y:S02]  /*6140*/  LEA.HI.X.SX32 R5, R221, R21, 0x2, P0 ;  /* 0x00000015dd057211 */ /* 0x000fe400000f16ff */
[----:B------:R-:W-:Y:S01]  /*6150*/  ISETP.GT.AND P4, PT, R182, R223, PT ;  /* 0x000000dfb600720c */ /* 0x000fe20003f84270 */
[----:B------:R-:W-:Y:S01]  /*6160*/  RED.E.ADD.F32.FTZ.RN.STRONG.GPU [R8.64], R17 ;  /* 0x000000110800798e */ /* 0x000fe2000c10e786 */
[----:B------:R-:W-:Y:S03]  /*6170*/  @P6 IADD3 R217, P1, R217, -0x100, RZ ;  /* 0xffffff00d9d96810 */ /* 0x000fe60007f3e0ff */
[----:B------:R-:W-:Y:S01]  /*6180*/  RED.E.ADD.F32.FTZ.RN.STRONG.GPU [R6.64], R18 ;  /* 0x000000120600798e */ /* 0x000fe2000c10e786 */
[----:B------:R-:W-:Y:S03]  /*6190*/  @P6 IADD3.X R216, R216, -0x1, RZ, P1, !PT ;  /* 0xffffffffd8d86810 */ /* 0x000fe60000ffe4ff */
[----:B------:R-:W-:Y:S04]  /*61a0*/  LDSM.16.MT88.4 R8, [R168] ;  /* 0x00000000a808783b */ /* 0x000fe80000004200 */
[----:B------:R-:W-:Y:S04]  /*61b0*/  RED.E.ADD.F32.FTZ.RN.STRONG.GPU [R4.64], R19 ;  /* 0x000000130400798e */ /* 0x000fe8000c10e786 */
[----:B------:R-:W1:Y:S04]  /*61c0*/  LDSM.16.MT88.4 R4, [R3+0xa000] ;  /* 0x00a000000304783b */ /* 0x000e680000004200 */
[----:B------:R-:W2:Y:S04]  /*61d0*/  LDSM.16.MT88.4 R20, [R3+0xc000] ;  /* 0x00c000000314783b */ /* 0x000ea80000004200 */
[----:B------:R-:W3:Y:S01]  /*61e0*/  LDSM.16.MT88.4 R16, [R0+0x800] ;  /* 0x000800000010783b */ /* 0x000ee20000004200 */
[-C--:B-1----:R-:W-:Y:S08]  /*61f0*/  HMMA.16816.F32.BF16 R68, R4, R8.reuse, R68 ;  /* 0x000000080444723c */ /* 0x082ff00000041844 */
[C---:B--2---:R-:W-:Y:S08]  /*6200*/  HMMA.16816.F32.BF16 R72, R20.reuse, R8, R72 ;  /* 0x000000081448723c */ /* 0x044ff00000041848 */
[-C--:B------:R-:W-:Y:S08]  /*6210*/  HMMA.16816.F32.BF16 R76, R20, R10.reuse, R76 ;  /* 0x0000000a144c723c */ /* 0x080ff0000004184c */
[C---:B------:R-:W-:Y:S01]  /*6220*/  HMMA.16816.F32.BF16 R80, R4.reuse, R10, R80 ;  /* 0x0000000a0450723c */ /* 0x040fe20000041850 */
[----:B------:R-:W-:Y:S07]  /*6230*/  LDSM.16.MT88.4 R8, [R3+0xb000] ;  /* 0x00b000000308783b */ /* 0x000fee0000004200 */
[-C--:B------:R-:W-:Y:S08]  /*6240*/  HMMA.16816.F32.BF16 R84, R4, R24.reuse, R84 ;  /* 0x000000180454723c */ /* 0x080ff00000041854 */
[C---:B------:R-:W-:Y:S08]  /*6250*/  HMMA.16816.F32.BF16 R88, R20.reuse, R24, R88 ;  /* 0x000000181458723c */ /* 0x040ff00000041858 */
[-C--:B------:R-:W-:Y:S01]  /*6260*/  HMMA.16816.F32.BF16 R92, R20, R26.reuse, R92 ;  /* 0x0000001a145c723c */ /* 0x080fe2000004185c */
[----:B------:R-:W1:Y:S07]  /*6270*/  LDSM.16.MT88.4 R20, [R168+0x1000] ;  /* 0x00100000a814783b */ /* 0x000e6e0000004200 */
[----:B------:R-:W-:Y:S01]  /*6280*/  HMMA.16816.F32.BF16 R96, R4, R26, R96 ;  /* 0x0000001a0460723c */ /* 0x000fe20000041860 */
[----:B------:R-:W2:Y:S04]  /*6290*/  LDSM.16.MT88.4 R4, [R0+0x1000] ;  /* 0x001000000004783b */ /* 0x000ea80000004200 */
[----:B------:R-:W-:Y:S03]  /*62a0*/  LDSM.16.MT88.4 R24, [R168+0x1800] ;  /* 0x00180000a818783b */ /* 0x000fe60000004200 */
[-C--:B------:R-:W-:Y:S08]  /*62b0*/  HMMA.16816.F32.BF16 R68, R28, R12.reuse, R68 ;  /* 0x0000000c1c44723c */ /* 0x080ff00000041844 */
[C---:B------:R-:W-:Y:S08]  /*62c0*/  HMMA.16816.F32.BF16 R72, R32.reuse, R12, R72 ;  /* 0x0000000c2048723c */ /* 0x040ff00000041848 */
[-C--:B------:R-:W-:Y:S08]  /*62d0*/  HMMA.16816.F32.BF16 R76, R32, R14.reuse, R76 ;  /* 0x0000000e204c723c */ /* 0x080ff0000004184c */
[C---:B------:R-:W-:Y:S01]  /*62e0*/  HMMA.16816.F32.BF16 R80, R28.reuse, R14, R80 ;  /* 0x0000000e1c50723c */ /* 0x040fe20000041850 */
[----:B------:R-:W4:Y:S07]  /*62f0*/  LDSM.16.MT88.4 R12, [R3+0xb800] ;  /* 0x00b80000030c783b */ /* 0x000f2e0000004200 */
[-C--:B---3--:R-:W-:Y:S08]  /*6300*/  HMMA.16816.F32.BF16 R84, R28, R16.reuse, R84 ;  /* 0x000000101c54723c */ /* 0x088ff00000041854 */
[C---:B------:R-:W-:Y:S08]  /*6310*/  HMMA.16816.F32.BF16 R88, R32.reuse, R16, R88 ;  /* 0x000000102058723c */ /* 0x040ff00000041858 */
[-C--:B------:R-:W-:Y:S01]  /*6320*/  HMMA.16816.F32.BF16 R92, R32, R18.reuse, R92 ;  /* 0x00000012205c723c */ /* 0x080fe2000004185c */
[----:B------:R-:W3:Y:S07]  /*6330*/  LDSM.16.MT88.4 R32, [R3+0xd800] ;  /* 0x00d800000320783b */ /* 0x000eee0000004200 */
[----:B------:R-:W-:Y:S01]  /*6340*/  HMMA.16816.F32.BF16 R96, R28, R18, R96 ;  /* 0x000000121c60723c */ /* 0x000fe20000041860 */
[----:B------:R2:W3:Y:S07]  /*6350*/  LDSM.16.MT88.4 R16, [R0+0x1800] ;  /* 0x001800000010783b */ /* 0x0004ee0000004200 */
[-C--:B-1----:R-:W-:Y:S08]  /*6360*/  HMMA.16816.F32.BF16 R68, R8, R20.reuse, R68 ;  /* 0x000000140844723c */ /* 0x082ff00000041844 */
[C---:B------:R-:W-:Y:S08]  /*6370*/  HMMA.16816.F32.BF16 R72, R100.reuse, R20, R72 ;  /* 0x000000146448723c */ /* 0x040ff00000041848 */
[-C--:B------:R-:W-:Y:S04]  /*6380*/  HMMA.16816.F32.BF16 R76, R100, R22.reuse, R76 ;  /* 0x00000016644c723c */ /* 0x080fe8000004184c */
[----:B--2---:R-:W-:Y:S01]  /*6390*/  LOP3.LUT R0, R182, 0x1, RZ, 0xc0, !PT ;  /* 0x00000001b6007812 */ /* 0x004fe200078ec0ff */
[----:B------:R-:W-:Y:S03]  /*63a0*/  IMAD.MOV.U32 R182, RZ, RZ, R2 ;  /* 0x000000ffffb67224 */ /* 0x000fe600078e0002 */
[C---:B------:R-:W-:Y:S04]  /*63b0*/  HMMA.16816.F32.BF16 R80, R8.reuse, R22, R80 ;  /* 0x000000160850723c */ /* 0x040fe80000041850 */
[----:B------:R-:W-:Y:S02]  /*63c0*/  ISETP.NE.U32.AND P0, PT, R0, 0x1, PT ;  /* 0x000000010000780c */ /* 0x000fe40003f05070 */
[C---:B------:R-:W-:Y:S02]  /*63d0*/  IADD3 R0, R168.reuse, -0x2000, RZ ;  /* 0xffffe000a8007810 */ /* 0x040fe40007ffe0ff */
[-C--:B------:R-:W-:Y:S08]  /*63e0*/  HMMA.16816.F32.BF16 R84, R8, R4.reuse, R84 ;  /* 0x000000040854723c */ /* 0x080ff00000041854 */
[C---:B------:R-:W-:Y:S04]  /*63f0*/  HMMA.16816.F32.BF16 R88, R100.reuse, R4, R88 ;  /* 0x000000046458723c */ /* 0x040fe80000041858 */
[----:B------:R-:W-:Y:S04]  /*6400*/  @P0 IADD3 R0, R168, 0x2000, RZ ;  /* 0x00002000a8000810 */ /* 0x000fe80007ffe0ff */
[-C--:B------:R-:W-:Y:S04]  /*6410*/  HMMA.16816.F32.BF16 R92, R100, R6.reuse, R92 ;  /* 0x00000006645c723c */ /* 0x080fe8000004185c */
[----:B------:R-:W-:Y:S04]  /*6420*/  IMAD.MOV.U32 R168, RZ, RZ, R0 ;  /* 0x000000ffffa87224 */ /* 0x000fe800078e0000 */
[----:B------:R-:W-:Y:S08]  /*6430*/  HMMA.16816.F32.BF16 R96, R8, R6, R96 ;  /* 0x000000060860723c */ /* 0x000ff00000041860 */
[-C--:B----4-:R-:W-:Y:S08]  /*6440*/  HMMA.16816.F32.BF16 R68, R12, R24.reuse, R68 ;  /* 0x000000180c44723c */ /* 0x090ff00000041844 */
[C---:B---3--:R-:W-:Y:S08]  /*6450*/  HMMA.16816.F32.BF16 R72, R32.reuse, R24, R72 ;  /* 0x000000182048723c */ /* 0x048ff00000041848 */
[-C--:B------:R-:W-:Y:S08]  /*6460*/  HMMA.16816.F32.BF16 R76, R32, R26.reuse, R76 ;  /* 0x0000001a204c723c */ /* 0x080ff0000004184c */
[C---:B------:R-:W-:Y:S08]  /*6470*/  HMMA.16816.F32.BF16 R80, R12.reuse, R26, R80 ;  /* 0x0000001a0c50723c */ /* 0x040ff00000041850 */
[-C--:B------:R-:W-:Y:S08]  /*6480*/  HMMA.16816.F32.BF16 R84, R12, R16.reuse, R84 ;  /* 0x000000100c54723c */ /* 0x080ff00000041854 */
[C---:B------:R-:W-:Y:S08]  /*6490*/  HMMA.16816.F32.BF16 R88, R32.reuse, R16, R88 ;  /* 0x000000102058723c */ /* 0x040ff00000041858 */
[-C--:B------:R-:W-:Y:S08]  /*64a0*/  HMMA.16816.F32.BF16 R92, R32, R18.reuse, R92 ;  /* 0x00000012205c723c */ /* 0x080ff0000004185c */
[----:B------:R-:W-:Y:S01]  /*64b0*/  HMMA.16816.F32.BF16 R96, R12, R18, R96 ;  /* 0x000000120c60723c */ /* 0x000fe20000041860 */
[----:B------:R-:W-:-:S07]  /*64c0*/  @P4 BRA `(.L_x_50) ;  /* 0xffffd59000004947 */ /* 0x000fce000383ffff */
[----:B------:R-:W2:Y:S01]  /*64d0*/  LDL R120, [R1] ;  /* 0x0000000001787983 */ /* 0x000ea20000100800 */
[----:B------:R-:W-:Y:S01]  /*64e0*/  FMUL.FTZ R68, R68, c[0x0][0x2e0] ;  /* 0x0000b80044447a20 */ /* 0x000fe20000410000 */
[----:B------:R-:W-:Y:S01]  /*64f0*/  F2FP.BF16.PACK_AB R36, R37, R36 ;  /* 0x000000242524723e */ /* 0x000fe200000010ff */
[----:B------:R-:W-:Y:S01]  /*6500*/  FMUL.FTZ R17, R69, c[0x0][0x2e0] ;  /* 0x0000b80045117a20 */ /* 0x000fe20000410000 */
[----:B------:R-:W-:Y:S01]  /*6510*/  F2FP.BF16.PACK_AB R38, R39, R38 ;  /* 0x000000262726723e */ /* 0x000fe200000010ff */
[----:B------:R-:W-:Y:S01]  /*6520*/  FMUL.FTZ R70, R70, c[0x0][0x2e0] ;  /* 0x0000b80046467a20 */ /* 0x000fe20000410000 */
[----:B------:R-:W-:Y:S01]  /*6530*/  F2FP.BF16.PACK_AB R48, R49, R48 ;  /* 0x000000303130723e */ /* 0x000fe200000010ff */
[----:B------:R-:W-:Y:S01]  /*6540*/  FMUL.FTZ R16, R71, c[0x0][0x2e0] ;  /* 0x0000b80047107a20 */ /* 0x000fe20000410000 */
[----:B------:R-:W-:Y:S01]  /*6550*/  F2FP.BF16.PACK_AB R17, R17, R68 ;  /* 0x000000441111723e */ /* 0x000fe200000010ff */
[----:B------:R-:W-:Y:S01]  /*6560*/  BAR.SYNC.DEFER_BLOCKING 0x0 ;  /* 0x0000000000007b1d */ /* 0x000fe20000010000 */
        /* <DEDUP_REMOVED lines=25> */
[----:B------:R-:W-:Y:S01]  /*6700*/  STS [R241], R17 ;  /* 0x00000011f1007388 */ /* 0x000fe20000000800 */
[----:B------:R-:W-:Y:S01]  /*6710*/  FMUL.FTZ R9, R85, c[0x0][0x2e0] ;  /* 0x0000b80055097a20 */ /* 0x000fe20000410000 */
[----:B------:R-:W-:Y:S01]  /*6720*/  F2FP.BF16.PACK_AB R10, R10, R78 ;  /* 0x0000004e0a0a723e */ /* 0x000fe200000010ff */
[----:B------:R-:W-:Y:S01]  /*6730*/  FMUL.FTZ R86, R86, c[0x0][0x2e0] ;  /* 0x0000b80056567a20 */ /* 0x000fe20000410000 */
[----:B------:R-:W-:Y:S01]  /*6740*/  STS [R241+0x400], R16 ;  /* 0x00040010f1007388 */ /* 0x000fe20000000800 */
[----:B------:R-:W-:Y:S01]  /*6750*/  FMUL.FTZ R8, R87, c[0x0][0x2e0] ;  /* 0x0000b80057087a20 */ /* 0x000fe20000410000 */
[----:B------:R-:W-:Y:S01]  /*6760*/  F2FP.BF16.PACK_AB R9, R9, R84 ;  /* 0x000000540909723e */ /* 0x000fe200000010ff */
[----:B------:R-:W-:Y:S01]  /*6770*/  FMUL.FTZ R96, R96, c[0x0][0x2e0] ;  /* 0x0000b80060607a20 */ /* 0x000fe20000410000 */
[----:B------:R-:W-:Y:S01]  /*6780*/  STS [R244], R13 ;  /* 0x0000000df4007388 */ /* 0x000fe20000000800 */
        /* <DEDUP_REMOVED lines=21> */
[----:B------:R-:W-:-:S02]  /*68e0*/  F2FP.BF16.PACK_AB R2, R2, R92 ;  /* 0x0000005c0202723e */ /* 0x000fc400000010ff */
[----:B------:R-:W-:Y:S02]  /*68f0*/  F2FP.BF16.PACK_AB R60, R61, R60 ;  /* 0x0000003c3d3c723e */ /* 0x000fe400000010ff */
[----:B------:R-:W-:Y:S02]  /*6900*/  F2FP.BF16.PACK_AB R0, R0, R94 ;  /* 0x0000005e0000723e */ /* 0x000fe400000010ff */
[----:B------:R-:W-:Y:S02]  /*6910*/  F2FP.BF16.PACK_AB R62, R63, R62 ;  /* 0x0000003e3f3e723e */ /* 0x000fe400000010ff */
[----:B------:R-:W-:Y:S01]  /*6920*/  ISETP.NE.AND P0, PT, R238, -0x1, PT ;  /* 0xffffffffee00780c */ /* 0x000fe20003f05270 */
[----:B--2---:R-:W-:Y:S04]  /*6930*/  STS [R120], R12 ;  /* 0x0000000c78007388 */ /* 0x004fe80000000800 */
[----:B------:R-:W-:Y:S04]  /*6940*/  STS [R241+0x2000], R15 ;  /* 0x0020000ff1007388 */ /* 0x000fe80000000800 */
[----:B------:R-:W-:Y:S04]  /*6950*/  STS [R241+0x2400], R14 ;  /* 0x0024000ef1007388 */ /* 0x000fe80000000800 */
[----:B------:R-:W-:Y:S04]  /*6960*/  STS [R244+0x2000], R11 ;  /* 0x0020000bf4007388 */ /* 0x000fe80000000800 */
[----:B------:R-:W-:Y:S04]  /*6970*/  STS [R244+0x2400], R10 ;  /* 0x0024000af4007388 */ /* 0x000fe80000000800 */
[----:B------:R-:W-:Y:S04]  /*6980*/  STS [R242], R9 ;  /* 0x00000009f2007388 */ /* 0x000fe80000000800 */
[----:B------:R-:W-:Y:S04]  /*6990*/  STS [R242+0x400], R8 ;  /* 0x00040008f2007388 */ /* 0x000fe80000000800 */
[----:B------:R-:W-:Y:S04]  /*69a0*/  STS [R243], R5 ;  /* 0x00000005f3007388 */ /* 0x000fe80000000800 */
[----:B------:R-:W-:Y:S04]  /*69b0*/  STS [R243+0x400], R4 ;  /* 0x00040004f3007388 */ /* 0x000fe80000000800 */
[----:B------:R-:W-:Y:S04]  /*69c0*/  STS [R242+0x2000], R7 ;  /* 0x00200007f2007388 */ /* 0x000fe80000000800 */
[----:B------:R1:W-:Y:S04]  /*69d0*/  STS [R242+0x2400], R6 ;  /* 0x00240006f2007388 */ /* 0x0003e80000000800 */
[----:B------:R-:W-:Y:S04]  /*69e0*/  STS [R243+0x2000], R2 ;  /* 0x00200002f3007388 */ /* 0x000fe80000000800 */
[----:B------:R2:W-:Y:S04]  /*69f0*/  STS [R243+0x2400], R0 ;  /* 0x00240000f3007388 */ /* 0x0005e80000000800 */
[----:B------:R3:W-:Y:S04]  /*6a00*/  STS [R241+0x4000], R36 ;  /* 0x00400024f1007388 */ /* 0x0007e80000000800 */
[----:B------:R3:W-:Y:S04]  /*6a10*/  STS [R241+0x4400], R38 ;  /* 0x00440026f1007388 */ /* 0x0007e80000000800 */
[----:B------:R3:W-:Y:S04]  /*6a20*/  STS [R244+0x4000], R48 ;  /* 0x00400030f4007388 */ /* 0x0007e80000000800 */
[----:B------:R3:W-:Y:S01]  /*6a30*/  STS [R120+0x4000], R50 ;  /* 0x0040003278007388 */ /* 0x0007e20000000800 */
[----:B-1----:R-:W-:-:S03]  /*6a40*/  SHF.R.S32.HI R6, RZ, 0x1f, R251 ;  /* 0x0000001fff067819 */ /* 0x002fc600000114fb */
[----:B------:R3:W-:Y:S04]  /*6a50*/  STS [R241+0x6000], R40 ;  /* 0x00600028f1007388 */ /* 0x0007e80000000800 */
[----:B------:R3:W-:Y:S01]  /*6a60*/  STS [R241+0x6400], R42 ;  /* 0x0064002af1007388 */ /* 0x0007e20000000800 */
[----:B--2---:R-:W-:-:S03]  /*6a70*/  @P0 IADD3 R0, R225, R238, RZ ;  /* 0x000000eee1000210 */ /* 0x004fc60007ffe0ff */
[----:B------:R3:W-:Y:S02]  /*6a80*/  STS [R244+0x6000], R44 ;  /* 0x0060002cf4007388 */ /* 0x0007e40000000800 */
[C---:B------:R-:W-:Y:S02]  /*6a90*/  @P0 IMAD.WIDE.U32 R4, R0.reuse, c[0x0][0x3a0], RZ ;  /* 0x0000e80000040a25 */ /* 0x040fe400078e00ff */
[----:B------:R3:W-:Y:S02]  /*6aa0*/  STS [R244+0x6400], R46 ;  /* 0x0064002ef4007388 */ /* 0x0007e40000000800 */
[----:B------:R-:W-:Y:S01]  /*6ab0*/  @P0 IMAD R8, R0, c[0x0][0x3a4], R5 ;  /* 0x0000e90000080a24 */ /* 0x000fe200078e0205 */
[----:B------:R-:W-:Y:S01]  /*6ac0*/  @P0 MOV R2, R4 ;  /* 0x0000000400020202 */ /* 0x000fe20000000f00 */
[----:B------:R3:W-:Y:S04]  /*6ad0*/  STS [R242+0x4000], R52 ;  /* 0x00400034f2007388 */ /* 0x0007e80000000800 */
[----:B------:R3:W-:Y:S04]  /*6ae0*/  STS [R242+0x4400], R54 ;  /* 0x00440036f2007388 */ /* 0x0007e80000000800 */
[----:B------:R3:W-:Y:S04]  /*6af0*/  STS [R243+0x4000], R64 ;  /* 0x00400040f3007388 */ /* 0x0007e80000000800 */
[----:B------:R3:W-:Y:S04]  /*6b00*/  STS [R243+0x4400], R66 ;  /* 0x00440042f3007388 */ /* 0x0007e80000000800 */
[----:B------:R3:W-:Y:S04]  /*6b10*/  STS [R242+0x6000], R56 ;  /* 0x00600038f2007388 */ /* 0x0007e80000000800 */
[----:B------:R3:W-:Y:S04]  /*6b20*/  STS [R242+0x6400], R58 ;  /* 0x0064003af2007388 */ /* 0x0007e80000000800 */
[----:B------:R3:W-:Y:S04]  /*6b30*/  STS [R243+0x6000], R60 ;  /* 0x0060003cf3007388 */ /* 0x0007e80000000800 */
[----:B------:R3:W-:Y:S01]  /*6b40*/  STS [R243+0x6400], R62 ;  /* 0x0064003ef3007388 */ /* 0x0007e20000000800 */
        /* <DEDUP_REMOVED lines=11> */
.L_x_51:
        /* <DEDUP_REMOVED lines=15> */
.L_x_52:
[----:B------:R-:W-:Y:S01]  /*6cf0*/  BAR.SYNC.DEFER_BLOCKING 0x0 ;  /* 0x0000000000007b1d */ /* 0x000fe20000010000 */
[----:B------:R-:W-:Y:S01]  /*6d00*/  SHF.R.S32.HI R17, RZ, 0x1f, R233 ;  /* 0x0000001fff117819 */ /* 0x000fe200000114e9 */
[--C-:B------:R-:W-:Y:S01]  /*6d10*/  IMAD.MOV.U32 R6, RZ, RZ, R206.reuse ;  /* 0x000000ffff067224 */ /* 0x100fe200078e00ce */
[----:B------:R-:W-:Y:S01]  /*6d20*/  SHF.R.S32.HI R7, RZ, 0x1f, R206 ;  /* 0x0000001fff077819 */ /* 0x000fe200000114ce */
[----:B------:R-:W-:Y:S01]  /*6d30*/  IMAD R16, R226, -0x80, R194 ;  /* 0xffffff80e2107824 */ /* 0x000fe200078e02c2 */
[----:B------:R-:W-:Y:S01]  /*6d40*/  ISETP.GE.AND P1, PT, R206, c[0x0][0x220], PT ;  /* 0x00008800ce007a0c */ /* 0x000fe20003f26270 */
[----:B---3--:R-:W1:Y:S01]  /*6d50*/  S2R R50, SR_CTAID.Z ;  /* 0x0000000000327919 */ /* 0x008e620000002700 */
[----:B------:R-:W-:Y:S01]  /*6d60*/  IMAD R0, R17, c[0x0][0x3a0], RZ ;  /* 0x0000e80011007a24 */ /* 0x000fe200078e02ff */
[----:B------:R-:W-:Y:S01]  /*6d70*/  BSSY B0, `(.L_x_53) ;  /* 0x000001e000007945 */ /* 0x000fe20003800000 */
[----:B------:R-:W-:Y:S01]  /*6d80*/  IMAD.WIDE.U32 R4, R233, c[0x0][0x3a0], R6 ;  /* 0x0000e800e9047a25 */ /* 0x000fe200078e0006 */
[----:B------:R-:W-:-:S02]  /*6d90*/  ISETP.GE.OR P4, PT, R218, R16, P1 ;  /* 0x00000010da00720c */ /* 0x000fc40000f86670 */
[----:B------:R-:W-:Y:S01]  /*6da0*/  SHF.R.S32.HI R48, RZ, 0x1f, R218 ;  /* 0x0000001fff307819 */ /* 0x000fe200000114da */
[----:B------:R-:W-:Y:S01]  /*6db0*/  IMAD R0, R233, c[0x0][0x3a4], R0 ;  /* 0x0000e900e9007a24 */ /* 0x000fe200078e0200 */
[----:B------:R-:W-:-:S04]  /*6dc0*/  IADD3 R4, P0, R2, R4, RZ ;  /* 0x0000000402047210 */ /* 0x000fc80007f1e0ff */
[----:B------:R-:W-:Y:S01]  /*6dd0*/  IADD3.X R5, R8, R5, R0, P0, !PT ;  /* 0x0000000508057210 */ /* 0x000fe200007fe400 */
[----:B------:R2:W3:Y:S04]  /*6de0*/  LDS.128 R20, [R193+0x7000] ;  /* 0x00700000c1147984 */ /* 0x0004e80000000c00 */
[----:B------:R2:W4:Y:S01]  /*6df0*/  LDS.128 R24, [R193+0x8000] ;  /* 0x00800000c1187984 */ /* 0x0005220000000c00 */
[----:B-1----:R-:W-:Y:S01]  /*6e00*/  SHF.R.S32.HI R49, RZ, 0x1f, R50 ;  /* 0x0000001fff317819 */ /* 0x002fe20000011432 */
[----:B------:R-:W-:Y:S02]  /*6e10*/  IMAD.WIDE.U32 R4, R50, c[0x0][0x3b8], R4 ;  /* 0x0000ee0032047a25 */ /* 0x000fe400078e0004 */
[----:B------:R2:W1:Y:S02]  /*6e20*/  LDS.128 R28, [R193+0x9000] ;  /* 0x00900000c11c7984 */ /* 0x0004640000000c00 */
[----:B------:R-:W-:-:S02]  /*6e30*/  IMAD R2, R49, c[0x0][0x3b8], RZ ;  /* 0x0000ee0031027a24 */ /* 0x000fc400078e02ff */
[----:B------:R2:W1:Y:S02]  /*6e40*/  LDS.128 R32, [R193+0xa000] ;  /* 0x00a00000c1207984 */ /* 0x0004640000000c00 */
[----:B------:R-:W-:Y:S02]  /*6e50*/  IMAD R2, R50, c[0x0][0x3bc], R2 ;  /* 0x0000ef0032027a24 */ /* 0x000fe400078e0202 */
[----:B------:R2:W1:Y:S04]  /*6e60*/  LDS.128 R36, [R193+0xb000] ;  /* 0x00b00000c1247984 */ /* 0x0004680000000c00 */
[----:B------:R2:W1:Y:S01]  /*6e70*/  LDS.128 R40, [R193+0xc000] ;  /* 0x00c00000c1287984 */ /* 0x0004620000000c00 */
[----:B------:R-:W-:-:S03]  /*6e80*/  IADD3 R2, R2, R5, RZ ;  /* 0x0000000502027210 */ /* 0x000fc60007ffe0ff */
[----:B------:R2:W1:Y:S01]  /*6e90*/  LDS.128 R44, [R193+0xd000] ;  /* 0x00d00000c12c7984 */ /* 0x0004620000000c00 */
[----:B------:R-:W-:Y:S05]  /*6ea0*/  @P4 BRA `(.L_x_54) ;  /* 0x000000a000004947 */ /* 0x000fea0003800000 */
[----:B------:R-:W2:Y:S01]  /*6eb0*/  LDS.128 R12, [R193+0x6000] ;  /* 0x00600000c10c7984 */ /* 0x000ea20000000c00 */
        /* <DEDUP_REMOVED lines=8> */
[----:B--2---:R2:W-:Y:S04]  /*6f40*/  STG.E.128 [R10.64], R12 ;  /* 0x0000000c0a007986 */ /* 0x0045e8000c101d06 */
.L_x_54:
[----:B------:R-:W-:Y:S05]  /*6f50*/  BSYNC B0 ;  /* 0x0000000000007941 */ /* 0x000fea0003800000 */
.L_x_53:
[----:B------:R-:W-:Y:S01]  /*6f60*/  IADD3 R0, R218, 0x20, RZ ;  /* 0x00000020da007810 */ /* 0x000fe20007ffe0ff */
[----:B------:R-:W-:Y:S03]  /*6f70*/  BSSY B0, `(.L_x_55) ;  /* 0x000000e000007945 */ /* 0x000fe60003800000 */
[----:B------:R-:W-:-:S13]  /*6f80*/  ISETP.GE.OR P3, PT, R0, R16, P1 ;  /* 0x000000100000720c */ /* 0x000fda0000f66670 */
[----:B------:R-:W-:Y:S05]  /*6f90*/  @P3 BRA `(.L_x_56) ;  /* 0x000000b000003947 */ /* 0x000fea0003800000 */
[----:B------:R-:W-:Y:S02]  /*6fa0*/  IADD3 R0, P0, R218, 0x20, RZ ;  /* 0x00000020da007810 */ /* 0x000fe40007f1e0ff */
[----:B------:R-:W-:-:S03]  /*6fb0*/  MOV R9, R2 ;  /* 0x0000000200097202 */ /* 0x000fc60000000f00 */
[----:B------:R-:W-:-:S04]  /*6fc0*/  IMAD.X R8, RZ, RZ, R48, P0 ;  /* 0x000000ffff087224 */ /* 0x000fc800000e0630 */
[----:B--2---:R-:W-:Y:S02]  /*6fd0*/  IMAD R10, R8, c[0x0][0x3a0], RZ ;  /* 0x0000e800080a7a24 */ /* 0x004fe400078e02ff */
[----:B------:R-:W-:-:S04]  /*6fe0*/  IMAD.MOV.U32 R8, RZ, RZ, R4 ;  /* 0x000000ffff087224 */ /* 0x000fc800078e0004 */
[----:B------:R-:W-:-:S04]  /*6ff0*/  IMAD.WIDE.U32 R8, R0, c[0x0][0x3a0], R8 ;  /* 0x0000e80000087a25 */ /* 0x000fc800078e0008 */
[----:B------:R-:W-:Y:S01]  /*7000*/  IMAD R0, R0, c[0x0][0x3a4], R10 ;  /* 0x0000e90000007a24 */ /* 0x000fe200078e020a */
[----:B------:R-:W-:-:S04]  /*7010*/  LEA R10, P0, R8, c[0x0][0x340], 0x1 ;  /* 0x0000d000080a7a11 */ /* 0x000fc800078008ff */
[----:B------:R-:W-:-:S04]  /*7020*/  IADD3 R0, R0, R9, RZ ;  /* 0x0000000900007210 */ /* 0x000fc80007ffe0ff */
[----:B------:R-:W-:-:S05]  /*7030*/  LEA.HI.X R11, R8, c[0x0][0x344], R0, 0x1, P0 ;  /* 0x0000d100080b7a11 */ /* 0x000fca00000f0c00 */
[----:B---3--:R2:W-:Y:S02]  /*7040*/  STG.E.128 [R10.64], R20 ;  /* 0x000000140a007986 */ /* 0x0085e4000c101d06 */
.L_x_56:
[----:B------:R-:W-:Y:S05]  /*7050*/  BSYNC B0 ;  /* 0x0000000000007941 */ /* 0x000fea0003800000 */
.L_x_55:
        /* <DEDUP_REMOVED lines=14> */
[----:B----4-:R2:W-:Y:S02]  /*7140*/  STG.E.128 [R10.64], R24 ;  /* 0x000000180a007986 */ /* 0x0105e4000c101d06 */
.L_x_58:
[----:B------:R-:W-:Y:S05]  /*7150*/  BSYNC B0 ;  /* 0x0000000000007941 */ /* 0x000fea0003800000 */
.L_x_57:
[----:B------:R-:W-:Y:S01]  /*7160*/  IADD3 R0, R218, 0x60, RZ ;  /* 0x00000060da007810 */ /* 0x000fe20007ffe0ff */
[----:B------:R-:W-:Y:S03]  /*7170*/  BSSY B0, `(.L_x_59) ;  /* 0x000000d000007945 */ /* 0x000fe60003800000 */
[----:B------:R-:W-:-:S13]  /*7180*/  ISETP.GE.OR P1, PT, R0, R16, P1 ;  /* 0x000000100000720c */ /* 0x000fda0000f26670 */
[----:B------:R-:W-:Y:S05]  /*7190*/  @P1 BRA `(.L_x_60) ;  /* 0x000000a000001947 */ /* 0x000fea0003800000 */
[----:B------:R-:W-:-:S04]  /*71a0*/  IADD3 R0, P0, R218, 0x60, RZ ;  /* 0x00000060da007810 */ /* 0x000fc80007f1e0ff */
[----:B------:R-:W-:-:S05]  /*71b0*/  IADD3.X R5, RZ, R48, RZ, P0, !PT ;  /* 0x00000030ff057210 */ /* 0x000fca00007fe4ff */
[----:B--2---:R-:W-:Y:S01]  /*71c0*/  IMAD R10, R5, c[0x0][0x3a0], RZ ;  /* 0x0000e800050a7a24 */ /* 0x004fe200078e02ff */
[----:B------:R-:W-:-:S05]  /*71d0*/  MOV R5, R2 ;  /* 0x0000000200057202 */ /* 0x000fca0000000f00 */
[----:B------:R-:W-:-:S04]  /*71e0*/  IMAD.WIDE.U32 R8, R0, c[0x0][0x3a0], R4 ;  /* 0x0000e80000087a25 */ /* 0x000fc800078e0004 */
[----:B------:R-:W-:Y:S01]  /*71f0*/  IMAD R0, R0, c[0x0][0x3a4], R10 ;  /* 0x0000e90000007a24 */ /* 0x000fe200078e020a */
[----:B------:R-:W-:-:S04]  /*7200*/  LEA R4, P0, R8, c[0x0][0x340], 0x1 ;  /* 0x0000d00008047a11 */ /* 0x000fc800078008ff */
[----:B------:R-:W-:-:S04]  /*7210*/  IADD3 R0, R0, R9, RZ ;  /* 0x0000000900007210 */ /* 0x000fc80007ffe0ff */
[----:B------:R-:W-:-:S05]  /*7220*/  LEA.HI.X R5, R8, c[0x0][0x344], R0, 0x1, P0 ;  /* 0x0000d10008057a11 */ /* 0x000fca00000f0c00 */
[----:B-1----:R1:W-:Y:S02]  /*7230*/  STG.E.128 [R4.64], R28 ;  /* 0x0000001c04007986 */ /* 0x0023e4000c101d06 */
.L_x_60:
[----:B------:R-:W-:Y:S05]  /*7240*/  BSYNC B0 ;  /* 0x0000000000007941 */ /* 0x000fea0003800000 */
.L_x_59:
[----:B------:R-:W-:Y:S01]  /*7250*/  IMAD.WIDE.U32 R6, R233, c[0x0][0x3a8], R6 ;  /* 0x0000ea00e9067a25 */ /* 0x000fe200078e0006 */
[----:B------:R-:W-:Y:S03]  /*7260*/  BSSY B0, `(.L_x_61) ;  /* 0x0000013000007945 */ /* 0x000fe60003800000 */
[----:B------:R-:W-:Y:S01]  /*7270*/  IMAD R0, R17, c[0x0][0x3a8], RZ ;  /* 0x0000ea0011007a24 */ /* 0x000fe200078e02ff */
[----:B-1----:R-:W-:Y:S01]  /*7280*/  IADD3 R4, P0, R18, R6, RZ ;  /* 0x0000000612047210 */ /* 0x002fe20007f1e0ff */
[----:B------:R-:W-:Y:S02]  /*7290*/  IMAD R2, R49, c[0x0][0x3c0], RZ ;  /* 0x0000f00031027a24 */ /* 0x000fe400078e02ff */
[----:B------:R-:W-:-:S05]  /*72a0*/  IMAD R0, R233, c[0x0][0x3ac], R0 ;  /* 0x0000eb00e9007a24 */ /* 0x000fca00078e0200 */
[----:B------:R-:W-:Y:S01]  /*72b0*/  IADD3.X R5, R19, R7, R0, P0, !PT ;  /* 0x0000000713057210 */ /* 0x000fe200007fe400 */
[----:B------:R-:W-:-:S04]  /*72c0*/  IMAD R0, R50, c[0x0][0x3c4], R2 ;  /* 0x0000f10032007a24 */ /* 0x000fc800078e0202 */
[----:B------:R-:W-:-:S05]  /*72d0*/  IMAD.WIDE.U32 R4, R50, c[0x0][0x3c0], R4 ;  /* 0x0000f00032047a25 */ /* 0x000fca00078e0004 */
[----:B--2---:R-:W-:Y:S01]  /*72e0*/  IADD3 R10, R0, R5, RZ ;  /* 0x00000005000a7210 */ /* 0x004fe20007ffe0ff */
        /* <DEDUP_REMOVED lines=9> */
[----:B------:R1:W-:Y:S04]  /*7380*/  STG.E.128 [R8.64], R32 ;  /* 0x0000002008007986 */ /* 0x0003e8000c101d06 */
.L_x_62:
[----:B------:R-:W-:Y:S05]  /*7390*/  BSYNC B0 ;  /* 0x0000000000007941 */ /* 0x000fea0003800000 */
.L_x_61:
        /* <DEDUP_REMOVED lines=12> */
[----:B------:R1:W-:Y:S02]  /*7460*/  STG.E.128 [R8.64], R36 ;  /* 0x0000002408007986 */ /* 0x0003e4000c101d06 */
.L_x_64:
[----:B------:R-:W-:Y:S05]  /*7470*/  BSYNC B0 ;  /* 0x0000000000007941 */ /* 0x000fea0003800000 */
.L_x_63:
        /* <DEDUP_REMOVED lines=13> */
.L_x_66:
[----:B------:R-:W-:Y:S05]  /*7550*/  BSYNC B0 ;  /* 0x0000000000007941 */ /* 0x000fea0003800000 */
.L_x_65:
        /* <DEDUP_REMOVED lines=10> */
[----:B------:R2:W-:Y:S02]  /*7600*/  STG.E.128 [R4.64], R44 ;  /* 0x0000002c04007986 */ /* 0x0005e4000c101d06 */
.L_x_23:
[----:B------:R-:W-:Y:S05]  /*7610*/  BSYNC B1 ;  /* 0x0000000000017941 */ /* 0x000fea0003800000 */
.L_x_1:
[----:B------:R-:W-:Y:S01]  /*7620*/  ULDC UR5, c[0x0][0x218] ;  /* 0x0000860000057ab9 */ /* 0x000fe20000000800 */
[----:B------:R-:W-:Y:S01]  /*7630*/  IADD3 R226, R226, c[0x0][0xc], RZ ;  /* 0x00000300e2e27a10 */ /* 0x000fe20007ffe0ff */
[----:B------:R-:W-:-:S04]  /*7640*/  UIADD3 UR5, UR5, 0x7f, URZ ;  /* 0x0000007f05057890 */ /* 0x000fc8000fffe03f */
[----:B------:R-:W-:-:S04]  /*7650*/  USHF.R.S32.HI UR4, URZ, 0x1f, UR5 ;  /* 0x0000001f3f047899 */ /* 0x000fc80008011405 */
[----:B------:R-:W-:-:S04]  /*7660*/  ULEA.HI UR4, UR4, UR5, URZ, 0x7 ;  /* 0x0000000504047291 */ /* 0x000fc8000f8f383f */
[----:B------:R-:W-:-:S06]  /*7670*/  USHF.R.S32.HI UR4, URZ, 0x7, UR4 ;  /* 0x000000073f047899 */ /* 0x000fcc0008011404 */
[----:B------:R-:W-:-:S13]  /*7680*/  ISETP.GE.AND P0, PT, R226, UR4, PT ;  /* 0x00000004e2007c0c */ /* 0x000fda000bf06270 */
[----:B------:R-:W-:Y:S01]  /*7690*/  @P0 CALL.REL.NOINC `(.L_x_67) ;  /* 0x0000001000000944 */ /* 0x000fe20003c00000 */
[----:B------:R-:W-:Y:S05]  /*76a0*/  BRA `(.L_x_68) ;  /* 0xffff926000007947 */ /* 0x000fea000383ffff */
.L_x_67:
[----:B------:R-:W-:Y:S05]  /*76b0*/  EXIT ;  /* 0x000000000000794d */ /* 0x000fea0003800000 */
.L_x_69:
[----:B------:R-:W-:-:S00]  /*76c0*/  BRA `(.L_x_69) ;  /* 0xfffffff000007947 */ /* 0x000fc0000383ffff */
[----:B------:R-:W-:-:S00]  /*76d0*/  NOP ;  /* 0x0000000000007918 */ /* 0x000fc00000000000 */
        /* <DEDUP_REMOVED lines=10> */
.L_x_1251:


//--------------------- .text._ZN5flash44flash_bwd_dq_dk_dv_loop_seqk_parallel_kernelI23Flash_bwd_kernel_traitsILi64ELi64ELi128ELi8ELi2ELi4ELi4ELb1ELb0EN7cutlass10bfloat16_tE19Flash_kernel_traitsILi64ELi64ELi128ELi8ES3_EELb0ELb1ELb0ELb0ELb1ELb1ELb0EEEvNS_16Flash_bwd_paramsE --------------------------
	.section	.text._ZN5flash44flash_bwd_dq_dk_dv_loop_seqk_parallel_kernelI23Flash_bwd_kernel_traitsILi64ELi64ELi128ELi8ELi2ELi4ELi4ELb1ELb0EN7cutlass10bfloat16_tE19Flash_kernel_traitsILi64ELi64ELi128ELi8ES3_EELb0ELb1ELb0ELb0ELb1ELb1ELb0EEEvNS_16Flash_bwd_paramsE,"ax",@progbits
	.sectioninfo	@"SHI_REGISTERS=255"
	.align	128
        .global         _ZN5flash44flash_bwd_dq_dk_dv_loop_seqk_parallel_kernelI23Flash_bwd_kernel_traitsILi64ELi64ELi128ELi8ELi2ELi4ELi4ELb1ELb0EN7cutlass10bfloat16_tE19Flash_kernel_traitsILi64ELi64ELi128ELi8ES3_EELb0ELb1ELb0ELb0ELb1ELb1ELb0EEEvNS_16Flash_bwd_paramsE
        .type           _ZN5flash44flash_bwd_dq_dk_dv_loop_seqk_parallel_kernelI23Flash_bwd_kernel_traitsILi64ELi64ELi128ELi8ELi2ELi4ELi4ELb1ELb0EN7cutlass10bfloat16_tE19Flash_kernel_traitsILi64ELi64ELi128ELi8ES3_EELb0ELb1ELb0ELb0ELb1ELb1ELb0EEEvNS_16Flash_bwd_paramsE,@function
        .size           _ZN5flash44flash_bwd_dq_dk_dv_loop_seqk_parallel_kernelI23Flash_bwd_kernel_traitsILi64ELi64ELi128ELi8ELi2ELi4ELi4ELb1ELb0EN7cutlass10bfloat16_tE19Flash_kernel_traitsILi64ELi64ELi128ELi8ES3_EELb0ELb1ELb0ELb0ELb1ELb1ELb0EEEvNS_16Flash_bwd_paramsE,(.L_x_1252 - _ZN5flash44flash_bwd_dq_dk_dv_loop_seqk_parallel_kernelI23Flash_bwd_kernel_traitsILi64ELi64ELi128ELi8ELi2ELi4ELi4ELb1ELb0EN7cutlass10bfloat16_tE19Flash_kernel_traitsILi64ELi64ELi128ELi8ES3_EELb0ELb1ELb0ELb0ELb1ELb1ELb0EEEvNS_16Flash_bwd_paramsE)
        .other          _ZN5flash44flash_bwd_dq_dk_dv_loop_seqk_parallel_kernelI23Flash_bwd_kernel_traitsILi64ELi64ELi128ELi8ELi2ELi4ELi4ELb1ELb0EN7cutlass10bfloat16_tE19Flash_kernel_traitsILi64ELi64ELi128ELi8ES3_EELb0ELb1ELb0ELb0ELb1ELb1ELb0EEEvNS_16Flash_bwd_paramsE,@"STO_CUDA_ENTRY STV_DEFAULT"
_ZN5flash44flash_bwd_dq_dk_dv_loop_seqk_parallel_kernelI23Flash_bwd_kernel_traitsILi64ELi64ELi128ELi8ELi2ELi4ELi4ELb1ELb0EN7cutlass10bfloat16_tE19Flash_kernel_traitsILi64ELi64ELi128ELi8ES3_EELb0ELb1ELb0ELb0ELb1ELb1ELb0EEEvNS_16Flash_bwd_paramsE:
.text._ZN5flash44flash_bwd_dq_dk_dv_loop_seqk_parallel_kernelI23Flash_bwd_kernel_traitsILi64ELi64ELi128ELi8ELi2ELi4ELi4ELb1ELb0EN7cutlass10bfloat16_tE19Flash_kernel_traitsILi64ELi64ELi128ELi8ES3_EELb0ELb1ELb0ELb0ELb1ELb1ELb0EEEvNS_16Flash_bwd_paramsE:
[----:B------:R-:W-:Y:S02]  /*0000*/  MOV R1, c[0x0][0x28] ;  /* 0x00000a0000017a02 */ /* 0x000fe40000000f00 */
[----:B------:R-:W1:Y:S01]  /*0010*/  S2R R189, SR_CTAID.X ;  /* 0x0000000000bd7919 */ /* 0x000e620000002500 */
[----:B------:R-:W-:Y:S02]  /*0020*/  ULDC UR5, c[0x0][0x218] ;  /* 0x0000860000057ab9 */ /* 0x000fe40000000800 */
[----:B------:R-:W-:-:S04]  /*0030*/  UIADD3 UR5, UR5, 0x7f, URZ ;  /* 0x0000007f05057890 */ /* 0x000fc8000fffe03f */
[----:B------:R-:W-:-:S04]  /*0040*/  USHF.R.S32.HI UR4, URZ, 0x1f, UR5 ;  /* 0x0000001f3f047899 */ /* 0x000fc80008011405 */
[----:B------:R-:W-:-:S04]  /*0050*/  ULEA.HI UR4, UR4, UR5, URZ, 0x7 ;  /* 0x0000000504047291 */ /* 0x000fc8000f8f383f */
[----:B------:R-:W-:-:S06]  /*0060*/  USHF.R.S32.HI UR4, URZ, 0x7, UR4 ;  /* 0x000000073f047899 */ /* 0x000fcc0008011404 */
[----:B-1----:R-:W-:-:S13]  /*0070*/  ISETP.GE.AND P0, PT, R189, UR4, PT ;  /* 0x00000004bd007c0c */ /* 0x002fda000bf06270 */
[----:B------:R-:W-:Y:S05]  /*0080*/  @P0 EXIT ;  /* 0x000000000000094d */ /* 0x000fea0003800000 */
[----:B------:R-:W1:Y:S01]  /*0090*/  S2R R178, SR_TID.X ;  /* 0x0000000000b27919 */ /* 0x000e620000002100 */
[----:B------:R-:W-:Y:S01]  /*00a0*/  ULDC UR9, c[0x0][0x22c] ;  /* 0x00008b0000097ab9 */ /* 0x000fe20000000800 */
[----:B------:R-:W-:Y:S01]  /*00b0*/  IMAD.MOV.U32 R202, RZ, RZ, 0x20 ;  /* 0x00000020ffca7424 */ /* 0x000fe200078e00ff */
[----:B------:R-:W-:Y:S01]  /*00c0*/  ULDC UR10, c[0x0][0x1c0] ;  /* 0x00007000000a7ab9 */ /* 0x000fe20000000800 */
[----:B------:R-:W-:Y:S01]  /*00d0*/  IMAD.MOV.U32 R164, RZ, RZ, 0x40 ;  /* 0x00000040ffa47424 */ /* 0x000fe200078e00ff */
[----:B------:R-:W-:Y:S01]  /*00e0*/  UIMAD UR26, UR9, UR10, URZ ;  /* 0x0000000a091a72a4 */ /* 0x000fe2000f8e023f */
[----:B------:R-:W-:Y:S01]  /*00f0*/  IMAD.MOV.U32 R215, RZ, RZ, -0x10 ;  /* 0xfffffff0ffd77424 */ /* 0x000fe200078e00ff */
[----:B------:R-:W-:Y:S02]  /*0100*/  USHF.R.S32.HI UR4, URZ, 0x1f, UR9 ;  /* 0x0000001f3f047899 */ /* 0x000fe40008011409 */
[----:B------:R-:W-:Y:S02]  /*0110*/  USHF.L.U32 UR23, UR26, 0x4, URZ ;  /* 0x000000041a177899 */ /* 0x000fe4000800063f */
[----:B------:R-:W-:-:S02]  /*0120*/  USHF.L.U32 UR24, UR26, 0x3, URZ ;  /* 0x000000031a187899 */ /* 0x000fc4000800063f */
[----:B------:R-:W-:Y:S02]  /*0130*/  UIADD3 UR17, UR23, 0x20, URZ ;  /* 0x0000002017117890 */ /* 0x000fe4000fffe03f */
[----:B------:R-:W-:Y:S02]  /*0140*/  USHF.L.U32 UR25, UR26, 0x6, URZ ;  /* 0x000000061a197899 */ /* 0x000fe4000800063f */
[----:B------:R-:W-:Y:S02]  /*0150*/  UIADD3 UR16, UR24, UR17, URZ ;  /* 0x0000001118107290 */ /* 0x000fe4000fffe03f */
[----:B------:R-:W-:Y:S02]  /*0160*/  UIMAD.WIDE.U32 UR28, UR9, UR10, URZ ;  /* 0x0000000a091c72a5 */ /* 0x000fe4000f8e003f */
[----:B------:R-:W-:Y:S02]  /*0170*/  UIADD3 UR15, UR24, UR16, URZ ;  /* 0x00000010180f7290 */ /* 0x000fe4000fffe03f */
[----:B------:R-:W-:Y:S01]  /*0180*/  ULDC.64 UR30, c[0x0][0x118] ;  /* 0x00004600001e7ab9 */ /* 0x000fe20000000a00 */
[----:B-1----:R-:W-:Y:S01]  /*0190*/  SHF.R.S32.HI R5, RZ, 0x1f, R178 ;  /* 0x0000001fff057819 */ /* 0x002fe200000114b2 */
[----:B------:R-:W-:-:S02]  /*01a0*/  UIADD3 UR14, UR24, UR15, URZ ;  /* 0x0000000f180e7290 */ /* 0x000fc4000fffe03f */
[----:B------:R-:W-:Y:S01]  /*01b0*/  UMOV UR8, 0x6 ;  /* 0x0000000600087882 */ /* 0x000fe20000000000 */
[CC--:B------:R-:W-:Y:S01]  /*01c0*/  LEA.HI R3, R5.reuse, R178.reuse, RZ, 0x4 ;  /* 0x000000b205037211 */ /* 0x0c0fe200078f20ff */
[----:B------:R-:W-:Y:S01]  /*01d0*/  UIADD3 UR13, UR24, UR14, URZ ;  /* 0x0000000e180d7290 */ /* 0x000fe2000fffe03f */
[CC--:B------:R-:W-:Y:S01]  /*01e0*/  LEA.HI R11, R5.reuse, R178.reuse, RZ, 0x3 ;  /* 0x000000b2050b7211 */ /* 0x0c0fe200078f18ff */
[----:B------:R-:W-:Y:S01]  /*01f0*/  UMOV UR7, 0xffffe000 ;  /* 0xffffe00000077882 */ /* 0x000fe20000000000 */
[----:B------:R-:W-:Y:S01]  /*0200*/  SHF.R.S32.HI R2, RZ, 0x4, R3 ;  /* 0x00000004ff027819 */ /* 0x000fe20000011403 */
[----:B------:R-:W-:Y:S01]  /*0210*/  UIMAD UR10, UR4, UR10, URZ ;  /* 0x0000000a040a72a4 */ /* 0x000fe2000f8e023f */
[----:B------:R-:W-:Y:S01]  /*0220*/  LEA.HI R8, R5, R178, RZ, 0x5 ;  /* 0x000000b205087211 */ /* 0x000fe200078f28ff */
[----:B------:R-:W-:Y:S01]  /*0230*/  UIMAD UR22, UR26, 0x18, URZ ;  /* 0x000000181a1678a4 */ /* 0x000fe2000f8e023f */
[C---:B------:R-:W-:Y:S01]  /*0240*/  LEA.HI R0, R3.reuse, R2, RZ, 0x1 ;  /* 0x0000000203007211 */ /* 0x040fe200078f08ff */
[----:B------:R-:W-:Y:S01]  /*0250*/  USHF.L.U32 UR21, UR26, 0x5, URZ ;  /* 0x000000051a157899 */ /* 0x000fe2000800063f */
[----:B------:R-:W-:Y:S01]  /*0260*/  LOP3.LUT R3, R3, 0xfffffff0, RZ, 0xc0, !PT ;  /* 0xfffffff003037812 */ /* 0x000fe200078ec0ff */
[----:B------:R-:W-:Y:S01]  /*0270*/  UIMAD UR20, UR26, 0x28, URZ ;  /* 0x000000281a1478a4 */ /* 0x000fe2000f8e023f */
[----:B------:R-:W-:Y:S01]  /*0280*/  LOP3.LUT R0, R0, 0xfffffffe, RZ, 0xc0, !PT ;  /* 0xfffffffe00007812 */ /* 0x000fe200078ec0ff */
[----:B------:R-:W-:Y:S01]  /*0290*/  UIMAD UR19, UR26, 0x30, URZ ;  /* 0x000000301a1378a4 */ /* 0x000fe2000f8e023f */
[----:B------:R-:W-:Y:S01]  /*02a0*/  SHF.R.S32.HI R183, RZ, 0x3, R11 ;  /* 0x00000003ffb77819 */ /* 0x000fe2000001140b */
[----:B------:R-:W-:Y:S01]  /*02b0*/  IMAD.IADD R3, R178, 0x1, -R3 ;  /* 0x00000001b2037824 */ /* 0x000fe200078e0a03 */
[----:B------:R-:W-:Y:S01]  /*02c0*/  LOP3.LUT R13, R11, 0xfffffff8, RZ, 0xc0, !PT ;  /* 0xfffffff80b0d7812 */ /* 0x000fe200078ec0ff */
[----:B------:R-:W-:Y:S01]  /*02d0*/  IMAD.IADD R0, R2, 0x1, -R0 ;  /* 0x0000000102007824 */ /* 0x000fe200078e0a00 */
[--C-:B------:R-:W-:Y:S01]  /*02e0*/  SHF.R.S32.HI R181, RZ, 0x5, R8.reuse ;  /* 0x00000005ffb57819 */ /* 0x100fe20000011408 */
[----:B------:R-:W-:Y:S01]  /*02f0*/  IMAD.SHL.U32 R7, R183, 0x40, RZ ;  /* 0x00000040b7077824 */ /* 0x000fe200078e00ff */
[----:B------:R-:W-:Y:S01]  /*0300*/  SHF.R.S32.HI R2, RZ, 0x1f, R3 ;  /* 0x0000001fff027819 */ /* 0x000fe20000011403 */
[----:B------:R-:W-:Y:S01]  /*0310*/  IMAD.IADD R12, R178, 0x1, -R13 ;  /* 0x00000001b20c7824 */ /* 0x000fe200078e0a0d */
[----:B------:R-:W-:Y:S01]  /*0320*/  SHF.R.S32.HI R14, RZ, 0x1f, R8 ;  /* 0x0000001fff0e7819 */ /* 0x000fe20000011408 */
[----:B------:R-:W-:Y:S01]  /*0330*/  UIMAD UR18, UR26, 0x38, URZ ;  /* 0x000000381a1278a4 */ /* 0x000fe2000f8e023f */
[----:B------:R-:W-:Y:S01]  /*0340*/  LEA.HI R4, R5, R178, RZ, 0x2 ;  /* 0x000000b205047211 */ /* 0x000fe200078f10ff */
[----:B------:R-:W-:Y:S01]  /*0350*/  IMAD.SHL.U32 R184, R12, 0x8, RZ ;  /* 0x000000080cb87824 */ /* 0x000fe200078e00ff */
[----:B------:R-:W-:Y:S01]  /*0360*/  LEA.HI R2, R2, R3, RZ, 0x3 ;  /* 0x0000000302027211 */ /* 0x000fe200078f18ff */
[----:B------:R-:W-:Y:S01]  /*0370*/  USHF.R.S32.HI UR11, URZ, 0x1f, UR25 ;  /* 0x0000001f3f0b7899 */ /* 0x000fe20008011419 */
[----:B------:R-:W-:Y:S01]  /*0380*/  LEA.HI R14, R14, R181, RZ, 0x2 ;  /* 0x000000b50e0e7211 */ /* 0x000fe200078f10ff */
[----:B------:R-:W-:Y:S01]  /*0390*/  UIADD3 UR12, UR24, UR13, URZ ;  /* 0x0000000d180c7290 */ /* 0x000fe2000fffe03f */
[--C-:B------:R-:W-:Y:S01]  /*03a0*/  SHF.R.S32.HI R9, RZ, 0x2, R4.reuse ;  /* 0x00000002ff097819 */ /* 0x100fe20000011404 */
[----:B------:R-:W-:Y:S01]  /*03b0*/  UMOV UR6, 0x6 ;  /* 0x0000000600067882 */ /* 0x000fe20000000000 */
[----:B------:R-:W-:-:S02]  /*03c0*/  SHF.R.S32.HI R10, RZ, 0x1f, R4 ;  /* 0x0000001fff0a7819 */ /* 0x000fc40000011404 */
[----:B------:R-:W-:Y:S02]  /*03d0*/  LOP3.LUT R7, R7, 0x1c0, RZ, 0xc0, !PT ;  /* 0x000001c007077812 */ /* 0x000fe400078ec0ff */
[C---:B------:R-:W-:Y:S01]  /*03e0*/  LOP3.LUT R6, R2.reuse, 0xfffffff8, RZ, 0xc0, !PT ;  /* 0xfffffff802067812 */ /* 0x040fe200078ec0ff */
[----:B------:R-:W-:Y:S01]  /*03f0*/  IMAD.SHL.U32 R2, R2, 0x40, RZ ;  /* 0x0000004002027824 */ /* 0x000fe200078e00ff */
[----:B------:R-:W-:Y:S02]  /*0400*/  LOP3.LUT R14, R14, 0xfffffffc, RZ, 0xc0, !PT ;  /* 0xfffffffc0e0e7812 */ /* 0x000fe400078ec0ff */
[----:B------:R-:W-:Y:S01]  /*0410*/  LEA.HI R10, R10, R9, RZ, 0x3 ;  /* 0x000000090a0a7211 */ /* 0x000fe200078f18ff */
[----:B------:R-:W-:Y:S01]  /*0420*/  IMAD.IADD R6, R3, 0x1, -R6 ;  /* 0x0000000103067824 */ /* 0x000fe200078e0a06 */
[----:B------:R-:W-:Y:S01]  /*0430*/  SHF.R.U32.HI R182, RZ, 0x3, R7 ;  /* 0x00000003ffb67819 */ /* 0x000fe20000011607 */
[----:B------:R-:W-:Y:S01]  /*0440*/  IMAD.IADD R3, R181, 0x1, -R14 ;  /* 0x00000001b5037824 */ /* 0x000fe200078e0a0e */
[----:B------:R-:W-:Y:S01]  /*0450*/  LOP3.LUT R7, R7, 0x38, R184, 0xf8, !PT ;  /* 0x0000003807077812 */ /* 0x000fe200078ef8b8 */
[----:B------:R-:W-:Y:S01]  /*0460*/  IMAD.SHL.U32 R6, R6, 0x40, RZ ;  /* 0x0000004006067824 */ /* 0x000fe200078e00ff */
[----:B------:R-:W-:-:S02]  /*0470*/  LOP3.LUT P4, RZ, R12, 0x2, RZ, 0xc0, !PT ;  /* 0x000000020cff7812 */ /* 0x000fc4000788c0ff */
[C---:B------:R-:W-:Y:S01]  /*0480*/  LOP3.LUT P3, RZ, R12.reuse, 0x4, RZ, 0xc0, !PT ;  /* 0x000000040cff7812 */ /* 0x040fe2000786c0ff */
[----:B------:R-:W-:Y:S01]  /*0490*/  IMAD.SHL.U32 R12, R12, 0x40, RZ ;  /* 0x000000400c0c7824 */ /* 0x000fe200078e00ff */
[----:B------:R-:W-:Y:S02]  /*04a0*/  LOP3.LUT R10, R10, 0xfffffff8, RZ, 0xc0, !PT ;  /* 0xfffffff80a0a7812 */ /* 0x000fe400078ec0ff */
[----:B------:R-:W-:Y:S01]  /*04b0*/  LOP3.LUT R182, R7, R182, RZ, 0x3c, !PT ;  /* 0x000000b607b67212 */ /* 0x000fe200078e3cff */
[----:B------:R-:W-:Y:S01]  /*04c0*/  IMAD.SHL.U32 R7, R3, 0x10, RZ ;  /* 0x0000001003077824 */ /* 0x000fe200078e00ff */
[----:B------:R-:W-:Y:S01]  /*04d0*/  LOP3.LUT R12, R12, 0x1c0, RZ, 0xc0, !PT ;  /* 0x000001c00c0c7812 */ /* 0x000fe200078ec0ff */
[----:B------:R-:W-:Y:S01]  /*04e0*/  IMAD.IADD R10, R9, 0x1, -R10 ;  /* 0x00000001090a7824 */ /* 0x000fe200078e0a0a */
[----:B------:R-:W-:Y:S02]  /*04f0*/  LEA.HI R9, R5, R178, RZ, 0x6 ;  /* 0x000000b205097211 */ /* 0x000fe400078f30ff */
[----:B------:R-:W-:-:S02]  /*0500*/  LOP3.LUT R170, R12, 0x30, R7, 0xf8, !PT ;  /* 0x000000300caa7812 */ /* 0x000fc400078ef807 */
[--C-:B------:R-:W-:Y:S02]  /*0510*/  LOP3.LUT R14, R12, 0x8, R11.reuse, 0xf8, !PT ;  /* 0x000000080c0e7812 */ /* 0x100fe400078ef80b */
[----:B------:R-:W-:Y:S01]  /*0520*/  SHF.R.U32.HI R7, RZ, 0x3, R12 ;  /* 0x00000003ff077819 */ /* 0x000fe2000001160c */
[----:B------:R-:W-:Y:S01]  /*0530*/  IMAD.SHL.U32 R12, R0, 0x200, RZ ;  /* 0x00000200000c7824 */ /* 0x000fe200078e00ff */
[----:B------:R-:W-:Y:S02]  /*0540*/  LOP3.LUT R13, R10, 0x1, RZ, 0xc0, !PT ;  /* 0x000000010a0d7812 */ /* 0x000fe400078ec0ff */
[----:B------:R-:W-:Y:S02]  /*0550*/  LOP3.LUT R170, R170, 0x8, R11, 0xf8, !PT ;  /* 0x00000008aaaa7812 */ /* 0x000fe400078ef80b */
[----:B------:R-:W-:Y:S02]  /*0560*/  ISETP.NE.U32.AND P0, PT, R13, 0x1, PT ;  /* 0x000000010d00780c */ /* 0x000fe40003f05070 */
[----:B------:R-:W-:-:S02]  /*0570*/  LOP3.LUT R171, R14, R7, RZ, 0x3c, !PT ;  /* 0x000000070eab7212 */ /* 0x000fc400078e3cff */
[----:B------:R-:W-:Y:S02]  /*0580*/  LOP3.LUT R170, R12, R170, R7, 0xf6, !PT ;  /* 0x000000aa0caa7212 */ /* 0x000fe400078ef607 */
[----:B------:R-:W-:Y:S02]  /*0590*/  SHF.R.S32.HI R9, RZ, 0x6, R9 ;  /* 0x00000006ff097819 */ /* 0x000fe40000011409 */
[----:B------:R-:W-:Y:S01]  /*05a0*/  LOP3.LUT R13, R8, 0xffffffe0, RZ, 0xc0, !PT ;  /* 0xffffffe0080d7812 */ /* 0x000fe200078ec0ff */
[----:B------:R-:W-:Y:S01]  /*05b0*/  IMAD.SHL.U32 R170, R170, 0x2, RZ ;  /* 0x00000002aaaa7824 */ /* 0x000fe200078e00ff */
[----:B------:R-:W-:Y:S01]  /*05c0*/  LOP3.LUT R7, R4, 0x7ffffffc, RZ, 0xc0, !PT ;  /* 0x7ffffffc04077812 */ /* 0x000fe200078ec0ff */
[----:B------:R-:W-:Y:S01]  /*05d0*/  IMAD R14, R9, 0x800, R12 ;  /* 0x00000800090e7824 */ /* 0x000fe200078e020c */
[----:B------:R-:W-:Y:S01]  /*05e0*/  LEA.HI R11, R5, R178, RZ, 0x7 ;  /* 0x000000b2050b7211 */ /* 0x000fe200078f38ff */
[----:B------:R-:W-:Y:S01]  /*05f0*/  IMAD.IADD R180, R178, 0x1, -R13 ;  /* 0x00000001b2b47824 */ /* 0x000fe200078e0a0d */
[----:B------:R-:W-:Y:S01]  /*0600*/  LEA.HI R8, R8, R181, RZ, 0x1 ;  /* 0x000000b508087211 */ /* 0x000fe200078f08ff */
[----:B------:R-:W-:Y:S01]  /*0610*/  IMAD.IADD R4, R178, 0x1, -R7 ;  /* 0x00000001b2047824 */ /* 0x000fe200078e0a07 */
[C---:B------:R-:W-:Y:S01]  /*0620*/  R2P PR, R10.reuse, 0x6 ;  /* 0x000000060a007804 */ /* 0x040fe20000000000 */
[----:B------:R-:W-:Y:S01]  /*0630*/  IMAD.SHL.U32 R10, R10, 0x40, RZ ;  /* 0x000000400a0a7824 */ /* 0x000fe200078e00ff */
[----:B------:R-:W-:Y:S01]  /*0640*/  SHF.R.S32.HI R11, RZ, 0x7, R11 ;  /* 0x00000007ff0b7819 */ /* 0x000fe2000001140b */
[C---:B------:R-:W-:Y:S01]  /*0650*/  IMAD R182, R9.reuse, 0x200, R182 ;  /* 0x0000020009b67824 */ /* 0x040fe200078e02b6 */
[----:B------:R-:W-:Y:S01]  /*0660*/  LOP3.LUT R8, R8, 0xfffffffe, RZ, 0xc0, !PT ;  /* 0xfffffffe08087812 */ /* 0x000fe200078ec0ff */
[----:B------:R-:W-:Y:S01]  /*0670*/  IMAD.SHL.U32 R178, R178, 0x2, RZ ;  /* 0x00000002b2b27824 */ /* 0x000fe200078e00ff */
[----:B------:R-:W-:Y:S01]  /*0680*/  LOP3.LUT R10, R10, 0x1c0, RZ, 0xc0, !PT ;  /* 0x000001c00a0a7812 */ /* 0x000fe200078ec0ff */
[----:B------:R-:W-:Y:S01]  /*0690*/  IMAD.SHL.U32 R9, R9, 0x20, RZ ;  /* 0x0000002009097824 */ /* 0x000fe200078e00ff */
[----:B------:R-:W-:Y:S01]  /*06a0*/  LOP3.LUT R6, R6, 0x1c0, RZ, 0xc0, !PT ;  /* 0x000001c006067812 */ /* 0x000fe200078ec0ff */
[----:B------:R-:W-:Y:S01]  /*06b0*/  IMAD.SHL.U32 R4, R4, 0x2, RZ ;  /* 0x0000000204047824 */ /* 0x000fe200078e00ff */
[----:B------:R-:W-:Y:S01]  /*06c0*/  SEL R164, R164, 0xffffffc0, !P3 ;  /* 0xffffffc0a4a47807 */ /* 0x000fe20005800000 */
[----:B------:R-:W-:Y:S01]  /*06d0*/  IMAD.SHL.U32 R7, R11, 0x8, RZ ;  /* 0x000000080b077824 */ /* 0x000fe200078e00ff */
[----:B------:R-:W-:Y:S01]  /*06e0*/  LOP3.LUT R178, R9, 0x6, R178, 0xf8, !PT ;  /* 0x0000000609b27812 */ /* 0x000fe200078ef8b2 */
[----:B------:R-:W-:Y:S01]  /*06f0*/  IMAD.IADD R5, R181, 0x1, -R8 ;  /* 0x00000001b5057824 */ /* 0x000fe200078e0a08 */
[----:B------:R-:W-:Y:S01]  /*0700*/  LOP3.LUT R9, R10, 0x20, R9, 0xf8, !PT ;  /* 0x000000200a097812 */ /* 0x000fe200078ef809 */
[----:B------:R-:W-:Y:S01]  /*0710*/  IMAD R192, R11, 0x1000, R4 ;  /* 0x000010000bc07824 */ /* 0x000fe200078e0204 */
[----:B------:R-:W-:Y:S01]  /*0720*/  SHF.R.U32.HI R8, RZ, 0x3, R10 ;  /* 0x00000003ff087819 */ /* 0x000fe2000001160a */
[----:B------:R-:W-:Y:S01]  /*0730*/  IMAD.SHL.U32 R12, R0, 0x10, RZ ;  /* 0x00000010000c7824 */ /* 0x000fe200078e00ff */
[----:B------:R-:W-:Y:S01]  /*0740*/  LOP3.LUT R7, R7, 0x8, RZ, 0xc0, !PT ;  /* 0x0000000807077812 */ /* 0x000fe200078ec0ff */
[----:B------:R-:W-:Y:S01]  /*0750*/  IMAD R192, R5, 0x400, R192 ;  /* 0x0000040005c07824 */ /* 0x000fe200078e02c0 */
[----:B------:R-:W-:Y:S01]  /*0760*/  LOP3.LUT R9, R9, R8, RZ, 0x3c, !PT ;  /* 0x0000000809097212 */ /* 0x000fe200078e3cff */
[----:B------:R-:W-:Y:S01]  /*0770*/  IMAD R4, R3, 0x400, R4 ;  /* 0x0000040003047824 */ /* 0x000fe200078e0204 */
[----:B------:R-:W-:Y:S01]  /*0780*/  LOP3.LUT R191, R8, R10, R7, 0x1e, !PT ;  /* 0x0000000a08bf7212 */ /* 0x000fe200078e1e07 */
[----:B------:R-:W-:Y:S01]  /*0790*/  IMAD.IADD R171, R14, 0x1, R171 ;  /* 0x000000010eab7824 */ /* 0x000fe200078e02ab */
[----:B------:R-:W-:Y:S01]  /*07a0*/  LOP3.LUT R173, R7, 0x10, R12, 0xf8, !PT ;  /* 0x0000001007ad7812 */ /* 0x000fe200078ef80c */
[----:B------:R-:W-:Y:S01]  /*07b0*/  IMAD.IADD R192, R9, 0x1, R192 ;  /* 0x0000000109c07824 */ /* 0x000fe200078e02c0 */
[----:B------:R-:W-:Y:S01]  /*07c0*/  SHF.R.S32.HI R9, RZ, 0x1f, R180 ;  /* 0x0000001fff097819 */ /* 0x000fe200000114b4 */
[----:B------:R-:W-:Y:S01]  /*07d0*/  IMAD.IADD R191, R4, 0x1, R191 ;  /* 0x0000000104bf7824 */ /* 0x000fe200078e02bf */
[--C-:B------:R-:W-:Y:S01]  /*07e0*/  SHF.R.U32.HI R4, RZ, 0x3, R6.reuse ;  /* 0x00000003ff047819 */ /* 0x100fe20000011606 */
[----:B------:R-:W-:Y:S01]  /*07f0*/  IMAD.SHL.U32 R7, R0, 0x8, RZ ;  /* 0x0000000800077824 */ /* 0x000fe200078e00ff */
[----:B------:R-:W-:Y:S01]  /*0800*/  LEA.HI R0, R9, R180, RZ, 0x2 ;  /* 0x000000b409007211 */ /* 0x000fe200078f10ff */
[----:B------:R-:W-:Y:S01]  /*0810*/  IMAD.SHL.U32 R171, R171, 0x2, RZ ;  /* 0x00000002abab7824 */ /* 0x000fe200078e00ff */
[----:B------:R-:W-:Y:S01]  /*0820*/  LOP3.LUT R173, R4, R173, R6, 0x1e, !PT ;  /* 0x000000ad04ad7212 */ /* 0x000fe200078e1e06 */
[----:B------:R-:W-:Y:S01]  /*0830*/  IMAD.SHL.U32 R192, R192, 0x2, RZ ;  /* 0x00000002c0c07824 */ /* 0x000fe200078e00ff */
[----:B------:R-:W-:Y:S01]  /*0840*/  LOP3.LUT R7, R6, 0x8, R7, 0xf8, !PT ;  /* 0x0000000806077812 */ /* 0x000fe200078ef807 */
[----:B------:R-:W-:Y:S01]  /*0850*/  IMAD.IADD R164, R171, 0x1, R164 ;  /* 0x00000001aba47824 */ /* 0x000fe200078e02a4 */
[----:B------:R-:W-:-:S02]  /*0860*/  SHF.R.S32.HI R6, RZ, 0x2, R0 ;  /* 0x00000002ff067819 */ /* 0x000fc40000011400 */
[----:B------:R-:W-:Y:S02]  /*0870*/  LOP3.LUT R0, R2, 0xfffffe00, RZ, 0xc0, !PT ;  /* 0xfffffe0002007812 */ /* 0x000fe400078ec0ff */
[----:B------:R-:W-:Y:S01]  /*0880*/  LOP3.LUT R7, R7, R4, RZ, 0x3c, !PT ;  /* 0x0000000407077212 */ /* 0x000fe200078e3cff */
[----:B------:R-:W-:Y:S01]  /*0890*/  IMAD R179, R5, 0x10, R6 ;  /* 0x0000001005b37824 */ /* 0x000fe200078e0206 */
[----:B------:R-:W-:Y:S01]  /*08a0*/  LEA R191, R191, 0x6000, 0x1 ;  /* 0x00006000bfbf7811 */ /* 0x000fe200078e08ff */
[--C-:B------:R-:W-:Y:S01]  /*08b0*/  IMAD R172, R3, 0x400, R0.reuse ;  /* 0x0000040003ac7824 */ /* 0x100fe200078e0200 */
[C---:B------:R-:W-:Y:S01]  /*08c0*/  SEL R3, R202.reuse, 0xffffffe0, !P4 ;  /* 0xffffffe0ca037807 */ /* 0x040fe20006000000 */
[----:B------:R-:W-:Y:S01]  /*08d0*/  IMAD R174, R5, 0x400, R0 ;  /* 0x0000040005ae7824 */ /* 0x000fe200078e0200 */
[----:B------:R-:W-:Y:S01]  /*08e0*/  IADD3 R190, R179, -0x40, RZ ;  /* 0xffffffc0b3be7810 */ /* 0x000fe20007ffe0ff */
[----:B------:R-:W-:Y:S01]  /*08f0*/  IMAD.IADD R172, R7, 0x1, R172 ;  /* 0x0000000107ac7824 */ /* 0x000fe200078e02ac */
[----:B------:R-:W-:Y:S01]  /*0900*/  SEL R202, R202, 0xffffffe0, !P1 ;  /* 0xffffffe0caca7807 */ /* 0x000fe20004800000 */
[----:B------:R-:W-:Y:S01]  /*0910*/  IMAD.IADD R165, R171, 0x1, R3 ;  /* 0x00000001aba57824 */ /* 0x000fe200078e0203 */
[----:B------:R-:W-:Y:S01]  /*0920*/  LOP3.LUT R173, R173, R0, RZ, 0xfc, !PT ;  /* 0x00000000adad7212 */ /* 0x000fe200078efcff */
[----:B------:R-:W-:Y:S01]  /*0930*/  IMAD.MOV.U32 R0, RZ, RZ, 0x1 ;  /* 0x00000001ff007424 */ /* 0x000fe200078e00ff */
[----:B------:R-:W-:Y:S01]  /*0940*/  SEL R215, R215, 0x10, !P0 ;  /* 0x00000010d7d77807 */ /* 0x000fe20004000000 */
[----:B------:R-:W-:Y:S01]  /*0950*/  IMAD.IADD R196, R192, 0x1, R202 ;  /* 0x00000001c0c47824 */ /* 0x000fe200078e02ca */
[C---:B------:R-:W-:Y:S01]  /*0960*/  IADD3 R193, R191.reuse, 0x40, RZ ;  /* 0x00000040bfc17810 */ /* 0x040fe20007ffe0ff */
[----:B------:R-:W-:Y:S01]  /*0970*/  IMAD.IADD R195, R202, 0x1, R191 ;  /* 0x00000001cac37824 */ /* 0x000fe200078e02bf */
[----:B------:R-:W-:Y:S01]  /*0980*/  SHF.R.S32.HI R5, RZ, 0x1f, R190 ;  /* 0x0000001fff057819 */ /* 0x000fe200000114be */
[----:B------:R-:W-:Y:S01]  /*0990*/  IMAD.IADD R197, R192, 0x1, R215 ;  /* 0x00000001c0c57824 */ /* 0x000fe200078e02d7 */
[C---:B------:R-:W-:Y:S01]  /*09a0*/  @P2 IADD3 R193, R191.reuse, -0x40, RZ ;  /* 0xffffffc0bfc12810 */ /* 0x040fe20007ffe0ff */
[----:B------:R-:W-:Y:S01]  /*09b0*/  IMAD.IADD R174, R174, 0x1, R7 ;  /* 0x00000001aeae7824 */ /* 0x000fe200078e0207 */
[C---:B------:R-:W-:Y:S01]  /*09c0*/  SHF.L.U64.HI R188, R190.reuse, 0x2, R5 ;  /* 0x00000002bebc7819 */ /* 0x040fe20000010205 */
[----:B------:R-:W-:Y:S01]  /*09d0*/  IMAD.SHL.U32 R190, R190, 0x4, RZ ;  /* 0x00000004bebe7824 */ /* 0x000fe200078e00ff */
[----:B------:R-:W-:Y:S01]  /*09e0*/  IADD3 R194, R191, 0x420, RZ ;  /* 0x00000420bfc27810 */ /* 0x000fe20007ffe0ff */
[----:B------:R-:W-:Y:S01]  /*09f0*/  IMAD.IADD R3, R3, 0x1, R164 ;  /* 0x0000000103037824 */ /* 0x000fe200078e02a4 */
[----:B------:R-:W-:Y:S01]  /*0a00*/  IADD3 R187, R179, -c[0x0][0x214], R0 ;  /* 0x80008500b3bb7a10 */ /* 0x000fe20007ffe000 */
[----:B------:R-:W-:Y:S01]  /*0a10*/  IMAD.IADD R215, R215, 0x1, R196 ;  /* 0x00000001d7d77824 */ /* 0x000fe200078e02c4 */
[----:B------:R-:W-:Y:S01]  /*0a20*/  SHF.R.S32.HI R186, RZ, 0x1f, R179 ;  /* 0x0000001fffba7819 */ /* 0x000fe200000114b3 */
[----:B------:R-:W-:Y:S01]  /*0a30*/  IMAD.IADD R202, R202, 0x1, R193 ;  /* 0x00000001caca7824 */ /* 0x000fe200078e02c1 */
[----:B------:R-:W-:-:S02]  /*0a40*/  LEA R172, R172, 0xa000, 0x1 ;  /* 0x0000a000acac7811 */ /* 0x000fc400078e08ff */
[----:B------:R-:W-:Y:S02]  /*0a50*/  @P1 IADD3 R194, R191, 0x3e0, RZ ;  /* 0x000003e0bfc21810 */ /* 0x000fe40007ffe0ff */
.L_x_78:
[----:B------:R-:W-:Y:S01]  /*0a60*/  ISETP.NE.U32.AND P0, PT, RZ, c[0x0][0x250], PT ;  /* 0x00009400ff007a0c */ /* 0x000fe20003f05070 */
[----:B------:R-:W-:Y:S01]  /*0a70*/  IMAD.MOV.U32 R200, RZ, RZ, RZ ;  /* 0x000000ffffc87224 */ /* 0x000fe200078e00ff */
[----:B------:R-:W-:Y:S02]  /*0a80*/  ISETP.NE.U32.AND P1, PT, RZ, c[0x0][0x258], PT ;  /* 0x00009600ff007a0c */ /* 0x000fe40003f25070 */
[----:B------:R-:W-:Y:S02]  /*0a90*/  ISETP.NE.AND.EX P0, PT, RZ, c[0x0][0x254], PT, P0 ;  /* 0x00009500ff007a0c */ /* 0x000fe40003f05300 */
[----:B------:R-:W-:-:S11]  /*0aa0*/  ISETP.NE.AND.EX P1, PT, RZ, c[0x0][0x25c], PT, P1 ;  /* 0x00009700ff007a0c */ /* 0x000fd60003f25310 */
[----:B------:R-:W1:Y:S01]  /*0ab0*/  @P0 S2R R7, SR_CTAID.Y ;  /* 0x0000000000070919 */ /* 0x000e620000002600 */
[----:B------:R-:W-:Y:S02]  /*0ac0*/  @P0 IMAD.MOV.U32 R2, RZ, RZ, 0x4 ;  /* 0x00000004ff020424 */ /* 0x000fe400078e00ff */
[----:B------:R-:W-:Y:S01]  /*0ad0*/  @P1 IMAD.MOV.U32 R0, RZ, RZ, 0x4 ;  /* 0x00000004ff001424 */ /* 0x000fe200078e00ff */
[----:B--2---:R-:W2:Y:S01]  /*0ae0*/  @P1 S2R R5, SR_CTAID.Y ;  /* 0x0000000000051919 */ /* 0x004ea20000002600 */
[----:B-1----:R-:W-:-:S04]  /*0af0*/  @P0 IMAD.WIDE R8, R7, R2, c[0x0][0x250] ;  /* 0x0000940007080625 */ /* 0x002fc800078e0202 */
[----:B--2---:R-:W-:Y:S01]  /*0b00*/  @P1 IMAD.WIDE R10, R5, R0, c[0x0][0x258] ;  /* 0x00009600050a1625 */ /* 0x004fe200078e0200 */
[----:B------:R-:W2:Y:S04]  /*0b10*/  @P0 LDG.E R200, [R8.64] ;  /* 0x0000001e08c80981 */ /* 0x000ea8000c1e1900 */
[----:B------:R-:W2:Y:S01]  /*0b20*/  @P1 LDG.E R5, [R10.64] ;  /* 0x0000001e0a051981 */ /* 0x000ea2000c1e1900 */
[----:B------:R-:W-:-:S04]  /*0b30*/  @!P1 ISETP.NE.U32.AND P0, PT, RZ, c[0x0][0x268], PT ;  /* 0x00009a00ff009a0c */ /* 0x000fc80003f05070 */
[----:B------:R-:W-:-:S04]  /*0b40*/  @!P1 ISETP.NE.AND.EX P0, PT, RZ, c[0x0][0x26c], PT, P0 ;  /* 0x00009b00ff009a0c */ /* 0x000fc80003f05300 */
[----:B------:R-:W-:Y:S01]  /*0b50*/  @!P1 SEL R7, RZ, c[0x0][0x21c], !P0 ;  /* 0x00008700ff079a07 */ /* 0x000fe20004000000 */
[----:B--2---:R-:W-:-:S03]  /*0b60*/  @P1 IMAD.IADD R214, R5, 0x1, -R200 ;  /* 0x0000000105d61824 */ /* 0x004fc600078e0ac8 */
[----:B------:R-:W-:Y:S01]  /*0b70*/  @!P1 IADD3 R214, R7, c[0x0][0x218], -R200 ;  /* 0x0000860007d69a10 */ /* 0x000fe20007ffe8c8 */
[----:B------:R-:W-:-:S05]  /*0b80*/  IMAD.SHL.U32 R5, R189, 0x80, RZ ;  /* 0x00000080bd057824 */ /* 0x000fca00078e00ff */
[----:B------:R-:W-:-:S13]  /*0b90*/  ISETP.GE.AND P0, PT, R5, R214, PT ;  /* 0x000000d60500720c */ /* 0x000fda0003f06270 */
[----:B-----5:R-:W-:Y:S05]  /*0ba0*/  @P0 BRA `(.L_x_70) ;  /* 0x0000498000000947 */ /* 0x020fea0003800000 */
[----:B------:R-:W-:Y:S01]  /*0bb0*/  IABS R6, c[0x0][0x1c8] ;  /* 0x0000720000067a13 */ /* 0x000fe20000000000 */
[----:B------:R-:W1:Y:S01]  /*0bc0*/  S2R R14, SR_CTAID.Z ;  /* 0x00000000000e7919 */ /* 0x000e620000002700 */
[----:B------:R-:W-:Y:S01]  /*0bd0*/  ULDC UR4, c[0x0][0x214] ;  /* 0x0000850000047ab9 */ /* 0x000fe20000000800 */
[----:B------:R-:W-:Y:S01]  /*0be0*/  ISETP.NE.U32.AND P1, PT, RZ, c[0x0][0x240], PT ;  /* 0x00009000ff007a0c */ /* 0x000fe20003f25070 */
[----:B------:R-:W2:Y:S01]  /*0bf0*/  I2F.RP R4, R6 ;  /* 0x0000000600047306 */ /* 0x000ea20000209400 */
[----:B------:R-:W3:Y:S01]  /*0c00*/  S2R R7, SR_CTAID.Y ;  /* 0x0000000000077919 */ /* 0x000ee20000002600 */
[----:B------:R-:W-:Y:S01]  /*0c10*/  UIADD3 UR4, UR4, 0x3f, URZ ;  /* 0x0000003f04047890 */ /* 0x000fe2000fffe03f */
[----:B------:R-:W-:Y:S01]  /*0c20*/  ISETP.NE.AND.EX P1, PT, RZ, c[0x0][0x244], PT, P1 ;  /* 0x00009100ff007a0c */ /* 0x000fe20003f25310 */
[----:B------:R-:W-:Y:S01]  /*0c30*/  ULDC.U8 UR5, c[0x0][0x3d0] ;  /* 0x0000f40000057ab9 */ /* 0x000fe20000000000 */
[----:B------:R-:W-:Y:S01]  /*0c40*/  SHF.R.S32.HI R18, RZ, 0x1f, R200 ;  /* 0x0000001fff127819 */ /* 0x000fe200000114c8 */
[----:B------:R-:W-:Y:S01]  /*0c50*/  USHF.R.S32.HI UR33, URZ, 0x1f, UR4 ;  /* 0x0000001f3f217899 */ /* 0x000fe20008011404 */
[----:B------:R-:W-:Y:S01]  /*0c60*/  SHF.R.S32.HI R199, RZ, 0x1f, R5 ;  /* 0x0000001fffc77819 */ /* 0x000fe20000011405 */
[----:B------:R-:W-:-:S02]  /*0c70*/  ULDC UR27, c[0x0][0x1c0] ;  /* 0x00007000001b7ab9 */ /* 0x000fc40000000800 */
[----:B------:R-:W-:Y:S02]  /*0c80*/  ULEA.HI UR33, UR33, UR4, URZ, 0x6 ;  /* 0x0000000421217291 */ /* 0x000fe4000f8f303f */
[----:B------:R-:W-:Y:S02]  /*0c90*/  USHF.R.S32.HI UR27, URZ, 0x1f, UR27 ;  /* 0x0000001f3f1b7899 */ /* 0x000fe4000801141b */
[----:B------:R-:W-:Y:S01]  /*0ca0*/  ULOP3.LUT UR32, UR33, 0xffffffc0, URZ, 0xc0, !UPT ;  /* 0xffffffc021207892 */ /* 0x000fe2000f8ec03f */
[----:B--2---:R-:W2:Y:S01]  /*0cb0*/  MUFU.RCP R10, R4 ;  /* 0x00000004000a7308 */ /* 0x004ea20000001000 */
[----:B------:R-:W-:Y:S02]  /*0cc0*/  USHF.R.S32.HI UR33, URZ, 0x6, UR33 ;  /* 0x000000063f217899 */ /* 0x000fe40008011421 */
[----:B------:R-:W-:Y:S01]  /*0cd0*/  UIADD3 UR32, UR32, -0x40, URZ ;  /* 0xffffffc020207890 */ /* 0x000fe2000fffe03f */
[----:B-1----:R-:W-:-:S03]  /*0ce0*/  IABS R2, R14 ;  /* 0x0000000e00027213 */ /* 0x002fc60000000000 */
[----:B------:R-:W-:Y:S01]  /*0cf0*/  USHF.R.S32.HI UR4, URZ, 0x1f, UR32 ;  /* 0x0000001f3f047899 */ /* 0x000fe20008011420 */
[----:B------:R-:W-:Y:S01]  /*0d00*/  SHF.R.S32.HI R22, RZ, 0x1f, R14 ;  /* 0x0000001fff167819 */ /* 0x000fe2000001140e */
[----:B---3--:R-:W-:Y:S01]  /*0d10*/  IMAD.WIDE R12, R7, 0x80, RZ ;  /* 0x00000080070c7825 */ /* 0x008fe200078e02ff */
[----:B------:R-:W-:Y:S02]  /*0d20*/  SHF.R.S32.HI R16, RZ, 0x1f, R7 ;  /* 0x0000001fff107819 */ /* 0x000fe40000011407 */
[----:B--2---:R-:W-:Y:S01]  /*0d30*/  IADD3 R10, R10, 0xffffffe, RZ ;  /* 0x0ffffffe0a0a7810 */ /* 0x004fe20007ffe0ff */
[----:B------:R-:W1:Y:S03]  /*0d40*/  S2R R4, SR_CTAID.X ;  /* 0x0000000000047919 */ /* 0x000e660000002500 */
[----:B------:R-:W2:Y:S02]  /*0d50*/  F2I.FTZ.U32.TRUNC.NTZ R11, R10 ;  /* 0x0000000a000b7305 */ /* 0x000ea4000021f000 */
[----:B--2---:R-:W-:-:S02]  /*0d60*/  IMAD.MOV R0, RZ, RZ, -R11 ;  /* 0x000000ffff007224 */ /* 0x004fc400078e0a0b */
[----:B------:R-:W-:Y:S02]  /*0d70*/  IMAD.MOV.U32 R10, RZ, RZ, RZ ;  /* 0x000000ffff0a7224 */ /* 0x000fe400078e00ff */
[----:B------:R-:W-:Y:S02]  /*0d80*/  IMAD R9, R0, R6, RZ ;  /* 0x0000000600097224 */ /* 0x000fe400078e02ff */
[----:B------:R-:W2:Y:S02]  /*0d90*/  LDC.U8 R0, c[0x0][0x328] ;  /* 0x0000ca00ff007b82 */ /* 0x000ea40000000000 */
[----:B------:R-:W-:-:S06]  /*0da0*/  IMAD.HI.U32 R9, R11, R9, R10 ;  /* 0x000000090b097227 */ /* 0x000fcc00078e000a */
[----:B------:R-:W-:Y:S01]  /*0db0*/  IMAD.HI.U32 R8, R9, R2, RZ ;  /* 0x0000000209087227 */ /* 0x000fe200078e00ff */
[----:B------:R-:W-:-:S03]  /*0dc0*/  LOP3.LUT R9, R14, c[0x0][0x1c8], RZ, 0x3c, !PT ;  /* 0x000072000e097a12 */ /* 0x000fc600078e3cff */
[----:B------:R-:W-:Y:S01]  /*0dd0*/  IMAD.MOV R11, RZ, RZ, -R8 ;  /* 0x000000ffff0b7224 */ /* 0x000fe200078e0a08 */
[----:B------:R-:W-:-:S03]  /*0de0*/  ISETP.GE.AND P2, PT, R9, RZ, PT ;  /* 0x000000ff0900720c */ /* 0x000fc60003f46270 */
[----:B------:R-:W-:Y:S01]  /*0df0*/  IMAD R11, R6, R11, R2 ;  /* 0x0000000b060b7224 */ /* 0x000fe200078e0202 */
[----:B------:R-:W-:Y:S01]  /*0e00*/  SEL R2, R12, RZ, P1 ;  /* 0x000000ff0c027207 */ /* 0x000fe20000800000 */
[----:B------:R-:W-:-:S03]  /*0e10*/  IMAD.U32 R12, RZ, RZ, UR32 ;  /* 0x00000020ff0c7e24 */ /* 0x000fc6000f8e00ff */
[----:B------:R-:W-:Y:S02]  /*0e20*/  ISETP.GT.U32.AND P3, PT, R6, R11, PT ;  /* 0x0000000b0600720c */ /* 0x000fe40003f64070 */
[----:B--2---:R-:W-:Y:S02]  /*0e30*/  ISETP.NE.AND P0, PT, R0, RZ, PT ;  /* 0x000000ff0000720c */ /* 0x004fe40003f05270 */
[----:B------:R-:W-:Y:S01]  /*0e40*/  SEL R0, R13, RZ, P1 ;  /* 0x000000ff0d007207 */ /* 0x000fe20000800000 */
[----:B------:R-:W-:Y:S01]  /*0e50*/  IMAD.U32 R13, RZ, RZ, UR4 ;  /* 0x00000004ff0d7e24 */ /* 0x000fe2000f8e00ff */
[----:B------:R-:W-:-:S07]  /*0e60*/  ISETP.NE.AND P1, PT, RZ, UR5, PT ;  /* 0x00000005ff007c0c */ /* 0x000fce000bf25270 */
[----:B------:R-:W-:Y:S01]  /*0e70*/  @!P3 IMAD.IADD R11, R11, 0x1, -R6 ;  /* 0x000000010b0bb824 */ /* 0x000fe200078e0a06 */
[----:B------:R-:W-:Y:S02]  /*0e80*/  @!P3 IADD3 R8, R8, 0x1, RZ ;  /* 0x000000010808b810 */ /* 0x000fe40007ffe0ff */
[----:B------:R-:W-:Y:S01]  /*0e90*/  ISETP.NE.AND P3, PT, RZ, c[0x0][0x1c8], PT ;  /* 0x00007200ff007a0c */ /* 0x000fe20003f65270 */
[----:B------:R-:W-:Y:S01]  /*0ea0*/  @P0 IMAD R15, R7, c[0x0][0x214], RZ ;  /* 0x00008500070f0a24 */ /* 0x000fe200078e02ff */
[----:B------:R-:W-:Y:S01]  /*0eb0*/  ISETP.GE.U32.AND P4, PT, R11, R6, PT ;  /* 0x000000060b00720c */ /* 0x000fe20003f86070 */
[----:B-1----:R-:W-:-:S04]  /*0ec0*/  IMAD.WIDE.U32 R10, R4, c[0x0][0x3d8], RZ ;  /* 0x0000f600040a7a25 */ /* 0x002fc800078e00ff */
[----:B------:R-:W-:Y:S01]  /*0ed0*/  IMAD R4, R4, c[0x0][0x3dc], R11 ;  /* 0x0000f70004047a24 */ /* 0x000fe200078e020b */
[----:B------:R-:W-:Y:S01]  /*0ee0*/  SEL R6, R10, RZ, P1 ;  /* 0x000000ff0a067207 */ /* 0x000fe20000800000 */
[----:B------:R-:W-:Y:S02]  /*0ef0*/  IMAD R11, R14, c[0x0][0x22c], RZ ;  /* 0x00008b000e0b7a24 */ /* 0x000fe400078e02ff */
[----:B------:R-:W-:Y:S01]  /*0f00*/  @!P0 IMAD R9, R7, c[0x0][0x1c0], R14 ;  /* 0x0000700007098a24 */ /* 0x000fe200078e020e */
[----:B------:R-:W-:Y:S01]  /*0f10*/  SEL R4, R4, RZ, P1 ;  /* 0x000000ff04047207 */ /* 0x000fe20000800000 */
[----:B------:R-:W-:Y:S01]  /*0f20*/  @P0 IMAD R15, R14, c[0x0][0x234], R15 ;  /* 0x00008d000e0f0a24 */ /* 0x000fe200078e020f */
[----:B------:R-:W-:Y:S01]  /*0f30*/  SHF.R.S32.HI R10, RZ, 0x1f, R11 ;  /* 0x0000001fff0a7819 */ /* 0x000fe2000001140b */
[----:B------:R-:W-:Y:S01]  /*0f40*/  @!P0 IMAD R15, R9, c[0x0][0x214], RZ ;  /* 0x00008500090f8a24 */ /* 0x000fe200078e02ff */
[----:B------:R-:W-:-:S05]  /*0f50*/  @P4 IADD3 R8, R8, 0x1, RZ ;  /* 0x0000000108084810 */ /* 0x000fca0007ffe0ff */
[----:B------:R-:W-:Y:S01]  /*0f60*/  @!P2 IMAD.MOV R8, RZ, RZ, -R8 ;  /* 0x000000ffff08a224 */ /* 0x000fe200078e0a08 */
[----:B------:R-:W-:-:S04]  /*0f70*/  @!P3 LOP3.LUT R8, RZ, c[0x0][0x1c8], RZ, 0x33, !PT ;  /* 0x00007200ff08ba12 */ /* 0x000fc800078e33ff */
[----:B------:R-:W-:Y:S01]  /*0f80*/  SHF.R.S32.HI R17, RZ, 0x1f, R8 ;  /* 0x0000001fff117819 */ /* 0x000fe20000011408 */
[----:B------:R-:W-:Y:S05]  /*0f90*/  @!P0 BRA `(.L_x_71) ;  /* 0x0000007000008947 */ /* 0x000fea0003800000 */
[----:B------:R-:W-:Y:S02]  /*0fa0*/  MOV R20, 0x80 ;  /* 0x0000008000147802 */ /* 0x000fe40000000f00 */
[----:B------:R-:W-:Y:S02]  /*0fb0*/  MOV R9, c[0x0][0x210] ;  /* 0x0000840000097a02 */ /* 0x000fe40000000f00 */
[----:B------:R-:W-:-:S03]  /*0fc0*/  IADD3 R24, R20, c[0x0][0x224], RZ ;  /* 0x0000890014187a10 */ /* 0x000fc60007ffe0ff */
[----:B------:R-:W-:Y:S02]  /*0fd0*/  IMAD R9, R20, R9, c[0x0][0x234] ;  /* 0x00008d0014097624 */ /* 0x000fe400078e0209 */
[----:B------:R-:W-:-:S04]  /*0fe0*/  IMAD R24, R24, R7, RZ ;  /* 0x0000000718187224 */ /* 0x000fc800078e02ff */
[----:B------:R-:W-:Y:S01]  /*0ff0*/  IMAD R9, R9, R14, R24 ;  /* 0x0000000e09097224 */ /* 0x000fe200078e0218 */
[----:B------:R-:W-:Y:S05]  /*1000*/  BRA `(.L_x_72) ;  /* 0x0000002000007947 */ /* 0x000fea0003800000 */
.L_x_71:
[----:B------:R-:W-:-:S04]  /*1010*/  IMAD R9, R7, c[0x0][0x1c0], R14 ;  /* 0x0000700007097a24 */ /* 0x000fc800078e020e */
[----:B------:R-:W-:Y:S02]  /*1020*/  IMAD R9, R9, c[0x0][0x224], RZ ;  /* 0x0000890009097a24 */ /* 0x000fe400078e02ff */
.L_x_72:
[----:B------:R-:W-:Y:S01]  /*1030*/  SHF.R.S32.HI R185, RZ, 0x1f, R184 ;  /* 0x0000001fffb97819 */ /* 0x000fe200000114b8 */
[C---:B------:R-:W-:Y:S01]  /*1040*/  IMAD R20, R16.reuse, c[0x0][0x368], RZ ;  /* 0x0000da0010147a24 */ /* 0x040fe200078e02ff */
[----:B------:R-:W-:Y:S01]  /*1050*/  IADD3 R200, P0, R5, R200, RZ ;  /* 0x000000c805c87210 */ /* 0x000fe20007f1e0ff */
[----:B------:R-:W-:Y:S01]  /*1060*/  IMAD R34, R16, c[0x0][0x188], RZ ;  /* 0x0000620010227a24 */ /* 0x000fe200078e02ff */
[----:B------:R-:W-:Y:S01]  /*1070*/  SHF.R.S32.HI R24, RZ, 0x1f, R183 ;  /* 0x0000001fff187819 */ /* 0x000fe200000114b7 */
[----:B------:R-:W-:Y:S01]  /*1080*/  IMAD R20, R7, c[0x0][0x36c], R20 ;  /* 0x0000db0007147a24 */ /* 0x000fe200078e0214 */
[----:B------:R-:W-:Y:S01]  /*1090*/  IADD3 R15, R15, UR32, RZ ;  /* 0x000000200f0f7c10 */ /* 0x000fe2000fffe0ff */
[----:B------:R-:W-:Y:S01]  /*10a0*/  IMAD.WIDE.U32 R26, R7, c[0x0][0x368], R184 ;  /* 0x0000da00071a7a25 */ /* 0x000fe200078e00b8 */
[----:B------:R-:W-:Y:S01]  /*10b0*/  @P1 BAR.SYNC.DEFER_BLOCKING 0x0 ;  /* 0x0000000000001b1d */ /* 0x000fe20000010000 */
[----:B------:R-:W-:Y:S02]  /*10c0*/  UIADD3 UR35, UR33, -0x1, URZ ;  /* 0xffffffff21237890 */ /* 0x000fe4000fffe03f */
[----:B------:R-:W-:Y:S01]  /*10d0*/  IMAD.X R199, R18, 0x1, R199, P0 ;  /* 0x0000000112c77824 */ /* 0x000fe200000e06c7 */
[----:B------:R-:W-:Y:S01]  /*10e0*/  IADD3 R31, P0, R183, UR32, RZ ;  /* 0x00000020b71f7c10 */ /* 0x000fe2000ff1e0ff */
[----:B------:R-:W-:Y:S01]  /*10f0*/  IMAD.IADD R21, R27, 0x1, R20 ;  /* 0x000000011b157824 */ /* 0x000fe200078e0214 */
[----:B------:R-:W-:Y:S01]  /*1100*/  MOV R20, R26 ;  /* 0x0000001a00147202 */ /* 0x000fe20000000f00 */
[----:B------:R-:W-:Y:S01]  /*1110*/  IMAD R26, R16, c[0x0][0x180], RZ ;  /* 0x00006000101a7a24 */ /* 0x000fe200078e02ff */
[----:B------:R-:W-:Y:S01]  /*1120*/  IADD3.X R18, R24, UR4, RZ, P0, !PT ;  /* 0x0000000418127c10 */ /* 0x000fe200087fe4ff */
[C---:B------:R-:W-:Y:S01]  /*1130*/  IMAD R34, R7.reuse, c[0x0][0x18c], R34 ;  /* 0x0000630007227a24 */ /* 0x040fe200078e0222 */
[----:B------:R-:W-:Y:S01]  /*1140*/  ULDC.64 UR4, c[0x0][0x1a0] ;  /* 0x0000680000047ab9 */ /* 0x000fe20000000a00 */
[C---:B------:R-:W-:Y:S01]  /*1150*/  IMAD R26, R7.reuse, c[0x0][0x184], R26 ;  /* 0x00006100071a7a24 */ /* 0x040fe200078e021a */
[----:B------:R-:W-:Y:S01]  /*1160*/  USHF.L.U32 UR34, UR4, 0x6, URZ ;  /* 0x0000000604227899 */ /* 0x000fe2000800063f */
[----:B------:R-:W-:Y:S01]  /*1170*/  IMAD.WIDE.U32 R44, R7, c[0x0][0x188], R184 ;  /* 0x00006200072c7a25 */ /* 0x000fe200078e00b8 */
[----:B------:R-:W-:-:S03]  /*1180*/  USHF.L.U64.HI UR5, UR4, UR8, UR5 ;  /* 0x0000000804057299 */ /* 0x000fc60008010205 */
[----:B------:R-:W-:-:S04]  /*1190*/  IMAD.WIDE.U32 R40, R7, c[0x0][0x180], R184 ;  /* 0x0000600007287a25 */ /* 0x000fc800078e00b8 */
[C---:B------:R-:W-:Y:S01]  /*11a0*/  IMAD R28, R24.reuse, c[0x0][0x1a0], RZ ;  /* 0x00006800181c7a24 */ /* 0x040fe200078e02ff */
[----:B------:R-:W-:Y:S01]  /*11b0*/  IADD3 R27, R41, R26, RZ ;  /* 0x0000001a291b7210 */ /* 0x000fe20007ffe0ff */
[----:B------:R-:W-:Y:S02]  /*11c0*/  IMAD R24, R24, c[0x0][0x198], RZ ;  /* 0x0000660018187a24 */ /* 0x000fe400078e02ff */
[C---:B------:R-:W-:Y:S02]  /*11d0*/  IMAD R32, R18.reuse, c[0x0][0x190], RZ ;  /* 0x0000640012207a24 */ /* 0x040fe400078e02ff */
[----:B------:R-:W-:Y:S01]  /*11e0*/  IMAD.IADD R35, R45, 0x1, R34 ;  /* 0x000000012d237824 */ /* 0x000fe200078e0222 */
[----:B------:R-:W-:Y:S01]  /*11f0*/  MOV R34, R44 ;  /* 0x0000002c00227202 */ /* 0x000fe20000000f00 */
[----:B------:R-:W-:Y:S02]  /*1200*/  IMAD R18, R18, c[0x0][0x370], RZ ;  /* 0x0000dc0012127a24 */ /* 0x000fe400078e02ff */
[----:B------:R-:W-:-:S02]  /*1210*/  IMAD R19, R17, c[0x0][0x1b8], RZ ;  /* 0x00006e0011137a24 */ /* 0x000fc400078e02ff */
[----:B------:R-:W-:Y:S02]  /*1220*/  IMAD.MOV.U32 R26, RZ, RZ, R40 ;  /* 0x000000ffff1a7224 */ /* 0x000fe400078e0028 */
[----:B------:R-:W-:Y:S02]  /*1230*/  IMAD R17, R17, c[0x0][0x1b0], RZ ;  /* 0x00006c0011117a24 */ /* 0x000fe400078e02ff */
[----:B------:R-:W-:-:S04]  /*1240*/  IMAD.WIDE.U32 R38, R183, c[0x0][0x198], RZ ;  /* 0x00006600b7267a25 */ /* 0x000fc800078e00ff */
[----:B------:R-:W-:Y:S02]  /*1250*/  IMAD R24, R183, c[0x0][0x19c], R24 ;  /* 0x00006700b7187a24 */ /* 0x000fe400078e0218 */
[----:B------:R-:W-:-:S04]  /*1260*/  IMAD.WIDE.U32 R36, R31, c[0x0][0x190], R184 ;  /* 0x000064001f247a25 */ /* 0x000fc800078e00b8 */
[C---:B------:R-:W-:Y:S02]  /*1270*/  IMAD R32, R31.reuse, c[0x0][0x194], R32 ;  /* 0x000065001f207a24 */ /* 0x040fe400078e0220 */
[C---:B------:R-:W-:Y:S02]  /*1280*/  IMAD R23, R31.reuse, c[0x0][0x374], R18 ;  /* 0x0000dd001f177a24 */ /* 0x040fe400078e0212 */
[----:B------:R-:W-:-:S04]  /*1290*/  IMAD.WIDE.U32 R30, R31, c[0x0][0x370], R20 ;  /* 0x0000dc001f1e7a25 */ /* 0x000fc800078e0014 */
[C---:B------:R-:W-:Y:S02]  /*12a0*/  IMAD R19, R8.reuse, c[0x0][0x1bc], R19 ;  /* 0x00006f0008137a24 */ /* 0x040fe400078e0213 */
[C---:B------:R-:W-:Y:S02]  /*12b0*/  IMAD R20, R8.reuse, c[0x0][0x1b4], R17 ;  /* 0x00006d0008147a24 */ /* 0x040fe400078e0211 */
[----:B------:R-:W-:-:S04]  /*12c0*/  IMAD.WIDE.U32 R34, R8, c[0x0][0x1b8], R34 ;  /* 0x00006e0008227a25 */ /* 0x000fc800078e0022 */
[----:B------:R-:W-:Y:S01]  /*12d0*/  IMAD.WIDE.U32 R26, R8, c[0x0][0x1b0], R26 ;  /* 0x00006c00081a7a25 */ /* 0x000fe200078e001a */
[----:B------:R-:W-:-:S03]  /*12e0*/  MOV R8, 0x4 ;  /* 0x0000000400087802 */ /* 0x000fc60000000f00 */
[----:B------:R-:W-:Y:S01]  /*12f0*/  IMAD.WIDE.U32 R42, R183, c[0x0][0x1a0], RZ ;  /* 0x00006800b72a7a25 */ /* 0x000fe200078e00ff */
[----:B------:R-:W-:-:S03]  /*1300*/  IADD3 R20, R27, R20, RZ ;  /* 0x000000141b147210 */ /* 0x000fc60007ffe0ff */
[----:B------:R-:W-:Y:S02]  /*1310*/  IMAD R28, R183, c[0x0][0x1a4], R28 ;  /* 0x00006900b71c7a24 */ /* 0x000fe400078e021c */
[----:B------:R-:W-:Y:S01]  /*1320*/  IMAD.IADD R25, R39, 0x1, R24 ;  /* 0x0000000127197824 */ /* 0x000fe200078e0218 */
[----:B------:R-:W-:Y:S01]  /*1330*/  MOV R24, R38 ;  /* 0x0000002600187202 */ /* 0x000fe20000000f00 */
[----:B------:R-:W-:Y:S01]  /*1340*/  IMAD.IADD R29, R43, 0x1, R28 ;  /* 0x000000012b1d7824 */ /* 0x000fe200078e021c */
[----:B------:R-:W-:Y:S01]  /*1350*/  MOV R28, R42 ;  /* 0x0000002a001c7202 */ /* 0x000fe20000000f00 */
[----:B------:R-:W-:-:S04]  /*1360*/  IMAD.WIDE R204, R15, R8, c[0x0][0x200] ;  /* 0x000080000fcc7625 */ /* 0x000fc800078e0208 */
[----:B------:R-:W-:Y:S01]  /*1370*/  IMAD.WIDE.U32 R24, R200, c[0x0][0x198], R24 ;  /* 0x00006600c8187a25 */ /* 0x000fe200078e0018 */
[----:B------:R-:W-:-:S03]  /*1380*/  MOV R203, R205 ;  /* 0x000000cd00cb7202 */ /* 0x000fc60000000f00 */
[----:B------:R-:W-:Y:S01]  /*1390*/  IMAD R15, R199, c[0x0][0x198], RZ ;  /* 0x00006600c70f7a24 */ /* 0x000fe200078e02ff */
[----:B------:R-:W-:Y:S01]  /*13a0*/  IADD3 R21, P0, R26, R24, RZ ;  /* 0x000000181a157210 */ /* 0x000fe20007f1e0ff */
[----:B------:R-:W-:Y:S02]  /*13b0*/  IMAD R16, R16, c[0x0][0x178], RZ ;  /* 0x00005e0010107a24 */ /* 0x000fe400078e02ff */
[----:B------:R-:W-:-:S04]  /*13c0*/  IMAD.WIDE.U32 R28, R200, c[0x0][0x1a0], R28 ;  /* 0x00006800c81c7a25 */ /* 0x000fc800078e001c */
[----:B------:R-:W-:Y:S01]  /*13d0*/  IMAD R27, R199, c[0x0][0x1a0], RZ ;  /* 0x00006800c71b7a24 */ /* 0x000fe200078e02ff */
[----:B------:R-:W-:Y:S01]  /*13e0*/  IADD3 R18, P2, R34, R28, RZ ;  /* 0x0000001c22127210 */ /* 0x000fe20007f5e0ff */
[----:B------:R-:W-:Y:S02]  /*13f0*/  IMAD R15, R200, c[0x0][0x19c], R15 ;  /* 0x00006700c80f7a24 */ /* 0x000fe400078e020f */
[----:B------:R-:W-:Y:S02]  /*1400*/  IMAD R17, R7, c[0x0][0x17c], R16 ;  /* 0x00005f0007117a24 */ /* 0x000fe400078e0210 */
[----:B------:R-:W-:Y:S01]  /*1410*/  IMAD.IADD R33, R37, 0x1, R32 ;  /* 0x0000000125217824 */ /* 0x000fe200078e0220 */
[----:B------:R-:W-:Y:S01]  /*1420*/  IADD3.X R20, R20, R25, R15, P0, !PT ;  /* 0x0000001914147210 */ /* 0x000fe200007fe40f */
[----:B------:R-:W-:Y:S02]  /*1430*/  IMAD.IADD R19, R35, 0x1, R19 ;  /* 0x0000000123137824 */ /* 0x000fe400078e0213 */
[----:B------:R-:W-:-:S02]  /*1440*/  IMAD R16, R200, c[0x0][0x1a4], R27 ;  /* 0x00006900c8107a24 */ /* 0x000fc400078e021b */
[----:B------:R-:W-:Y:S02]  /*1450*/  IMAD.MOV.U32 R32, RZ, RZ, R36 ;  /* 0x000000ffff207224 */ /* 0x000fe400078e0024 */
[----:B------:R-:W-:Y:S01]  /*1460*/  IMAD.IADD R31, R31, 0x1, R23 ;  /* 0x000000011f1f7824 */ /* 0x000fe200078e0217 */
[----:B------:R-:W-:Y:S01]  /*1470*/  IADD3.X R19, R19, R29, R16, P2, !PT ;  /* 0x0000001d13137210 */ /* 0x000fe200017fe410 */
[----:B------:R-:W-:Y:S01]  /*1480*/  IMAD R15, R22, c[0x0][0x378], RZ ;  /* 0x0000de00160f7a24 */ /* 0x000fe200078e02ff */
[C---:B------:R-:W-:Y:S01]  /*1490*/  LEA R24, P2, R18.reuse, c[0x0][0x170], 0x1 ;  /* 0x00005c0012187a11 */ /* 0x040fe200078408ff */
[----:B------:R-:W-:Y:S01]  /*14a0*/  IMAD.WIDE.U32 R32, R7, c[0x0][0x178], R32 ;  /* 0x00005e0007207a25 */ /* 0x000fe200078e0020 */
[----:B------:R-:W-:Y:S02]  /*14b0*/  LEA R16, P0, R21, c[0x0][0x168], 0x1 ;  /* 0x00005a0015107a11 */ /* 0x000fe400078008ff */
[----:B------:R-:W-:Y:S01]  /*14c0*/  LEA.HI.X R25, R18, c[0x0][0x174], R19, 0x1, P2 ;  /* 0x00005d0012197a11 */ /* 0x000fe200010f0c13 */
[----:B------:R-:W-:-:S02]  /*14d0*/  IMAD R15, R14, c[0x0][0x37c], R15 ;  /* 0x0000df000e0f7a24 */ /* 0x000fc400078e020f */
[----:B------:R-:W-:-:S04]  /*14e0*/  IMAD.WIDE.U32 R30, R14, c[0x0][0x378], R30 ;  /* 0x0000de000e1e7a25 */ /* 0x000fc800078e001e */
[----:B------:R-:W-:Y:S01]  /*14f0*/  IMAD.IADD R33, R33, 0x1, R17 ;  /* 0x0000000121217824 */ /* 0x000fe200078e0211 */
[----:B------:R-:W-:Y:S01]  /*1500*/  LEA.HI.X R17, R21, c[0x0][0x16c], R20, 0x1, P0 ;  /* 0x00005b0015117a11 */ /* 0x000fe200000f0c14 */
[----:B------:R-:W-:Y:S01]  /*1510*/  IMAD R19, R22, c[0x0][0x1a8], RZ ;  /* 0x00006a0016137a24 */ /* 0x000fe200078e02ff */
[----:B------:R-:W-:Y:S01]  /*1520*/  IADD3 R18, R31, R15, RZ ;  /* 0x0000000f1f127210 */ /* 0x000fe20007ffe0ff */
[----:B------:R-:W-:Y:S01]  /*1530*/  IMAD.WIDE.U32 R32, R14, c[0x0][0x1a8], R32 ;  /* 0x00006a000e207a25 */ /* 0x000fe200078e0020 */
[----:B------:R-:W-:Y:S02]  /*1540*/  LEA R222, P0, R30, c[0x0][0x330], 0x1 ;  /* 0x0000cc001ede7a11 */ /* 0x000fe400078008ff */
[----:B------:R-:W-:Y:S01]  /*1550*/  MOV R21, c[0x0][0x374] ;  /* 0x0000dd0000157a02 */ /* 0x000fe20000000f00 */
[----:B------:R-:W-:Y:S01]  /*1560*/  IMAD R15, R14, c[0x0][0x1ac], R19 ;  /* 0x00006b000e0f7a24 */ /* 0x000fe200078e0213 */
[----:B------:R-:W-:Y:S01]  /*1570*/  LEA.HI.X R223, R30, c[0x0][0x334], R18, 0x1, P0 ;  /* 0x0000cd001edf7a11 */ /* 0x000fe200000f0c12 */
[----:B------:R-:W-:Y:S01]  /*1580*/  IMAD.MOV.U32 R19, RZ, RZ, c[0x0][0x190] ;  /* 0x00006400ff137624 */ /* 0x000fe200078e00ff */
[----:B------:R-:W-:Y:S01]  /*1590*/  IADD3 R28, P0, R24, UR34, RZ ;  /* 0x00000022181c7c10 */ /* 0x000fe2000ff1e0ff */
[----:B------:R-:W-:Y:S01]  /*15a0*/  IMAD.SHL.U32 R213, R182, 0x2, RZ ;  /* 0x00000002b6d57824 */ /* 0x000fe200078e00ff */
[----:B------:R-:W-:Y:S01]  /*15b0*/  IADD3 R15, R33, R15, RZ ;  /* 0x0000000f210f7210 */ /* 0x000fe20007ffe0ff */
[----:B------:R-:W-:Y:S01]  /*15c0*/  IMAD.MOV.U32 R23, RZ, RZ, c[0x0][0x370] ;  /* 0x0000dc00ff177624 */ /* 0x000fe200078e00ff */
[----:B------:R-:W-:Y:S01]  /*15d0*/  IADD3.X R29, R25, UR5, RZ, P0, !PT ;  /* 0x00000005191d7c10 */ /* 0x000fe200087fe4ff */
[----:B------:R-:W-:Y:S01]  /*15e0*/  IMAD.SHL.U32 R207, R179, 0x4, RZ ;  /* 0x00000004b3cf7824 */ /* 0x000fe200078e00ff */
[----:B------:R-:W-:Y:S01]  /*15f0*/  IADD3 R26, P0, R28, UR34, RZ ;  /* 0x000000221c1a7c10 */ /* 0x000fe2000ff1e0ff */
[----:B------:R-:W-:Y:S01]  /*1600*/  @!PT LDS RZ, [RZ] ;  /* 0x00000000fffff984 */ /* 0x000fe20000000800 */
[----:B------:R-:W-:Y:S01]  /*1610*/  @!PT LDS RZ, [RZ] ;  /* 0x00000000fffff984 */ /* 0x000fe20000000800 */
[----:B------:R-:W-:Y:S01]  /*1620*/  @!PT LDS RZ, [RZ] ;  /* 0x00000000fffff984 */ /* 0x000fe20000000800 */
[----:B------:R1:W-:Y:S01]  /*1630*/  LDGSTS.E.BYPASS.LTC128B.128 [R213+0xa000], [R24.64] ;  /* 0x0a00000018d57fae */ /* 0x0003e2000b901d5e */
[----:B------:R-:W-:-:S02]  /*1640*/  LEA R224, P1, R32, c[0x0][0x160], 0x1 ;  /* 0x0000580020e07a11 */ /* 0x000fc400078208ff */
[----:B------:R-:W-:Y:S01]  /*1650*/  IADD3.X R27, R29, UR5, RZ, P0, !PT ;  /* 0x000000051d1b7c10 */ /* 0x000fe200087fe4ff */
[----:B------:R2:W-:Y:S01]  /*1660*/  LDGSTS.E.BYPASS.LTC128B.128 [R213+0xb000], [R28.64] ;  /* 0x0b0000001cd57fae */ /* 0x0005e2000b901d5e */
[----:B------:R-:W-:Y:S01]  /*1670*/  IADD3 R30, P0, R26, UR34, RZ ;  /* 0x000000221a1e7c10 */ /* 0x000fe2000ff1e0ff */
[----:B------:R-:W-:Y:S01]  /*1680*/  ULEA.HI UR34, UR35, UR35, URZ, 0x1 ;  /* 0x0000002323227291 */ /* 0x000fe2000f8f083f */
[----:B------:R-:W-:Y:S01]  /*1690*/  LEA.HI.X R225, R32, c[0x0][0x164], R15, 0x1, P1 ;  /* 0x0000590020e17a11 */ /* 0x000fe200008f0c0f */
[----:B------:R3:W-:Y:S01]  /*16a0*/  LDGSTS.E.BYPASS.LTC128B.128 [R213+0xc000], [R26.64] ;  /* 0x0c0000001ad57fae */ /* 0x0007e2000b901d5e */
[----:B------:R-:W-:Y:S01]  /*16b0*/  IADD3.X R31, R27, UR5, RZ, P0, !PT ;  /* 0x000000051b1f7c10 */ /* 0x000fe200087fe4ff */
[----:B------:R-:W-:Y:S01]  /*16c0*/  ULOP3.LUT UR34, UR34, 0xfffffffe, URZ, 0xc0, !UPT ;  /* 0xfffffffe22227892 */ /* 0x000fe2000f8ec03f */
[----:B------:R-:W-:Y:S01]  /*16d0*/  MOV R15, c[0x0][0x194] ;  /* 0x00006500000f7a02 */ /* 0x000fe20000000f00 */
[----:B------:R-:W-:Y:S01]  /*16e0*/  ULDC.64 UR4, c[0x0][0x198] ;  /* 0x0000660000047ab9 */ /* 0x000fe20000000a00 */
[----:B------:R-:W-:Y:S01]  /*16f0*/  LEA R18, P0, R19, R224, 0x6 ;  /* 0x000000e013127211 */ /* 0x000fe200078030ff */
[----:B------:R-:W-:Y:S01]  /*1700*/  UIADD3 UR34, UR35, -UR34, URZ ;  /* 0x8000002223227290 */ /* 0x000fe2000fffe03f */
[----:B------:R-:W-:Y:S01]  /*1710*/  LEA R20, P1, R23, R222, 0x6 ;  /* 0x000000de17147211 */ /* 0x000fe200078230ff */
[----:B------:R-:W-:Y:S01]  /*1720*/  USHF.L.U64.HI UR5, UR4, UR8, UR5 ;  /* 0x0000000804057299 */ /* 0x000fe20008010205 */
[----:B------:R-:W-:Y:S01]  /*1730*/  LEA.HI.X R19, R19, R225, R15, 0x6, P0 ;  /* 0x000000e113137211 */ /* 0x000fe200000f340f */
[----:B------:R-:W-:Y:S01]  /*1740*/  UISETP.NE.AND UP0, UPT, UR34, 0x1, UPT ;  /* 0x000000012200788c */ /* 0x000fe2000bf05270 */
[----:B------:R-:W-:Y:S01]  /*1750*/  IADD3 R15, R182, 0x1000, RZ ;  /* 0x00001000b60f7810 */ /* 0x000fe20007ffe0ff */
[----:B------:R-:W-:Y:S01]  /*1760*/  USHF.L.U32 UR34, UR4, 0x6, URZ ;  /* 0x0000000604227899 */ /* 0x000fe2000800063f */
[----:B------:R-:W-:Y:S01]  /*1770*/  LEA.HI.X R21, R23, R223, R21, 0x6, P1 ;  /* 0x000000df17157211 */ /* 0x000fe200008f3415 */
[----:B------:R4:W-:Y:S01]  /*1780*/  LDGSTS.E.BYPASS.LTC128B.128 [R213+0xd000], [R30.64] ;  /* 0x0d0000001ed57fae */ /* 0x0009e2000b901d5e */
[----:B------:R-:W-:-:S02]  /*1790*/  SHF.L.U64.HI R14, R179, 0x2, R186 ;  /* 0x00000002b30e7819 */ /* 0x000fc400000102ba */
[----:B------:R-:W-:Y:S01]  /*17a0*/  PLOP3.LUT P2, PT, PT, PT, UP0, 0x80, 0x0 ;  /* 0x000000000000781c */ /* 0x000fe20003f4f008 */
[----:B------:R-:W0:Y:S01]  /*17b0*/  LDGDEPBAR ;  /* 0x00000000000079af */ /* 0x000e220000000000 */
[----:B-1----:R-:W-:Y:S02]  /*17c0*/  IADD3 R24, P0, R16, UR34, RZ ;  /* 0x0000002210187c10 */ /* 0x002fe4000ff1e0ff */
[----:B------:R-:W-:Y:S01]  /*17d0*/  SEL R15, R15, R182, !P2 ;  /* 0x000000b60f0f7207 */ /* 0x000fe20005000000 */
[----:B------:R4:W-:Y:S01]  /*17e0*/  LDGSTS.E.BYPASS.LTC128B.128 [R213+0x4000], [R222.64] ;  /* 0x04000000ded57fae */ /* 0x0009e2000b901d5e */
[----:B------:R-:W-:Y:S02]  /*17f0*/  IADD3.X R25, R17, UR5, RZ, P0, !PT ;  /* 0x0000000511197c10 */ /* 0x000fe400087fe4ff */
[----:B------:R-:W-:Y:S01]  /*1800*/  SHF.L.U32 R212, R15, 0x1, RZ ;  /* 0x000000010fd47819 */ /* 0x000fe200000006ff */
[----:B------:R4:W-:Y:S01]  /*1810*/  LDGSTS.E.BYPASS.LTC128B.128 [R213+0x5000], [R20.64] ;  /* 0x0500000014d57fae */ /* 0x0009e2000b901d5e */
[----:B---3--:R-:W-:-:S02]  /*1820*/  IADD3 R26, P0, R24, UR34, RZ ;  /* 0x00000022181a7c10 */ /* 0x008fc4000ff1e0ff */
[----:B------:R-:W-:Y:S01]  /*1830*/  IADD3 R22, P1, R207, R204, RZ ;  /* 0x000000cccf167210 */ /* 0x000fe20007f3e0ff */
[----:B------:R4:W-:Y:S01]  /*1840*/  LDGSTS.E.BYPASS.LTC128B.128 [R212], [R224.64] ;  /* 0x00000000e0d47fae */ /* 0x0009e2000b901d5e */
[----:B------:R-:W-:Y:S02]  /*1850*/  IADD3.X R27, R25, UR5, RZ, P0, !PT ;  /* 0x00000005191b7c10 */ /* 0x000fe400087fe4ff */
[----:B--2---:R-:W-:Y:S01]  /*1860*/  IADD3 R28, P0, R26, UR34, RZ ;  /* 0x000000221a1c7c10 */ /* 0x004fe2000ff1e0ff */
[----:B------:R4:W-:Y:S01]  /*1870*/  LDGSTS.E.BYPASS.LTC128B.128 [R212+0x1000], [R18.64] ;  /* 0x0100000012d47fae */ /* 0x0009e2000b901d5e */
[----:B------:R-:W-:Y:S02]  /*1880*/  IMAD.X R23, R14, 0x1, R203, P1 ;  /* 0x000000010e177824 */ /* 0x000fe400008e06cb */
[----:B------:R-:W-:Y:S01]  /*1890*/  IADD3.X R29, R27, UR5, RZ, P0, !PT ;  /* 0x000000051b1d7c10 */ /* 0x000fe200087fe4ff */
[----:B------:R4:W-:Y:S04]  /*18a0*/  LDGSTS.E.BYPASS.LTC128B.128 [R213+0x6000], [R16.64] ;  /* 0x0600000010d57fae */ /* 0x0009e8000b901d5e */
[----:B------:R4:W-:Y:S04]  /*18b0*/  LDGSTS.E.BYPASS.LTC128B.128 [R213+0x7000], [R24.64] ;  /* 0x0700000018d57fae */ /* 0x0009e8000b901d5e */
[----:B------:R4:W-:Y:S04]  /*18c0*/  LDGSTS.E.BYPASS.LTC128B.128 [R213+0x8000], [R26.64] ;  /* 0x080000001ad57fae */ /* 0x0009e8000b901d5e */
[----:B------:R4:W-:Y:S04]  /*18d0*/  LDGSTS.E.BYPASS.LTC128B.128 [R213+0x9000], [R28.64] ;  /* 0x090000001cd57fae */ /* 0x0009e8000b901d5e */
[----:B------:R-:W0:Y:S01]  /*18e0*/  LDGDEPBAR ;  /* 0x00000000000079af */ /* 0x000e220000000000 */
[----:B------:R-:W-:-:S02]  /*18f0*/  IMAD R14, R181, UR26, R180 ;  /* 0x0000001ab50e7c24 */ /* 0x000fc4000f8e02b4 */
[----:B------:R-:W-:Y:S01]  /*1900*/  IMAD.WIDE R12, R7, c[0x0][0x224], R12 ;  /* 0x00008900070c7a25 */ /* 0x000fe200078e020c */
[----:B------:R-:W-:Y:S01]  /*1910*/  UIMAD UR27, UR27, UR9, UR10 ;  /* 0x000000091b1b72a4 */ /* 0x000fe2000f8e020a */
[----:B------:R4:W5:Y:S01]  /*1920*/  LDG.E R211, [R22.64] ;  /* 0x0000001e16d37981 */ /* 0x000962000c1e1900 */
[----:B------:R-:W-:Y:S02]  /*1930*/  IADD3 R11, P1, P0, R14, UR25, R11 ;  /* 0x000000190e0b7c10 */ /* 0x000fe4000f83e00b */
[----:B------:R-:W-:Y:S01]  /*1940*/  SHF.R.S32.HI R7, RZ, 0x1f, R14 ;  /* 0x0000001fff077819 */ /* 0x000fe2000001140e */
[----:B------:R4:W5:Y:S03]  /*1950*/  LDG.E R210, [R22.64+0x20] ;  /* 0x0000201e16d27981 */ /* 0x000966000c1e1900 */
[----:B------:R-:W-:Y:S01]  /*1960*/  IADD3.X R7, R7, UR11, R10, P1, P0 ;  /* 0x0000000b07077c10 */ /* 0x000fe20008fe040a */
[----:B------:R4:W5:Y:S01]  /*1970*/  LDG.E R209, [R22.64+0x80] ;  /* 0x0000801e16d17981 */ /* 0x000962000c1e1900 */
[----:B------:R-:W-:-:S03]  /*1980*/  IADD3 R10, P0, R11, R6, RZ ;  /* 0x000000060b0a7210 */ /* 0x000fc60007f1e0ff */
[----:B------:R4:W5:Y:S01]  /*1990*/  LDG.E R208, [R22.64+0xa0] ;  /* 0x0000a01e16d07981 */ /* 0x000962000c1e1900 */
[----:B------:R-:W-:Y:S01]  /*19a0*/  UIADD3 UR27, UR29, UR27, URZ ;  /* 0x0000001b1d1b7290 */ /* 0x000fe2000fffe03f */
[----:B------:R-:W-:Y:S01]  /*19b0*/  IMAD.X R11, R7, 0x1, R4, P0 ;  /* 0x00000001070b7824 */ /* 0x000fe200000e0604 */
[----:B------:R-:W-:Y:S01]  /*19c0*/  IADD3 R4, -R214, c[0x0][0x214], R5 ;  /* 0x00008500d6047a10 */ /* 0x000fe20007ffe105 */
[----:B------:R-:W-:Y:S01]  /*19d0*/  CS2R R94, SRZ ;  /* 0x00000000005e7805 */ /* 0x000fe2000001ff00 */
[----:B------:R-:W-:Y:S01]  /*19e0*/  IADD3 R2, P1, R12, R2, RZ ;  /* 0x000000020c027210 */ /* 0x000fe20007f3e0ff */
[----:B------:R-:W-:Y:S01]  /*19f0*/  CS2R R92, SRZ ;  /* 0x00000000005c7805 */ /* 0x000fe2000001ff00 */
[----:B------:R-:W-:Y:S01]  /*1a00*/  IADD3 R4, R4, -c[0x0][0x2e8], RZ ;  /* 0x8000ba0004047a10 */ /* 0x000fe20007ffe0ff */
[----:B------:R-:W-:-:S04]  /*1a10*/  DEPBAR.LE SB0, 0x1 ;  /* 0x000080400000791a */ /* 0x000fc80000000000 */
[----:B------:R-:W-:Y:S01]  /*1a20*/  SHF.R.S32.HI R201, RZ, 0x1f, R4 ;  /* 0x0000001fffc97819 */ /* 0x000fe20000011404 */
[C---:B------:R-:W-:Y:S01]  /*1a30*/  IMAD R7, R2.reuse, UR27, RZ ;  /* 0x0000001b02077c24 */ /* 0x040fe2000f8e02ff */
[----:B------:R-:W-:Y:S01]  /*1a40*/  IADD3.X R0, R13, R0, RZ, P1, !PT ;  /* 0x000000000d007210 */ /* 0x000fe20000ffe4ff */
[----:B------:R-:W-:Y:S01]  /*1a50*/  BAR.SYNC.DEFER_BLOCKING 0x0 ;  /* 0x0000000000007b1d */ /* 0x000fe20000010000 */
[----:B------:R-:W-:Y:S01]  /*1a60*/  LEA.HI R201, R201, R4, RZ, 0x6 ;  /* 0x00000004c9c97211 */ /* 0x000fe200078f30ff */
[----:B------:R-:W-:Y:S01]  /*1a70*/  IMAD.WIDE.U32 R10, R2, UR28, R10 ;  /* 0x0000001c020a7c25 */ /* 0x000fe2000f8e000a */
[----:B------:R-:W-:Y:S01]  /*1a80*/  IADD3 R9, R9, UR32, RZ ;  /* 0x0000002009097c10 */ /* 0x000fe2000fffe0ff */
[----:B------:R-:W-:Y:S01]  /*1a90*/  CS2R R98, SRZ ;  /* 0x0000000000627805 */ /* 0x000fe2000001ff00 */
[----:B------:R-:W-:Y:S01]  /*1aa0*/  SHF.R.S32.HI R201, RZ, 0x6, R201 ;  /* 0x00000006ffc97819 */ /* 0x000fe200000114c9 */
[----:B------:R-:W-:Y:S01]  /*1ab0*/  IMAD R0, R0, UR28, R7 ;  /* 0x0000001c00007c24 */ /* 0x000fe2000f8e0207 */
[C---:B------:R-:W-:Y:S01]  /*1ac0*/  LEA R220, P0, R10.reuse, c[0x0][0x350], 0x2 ;  /* 0x0000d4000adc7a11 */ /* 0x040fe200078010ff */
[----:B------:R-:W-:Y:S01]  /*1ad0*/  CS2R R96, SRZ ;  /* 0x0000000000607805 */ /* 0x000fe2000001ff00 */
[----:B------:R-:W-:Y:S01]  /*1ae0*/  IMNMX R201, RZ, R201, !PT ;  /* 0x000000c9ffc97217 */ /* 0x000fe20007800200 */
[----:B------:R-:W-:Y:S01]  /*1af0*/  CS2R R90, SRZ ;  /* 0x00000000005a7805 */ /* 0x000fe2000001ff00 */
[----:B------:R-:W-:Y:S01]  /*1b00*/  IADD3 R0, R11, R0, RZ ;  /* 0x000000000b007210 */ /* 0x000fe20007ffe0ff */
[----:B------:R-:W-:Y:S01]  /*1b10*/  CS2R R88, SRZ ;  /* 0x0000000000587805 */ /* 0x000fe2000001ff00 */
[----:B------:R-:W-:Y:S01]  /*1b20*/  CS2R R86, SRZ ;  /* 0x0000000000567805 */ /* 0x000fe2000001ff00 */
[----:B------:R-:W-:Y:S01]  /*1b30*/  CS2R R84, SRZ ;  /* 0x0000000000547805 */ /* 0x000fe2000001ff00 */
[----:B------:R-:W-:Y:S01]  /*1b40*/  LEA.HI.X R221, R10, c[0x0][0x354], R0, 0x2, P0 ;  /* 0x0000d5000add7a11 */ /* 0x000fe200000f1400 */
[----:B------:R-:W-:Y:S01]  /*1b50*/  CS2R R78, SRZ ;  /* 0x00000000004e7805 */ /* 0x000fe2000001ff00 */
[----:B------:R-:W-:Y:S01]  /*1b60*/  ISETP.LT.AND P0, PT, R201, UR33, PT ;  /* 0x00000021c9007c0c */ /* 0x000fe2000bf01270 */
[----:B------:R-:W-:Y:S01]  /*1b70*/  CS2R R76, SRZ ;  /* 0x00000000004c7805 */ /* 0x000fe2000001ff00 */
[----:B------:R-:W-:Y:S01]  /*1b80*/  CS2R R82, SRZ ;  /* 0x0000000000527805 */ /* 0x000fe2000001ff00 */
[----:B------:R-:W-:Y:S01]  /*1b90*/  CS2R R80, SRZ ;  /* 0x0000000000507805 */ /* 0x000fe2000001ff00 */
[----:B------:R-:W-:Y:S01]  /*1ba0*/  CS2R R74, SRZ ;  /* 0x00000000004a7805 */ /* 0x000fe2000001ff00 */
[----:B------:R-:W-:Y:S01]  /*1bb0*/  CS2R R72, SRZ ;  /* 0x0000000000487805 */ /* 0x000fe2000001ff00 */
[----:B------:R-:W-:Y:S01]  /*1bc0*/  CS2R R70, SRZ ;  /* 0x0000000000467805 */ /* 0x000fe2000001ff00 */
[----:B------:R4:W1:Y:S01]  /*1bd0*/  LDSM.16.M88.4 R132, [R171+0xa000] ;  /* 0x00a00000ab84783b */ /* 0x0008620000000200 */
[----:B------:R-:W-:Y:S01]  /*1be0*/  CS2R R68, SRZ ;  /* 0x0000000000447805 */ /* 0x000fe2000001ff00 */
[----:B------:R-:W-:Y:S01]  /*1bf0*/  CS2R R62, SRZ ;  /* 0x00000000003e7805 */ /* 0x000fe2000001ff00 */
[----:B------:R-:W-:Y:S01]  /*1c00*/  CS2R R60, SRZ ;  /* 0x00000000003c7805 */ /* 0x000fe2000001ff00 */
[----:B------:R4:W2:Y:S01]  /*1c10*/  LDSM.16.M88.4 R136, [R171+0xa800] ;  /* 0x00a80000ab88783b */ /* 0x0008a20000000200 */
[----:B------:R-:W-:Y:S01]  /*1c20*/  CS2R R66, SRZ ;  /* 0x0000000000427805 */ /* 0x000fe2000001ff00 */
[----:B------:R-:W-:Y:S01]  /*1c30*/  CS2R R64, SRZ ;  /* 0x0000000000407805 */ /* 0x000fe2000001ff00 */
[----:B------:R-:W-:Y:S01]  /*1c40*/  CS2R R58, SRZ ;  /* 0x00000000003a7805 */ /* 0x000fe2000001ff00 */
[----:B------:R4:W3:Y:S01]  /*1c50*/  LDSM.16.M88.4 R140, [R165+0xa000] ;  /* 0x00a00000a58c783b */ /* 0x0008e20000000200 */
[----:B------:R-:W-:Y:S01]  /*1c60*/  CS2R R56, SRZ ;  /* 0x0000000000387805 */ /* 0x000fe2000001ff00 */
[----:B------:R-:W-:Y:S01]  /*1c70*/  CS2R R54, SRZ ;  /* 0x0000000000367805 */ /* 0x000fe2000001ff00 */
[----:B------:R-:W-:Y:S01]  /*1c80*/  CS2R R52, SRZ ;  /* 0x0000000000347805 */ /* 0x000fe2000001ff00 */
[----:B------:R4:W1:Y:S01]  /*1c90*/  LDSM.16.M88.4 R144, [R165+0xa800] ;  /* 0x00a80000a590783b */ /* 0x0008620000000200 */
        /* <DEDUP_REMOVED lines=10> */
[----:B------:R-:W-:Y:S01]  /*1d40*/  IMAD.WIDE R8, R9, R8, c[0x0][0x3c8] ;  /* 0x0000f20009087625 */ /* 0x000fe200078e0208 */
[----:B------:R4:W1:Y:S04]  /*1d50*/  LDSM.16.M88.4 R156, [R3+0xa000] ;  /* 0x00a00000039c783b */ /* 0x0008680000000200 */
[----:B------:R4:W1:Y:S01]  /*1d60*/  LDSM.16.M88.4 R160, [R3+0xa800] ;  /* 0x00a8000003a0783b */ /* 0x0008620000000200 */
[----:B------:R-:W-:Y:S05]  /*1d70*/  @!P0 BRA `(.L_x_73) ;  /* 0x00002c6000008947 */ /* 0x000fea0003800000 */
[----:B------:R-:W4:Y:S01]  /*1d80*/  S2R R0, SR_TID.X ;  /* 0x0000000000007919 */ /* 0x000f220000002100 */
[----:B------:R-:W-:Y:S01]  /*1d90*/  IMAD.MOV.U32 R167, RZ, RZ, 0x20 ;  /* 0x00000020ffa77424 */ /* 0x000fe200078e00ff */
[----:B------:R-:W-:Y:S01]  /*1da0*/  IADD3 R5, R5, c[0x0][0x214], RZ ;  /* 0x0000850005057a10 */ /* 0x000fe20007ffe0ff */
[----:B------:R-:W-:-:S02]  /*1db0*/  IMAD.MOV.U32 R175, RZ, RZ, 0x40 ;  /* 0x00000040ffaf7424 */ /* 0x000fc400078e00ff */
[----:B------:R-:W-:Y:S01]  /*1dc0*/  IMAD.MOV.U32 R206, RZ, RZ, R8 ;  /* 0x000000ffffce7224 */ /* 0x000fe200078e0008 */
[----:B------:R-:W-:Y:S01]  /*1dd0*/  IADD3 R198, -R214, 0x80, R5 ;  /* 0x00000080d6c67810 */ /* 0x000fe20007ffe105 */
[----:B------:R-:W-:Y:S02]  /*1de0*/  IMAD.MOV.U32 R205, RZ, RZ, R9 ;  /* 0x000000ffffcd7224 */ /* 0x000fe400078e0009 */
[----:B------:R-:W-:Y:S01]  /*1df0*/  IMAD.MOV.U32 R95, RZ, RZ, RZ ;  /* 0x000000ffff5f7224 */ /* 0x000fe200078e00ff */
[----:B----4-:R-:W-:-:S04]  /*1e00*/  SHF.R.S32.HI R7, RZ, 0x1f, R0 ;  /* 0x0000001fff077819 */ /* 0x010fc80000011400 */
[----:B------:R-:W-:-:S04]  /*1e10*/  LEA.HI R7, R7, R0, RZ, 0x4 ;  /* 0x0000000007077211 */ /* 0x000fc800078f20ff */
[----:B------:R-:W-:-:S05]  /*1e20*/  LOP3.LUT R7, R7, 0xfffffff0, RZ, 0xc0, !PT ;  /* 0xfffffff007077812 */ /* 0x000fca00078ec0ff */
[----:B------:R-:W-:-:S05]  /*1e30*/  IMAD.IADD R7, R0, 0x1, -R7 ;  /* 0x0000000100077824 */ /* 0x000fca00078e0a07 */
[----:B------:R-:W-:-:S04]  /*1e40*/  SHF.R.S32.HI R0, RZ, 0x1f, R7 ;  /* 0x0000001fff007819 */ /* 0x000fc80000011407 */
[----:B------:R-:W-:-:S04]  /*1e50*/  LEA.HI R0, R0, R7, RZ, 0x3 ;  /* 0x0000000700007211 */ /* 0x000fc800078f18ff */
[----:B------:R-:W-:-:S05]  /*1e60*/  LOP3.LUT R0, R0, 0xfffffff8, RZ, 0xc0, !PT ;  /* 0xfffffff800007812 */ /* 0x000fca00078ec0ff */
[----:B------:R-:W-:Y:S01]  /*1e70*/  IMAD.IADD R0, R7, 0x1, -R0 ;  /* 0x0000000107007824 */ /* 0x000fe200078e0a00 */
[----:B------:R-:W-:-:S04]  /*1e80*/  IADD3 R7, R174, 0x1000, RZ ;  /* 0x00001000ae077810 */ /* 0x000fc80007ffe0ff */
[C---:B------:R-:W-:Y:S02]  /*1e90*/  LOP3.LUT P0, RZ, R0.reuse, 0x2, RZ, 0xc0, !PT ;  /* 0x0000000200ff7812 */ /* 0x040fe4000780c0ff */
[----:B------:R-:W-:Y:S02]  /*1ea0*/  LOP3.LUT P1, RZ, R0, 0x4, RZ, 0xc0, !PT ;  /* 0x0000000400ff7812 */ /* 0x000fe4000782c0ff */
[----:B------:R-:W-:Y:S02]  /*1eb0*/  IADD3 R0, R173, 0x1000, RZ ;  /* 0x00001000ad007810 */ /* 0x000fe40007ffe0ff */
[----:B------:R-:W-:Y:S02]  /*1ec0*/  SEL R168, R7, R174, !P2 ;  /* 0x000000ae07a87207 */ /* 0x000fe40005000000 */
[----:B------:R-:W-:Y:S02]  /*1ed0*/  SEL R169, R0, R173, !P2 ;  /* 0x000000ad00a97207 */ /* 0x000fe40005000000 */
[----:B------:R-:W-:Y:S01]  /*1ee0*/  SEL R167, R167, 0xffffffe0, !P0 ;  /* 0xffffffe0a7a77807 */ /* 0x000fe20004000000 */
[----:B------:R-:W-:Y:S01]  /*1ef0*/  IMAD.SHL.U32 R168, R168, 0x2, RZ ;  /* 0x00000002a8a87824 */ /* 0x000fe200078e00ff */
[----:B------:R-:W-:Y:S01]  /*1f00*/  SEL R175, R175, 0xffffffc0, !P1 ;  /* 0xffffffc0afaf7807 */ /* 0x000fe20004800000 */
[----:B------:R-:W-:-:S02]  /*1f10*/  IMAD.SHL.U32 R169, R169, 0x2, RZ ;  /* 0x00000002a9a97824 */ /* 0x000fc400078e00ff */
[----:B------:R-:W-:Y:S01]  /*1f20*/  IMAD.MOV.U32 R218, RZ, RZ, c[0x0][0x22c] ;  /* 0x00008b00ffda7624 */ /* 0x000fe200078e00ff */
[----:B------:R-:W-:Y:S01]  /*1f30*/  SHF.L.U64.HI R216, R179, 0x2, R186 ;  /* 0x00000002b3d87819 */ /* 0x000fe200000102ba */
[----:B------:R-:W-:Y:S01]  /*1f40*/  IMAD.SHL.U32 R166, R174, 0x2, RZ ;  /* 0x00000002aea67824 */ /* 0x000fe200078e00ff */
[----:B------:R-:W-:Y:S01]  /*1f50*/  MOV R217, 0x40 ;  /* 0x0000004000d97802 */ /* 0x000fe20000000f00 */
[----:B------:R-:W-:-:S02]  /*1f60*/  IMAD R218, R218, c[0x0][0x1c0], RZ ;  /* 0x00007000dada7a24 */ /* 0x000fc400078e02ff */
[----:B------:R-:W-:Y:S01]  /*1f70*/  IMAD.IADD R0, R172, 0x1, R167 ;  /* 0x00000001ac007824 */ /* 0x000fe200078e02a7 */
[----:B------:R-:W-:Y:S02]  /*1f80*/  IADD3 R2, R167, R166, RZ ;  /* 0x000000a6a7027210 */ /* 0x000fe40007ffe0ff */
[----:B------:R-:W-:Y:S02]  /*1f90*/  LEA R218, -R218, RZ, 0x6 ;  /* 0x000000ffdada7211 */ /* 0x000fe400078e31ff */
.L_x_76:
[----:B------:R-:W0:Y:S01]  /*1fa0*/  LDGDEPBAR ;  /* 0x00000000000079af */ /* 0x000e220000000000 */
[C---:B------:R-:W-:Y:S01]  /*1fb0*/  IMAD.IADD R176, R168.reuse, 0x1, R167 ;  /* 0x00000001a8b07824 */ /* 0x040fe200078e02a7 */
[----:B------:R-:W-:Y:S01]  /*1fc0*/  USHF.L.U32 UR4, UR35, 0x6, URZ ;  /* 0x0000000623047899 */ /* 0x000fe2000800063f */
[--C-:B------:R-:W-:Y:S01]  /*1fd0*/  IMAD.IADD R177, R168, 0x1, R175.reuse ;  /* 0x00000001a8b17824 */ /* 0x100fe200078e02af */
[----:B-----5:R-:W-:Y:S01]  /*1fe0*/  FSETP.NEU.FTZ.AND P0, PT, R211, -INF , PT ;  /* 0xff800000d300780b */ /* 0x020fe20003f1d000 */
[----:B------:R-:W-:Y:S01]  /*1ff0*/  IMAD.IADD R175, R176, 0x1, R175 ;  /* 0x00000001b0af7824 */ /* 0x000fe200078e02af */
[----:B------:R-:W-:Y:S01]  /*2000*/  ISETP.LT.AND P5, PT, R201, UR35, PT ;  /* 0x00000023c9007c0c */ /* 0x000fe2000bfa1270 */
[----:B------:R-:W-:Y:S01]  /*2010*/  FMUL.FTZ R226, R211, 1.4426950216293334961 ;  /* 0x3fb8aa3bd3e27820 */ /* 0x000fe20000410000 */
[----:B------:R-:W-:Y:S01]  /*2020*/  ISETP.LE.AND P3, PT, R198, UR4, PT ;  /* 0x00000004c6007c0c */ /* 0x000fe2000bf63270 */
[----:B------:R-:W-:Y:S11]  /*2030*/  FMUL.FTZ R228, R209, 1.4426950216293334961 ;  /* 0x3fb8aa3bd1e47820 */ /* 0x000ff60000410000 */
[----:B------:R-:W-:Y:S01]  /*2040*/  @!UPT UIADD3 URZ, URZ, URZ, URZ ;  /* 0x0000003f3f3ff290 */ /* 0x000fe2000fffe03f */
[----:B------:R-:W-:Y:S01]  /*2050*/  @!P3 IMAD R251, R189, 0x80, R178 ;  /* 0x00000080bdfbb824 */ /* 0x000fe200078e02b2 */
[----:B------:R-:W-:Y:S01]  /*2060*/  @!P3 IADD3 R229, R187, UR4, R214 ;  /* 0x00000004bbe5bc10 */ /* 0x000fe2000fffe0d6 */
[----:B------:R-:W-:Y:S04]  /*2070*/  DEPBAR.LE SB0, 0x0 ;  /* 0x000080000000791a */ /* 0x000fe80000000000 */
[----:B------:R-:W-:Y:S01]  /*2080*/  BAR.SYNC.DEFER_BLOCKING 0x0 ;  /* 0x0000000000007b1d */ /* 0x000fe20000010000 */
[C---:B------:R-:W-:Y:S02]  /*2090*/  @!P3 IADD3 R231, R251.reuse, 0x1, RZ ;  /* 0x00000001fbe7b810 */ /* 0x040fe40007ffe0ff */
[C---:B------:R-:W-:Y:S02]  /*20a0*/  @!P3 IADD3 R238, R251.reuse, 0x8, RZ ;  /* 0x00000008fbeeb810 */ /* 0x040fe40007ffe0ff */
[C---:B------:R-:W-:Y:S02]  /*20b0*/  @!P3 IADD3 R239, R251.reuse, 0x9, RZ ;  /* 0x00000009fbefb810 */ /* 0x040fe40007ffe0ff */
[C---:B------:R-:W-:Y:S02]  /*20c0*/  @!P3 IADD3 R248, R251.reuse, 0x10, RZ ;  /* 0x00000010fbf8b810 */ /* 0x040fe40007ffe0ff */
[----:B------:R-:W-:Y:S02]  /*20d0*/  @!P3 IADD3 R249, R251, 0x11, RZ ;  /* 0x00000011fbf9b810 */ /* 0x000fe40007ffe0ff */
[C---:B------:R-:W-:Y:S02]  /*20e0*/  @!P3 IADD3 R227, R229.reuse, 0x8, RZ ;  /* 0x00000008e5e3b810 */ /* 0x040fe40007ffe0ff */
[C---:B------:R-:W-:Y:S01]  /*20f0*/  @!P3 IADD3 R233, R229.reuse, 0x20, RZ ;  /* 0x00000020e5e9b810 */ /* 0x040fe20007ffe0ff */
[----:B------:R-:W-:Y:S08]  /*2100*/  LDSM.16.M88.4 R100, [R168] ;  /* 0x00000000a864783b */ /* 0x000ff00000000200 */
[----:B------:R-:W4:Y:S08]  /*2110*/  LDSM.16.M88.4 R104, [R171+0x6000] ;  /* 0x00600000ab68783b */ /* 0x000f300000000200 */
[----:B------:R-:W3:Y:S08]  /*2120*/  LDSM.16.M88.4 R108, [R168+0x1000] ;  /* 0x00100000a86c783b */ /* 0x000ef00000000200 */
[----:B------:R-:W2:Y:S08]  /*2130*/  LDSM.16.M88.4 R112, [R171+0x6800] ;  /* 0x00680000ab70783b */ /* 0x000eb00000000200 */
[----:B------:R-:W-:Y:S08]  /*2140*/  LDSM.16.M88.4 R116, [R176] ;  /* 0x00000000b074783b */ /* 0x000ff00000000200 */
[----:B------:R-:W1:Y:S01]  /*2150*/  LDSM.16.M88.4 R120, [R165+0x6000] ;  /* 0x00600000a578783b */ /* 0x000e620000000200 */
[-C--:B----4-:R-:W-:Y:S07]  /*2160*/  HMMA.16816.F32.BF16 R4, R100, R104.reuse, RZ ;  /* 0x000000686404723c */ /* 0x090fee00000418ff */
[----:B------:R-:W4:Y:S01]  /*2170*/  LDSM.16.M88.4 R124, [R176+0x1000] ;  /* 0x00100000b07c783b */ /* 0x000f220000000200 */
[C---:B---3--:R-:W-:Y:S07]  /*2180*/  HMMA.16816.F32.BF16 R8, R108.reuse, R104, RZ ;  /* 0x000000686c08723c */ /* 0x048fee00000418ff */
[----:B------:R-:W3:Y:S01]  /*2190*/  LDSM.16.M88.4 R128, [R165+0x6800] ;  /* 0x00680000a580783b */ /* 0x000ee20000000200 */
[-C--:B------:R-:W-:Y:S08]  /*21a0*/  HMMA.16816.F32.BF16 R12, R108, R106.reuse, RZ ;  /* 0x0000006a6c0c723c */ /* 0x080ff000000418ff */
[C---:B------:R-:W-:Y:S01]  /*21b0*/  HMMA.16816.F32.BF16 R16, R100.reuse, R106, RZ ;  /* 0x0000006a6410723c */ /* 0x040fe200000418ff */
[----:B------:R-:W-:Y:S07]  /*21c0*/  LDSM.16.M88.4 R104, [R164+0x6000] ;  /* 0x00600000a468783b */ /* 0x000fee0000000200 */
[-C--:B--2---:R-:W-:Y:S08]  /*21d0*/  HMMA.16816.F32.BF16 R20, R100, R112.reuse, RZ ;  /* 0x000000706414723c */ /* 0x084ff000000418ff */
[C---:B------:R-:W-:Y:S08]  /*21e0*/  HMMA.16816.F32.BF16 R24, R108.reuse, R112, RZ ;  /* 0x000000706c18723c */ /* 0x040ff000000418ff */
[-C--:B------:R-:W-:Y:S01]  /*21f0*/  HMMA.16816.F32.BF16 R28, R108, R114.reuse, RZ ;  /* 0x000000726c1c723c */ /* 0x080fe200000418ff */
[----:B------:R-:W-:Y:S07]  /*2200*/  LDSM.16.M88.4 R108, [R177+0x1000] ;  /* 0x00100000b16c783b */ /* 0x000fee0000000200 */
[----:B------:R-:W-:Y:S01]  /*2210*/  HMMA.16816.F32.BF16 R32, R100, R114, RZ ;  /* 0x000000726420723c */ /* 0x000fe200000418ff */
[----:B------:R2:W3:Y:S07]  /*2220*/  LDSM.16.M88.4 R100, [R177] ;  /* 0x00000000b164783b */ /* 0x0004ee0000000200 */
[-C--:B-1----:R-:W-:Y:S01]  /*2230*/  HMMA.16816.F32.BF16 R4, R116, R120.reuse, R4 ;  /* 0x000000787404723c */ /* 0x082fe20000041804 */
[----:B------:R-:W1:Y:S07]  /*2240*/  LDSM.16.M88.4 R112, [R164+0x6800] ;  /* 0x00680000a470783b */ /* 0x000e6e0000000200 */
[C---:B----4-:R-:W-:Y:S08]  /*2250*/  HMMA.16816.F32.BF16 R8, R124.reuse, R120, R8 ;  /* 0x000000787c08723c */ /* 0x050ff00000041808 */
[-C--:B------:R-:W-:Y:S04]  /*2260*/  HMMA.16816.F32.BF16 R12, R124, R122.reuse, R12 ;  /* 0x0000007a7c0c723c */ /* 0x080fe8000004180c */
[-C--:B--2---:R-:W-:Y:S04]  /*2270*/  @!P3 IMNMX R177, R229, R214.reuse, PT ;  /* 0x000000d6e5b1b217 */ /* 0x084fe80003800200 */
[C---:B------:R-:W-:Y:S01]  /*2280*/  HMMA.16816.F32.BF16 R16, R116.reuse, R122, R16 ;  /* 0x0000007a7410723c */ /* 0x040fe20000041810 */
[----:B------:R-:W-:Y:S03]  /*2290*/  LDSM.16.M88.4 R120, [R175] ;  /* 0x00000000af78783b */ /* 0x000fe60000000200 */
[-C--:B------:R-:W-:Y:S04]  /*22a0*/  @!P3 ISETP.GE.AND P2, PT, R251, R177.reuse, PT ;  /* 0x000000b1fb00b20c */ /* 0x080fe80003f46270 */
[-C--:B---3--:R-:W-:Y:S08]  /*22b0*/  HMMA.16816.F32.BF16 R20, R116, R128.reuse, R20 ;  /* 0x000000807414723c */ /* 0x088ff00000041814 */
[C---:B------:R-:W-:Y:S07]  /*22c0*/  HMMA.16816.F32.BF16 R24, R124.reuse, R128, R24 ;  /* 0x000000807c18723c */ /* 0x040fee0000041818 */
[-C--:B------:R-:W-:Y:S01]  /*22d0*/  @!P3 IMNMX R129, R233, R214.reuse, PT ;  /* 0x000000d6e981b217 */ /* 0x080fe20003800200 */
[-C--:B------:R-:W-:Y:S01]  /*22e0*/  HMMA.16816.F32.BF16 R28, R124, R130.reuse, R28 ;  /* 0x000000827c1c723c */ /* 0x080fe2000004181c */
[----:B------:R-:W2:Y:S03]  /*22f0*/  LDSM.16.M88.4 R124, [R3+0x6000] ;  /* 0x00600000037c783b */ /* 0x000ea60000000200 */
[----:B------:R-:W-:Y:S04]  /*2300*/  @!P3 IADD3 R233, R229, 0x28, RZ ;  /* 0x00000028e5e9b810 */ /* 0x000fe80007ffe0ff */
[----:B------:R-:W-:Y:S08]  /*2310*/  HMMA.16816.F32.BF16 R32, R116, R130, R32 ;  /* 0x000000827420723c */ /* 0x000ff00000041820 */
[-C--:B------:R-:W-:Y:S08]  /*2320*/  HMMA.16816.F32.BF16 R4, R100, R104.reuse, R4 ;  /* 0x000000686404723c */ /* 0x080ff00000041804 */
[C---:B------:R-:W-:Y:S08]  /*2330*/  HMMA.16816.F32.BF16 R8, R108.reuse, R104, R8 ;  /* 0x000000686c08723c */ /* 0x040ff00000041808 */
[-C--:B------:R-:W-:Y:S08]  /*2340*/  HMMA.16816.F32.BF16 R12, R108, R106.reuse, R12 ;  /* 0x0000006a6c0c723c */ /* 0x080ff0000004180c */
[C---:B------:R-:W-:Y:S01]  /*2350*/  HMMA.16816.F32.BF16 R16, R100.reuse, R106, R16 ;  /* 0x0000006a6410723c */ /* 0x040fe20000041810 */
[----:B------:R-:W-:Y:S07]  /*2360*/  LDSM.16.M88.4 R104, [R3+0x6800] ;  /* 0x006800000368783b */ /* 0x000fee0000000200 */
[-C--:B-1----:R-:W-:Y:S08]  /*2370*/  HMMA.16816.F32.BF16 R20, R100, R112.reuse, R20 ;  /* 0x000000706414723c */ /* 0x082ff00000041814 */
[C---:B------:R-:W-:Y:S07]  /*2380*/  HMMA.16816.F32.BF16 R24, R108.reuse, R112, R24 ;  /* 0x000000706c18723c */ /* 0x040fee0000041818 */
[----:B------:R-:W-:Y:S01]  /*2390*/  FSEL R113, R226, RZ, P0 ;  /* 0x000000ffe2717208 */ /* 0x000fe20000000000 */
[-C--:B------:R-:W-:Y:S03]  /*23a0*/  HMMA.16816.F32.BF16 R28, R108, R114.reuse, R28 ;  /* 0x000000726c1c723c */ /* 0x080fe6000004181c */
[----:B------:R-:W-:Y:S01]  /*23b0*/  @!P3 ISETP.GE.AND P0, PT, R231, R177, PT ;  /* 0x000000b1e700b20c */ /* 0x000fe20003f06270 */
[C---:B------:R-:W-:Y:S04]  /*23c0*/  FMUL.FTZ R226, R210.reuse, 1.4426950216293334961 ;  /* 0x3fb8aa3bd2e27820 */ /* 0x040fe80000410000 */
[----:B------:R-:W-:Y:S01]  /*23d0*/  HMMA.16816.F32.BF16 R32, R100, R114, R32 ;  /* 0x000000726420723c */ /* 0x000fe20000041820 */
[----:B------:R1:W3:Y:S06]  /*23e0*/  LDSM.16.M88.4 R100, [R175+0x1000] ;  /* 0x00100000af64783b */ /* 0x0002ec0000000200 */
[----:B------:R-:W-:Y:S01]  /*23f0*/  @!P3 IMNMX R114, R227, R214, PT ;  /* 0x000000d6e372b217 */ /* 0x000fe20003800200 */
[-C--:B--2---:R-:W-:Y:S05]  /*2400*/  HMMA.16816.F32.BF16 R4, R120, R124.reuse, R4 ;  /* 0x0000007c7804723c */ /* 0x084fea0000041804 */
[----:B-1----:R-:W-:Y:S11]  /*2410*/  SEL R175, R217, 0xffffffc0, !P1 ;  /* 0xffffffc0d9af7807 */ /* 0x002ff60004800000 */
[----:B------:R-:W-:Y:S08]  /*2420*/  @!UPT UIADD3 URZ, URZ, URZ, URZ ;  /* 0x0000003f3f3ff290 */ /* 0x000ff0000fffe03f */
[----:B------:R-:W-:Y:S02]  /*2430*/  @!P3 FSEL R5, R5, -INF , !P0 ;  /* 0xff8000000505b808 */ /* 0x000fe40004000000 */
[----:B------:R-:W-:Y:S02]  /*2440*/  FSETP.NEU.FTZ.AND P0, PT, R210, -INF , PT ;  /* 0xff800000d200780b */ /* 0x000fe40003f1d000 */
[----:B------:R-:W-:Y:S01]  /*2450*/  @!P3 FSEL R4, R4, -INF , !P2 ;  /* 0xff8000000404b808 */ /* 0x000fe20005000000 */
[--C-:B------:R-:W-:Y:S01]  /*2460*/  FFMA.FTZ R230, R5, c[0x0][0x23c], -R113.reuse ;  /* 0x00008f0005e67a23 */ /* 0x100fe20000010871 */
[----:B------:R-:W-:Y:S02]  /*2470*/  FSEL R5, R226, RZ, P0 ;  /* 0x000000ffe2057208 */ /* 0x000fe40000000000 */
[-C--:B------:R-:W-:Y:S01]  /*2480*/  @!P3 ISETP.GE.AND P2, PT, R251, R114.reuse, PT ;  /* 0x00000072fb00b20c */ /* 0x080fe20003f46270 */
[----:B------:R1:W-:Y:S01]  /*2490*/  MUFU.EX2 R226, R230 ;  /* 0x000000e600e27308 */ /* 0x0003e20000000800 */
[C---:B---3--:R-:W-:Y:S04]  /*24a0*/  HMMA.16816.F32.BF16 R8, R100.reuse, R124, R8 ;  /* 0x0000007c6408723c */ /* 0x048fe80000041808 */
[----:B------:R-:W-:Y:S01]  /*24b0*/  @!P3 ISETP.GE.AND P0, PT, R231, R114, PT ;  /* 0x00000072e700b20c */ /* 0x000fe20003f06270 */
[----:B------:R-:W-:Y:S01]  /*24c0*/  FFMA.FTZ R219, R4, c[0x0][0x23c], -R113 ;  /* 0x00008f0004db7a23 */ /* 0x000fe20000010871 */
[----:B------:R-:W-:Y:S02]  /*24d0*/  @!P3 FSEL R6, R6, -INF , !P2 ;  /* 0xff8000000606b808 */ /* 0x000fe40005000000 */
[-C--:B------:R-:W-:Y:S03]  /*24e0*/  HMMA.16816.F32.BF16 R12, R100, R126.reuse, R12 ;  /* 0x0000007e640c723c */ /* 0x080fe6000004180c */
[----:B------:R-:W2:Y:S01]  /*24f0*/  MUFU.EX2 R219, R219 ;  /* 0x000000db00db7308 */ /* 0x000ea20000000800 */
[----:B------:R-:W-:Y:S01]  /*2500*/  @!P3 FSEL R7, R7, -INF , !P0 ;  /* 0xff8000000707b808 */ /* 0x000fe20004000000 */
[--C-:B------:R-:W-:Y:S01]  /*2510*/  FFMA.FTZ R227, R6, c[0x0][0x23c], -R5.reuse ;  /* 0x00008f0006e37a23 */ /* 0x100fe20000010805 */
[----:B------:R-:W-:Y:S02]  /*2520*/  FSETP.NEU.FTZ.AND P0, PT, R209, -INF , PT ;  /* 0xff800000d100780b */ /* 0x000fe40003f1d000 */
[----:B------:R-:W-:Y:S01]  /*2530*/  @!P3 IMNMX R6, R233, R214, PT ;  /* 0x000000d6e906b217 */ /* 0x000fe20003800200 */
[C---:B------:R-:W-:Y:S04]  /*2540*/  HMMA.16816.F32.BF16 R16, R120.reuse, R126, R16 ;  /* 0x0000007e7810723c */ /* 0x040fe80000041810 */
[----:B------:R-:W-:Y:S01]  /*2550*/  MUFU.EX2 R227, R227 ;  /* 0x000000e300e37308 */ /* 0x000fe20000000800 */
[----:B------:R-:W-:Y:S01]  /*2560*/  FSEL R130, R228, RZ, P0 ;  /* 0x000000ffe4827208 */ /* 0x000fe20000000000 */
[C---:B-1----:R-:W-:Y:S01]  /*2570*/  FMUL.FTZ R230, R208.reuse, 1.4426950216293334961 ;  /* 0x3fb8aa3bd0e67820 */ /* 0x042fe20000410000 */
[-C--:B------:R-:W-:Y:S01]  /*2580*/  @!P3 ISETP.GE.AND P0, PT, R231, R129.reuse, PT ;  /* 0x00000081e700b20c */ /* 0x080fe20003f06270 */
[----:B------:R-:W-:Y:S01]  /*2590*/  FFMA.FTZ R232, R7, c[0x0][0x23c], -R5 ;  /* 0x00008f0007e87a23 */ /* 0x000fe20000010805 */
[-C--:B------:R-:W-:Y:S03]  /*25a0*/  HMMA.16816.F32.BF16 R20, R120, R104.reuse, R20 ;  /* 0x000000687814723c */ /* 0x080fe60000041814 */
[----:B------:R-:W-:Y:S02]  /*25b0*/  @!P3 FSEL R9, R9, -INF , !P0 ;  /* 0xff8000000909b808 */ /* 0x000fe40004000000 */
[----:B------:R1:W-:Y:S01]  /*25c0*/  MUFU.EX2 R228, R232 ;  /* 0x000000e800e47308 */ /* 0x0003e20000000800 */
[----:B------:R-:W-:Y:S02]  /*25d0*/  FSETP.NEU.FTZ.AND P0, PT, R208, -INF , PT ;  /* 0xff800000d000780b */ /* 0x000fe40003f1d000 */
[-C--:B------:R-:W-:Y:S01]  /*25e0*/  @!P3 ISETP.GE.AND P2, PT, R251, R129.reuse, PT ;  /* 0x00000081fb00b20c */ /* 0x080fe20003f46270 */
[C---:B------:R-:W-:Y:S04]  /*25f0*/  HMMA.16816.F32.BF16 R24, R100.reuse, R104, R24 ;  /* 0x000000686418723c */ /* 0x040fe80000041818 */
[----:B------:R-:W-:Y:S01]  /*2600*/  FSEL R7, R230, RZ, P0 ;  /* 0x000000ffe6077208 */ /* 0x000fe20000000000 */
[--C-:B------:R-:W-:Y:S01]  /*2610*/  FFMA.FTZ R233, R9, c[0x0][0x23c], -R130.reuse ;  /* 0x00008f0009e97a23 */ /* 0x100fe20000010882 */
[-C--:B------:R-:W-:Y:S02]  /*2620*/  @!P3 ISETP.GE.AND P0, PT, R231, R6.reuse, PT ;  /* 0x00000006e700b20c */ /* 0x080fe40003f06270 */
[----:B------:R-:W-:Y:S01]  /*2630*/  @!P3 FSEL R8, R8, -INF , !P2 ;  /* 0xff8000000808b808 */ /* 0x000fe20005000000 */
[----:B------:R3:W-:Y:S01]  /*2640*/  MUFU.EX2 R230, R233 ;  /* 0x000000e900e67308 */ /* 0x0007e20000000800 */
[-C--:B------:R-:W-:Y:S03]  /*2650*/  HMMA.16816.F32.BF16 R28, R100, R106.reuse, R28 ;  /* 0x0000006a641c723c */ /* 0x080fe6000004181c */
[----:B------:R-:W-:Y:S01]  /*2660*/  @!P3 FSEL R11, R11, -INF , !P0 ;  /* 0xff8000000b0bb808 */ /* 0x000fe20004000000 */
[----:B------:R-:W-:Y:S01]  /*2670*/  FFMA.FTZ R229, R8, c[0x0][0x23c], -R130 ;  /* 0x00008f0008e57a23 */ /* 0x000fe20000010882 */
[-C--:B------:R-:W-:Y:S02]  /*2680*/  @!P3 ISETP.GE.AND P0, PT, R238, R129.reuse, PT ;  /* 0x00000081ee00b20c */ /* 0x080fe40003f06270 */
[----:B------:R-:W-:Y:S01]  /*2690*/  @!P3 ISETP.GE.AND P2, PT, R251, R6, PT ;  /* 0x00000006fb00b20c */ /* 0x000fe20003f46270 */
[----:B------:R-:W-:Y:S02]  /*26a0*/  HMMA.16816.F32.BF16 R32, R120, R106, R32 ;  /* 0x0000006a7820723c */ /* 0x000fe40000041820 */
[----:B------:R-:W-:Y:S02]  /*26b0*/  MUFU.EX2 R229, R229 ;  /* 0x000000e500e57308 */ /* 0x000fe40000000800 */
[----:B------:R-:W-:Y:S01]  /*26c0*/  @!P3 FSEL R12, R12, -INF , !P0 ;  /* 0xff8000000c0cb808 */ /* 0x000fe20004000000 */
[--C-:B-1----:R-:W-:Y:S01]  /*26d0*/  FFMA.FTZ R232, R11, c[0x0][0x23c], -R7.reuse ;  /* 0x00008f000be87a23 */ /* 0x102fe20000010807 */
[----:B------:R-:W-:Y:S01]  /*26e0*/  @!P3 ISETP.GE.AND P0, PT, R239, R129, PT ;  /* 0x00000081ef00b20c */ /* 0x000fe20003f06270 */
[C---:B------:R-:W-:Y:S01]  /*26f0*/  IMAD.IADD R121, R175.reuse, 0x1, R166 ;  /* 0x00000001af797824 */ /* 0x040fe200078e02a6 */
[----:B------:R-:W-:Y:S01]  /*2700*/  @!P3 FSEL R10, R10, -INF , !P2 ;  /* 0xff8000000a0ab808 */ /* 0x000fe20005000000 */
[----:B------:R-:W-:Y:S01]  /*2710*/  IMAD.IADD R120, R175, 0x1, R2 ;  /* 0x00000001af787824 */ /* 0x000fe200078e0202 */
[----:B------:R-:W-:Y:S02]  /*2720*/  @!P3 ISETP.GE.AND P2, PT, R249, R114, PT ;  /* 0x00000072f900b20c */ /* 0x000fe40003f46270 */
[----:B------:R-:W-:Y:S01]  /*2730*/  MUFU.EX2 R232, R232 ;  /* 0x000000e800e87308 */ /* 0x000fe20000000800 */
[----:B------:R-:W-:Y:S01]  /*2740*/  @!P3 FSEL R13, R13, -INF , !P0 ;  /* 0xff8000000d0db808 */ /* 0x000fe20004000000 */
[--C-:B------:R-:W-:Y:S01]  /*2750*/  FFMA.FTZ R234, R10, c[0x0][0x23c], -R7.reuse ;  /* 0x00008f000aea7a23 */ /* 0x100fe20000010807 */
[-C--:B------:R-:W-:Y:S01]  /*2760*/  @!P3 ISETP.GE.AND P0, PT, R238, R6.reuse, PT ;  /* 0x00000006ee00b20c */ /* 0x080fe20003f06270 */
[--C-:B---3--:R-:W-:Y:S01]  /*2770*/  FFMA.FTZ R233, R12, c[0x0][0x23c], -R130.reuse ;  /* 0x00008f000ce97a23 */ /* 0x108fe20000010882 */
[----:B------:R-:W-:Y:S02]  /*2780*/  @!P3 IADD3 R9, R251, 0x19, RZ ;  /* 0x00000019fb09b810 */ /* 0x000fe40007ffe0ff */
[----:B------:R-:W-:Y:S02]  /*2790*/  @!P3 FSEL R14, R14, -INF , !P0 ;  /* 0xff8000000e0eb808 */ /* 0x000fe40004000000 */
[----:B------:R-:W-:Y:S01]  /*27a0*/  @!P3 ISETP.GE.AND P0, PT, R239, R6, PT ;  /* 0x00000006ef00b20c */ /* 0x000fe20003f06270 */
[----:B------:R1:W-:Y:S01]  /*27b0*/  MUFU.EX2 R231, R234 ;  /* 0x000000ea00e77308 */ /* 0x0003e20000000800 */
[----:B------:R-:W-:Y:S01]  /*27c0*/  @!P3 FSEL R23, R23, -INF , !P2 ;  /* 0xff8000001717b808 */ /* 0x000fe20005000000 */
[----:B------:R-:W-:Y:S01]  /*27d0*/  FFMA.FTZ R235, R14, c[0x0][0x23c], -R7 ;  /* 0x00008f000eeb7a23 */ /* 0x000fe20000010807 */
[----:B------:R-:W-:Y:S02]  /*27e0*/  @!P3 FSEL R15, R15, -INF , !P0 ;  /* 0xff8000000f0fb808 */ /* 0x000fe40004000000 */
[-C--:B------:R-:W-:Y:S01]  /*27f0*/  @!P3 ISETP.GE.AND P0, PT, R238, R177.reuse, PT ;  /* 0x000000b1ee00b20c */ /* 0x080fe20003f06270 */
[----:B------:R-:W-:Y:S02]  /*2800*/  FFMA.FTZ R245, R23, c[0x0][0x23c], -R5 ;  /* 0x00008f0017f57a23 */ /* 0x000fe40000010805 */
[----:B------:R-:W-:Y:S01]  /*2810*/  FFMA.FTZ R236, R15, c[0x0][0x23c], -R7 ;  /* 0x00008f000fec7a23 */ /* 0x000fe20000010807 */
[----:B------:R-:W-:Y:S01]  /*2820*/  @!P3 FSEL R16, R16, -INF , !P0 ;  /* 0xff8000001010b808 */ /* 0x000fe20004000000 */
[----:B------:R-:W-:Y:S01]  /*2830*/  MUFU.EX2 R233, R233 ;  /* 0x000000e900e97308 */ /* 0x000fe20000000800 */
[----:B------:R-:W-:Y:S02]  /*2840*/  @!P3 ISETP.GE.AND P0, PT, R239, R177, PT ;  /* 0x000000b1ef00b20c */ /* 0x000fe40003f06270 */
[----:B--2---:R-:W-:Y:S01]  /*2850*/  F2FP.BF16.PACK_AB R15, R226, R219 ;  /* 0x000000dbe20f723e */ /* 0x004fe200000010ff */
[--C-:B------:R-:W-:Y:S01]  /*2860*/  FFMA.FTZ R237, R16, c[0x0][0x23c], -R113.reuse ;  /* 0x00008f0010ed7a23 */ /* 0x100fe20000010871 */
[----:B------:R-:W-:Y:S02]  /*2870*/  @!P3 FSEL R17, R17, -INF , !P0 ;  /* 0xff8000001111b808 */ /* 0x000fe40004000000 */
[-C--:B------:R-:W-:Y:S01]  /*2880*/  @!P3 ISETP.GE.AND P0, PT, R238, R114.reuse, PT ;  /* 0x00000072ee00b20c */ /* 0x080fe20003f06270 */
[----:B------:R-:W-:Y:S02]  /*2890*/  STS [R192+0xe000], R15 ;  /* 0x00e0000fc0007388 */ /* 0x000fe40000000800 */
[----:B------:R-:W-:Y:S01]  /*28a0*/  FFMA.FTZ R238, R17, c[0x0][0x23c], -R113 ;  /* 0x00008f0011ee7a23 */ /* 0x000fe20000010871 */
[----:B------:R-:W-:Y:S01]  /*28b0*/  @!P3 FSEL R18, R18, -INF , !P0 ;  /* 0xff8000001212b808 */ /* 0x000fe20004000000 */
[----:B------:R-:W-:Y:S01]  /*28c0*/  MUFU.EX2 R237, R237 ;  /* 0x000000ed00ed7308 */ /* 0x000fe20000000800 */
[-C--:B------:R-:W-:Y:S01]  /*28d0*/  @!P3 ISETP.GE.AND P0, PT, R239, R114.reuse, PT ;  /* 0x00000072ef00b20c */ /* 0x080fe20003f06270 */
[--C-:B-1----:R-:W-:Y:S01]  /*28e0*/  FFMA.FTZ R234, R13, c[0x0][0x23c], -R130.reuse ;  /* 0x00008f000dea7a23 */ /* 0x102fe20000010882 */
[----:B------:R-:W-:Y:S01]  /*28f0*/  @!P3 IADD3 R13, R251, 0x18, RZ ;  /* 0x00000018fb0db810 */ /* 0x000fe20007ffe0ff */
[--C-:B------:R-:W-:Y:S01]  /*2900*/  FFMA.FTZ R242, R18, c[0x0][0x23c], -R5.reuse ;  /* 0x00008f0012f27a23 */ /* 0x100fe20000010805 */
[----:B------:R-:W-:Y:S02]  /*2910*/  @!P3 FSEL R19, R19, -INF , !P0 ;  /* 0xff8000001313b808 */ /* 0x000fe40004000000 */
[-C--:B------:R-:W-:Y:S03]  /*2920*/  @!P3 ISETP.GE.AND P0, PT, R248, R177.reuse, PT ;  /* 0x000000b1f800b20c */ /* 0x080fe60003f06270 */
[----:B------:R-:W-:Y:S01]  /*2930*/  FFMA.FTZ R240, R19, c[0x0][0x23c], -R5 ;  /* 0x00008f0013f07a23 */ /* 0x000fe20000010805 */
[----:B------:R-:W-:Y:S01]  /*2940*/  @!P3 FSEL R20, R20, -INF , !P0 ;  /* 0xff8000001414b808 */ /* 0x000fe20004000000 */
[----:B------:R1:W-:Y:S01]  /*2950*/  MUFU.EX2 R239, R242 ;  /* 0x000000f200ef7308 */ /* 0x0003e20000000800 */
[----:B------:R-:W-:Y:S03]  /*2960*/  @!P3 ISETP.GE.AND P0, PT, R249, R177, PT ;  /* 0x000000b1f900b20c */ /* 0x000fe60003f06270 */
[----:B------:R-:W-:Y:S01]  /*2970*/  FFMA.FTZ R241, R20, c[0x0][0x23c], -R113 ;  /* 0x00008f0014f17a23 */ /* 0x000fe20000010871 */
[----:B------:R-:W-:Y:S02]  /*2980*/  @!P3 FSEL R21, R21, -INF , !P0 ;  /* 0xff8000001515b808 */ /* 0x000fe40004000000 */
[----:B------:R-:W-:Y:S03]  /*2990*/  @!P3 ISETP.GE.AND P0, PT, R248, R114, PT ;  /* 0x00000072f800b20c */ /* 0x000fe60003f06270 */
[----:B------:R-:W-:Y:S01]  /*29a0*/  MUFU.EX2 R240, R240 ;  /* 0x000000f000f07308 */ /* 0x000fe20000000800 */
[----:B------:R-:W-:Y:S02]  /*29b0*/  @!P3 FSEL R22, R22, -INF , !P0 ;  /* 0xff8000001616b808 */ /* 0x000fe40004000000 */
[----:B------:R-:W-:Y:S03]  /*29c0*/  IADD3 R10, P0, R207, R206, RZ ;  /* 0x000000cecf0a7210 */ /* 0x000fe60007f1e0ff */
[----:B------:R-:W-:Y:S02]  /*29d0*/  FFMA.FTZ R244, R22, c[0x0][0x23c], -R5 ;  /* 0x00008f0016f47a23 */ /* 0x000fe40000010805 */
[----:B------:R-:W-:Y:S01]  /*29e0*/  IMAD.X R11, R216, 0x1, R205, P0 ;  /* 0x00000001d80b7824 */ /* 0x000fe200000e06cd */
[-C--:B------:R-:W-:Y:S01]  /*29f0*/  @!P3 ISETP.GE.AND P0, PT, R248, R129.reuse, PT ;  /* 0x00000081f800b20c */ /* 0x080fe20003f06270 */
[----:B------:R-:W2:Y:S03]  /*2a00*/  MUFU.EX2 R238, R238 ;  /* 0x000000ee00ee7308 */ /* 0x000ea60000000800 */
[----:B------:R-:W-:Y:S01]  /*2a10*/  @!P3 FSEL R24, R24, -INF , !P0 ;  /* 0xff8000001818b808 */ /* 0x000fe20004000000 */
[----:B------:R3:W4:Y:S01]  /*2a20*/  LDG.E R243, [R10.64] ;  /* 0x0000001e0af37981 */ /* 0x000722000c1e1900 */
[-C--:B------:R-:W-:Y:S01]  /*2a30*/  @!P3 ISETP.GE.AND P0, PT, R249, R129.reuse, PT ;  /* 0x00000081f900b20c */ /* 0x080fe20003f06270 */
[----:B-1----:R-:W-:Y:S02]  /*2a40*/  FFMA.FTZ R242, R21, c[0x0][0x23c], -R113 ;  /* 0x00008f0015f27a23 */ /* 0x002fe40000010871 */
[----:B------:R3:W4:Y:S01]  /*2a50*/  LDG.E R246, [R10.64+0x20] ;  /* 0x0000201e0af67981 */ /* 0x000722000c1e1900 */
[----:B------:R-:W-:Y:S01]  /*2a60*/  @!P3 FSEL R25, R25, -INF , !P0 ;  /* 0xff8000001919b808 */ /* 0x000fe20004000000 */
[----:B------:R-:W1:Y:S01]  /*2a70*/  MUFU.EX2 R234, R234 ;  /* 0x000000ea00ea7308 */ /* 0x000e620000000800 */
[-C--:B------:R-:W-:Y:S01]  /*2a80*/  @!P3 ISETP.GE.AND P0, PT, R248, R6.reuse, PT ;  /* 0x00000006f800b20c */ /* 0x080fe20003f06270 */
[----:B------:R3:W4:Y:S01]  /*2a90*/  LDG.E R251, [R10.64+0xa0] ;  /* 0x0000a01e0afb7981 */ /* 0x000722000c1e1900 */
[--C-:B------:R-:W-:Y:S02]  /*2aa0*/  FFMA.FTZ R247, R24, c[0x0][0x23c], -R130.reuse ;  /* 0x00008f0018f77a23 */ /* 0x100fe40000010882 */
[----:B------:R-:W-:Y:S01]  /*2ab0*/  @!P3 FSEL R26, R26, -INF , !P0 ;  /* 0xff8000001a1ab808 */ /* 0x000fe20004000000 */
[----:B------:R3:W4:Y:S01]  /*2ac0*/  LDG.E R248, [R10.64+0x80] ;  /* 0x0000801e0af87981 */ /* 0x000722000c1e1900 */
[-C--:B------:R-:W-:Y:S01]  /*2ad0*/  @!P3 ISETP.GE.AND P0, PT, R249, R6.reuse, PT ;  /* 0x00000006f900b20c */ /* 0x080fe20003f06270 */
[--C-:B------:R-:W-:Y:S02]  /*2ae0*/  FFMA.FTZ R250, R25, c[0x0][0x23c], -R130.reuse ;  /* 0x00008f0019fa7a23 */ /* 0x100fe40000010882 */
[--C-:B------:R-:W-:Y:S01]  /*2af0*/  FFMA.FTZ R14, R26, c[0x0][0x23c], -R7.reuse ;  /* 0x00008f001a0e7a23 */ /* 0x100fe20000010807 */
[----:B------:R-:W-:Y:S01]  /*2b00*/  @!P3 FSEL R27, R27, -INF , !P0 ;  /* 0xff8000001b1bb808 */ /* 0x000fe20004000000 */
[----:B------:R-:W-:Y:S01]  /*2b10*/  MUFU.EX2 R235, R235 ;  /* 0x000000eb00eb7308 */ /* 0x000fe20000000800 */
[----:B------:R-:W-:Y:S02]  /*2b20*/  @!P3 ISETP.GE.AND P0, PT, R13, R129, PT ;  /* 0x000000810d00b20c */ /* 0x000fe40003f06270 */
[----:B--2---:R-:W-:Y:S01]  /*2b30*/  F2FP.BF16.PACK_AB R22, R238, R237 ;  /* 0x000000edee16723e */ /* 0x004fe200000010ff */
[--C-:B------:R-:W-:Y:S01]  /*2b40*/  FFMA.FTZ R252, R27, c[0x0][0x23c], -R7.reuse ;  /* 0x00008f001bfc7a23 */ /* 0x100fe20000010807 */
[----:B------:R-:W-:Y:S02]  /*2b50*/  @!P3 FSEL R28, R28, -INF , !P0 ;  /* 0xff8000001c1cb808 */ /* 0x000fe40004000000 */
[----:B------:R-:W-:Y:S03]  /*2b60*/  @!P3 ISETP.GE.AND P0, PT, R9, R129, PT ;  /* 0x000000810900b20c */ /* 0x000fe60003f06270 */
[----:B------:R2:W-:Y:S01]  /*2b70*/  MUFU.EX2 R249, R14 ;  /* 0x0000000e00f97308 */ /* 0x0005e20000000800 */
[----:B------:R-:W-:Y:S01]  /*2b80*/  @!P3 FSEL R29, R29, -INF , !P0 ;  /* 0xff8000001d1db808 */ /* 0x000fe20004000000 */
[--C-:B------:R-:W-:Y:S01]  /*2b90*/  FFMA.FTZ R129, R28, c[0x0][0x23c], -R130.reuse ;  /* 0x00008f001c817a23 */ /* 0x100fe20000010882 */
[----:B------:R-:W-:Y:S02]  /*2ba0*/  @!P3 ISETP.GE.AND P0, PT, R13, R6, PT ;  /* 0x000000060d00b20c */ /* 0x000fe40003f06270 */
[----:B-1----:R-:W-:Y:S01]  /*2bb0*/  F2FP.BF16.PACK_AB R18, R234, R233 ;  /* 0x000000e9ea12723e */ /* 0x002fe200000010ff */
[----:B------:R-:W-:Y:S01]  /*2bc0*/  FFMA.FTZ R130, R29, c[0x0][0x23c], -R130 ;  /* 0x00008f001d827a23 */ /* 0x000fe20000010882 */
[----:B------:R-:W-:Y:S02]  /*2bd0*/  @!P3 FSEL R30, R30, -INF , !P0 ;  /* 0xff8000001e1eb808 */ /* 0x000fe40004000000 */
[-C--:B------:R-:W-:Y:S01]  /*2be0*/  @!P3 ISETP.GE.AND P0, PT, R13, R177.reuse, PT ;  /* 0x000000b10d00b20c */ /* 0x080fe20003f06270 */
[----:B------:R-:W1:Y:S02]  /*2bf0*/  MUFU.EX2 R236, R236 ;  /* 0x000000ec00ec7308 */ /* 0x000e640000000800 */
[----:B------:R-:W-:Y:S01]  /*2c00*/  FFMA.FTZ R131, R30, c[0x0][0x23c], -R7 ;  /* 0x00008f001e837a23 */ /* 0x000fe20000010807 */
[----:B------:R-:W-:Y:S02]  /*2c10*/  @!P3 FSEL R32, R32, -INF , !P0 ;  /* 0xff8000002020b808 */ /* 0x000fe40004000000 */
[----:B------:R-:W-:Y:S03]  /*2c20*/  @!P3 ISETP.GE.AND P0, PT, R9, R177, PT ;  /* 0x000000b10900b20c */ /* 0x000fe60003f06270 */
[--C-:B---3--:R-:W-:Y:S01]  /*2c30*/  FFMA.FTZ R10, R32, c[0x0][0x23c], -R113.reuse ;  /* 0x00008f00200a7a23 */ /* 0x108fe20000010871 */
[----:B------:R-:W-:Y:S01]  /*2c40*/  @!P3 FSEL R33, R33, -INF , !P0 ;  /* 0xff8000002121b808 */ /* 0x000fe20004000000 */
[----:B------:R-:W-:Y:S01]  /*2c50*/  MUFU.EX2 R241, R241 ;  /* 0x000000f100f17308 */ /* 0x000fe20000000800 */
[-C--:B------:R-:W-:Y:S02]  /*2c60*/  @!P3 ISETP.GE.AND P0, PT, R13, R114.reuse, PT ;  /* 0x000000720d00b20c */ /* 0x080fe40003f06270 */
[----:B------:R-:W-:Y:S01]  /*2c70*/  F2FP.BF16.PACK_AB R13, R228, R227 ;  /* 0x000000e3e40d723e */ /* 0x000fe200000010ff */
[----:B------:R-:W-:Y:S01]  /*2c80*/  FFMA.FTZ R113, R33, c[0x0][0x23c], -R113 ;  /* 0x00008f0021717a23 */ /* 0x000fe20000010871 */
[----:B------:R-:W-:Y:S02]  /*2c90*/  @!P3 FSEL R34, R34, -INF , !P0 ;  /* 0xff8000002222b808 */ /* 0x000fe40004000000 */
[----:B------:R-:W-:Y:S01]  /*2ca0*/  @!P3 ISETP.GE.AND P0, PT, R9, R114, PT ;  /* 0x000000720900b20c */ /* 0x000fe20003f06270 */
[----:B------:R-:W-:Y:S01]  /*2cb0*/  STS [R192+0xe400], R13 ;  /* 0x00e4000dc0007388 */ /* 0x000fe20000000800 */
[----:B--2---:R-:W-:Y:S01]  /*2cc0*/  F2FP.BF16.PACK_AB R14, R240, R239 ;  /* 0x000000eff00e723e */ /* 0x004fe200000010ff */
[--C-:B------:R-:W-:Y:S01]  /*2cd0*/  FFMA.FTZ R11, R34, c[0x0][0x23c], -R5.reuse ;  /* 0x00008f00220b7a23 */ /* 0x100fe20000010805 */
[----:B------:R-:W-:Y:S01]  /*2ce0*/  @!P3 FSEL R35, R35, -INF , !P0 ;  /* 0xff8000002323b808 */ /* 0x000fe20004000000 */
[----:B------:R1:W-:Y:S01]  /*2cf0*/  MUFU.EX2 R177, R10 ;  /* 0x0000000a00b17308 */ /* 0x0003e20000000800 */
[----:B------:R-:W-:Y:S01]  /*2d00*/  @!P3 ISETP.GE.AND P0, PT, R9, R6, PT ;  /* 0x000000060900b20c */ /* 0x000fe20003f06270 */
[----:B------:R2:W-:Y:S01]  /*2d10*/  STS [R197+0xe400], R14 ;  /* 0x00e4000ec5007388 */ /* 0x0005e20000000800 */
[----:B------:R-:W-:Y:S01]  /*2d20*/  F2FP.BF16.PACK_AB R9, R232, R231 ;  /* 0x000000e7e809723e */ /* 0x000fe200000010ff */
[----:B------:R-:W-:Y:S01]  /*2d30*/  FFMA.FTZ R5, R35, c[0x0][0x23c], -R5 ;  /* 0x00008f0023057a23 */ /* 0x000fe20000010805 */
[----:B------:R-:W-:Y:S01]  /*2d40*/  @!P3 FSEL R31, R31, -INF , !P0 ;  /* 0xff8000001f1fb808 */ /* 0x000fe20004000000 */
[----:B------:R-:W-:Y:S01]  /*2d50*/  STS [R197+0xe000], R22 ;  /* 0x00e00016c5007388 */ /* 0x000fe20000000800 */
[C---:B------:R-:W-:Y:S03]  /*2d60*/  LEA R220, P0, R218.reuse, R220, 0x2 ;  /* 0x000000dcdadc7211 */ /* 0x040fe600078010ff */
[----:B------:R3:W-:Y:S01]  /*2d70*/  MUFU.EX2 R123, R11 ;  /* 0x0000000b007b7308 */ /* 0x0007e20000000800 */
[----:B------:R-:W-:Y:S01]  /*2d80*/  FFMA.FTZ R7, R31, c[0x0][0x23c], -R7 ;  /* 0x00008f001f077a23 */ /* 0x000fe20000010807 */
[----:B------:R-:W-:Y:S01]  /*2d90*/  STS [R192+0xf400], R9 ;  /* 0x00f40009c0007388 */ /* 0x000fe20000000800 */
[----:B------:R-:W-:Y:S07]  /*2da0*/  LEA.HI.X.SX32 R221, R218, R221, 0x2, P0 ;  /* 0x000000dddadd7211 */ /* 0x000fee00000f16ff */
[----:B------:R-:W-:Y:S01]  /*2db0*/  MUFU.EX2 R242, R242 ;  /* 0x000000f200f27308 */ /* 0x000fe20000000800 */
[----:B-1----:R-:W-:Y:S09]  /*2dc0*/  F2FP.BF16.PACK_AB R10, R236, R235 ;  /* 0x000000ebec0a723e */ /* 0x002ff200000010ff */
[----:B------:R-:W-:Y:S01]  /*2dd0*/  MUFU.EX2 R244, R244 ;  /* 0x000000f400f47308 */ /* 0x000fe20000000800 */
[----:B---3--:R-:W-:Y:S05]  /*2de0*/  F2FP.BF16.PACK_AB R11, R230, R229 ;  /* 0x000000e5e60b723e */ /* 0x008fea00000010ff */
[----:B------:R-:W-:Y:S04]  /*2df0*/  STS [R192+0xf000], R11 ;  /* 0x00f0000bc0007388 */ /* 0x000fe80000000800 */
[----:B------:R-:W1:Y:S01]  /*2e00*/  MUFU.EX2 R245, R245 ;  /* 0x000000f500f57308 */ /* 0x000e620000000800 */
[----:B------:R-:W-:Y:S04]  /*2e10*/  STS [R197+0xf000], R18 ;  /* 0x00f00012c5007388 */ /* 0x000fe80000000800 */
[----:B------:R-:W-:Y:S05]  /*2e20*/  STS [R197+0xf400], R10 ;  /* 0x00f4000ac5007388 */ /* 0x000fea0000000800 */
[----:B------:R1:W2:Y:S10]  /*2e30*/  MUFU.EX2 R176, R5 ;  /* 0x0000000500b07308 */ /* 0x0002b40000000800 */
[----:B------:R3:W-:Y:S10]  /*2e40*/  MUFU.EX2 R126, R7 ;  /* 0x00000007007e7308 */ /* 0x0007f40000000800 */
[----:B------:R-:W3:Y:S01]  /*2e50*/  MUFU.EX2 R122, R113 ;  /* 0x00000071007a7308 */ /* 0x000ee20000000800 */
[----:B-1----:R-:W-:Y:S02]  /*2e60*/  F2FP.BF16.PACK_AB R5, R245, R244 ;  /* 0x000000f4f505723e */ /* 0x002fe400000010ff */
[----:B--2---:R-:W-:Y:S03]  /*2e70*/  F2FP.BF16.PACK_AB R14, R176, R123 ;  /* 0x0000007bb00e723e */ /* 0x004fe600000010ff */
[----:B------:R-:W-:Y:S04]  /*2e80*/  STS [R196+0xe400], R5 ;  /* 0x00e40005c4007388 */ /* 0x000fe80000000800 */
[----:B------:R-:W-:Y:S01]  /*2e90*/  MUFU.EX2 R247, R247 ;  /* 0x000000f700f77308 */ /* 0x000fe20000000800 */
[----:B---3--:R-:W-:Y:S05]  /*2ea0*/  F2FP.BF16.PACK_AB R7, R242, R241 ;  /* 0x000000f1f207723e */ /* 0x008fea00000010ff */
[----:B------:R-:W-:Y:S04]  /*2eb0*/  STS [R196+0xe000], R7 ;  /* 0x00e00007c4007388 */ /* 0x000fe80000000800 */
[----:B------:R-:W1:Y:S01]  /*2ec0*/  MUFU.EX2 R250, R250 ;  /* 0x000000fa00fa7308 */ /* 0x000e620000000800 */
[----:B------:R-:W-:Y:S01]  /*2ed0*/  STS [R215+0xe400], R14 ;  /* 0x00e4000ed7007388 */ /* 0x000fe20000000800 */
[----:B------:R-:W-:Y:S05]  /*2ee0*/  F2FP.BF16.PACK_AB R6, R122, R177 ;  /* 0x000000b17a06723e */ /* 0x000fea00000010ff */
[----:B------:R-:W-:Y:S03]  /*2ef0*/  STS [R215+0xe000], R6 ;  /* 0x00e00006d7007388 */ /* 0x000fe60000000800 */
[----:B------:R-:W2:Y:S10]  /*2f00*/  MUFU.EX2 R252, R252 ;  /* 0x000000fc00fc7308 */ /* 0x000eb40000000800 */
[----:B------:R-:W-:Y:S01]  /*2f10*/  MUFU.EX2 R129, R129 ;  /* 0x0000008100817308 */ /* 0x000fe20000000800 */
[----:B-1----:R-:W-:Y:S05]  /*2f20*/  F2FP.BF16.PACK_AB R17, R250, R247 ;  /* 0x000000f7fa11723e */ /* 0x002fea00000010ff */
[----:B------:R-:W-:Y:S04]  /*2f30*/  STS [R196+0xf000], R17 ;  /* 0x00f00011c4007388 */ /* 0x000fe80000000800 */
[----:B------:R-:W1:Y:S01]  /*2f40*/  MUFU.EX2 R130, R130 ;  /* 0x0000008200827308 */ /* 0x000e620000000800 */
[----:B--2---:R-:W-:Y:S05]  /*2f50*/  F2FP.BF16.PACK_AB R21, R252, R249 ;  /* 0x000000f9fc15723e */ /* 0x004fea00000010ff */
[----:B------:R-:W-:Y:S04]  /*2f60*/  STS [R196+0xf400], R21 ;  /* 0x00f40015c4007388 */ /* 0x000fe80000000800 */
[----:B------:R-:W2:Y:S01]  /*2f70*/  MUFU.EX2 R131, R131 ;  /* 0x0000008300837308 */ /* 0x000ea20000000800 */
[----:B-1----:R-:W-:Y:S05]  /*2f80*/  F2FP.BF16.PACK_AB R26, R130, R129 ;  /* 0x00000081821a723e */ /* 0x002fea00000010ff */
[----:B------:R-:W-:Y:S01]  /*2f90*/  STS [R215+0xf000], R26 ;  /* 0x00f0001ad7007388 */ /* 0x000fe20000000800 */
[----:B--2---:R-:W-:Y:S05]  /*2fa0*/  F2FP.BF16.PACK_AB R30, R126, R131 ;  /* 0x000000837e1e723e */ /* 0x004fea00000010ff */
[----:B------:R-:W-:Y:S04]  /*2fb0*/  STS [R215+0xf400], R30 ;  /* 0x00f4001ed7007388 */ /* 0x000fe80000000800 */
[----:B------:R-:W1:Y:S08]  /*2fc0*/  LDSM.16.M88.4 R100, [R166+0x4000] ;  /* 0x00400000a664783b */ /* 0x000e700000000200 */
[----:B------:R-:W2:Y:S08]  /*2fd0*/  LDSM.16.M88.4 R104, [R166+0x5000] ;  /* 0x00500000a668783b */ /* 0x000eb00000000200 */
[----:B------:R-:W3:Y:S08]  /*2fe0*/  LDSM.16.M88.4 R108, [R2+0x4000] ;  /* 0x00400000026c783b */ /* 0x000ef00000000200 */
[----:B------:R-:W3:Y:S08]  /*2ff0*/  LDSM.16.M88.4 R112, [R2+0x5000] ;  /* 0x005000000270783b */ /* 0x000ef00000000200 */
[----:B------:R-:W-:Y:S01]  /*3000*/  LDSM.16.M88.4 R116, [R121+0x5000] ;  /* 0x005000007974783b */ /* 0x000fe20000000200 */
[-C--:B-1----:R-:W-:Y:S08]  /*3010*/  HMMA.16816.F32.BF16 R4, R100, R132.reuse, RZ ;  /* 0x000000846404723c */ /* 0x082ff000000418ff */
[C---:B--2---:R-:W-:Y:S08]  /*3020*/  HMMA.16816.F32.BF16 R8, R104.reuse, R132, RZ ;  /* 0x000000846808723c */ /* 0x044ff000000418ff */
[-C--:B------:R-:W-:Y:S08]  /*3030*/  HMMA.16816.F32.BF16 R12, R104, R134.reuse, RZ ;  /* 0x00000086680c723c */ /* 0x080ff000000418ff */
[C---:B------:R-:W-:Y:S08]  /*3040*/  HMMA.16816.F32.BF16 R16, R100.reuse, R134, RZ ;  /* 0x000000866410723c */ /* 0x040ff000000418ff */
[-C--:B------:R-:W-:Y:S08]  /*3050*/  HMMA.16816.F32.BF16 R20, R100, R136.reuse, RZ ;  /* 0x000000886414723c */ /* 0x080ff000000418ff */
[C---:B------:R-:W-:Y:S08]  /*3060*/  HMMA.16816.F32.BF16 R24, R104.reuse, R136, RZ ;  /* 0x000000886818723c */ /* 0x040ff000000418ff */
[-C--:B------:R-:W-:Y:S01]  /*3070*/  HMMA.16816.F32.BF16 R28, R104, R138.reuse, RZ ;  /* 0x0000008a681c723c */ /* 0x080fe200000418ff */
[----:B------:R-:W1:Y:S07]  /*3080*/  LDSM.16.M88.4 R104, [R121+0x4000] ;  /* 0x004000007968783b */ /* 0x000e6e0000000200 */
[----:B------:R-:W-:Y:S01]  /*3090*/  HMMA.16816.F32.BF16 R32, R100, R138, RZ ;  /* 0x0000008a6420723c */ /* 0x000fe200000418ff */
[----:B------:R-:W2:Y:S07]  /*30a0*/  LDSM.16.M88.4 R100, [R120+0x4000] ;  /* 0x004000007864783b */ /* 0x000eae0000000200 */
[-C--:B---3--:R-:W-:Y:S08]  /*30b0*/  HMMA.16816.F32.BF16 R4, R108, R140.reuse, R4 ;  /* 0x0000008c6c04723c */ /* 0x088ff00000041804 */
[C---:B------:R-:W-:Y:S08]  /*30c0*/  HMMA.16816.F32.BF16 R8, R112.reuse, R140, R8 ;  /* 0x0000008c7008723c */ /* 0x040ff00000041808 */
[-C--:B------:R-:W-:Y:S08]  /*30d0*/  HMMA.16816.F32.BF16 R12, R112, R142.reuse, R12 ;  /* 0x0000008e700c723c */ /* 0x080ff0000004180c */
[C---:B------:R-:W-:Y:S08]  /*30e0*/  HMMA.16816.F32.BF16 R16, R108.reuse, R142, R16 ;  /* 0x0000008e6c10723c */ /* 0x040ff00000041810 */
[-C--:B------:R-:W-:Y:S08]  /*30f0*/  HMMA.16816.F32.BF16 R20, R108, R144.reuse, R20 ;  /* 0x000000906c14723c */ /* 0x080ff00000041814 */
[C---:B------:R-:W-:Y:S08]  /*3100*/  HMMA.16816.F32.BF16 R24, R112.reuse, R144, R24 ;  /* 0x000000907018723c */ /* 0x040ff00000041818 */
[-C--:B------:R-:W-:Y:S01]  /*3110*/  HMMA.16816.F32.BF16 R28, R112, R146.reuse, R28 ;  /* 0x00000092701c723c */ /* 0x080fe2000004181c */
[----:B------:R-:W3:Y:S07]  /*3120*/  LDSM.16.M88.4 R112, [R120+0x5000] ;  /* 0x005000007870783b */ /* 0x000eee0000000200 */
[----:B------:R-:W-:Y:S08]  /*3130*/  HMMA.16816.F32.BF16 R32, R108, R146, R32 ;  /* 0x000000926c20723c */ /* 0x000ff00000041820 */
[-C--:B-1----:R-:W-:Y:S08]  /*3140*/  HMMA.16816.F32.BF16 R4, R104, R148.reuse, R4 ;  /* 0x000000946804723c */ /* 0x082ff00000041804 */
[C---:B------:R-:W-:Y:S08]  /*3150*/  HMMA.16816.F32.BF16 R8, R116.reuse, R148, R8 ;  /* 0x000000947408723c */ /* 0x040ff00000041808 */
[-C--:B------:R-:W-:Y:S08]  /*3160*/  HMMA.16816.F32.BF16 R12, R116, R150.reuse, R12 ;  /* 0x00000096740c723c */ /* 0x080ff0000004180c */
[C---:B------:R-:W-:Y:S08]  /*3170*/  HMMA.16816.F32.BF16 R16, R104.reuse, R150, R16 ;  /* 0x000000966810723c */ /* 0x040ff00000041810 */
[-C--:B------:R-:W-:Y:S08]  /*3180*/  HMMA.16816.F32.BF16 R20, R104, R152.reuse, R20 ;  /* 0x000000986814723c */ /* 0x080ff00000041814 */
[C---:B------:R-:W-:Y:S08]  /*3190*/  HMMA.16816.F32.BF16 R24, R116.reuse, R152, R24 ;  /* 0x000000987418723c */ /* 0x040ff00000041818 */
[-C--:B------:R-:W-:Y:S08]  /*31a0*/  HMMA.16816.F32.BF16 R28, R116, R154.reuse, R28 ;  /* 0x0000009a741c723c */ /* 0x080ff0000004181c */
[----:B------:R-:W-:Y:S08]  /*31b0*/  HMMA.16816.F32.BF16 R32, R104, R154, R32 ;  /* 0x0000009a6820723c */ /* 0x000ff00000041820 */
[-C--:B--2---:R-:W-:Y:S08]  /*31c0*/  HMMA.16816.F32.BF16 R4, R100, R156.reuse, R4 ;  /* 0x0000009c6404723c */ /* 0x084ff00000041804 */
[C---:B---3--:R-:W-:Y:S08]  /*31d0*/  HMMA.16816.F32.BF16 R8, R112.reuse, R156, R8 ;  /* 0x0000009c7008723c */ /* 0x048ff00000041808 */
[-C--:B------:R-:W-:Y:S08]  /*31e0*/  HMMA.16816.F32.BF16 R12, R112, R158.reuse, R12 ;  /* 0x0000009e700c723c */ /* 0x080ff0000004180c */
[----:B----4-:R-:W-:Y:S01]  /*31f0*/  FADD.FTZ R6, -R246, R6 ;  /* 0x00000006f6067221 */ /* 0x010fe20000010100 */
[C---:B------:R-:W-:Y:S04]  /*3200*/  HMMA.16816.F32.BF16 R16, R100.reuse, R158, R16 ;  /* 0x0000009e6410723c */ /* 0x040fe80000041810 */
[----:B------:R-:W-:Y:S02]  /*3210*/  FADD.FTZ R5, -R243, R5 ;  /* 0x00000005f3057221 */ /* 0x000fe40000010100 */
[----:B------:R-:W-:Y:S02]  /*3220*/  FMUL.FTZ R227, R227, R6 ;  /* 0x00000006e3e37220 */ /* 0x000fe40000410000 */
[----:B------:R-:W-:Y:S01]  /*3230*/  FMUL.FTZ R226, R226, R5 ;  /* 0x00000005e2e27220 */ /* 0x000fe20000410000 */
[-C--:B------:R-:W-:Y:S03]  /*3240*/  HMMA.16816.F32.BF16 R20, R100, R160.reuse, R20 ;  /* 0x000000a06414723c */ /* 0x080fe60000041814 */
[----:B------:R-:W-:Y:S02]  /*3250*/  FADD.FTZ R106, -R243, R4 ;  /* 0x00000004f36a7221 */ /* 0x000fe40000010100 */
[----:B------:R-:W-:Y:S02]  /*3260*/  FADD.FTZ R7, -R246, R7 ;  /* 0x00000007f6077221 */ /* 0x000fe40000010100 */
[C---:B------:R-:W-:Y:S01]  /*3270*/  FADD.FTZ R9, -R248.reuse, R9 ;  /* 0x00000009f8097221 */ /* 0x040fe20000010100 */
[C---:B------:R-:W-:Y:S04]  /*3280*/  HMMA.16816.F32.BF16 R24, R112.reuse, R160, R24 ;  /* 0x000000a07018723c */ /* 0x040fe80000041818 */
[----:B------:R-:W-:Y:S02]  /*3290*/  FADD.FTZ R13, -R248, R13 ;  /* 0x0000000df80d7221 */ /* 0x000fe40000010100 */
[----:B------:R-:W-:Y:S02]  /*32a0*/  FADD.FTZ R10, -R251, R10 ;  /* 0x0000000afb0a7221 */ /* 0x000fe40000010100 */
[C---:B------:R-:W-:Y:S01]  /*32b0*/  FADD.FTZ R18, -R246.reuse, R18 ;  /* 0x00000012f6127221 */ /* 0x040fe20000010100 */
[-C--:B------:R-:W-:Y:S03]  /*32c0*/  HMMA.16816.F32.BF16 R28, R112, R162.reuse, R28 ;  /* 0x000000a2701c723c */ /* 0x080fe6000004181c */
[----:B------:R-:W-:Y:S02]  /*32d0*/  FADD.FTZ R17, -R243, R17 ;  /* 0x00000011f3117221 */ /* 0x000fe40000010100 */
[----:B------:R-:W-:Y:S02]  /*32e0*/  FMUL.FTZ R239, R239, R18 ;  /* 0x00000012efef7220 */ /* 0x000fe40000410000 */
[----:B------:R-:W-:Y:S01]  /*32f0*/  FADD.FTZ R6, -R246, R23 ;  /* 0x00000017f6067221 */ /* 0x000fe20000010100 */
[----:B------:R-:W-:Y:S04]  /*3300*/  HMMA.16816.F32.BF16 R32, R100, R162, R32 ;  /* 0x000000a26420723c */ /* 0x000fe80000041820 */
[----:B------:R-:W-:Y:S02]  /*3310*/  FADD.FTZ R5, -R243, R20 ;  /* 0x00000014f3057221 */ /* 0x000fe40000010100 */
[----:B------:R-:W-:Y:S02]  /*3320*/  FMUL.FTZ R245, R245, R6 ;  /* 0x00000006f5f57220 */ /* 0x000fe40000410000 */
[C---:B------:R-:W-:Y:S04]  /*3330*/  FADD.FTZ R6, -R248.reuse, R8 ;  /* 0x00000008f8067221 */ /* 0x040fe80000010100 */
[----:B------:R-:W-:Y:S02]  /*3340*/  FADD.FTZ R18, -R248, R12 ;  /* 0x0000000cf8127221 */ /* 0x000fe40000010100 */
[C---:B------:R-:W-:Y:S02]  /*3350*/  FADD.FTZ R114, -R243.reuse, R16 ;  /* 0x00000010f3727221 */ /* 0x040fe40000010100 */
[----:B------:R-:W-:Y:S02]  /*3360*/  FMUL.FTZ R238, R238, R17 ;  /* 0x00000011eeee7220 */ /* 0x000fe40000410000 */
[----:B------:R-:W-:Y:S02]  /*3370*/  FADD.FTZ R21, -R243, R21 ;  /* 0x00000015f3157221 */ /* 0x000fe40000010100 */
[----:B------:R-:W-:Y:S02]  /*3380*/  FMUL.FTZ R241, R241, R5 ;  /* 0x00000005f1f17220 */ /* 0x000fe40000410000 */
[C---:B------:R-:W-:Y:S02]  /*3390*/  FADD.FTZ R19, -R246.reuse, R19 ;  /* 0x00000013f6137221 */ /* 0x040fe40000010100 */
[C---:B------:R-:W-:Y:S02]  /*33a0*/  FADD.FTZ R17, -R243.reuse, R32 ;  /* 0x00000020f3117221 */ /* 0x040fe40000010100 */
[----:B------:R-:W-:Y:S02]  /*33b0*/  FADD.FTZ R243, -R243, R33 ;  /* 0x00000021f3f37221 */ /* 0x000fe40000010100 */
        /* <DEDUP_REMOVED lines=10> */
[C---:B------:R-:W-:Y:S02]  /*3460*/  FADD.FTZ R14, -R251.reuse, R14 ;  /* 0x0000000efb0e7221 */ /* 0x040fe40000010100 */
[C---:B------:R-:W-:Y:S02]  /*3470*/  FADD.FTZ R15, -R251.reuse, R15 ;  /* 0x0000000ffb0f7221 */ /* 0x040fe40000010100 */
[C---:B------:R-:W-:Y:S02]  /*3480*/  FADD.FTZ R26, -R251.reuse, R26 ;  /* 0x0000001afb1a7221 */ /* 0x040fe40000010100 */
        /* <DEDUP_REMOVED lines=26> */
[----:B------:R-:W-:Y:S01]  /*3630*/  FMUL.FTZ R251, R126, R251 ;  /* 0x000000fb7efb7220 */ /* 0x000fe20000410000 */
[----:B------:R-:W-:-:S05]  /*3640*/  @!P5 BRA `(.L_x_74) ;  /* 0x000001200000d947 */ /* 0x000fca0003800000 */
[----:B------:R-:W-:Y:S01]  /*3650*/  IMAD.MOV.U32 R7, RZ, RZ, c[0x0][0x190] ;  /* 0x00006400ff077624 */ /* 0x000fe200078e00ff */
[----:B------:R-:W-:Y:S03]  /*3660*/  ULOP3.LUT UR4, UR35, 0x1, URZ, 0xc0, !UPT ;  /* 0x0000000123047892 */ /* 0x000fe6000f8ec03f */
[----:B------:R-:W-:Y:S01]  /*3670*/  IMAD.U32 R5, R7, -0x40, RZ ;  /* 0xffffffc007057824 */ /* 0x000fe200078e00ff */
[----:B------:R-:W-:Y:S04]  /*3680*/  UISETP.NE.U32.AND UP0, UPT, UR4, 0x1, UPT ;  /* 0x000000010400788c */ /* 0x000fe8000bf05070 */
[----:B------:R-:W-:Y:S01]  /*3690*/  USEL UR4, UR7, 0x2000, !UP0 ;  /* 0x0000200007047887 */ /* 0x000fe2000c000000 */
[C---:B------:R-:W-:Y:S04]  /*36a0*/  LEA R224, P0, R5.reuse, R224, 0x1 ;  /* 0x000000e005e07211 */ /* 0x040fe800078008ff */
[----:B------:R-:W-:Y:S01]  /*36b0*/  LEA.HI.X.SX32 R225, R5, R225, 0x1, P0 ;  /* 0x000000e105e17211 */ /* 0x000fe200000f0eff */
[----:B------:R-:W-:Y:S01]  /*36c0*/  IMAD.MOV.U32 R5, RZ, RZ, c[0x0][0x194] ;  /* 0x00006500ff057624 */ /* 0x000fe200078e00ff */
[C---:B------:R-:W-:Y:S02]  /*36d0*/  LEA R6, P0, R7.reuse, R224, 0x6 ;  /* 0x000000e007067211 */ /* 0x040fe400078030ff */
[----:B------:R-:W-:Y:S02]  /*36e0*/  IADD3 R212, R212, UR4, RZ ;  /* 0x00000004d4d47c10 */ /* 0x000fe4000fffe0ff */
[----:B------:R-:W-:Y:S02]  /*36f0*/  LEA.HI.X R7, R7, R225, R5, 0x6, P0 ;  /* 0x000000e107077211 */ /* 0x000fe400000f3405 */
[----:B------:R-:W-:Y:S01]  /*3700*/  IADD3 R168, R168, UR4, RZ ;  /* 0x00000004a8a87c10 */ /* 0x000fe2000fffe0ff */
[----:B------:R-:W-:Y:S01]  /*3710*/  @!PT LDS RZ, [RZ] ;  /* 0x00000000fffff984 */ /* 0x000fe20000000800 */
[----:B------:R-:W-:Y:S01]  /*3720*/  @!PT LDS RZ, [RZ] ;  /* 0x00000000fffff984 */ /* 0x000fe20000000800 */
[----:B------:R-:W-:Y:S01]  /*3730*/  @!PT LDS RZ, [RZ] ;  /* 0x00000000fffff984 */ /* 0x000fe20000000800 */
[----:B------:R1:W-:Y:S04]  /*3740*/  LDGSTS.E.BYPASS.LTC128B.128 [R212], [R224.64] ;  /* 0x00000000e0d47fae */ /* 0x0003e8000b901d5e */
[----:B------:R1:W-:Y:S04]  /*3750*/  LDGSTS.E.BYPASS.LTC128B.128 [R212+0x1000], [R6.64] ;  /* 0x0100000006d47fae */ /* 0x0003e8000b901d5e */
[----:B------:R-:W0:Y:S02]  /*3760*/  LDGDEPBAR ;  /* 0x00000000000079af */ /* 0x000e240000000000 */
.L_x_74:
        /* <DEDUP_REMOVED lines=37> */
[----:B-1----:R-:W-:Y:S04]  /*39c0*/  LDSM.16.MT88.4 R4, [R170+0xe000] ;  /* 0x00e00000aa04783b */ /* 0x002fe80000004200 */
        /* <DEDUP_REMOVED lines=49> */
[----:B------:R-:W-:Y:S04]  /*3ce0*/  IMAD.MOV.U32 R7, RZ, RZ, c[0x0][0x370] ;  /* 0x0000dc00ff077624 */ /* 0x000fe800078e00ff */
[----:B------:R-:W-:Y:S05]  /*3cf0*/  IMAD.U32 R5, R7, -0x40, RZ ;  /* 0xffffffc007057824 */ /* 0x000fea00078e00ff */
[C---:B------:R-:W-:Y:S04]  /*3d00*/  LEA R222, P0, R5.reuse, R222, 0x1 ;  /* 0x000000de05de7211 */ /* 0x040fe800078008ff */
[----:B------:R-:W-:Y:S01]  /*3d10*/  LEA.HI.X.SX32 R223, R5, R223, 0x1, P0 ;  /* 0x000000df05df7211 */ /* 0x000fe200000f0eff */
[----:B------:R-:W-:Y:S01]  /*3d20*/  IMAD.MOV.U32 R5, RZ, RZ, c[0x0][0x374] ;  /* 0x0000dd00ff057624 */ /* 0x000fe200078e00ff */
[C---:B------:R-:W-:Y:S03]  /*3d30*/  LEA R8, P0, R7.reuse, R222, 0x6 ;  /* 0x000000de07087211 */ /* 0x040fe600078030ff */
[----:B------:R-:W-:Y:S01]  /*3d40*/  @!PT LDS RZ, [RZ] ;  /* 0x00000000fffff984 */ /* 0x000fe20000000800 */
[----:B------:R-:W-:Y:S01]  /*3d50*/  @!PT LDS RZ, [RZ] ;  /* 0x00000000fffff984 */ /* 0x000fe20000000800 */
[----:B------:R-:W-:Y:S01]  /*3d60*/  @!PT LDS RZ, [RZ] ;  /* 0x00000000fffff984 */ /* 0x000fe20000000800 */
[----:B------:R1:W-:Y:S01]  /*3d70*/  LDGSTS.E.BYPASS.LTC128B.128 [R213+0x4000], [R222.64] ;  /* 0x04000000ded57fae */ /* 0x0003e2000b901d5e */
[----:B------:R-:W-:Y:S05]  /*3d80*/  LEA.HI.X R9, R7, R223, R5, 0x6, P0 ;  /* 0x000000df07097211 */ /* 0x000fea00000f3405 */
[----:B------:R1:W-:Y:S04]  /*3d90*/  LDGSTS.E.BYPASS.LTC128B.128 [R213+0x5000], [R8.64] ;  /* 0x0500000008d57fae */ /* 0x0003e8000b901d5e */
[----:B------:R-:W0:Y:S02]  /*3da0*/  LDGDEPBAR ;  /* 0x00000000000079af */ /* 0x000e240000000000 */
.L_x_75:
[----:B------:R-:W-:Y:S01]  /*3db0*/  LDSM.16.M88.4 R20, [R172] ;  /* 0x00000000ac14783b */ /* 0x000fe20000000200 */
[--C-:B------:R-:W-:Y:S01]  /*3dc0*/  IMAD.IADD R113, R112, 0x1, R175.reuse ;  /* 0x0000000170717824 */ /* 0x100fe200078e02af */
[----:B------:R-:W-:Y:S01]  /*3dd0*/  ULOP3.LUT UR4, UR35, 0x1, URZ, 0xc0, !UPT ;  /* 0x0000000123047892 */ /* 0x000fe2000f8ec03f */
[----:B------:R-:W-:Y:S01]  /*3de0*/  IMAD.IADD R115, R172, 0x1, R175 ;  /* 0x00000001ac737824 */ /* 0x000fe200078e02af */
[----:B-1----:R-:W1:Y:S01]  /*3df0*/  LDSM.16.MT88.4 R8, [R112+0x6000] ;  /* 0x006000007008783b */ /* 0x002e620000004200 */
[----:B------:R-:W-:Y:S01]  /*3e00*/  IMAD.IADD R114, R175, 0x1, R0 ;  /* 0x00000001af727824 */ /* 0x000fe200078e0200 */
[----:B------:R-:W-:Y:S02]  /*3e10*/  UISETP.NE.U32.AND UP0, UPT, UR4, 0x1, UPT ;  /* 0x000000010400788c */ /* 0x000fe4000bf05070 */
[----:B------:R-:W2:Y:S04]  /*3e20*/  LDSM.16.MT88.4 R16, [R113+0x6000] ;  /* 0x006000007110783b */ /* 0x000ea80000004200 */
[----:B------:R-:W-:Y:S04]  /*3e30*/  LDSM.16.M88.4 R24, [R0] ;  /* 0x000000000018783b */ /* 0x000fe80000000200 */
[----:B------:R-:W3:Y:S04]  /*3e40*/  LDSM.16.MT88.4 R28, [R112+0x6800] ;  /* 0x00680000701c783b */ /* 0x000ee80000004200 */
[----:B------:R-:W4:Y:S04]  /*3e50*/  LDSM.16.MT88.4 R32, [R113+0x6800] ;  /* 0x006800007120783b */ /* 0x000f280000004200 */
[----:B------:R-:W-:Y:S04]  /*3e60*/  LDSM.16.MT88.4 R104, [R112+0x7000] ;  /* 0x007000007068783b */ /* 0x000fe80000004200 */
[----:B------:R-:W3:Y:S04]  /*3e70*/  LDSM.16.M88.4 R100, [R115] ;  /* 0x000000007364783b */ /* 0x000ee80000000200 */
[----:B------:R-:W-:Y:S01]  /*3e80*/  LDSM.16.MT88.4 R108, [R112+0x7800] ;  /* 0x00780000706c783b */ /* 0x000fe20000004200 */
[C---:B-1----:R-:W-:Y:S08]  /*3e90*/  HMMA.16816.F32.BF16 R4, R20.reuse, R8, RZ ;  /* 0x000000081404723c */ /* 0x042ff000000418ff */
[C---:B------:R-:W-:Y:S08]  /*3ea0*/  HMMA.16816.F32.BF16 R8, R20.reuse, R10, RZ ;  /* 0x0000000a1408723c */ /* 0x040ff000000418ff */
[C---:B--2---:R-:W-:Y:S08]  /*3eb0*/  HMMA.16816.F32.BF16 R12, R20.reuse, R16, RZ ;  /* 0x00000010140c723c */ /* 0x044ff000000418ff */
[----:B------:R-:W-:Y:S01]  /*3ec0*/  HMMA.16816.F32.BF16 R16, R20, R18, RZ ;  /* 0x000000121410723c */ /* 0x000fe200000418ff */
[----:B------:R-:W1:Y:S07]  /*3ed0*/  LDSM.16.MT88.4 R20, [R113+0x7000] ;  /* 0x007000007114783b */ /* 0x000e6e0000004200 */
[C---:B---3--:R-:W-:Y:S08]  /*3ee0*/  HMMA.16816.F32.BF16 R4, R24.reuse, R28, R4 ;  /* 0x0000001c1804723c */ /* 0x048ff00000041804 */
[C---:B------:R-:W-:Y:S01]  /*3ef0*/  HMMA.16816.F32.BF16 R8, R24.reuse, R30, R8 ;  /* 0x0000001e1808723c */ /* 0x040fe20000041808 */
[----:B------:R-:W2:Y:S07]  /*3f00*/  LDSM.16.M88.4 R28, [R114] ;  /* 0x00000000721c783b */ /* 0x000eae0000000200 */
[C---:B----4-:R-:W-:Y:S08]  /*3f10*/  HMMA.16816.F32.BF16 R12, R24.reuse, R32, R12 ;  /* 0x00000020180c723c */ /* 0x050ff0000004180c */
[----:B------:R-:W-:Y:S01]  /*3f20*/  HMMA.16816.F32.BF16 R16, R24, R34, R16 ;  /* 0x000000221810723c */ /* 0x000fe20000041810 */
[----:B------:R-:W3:Y:S04]  /*3f30*/  LDSM.16.MT88.4 R24, [R113+0x7800] ;  /* 0x007800007118783b */ /* 0x000ee80000004200 */
[----:B------:R-:W-:Y:S03]  /*3f40*/  LDSM.16.M88.4 R32, [R172+0x2000] ;  /* 0x00200000ac20783b */ /* 0x000fe60000000200 */
[C---:B------:R-:W-:Y:S08]  /*3f50*/  HMMA.16816.F32.BF16 R4, R100.reuse, R104, R4 ;  /* 0x000000686404723c */ /* 0x040ff00000041804 */
[C---:B------:R-:W-:Y:S01]  /*3f60*/  HMMA.16816.F32.BF16 R8, R100.reuse, R106, R8 ;  /* 0x0000006a6408723c */ /* 0x040fe20000041808 */
[----:B------:R-:W4:Y:S07]  /*3f70*/  LDSM.16.MT88.4 R104, [R112+0x8000] ;  /* 0x008000007068783b */ /* 0x000f2e0000004200 */
[C---:B-1----:R-:W-:Y:S08]  /*3f80*/  HMMA.16816.F32.BF16 R12, R100.reuse, R20, R12 ;  /* 0x00000014640c723c */ /* 0x042ff0000004180c */
[----:B------:R-:W-:Y:S01]  /*3f90*/  HMMA.16816.F32.BF16 R16, R100, R22, R16 ;  /* 0x000000166410723c */ /* 0x000fe20000041810 */
[----:B------:R-:W1:Y:S04]  /*3fa0*/  LDSM.16.MT88.4 R20, [R113+0x8000] ;  /* 0x008000007114783b */ /* 0x000e680000004200 */
[----:B------:R-:W-:Y:S03]  /*3fb0*/  LDSM.16.M88.4 R100, [R0+0x2000] ;  /* 0x002000000064783b */ /* 0x000fe60000000200 */
[C---:B--2---:R-:W-:Y:S08]  /*3fc0*/  HMMA.16816.F32.BF16 R4, R28.reuse, R108, R4 ;  /* 0x0000006c1c04723c */ /* 0x044ff00000041804 */
[C---:B------:R-:W-:Y:S01]  /*3fd0*/  HMMA.16816.F32.BF16 R8, R28.reuse, R110, R8 ;  /* 0x0000006e1c08723c */ /* 0x040fe20000041808 */
[----:B------:R-:W2:Y:S07]  /*3fe0*/  LDSM.16.MT88.4 R108, [R112+0x8800] ;  /* 0x00880000706c783b */ /* 0x000eae0000004200 */
[C---:B---3--:R-:W-:Y:S08]  /*3ff0*/  HMMA.16816.F32.BF16 R12, R28.reuse, R24, R12 ;  /* 0x000000181c0c723c */ /* 0x048ff0000004180c */
[----:B------:R-:W-:Y:S01]  /*4000*/  HMMA.16816.F32.BF16 R16, R28, R26, R16 ;  /* 0x0000001a1c10723c */ /* 0x000fe20000041810 */
[----:B------:R-:W3:Y:S04]  /*4010*/  LDSM.16.MT88.4 R24, [R113+0x8800] ;  /* 0x008800007118783b */ /* 0x000ee80000004200 */
[----:B------:R-:W-:Y:S03]  /*4020*/  LDSM.16.M88.4 R28, [R115+0x2000] ;  /* 0x00200000731c783b */ /* 0x000fe60000000200 */
[C---:B----4-:R-:W-:Y:S08]  /*4030*/  HMMA.16816.F32.BF16 R4, R32.reuse, R104, R4 ;  /* 0x000000682004723c */ /* 0x050ff00000041804 */
        /* <DEDUP_REMOVED lines=11> */
[----:B------:R-:W3:Y:S06]  /*40f0*/  LDSM.16.MT88.4 R24, [R113+0x9800] ;  /* 0x009800007118783b */ /* 0x000eec0000004200 */
[----:B------:R-:W-:Y:S01]  /*4100*/  IMAD.U32 R101, RZ, RZ, UR24 ;  /* 0x00000018ff657e24 */ /* 0x000fe2000f8e00ff */
[C---:B----4-:R-:W-:Y:S08]  /*4110*/  HMMA.16816.F32.BF16 R4, R28.reuse, R104, R4 ;  /* 0x000000681c04723c */ /* 0x050ff00000041804 */
[C---:B------:R-:W-:Y:S08]  /*4120*/  HMMA.16816.F32.BF16 R8, R28.reuse, R106, R8 ;  /* 0x0000006a1c08723c */ /* 0x040ff00000041808 */
[C---:B-1----:R-:W-:Y:S08]  /*4130*/  HMMA.16816.F32.BF16 R12, R28.reuse, R20, R12 ;  /* 0x000000141c0c723c */ /* 0x042ff0000004180c */
[----:B------:R-:W-:Y:S07]  /*4140*/  HMMA.16816.F32.BF16 R16, R28, R22, R16 ;  /* 0x000000161c10723c */ /* 0x000fee0000041810 */
[----:B------:R-:W-:Y:S01]  /*4150*/  @P5 IADD3 R28, P0, R204, R190, RZ ;  /* 0x000000becc1c5210 */ /* 0x000fe20007f1e0ff */
[C---:B--2---:R-:W-:Y:S01]  /*4160*/  HMMA.16816.F32.BF16 R4, R32.reuse, R108, R4 ;  /* 0x0000006c2004723c */ /* 0x044fe20000041804 */
[----:B------:R-:W-:Y:S04]  /*4170*/  IMAD.U32 R31, RZ, RZ, UR22 ;  /* 0x00000016ff1f7e24 */ /* 0x000fe8000f8e00ff */
[----:B------:R-:W-:Y:S01]  /*4180*/  @P5 IMAD.X R29, R203, 0x1, R188, P0 ;  /* 0x00000001cb1d5824 */ /* 0x000fe200000e06bc */
[-C--:B------:R-:W-:Y:S01]  /*4190*/  LEA R104, P2, R31, R220.reuse, 0x2 ;  /* 0x000000dc1f687211 */ /* 0x080fe200078410ff */
[----:B------:R-:W-:Y:S01]  /*41a0*/  IMAD.IADD R108, R175, 0x1, R169 ;  /* 0x00000001af6c7824 */ /* 0x000fe200078e02a9 */
[C---:B------:R-:W-:Y:S02]  /*41b0*/  HMMA.16816.F32.BF16 R8, R32.reuse, R110, R8 ;  /* 0x0000006e2008723c */ /* 0x040fe40000041808 */
[----:B------:R1:W5:Y:S04]  /*41c0*/  @P5 LDG.E R211, [R28.64] ;  /* 0x0000001e1cd35981 */ /* 0x000368000c1e1900 */
[----:B------:R-:W-:Y:S02]  /*41d0*/  LDSM.16.MT88.4 R20, [R108] ;  /* 0x000000006c14783b */ /* 0x000fe40000004200 */
[C---:B---3--:R-:W-:Y:S02]  /*41e0*/  HMMA.16816.F32.BF16 R12, R32.reuse, R24, R12 ;  /* 0x00000018200c723c */ /* 0x048fe4000004180c */
[----:B------:R1:W5:Y:S04]  /*41f0*/  @P5 LDG.E R210, [R28.64+0x20] ;  /* 0x0000201e1cd25981 */ /* 0x000368000c1e1900 */
[----:B------:R1:W5:Y:S01]  /*4200*/  @P5 LDG.E R209, [R28.64+0x80] ;  /* 0x0000801e1cd15981 */ /* 0x000362000c1e1900 */
[----:B------:R-:W-:Y:S01]  /*4210*/  IMAD.U32 R25, RZ, RZ, UR24 ;  /* 0x00000018ff197e24 */ /* 0x000fe2000f8e00ff */
[----:B------:R-:W-:Y:S02]  /*4220*/  HMMA.16816.F32.BF16 R16, R32, R26, R16 ;  /* 0x0000001a2010723c */ /* 0x000fe40000041810 */
[----:B------:R1:W5:Y:S02]  /*4230*/  @P5 LDG.E R208, [R28.64+0xa0] ;  /* 0x0000a01e1cd05981 */ /* 0x000364000c1e1900 */
[-C--:B------:R-:W-:Y:S01]  /*4240*/  LEA R30, P0, R25, R220.reuse, 0x2 ;  /* 0x000000dc191e7211 */ /* 0x080fe200078010ff */
[----:B------:R-:W-:Y:S01]  /*4250*/  IMAD.U32 R25, RZ, RZ, UR22 ;  /* 0x00000016ff197e24 */ /* 0x000fe2000f8e00ff */
[----:B------:R2:W-:Y:S01]  /*4260*/  RED.E.ADD.F32.FTZ.RN.STRONG.GPU [R220.64], R4 ;  /* 0x00000004dc00798e */ /* 0x0005e2000c10e79e */
[----:B------:R-:W-:Y:S01]  /*4270*/  IMAD.U32 R35, RZ, RZ, UR23 ;  /* 0x00000017ff237e24 */ /* 0x000fe2000f8e00ff */
[-C--:B------:R-:W-:Y:S01]  /*4280*/  LEA.HI.X.SX32 R31, R101, R221.reuse, 0x2, P0 ;  /* 0x000000dd651f7211 */ /* 0x080fe200000f16ff */
[----:B------:R-:W-:Y:S03]  /*4290*/  IMAD.U32 R33, RZ, RZ, UR23 ;  /* 0x00000017ff217e24 */ /* 0x000fe6000f8e00ff */
[-C--:B------:R-:W-:Y:S01]  /*42a0*/  LEA R102, P3, R35, R220.reuse, 0x2 ;  /* 0x000000dc23667211 */ /* 0x080fe200078610ff */
[----:B------:R3:W-:Y:S01]  /*42b0*/  RED.E.ADD.F32.FTZ.RN.STRONG.GPU [R30.64], R5 ;  /* 0x000000051e00798e */ /* 0x0007e2000c10e79e */
[----:B------:R-:W-:Y:S01]  /*42c0*/  IMAD.U32 R27, RZ, RZ, UR21 ;  /* 0x00000015ff1b7e24 */ /* 0x000fe2000f8e00ff */
[-C--:B------:R-:W-:Y:S01]  /*42d0*/  LEA.HI.X.SX32 R105, R25, R221.reuse, 0x2, P2 ;  /* 0x000000dd19697211 */ /* 0x080fe200010f16ff */
[----:B------:R-:W-:Y:S01]  /*42e0*/  IMAD.U32 R25, RZ, RZ, UR20 ;  /* 0x00000014ff197e24 */ /* 0x000fe2000f8e00ff */
[-C--:B------:R-:W-:Y:S01]  /*42f0*/  LEA.HI.X.SX32 R103, R33, R221.reuse, 0x2, P3 ;  /* 0x000000dd21677211 */ /* 0x080fe200018f16ff */
[----:B------:R-:W-:Y:S01]  /*4300*/  IMAD.U32 R35, RZ, RZ, UR19 ;  /* 0x00000013ff237e24 */ /* 0x000fe2000f8e00ff */
[-C--:B------:R-:W-:Y:S01]  /*4310*/  LEA R106, P0, R27, R220.reuse, 0x2 ;  /* 0x000000dc1b6a7211 */ /* 0x080fe200078010ff */
[----:B------:R-:W-:Y:S01]  /*4320*/  IMAD.U32 R101, RZ, RZ, UR20 ;  /* 0x00000014ff657e24 */ /* 0x000fe2000f8e00ff */
[-C--:B------:R-:W-:Y:S01]  /*4330*/  LEA R24, P3, R25, R220.reuse, 0x2 ;  /* 0x000000dc19187211 */ /* 0x080fe200078610ff */
[----:B------:R4:W-:Y:S01]  /*4340*/  RED.E.ADD.F32.FTZ.RN.STRONG.GPU [R102.64], R6 ;  /* 0x000000066600798e */ /* 0x0009e2000c10e79e */
[----:B------:R-:W-:Y:S02]  /*4350*/  IMAD.U32 R33, RZ, RZ, UR19 ;  /* 0x00000013ff217e24 */ /* 0x000fe4000f8e00ff */
[-C--:B------:R-:W-:Y:S01]  /*4360*/  LEA.HI.X.SX32 R25, R101, R221.reuse, 0x2, P3 ;  /* 0x000000dd65197211 */ /* 0x080fe200018f16ff */
[----:B------:R4:W-:Y:S01]  /*4370*/  RED.E.ADD.F32.FTZ.RN.STRONG.GPU [R104.64], R7 ;  /* 0x000000076800798e */ /* 0x0009e2000c10e79e */
[----:B-1----:R-:W-:Y:S01]  /*4380*/  IMAD.U32 R29, RZ, RZ, UR21 ;  /* 0x00000015ff1d7e24 */ /* 0x002fe2000f8e00ff */
[-C--:B------:R-:W-:Y:S01]  /*4390*/  LEA R28, P2, R35, R220.reuse, 0x2 ;  /* 0x000000dc231c7211 */ /* 0x080fe200078410ff */
[----:B------:R-:W-:Y:S02]  /*43a0*/  IMAD.U32 R27, RZ, RZ, UR17 ;  /* 0x00000011ff1b7e24 */ /* 0x000fe4000f8e00ff */
[----:B------:R-:W-:Y:S01]  /*43b0*/  IMAD.U32 R35, RZ, RZ, UR15 ;  /* 0x0000000fff237e24 */ /* 0x000fe2000f8e00ff */
[-C--:B------:R-:W-:Y:S01]  /*43c0*/  LEA.HI.X.SX32 R107, R29, R221.reuse, 0x2, P0 ;  /* 0x000000dd1d6b7211 */ /* 0x080fe200000f16ff */
[----:B------:R-:W-:Y:S02]  /*43d0*/  IMAD.U32 R29, RZ, RZ, UR18 ;  /* 0x00000012ff1d7e24 */ /* 0x000fe4000f8e00ff */
[----:B------:R-:W-:Y:S01]  /*43e0*/  IMAD.U32 R101, RZ, RZ, UR16 ;  /* 0x00000010ff657e24 */ /* 0x000fe2000f8e00ff */
[-C--:B------:R-:W-:Y:S01]  /*43f0*/  LEA R32, P4, R35, R220.reuse, 0x2 ;  /* 0x000000dc23207211 */ /* 0x080fe200078810ff */
[----:B------:R-:W-:Y:S01]  /*4400*/  RED.E.ADD.F32.FTZ.RN.STRONG.GPU [R106.64], R8 ;  /* 0x000000086a00798e */ /* 0x000fe2000c10e79e */
[-C--:B--2---:R-:W-:Y:S01]  /*4410*/  LEA R4, P0, R29, R220.reuse, 0x2 ;  /* 0x000000dc1d047211 */ /* 0x084fe200078010ff */
[----:B---3--:R-:W-:Y:S01]  /*4420*/  IMAD.U32 R5, RZ, RZ, UR18 ;  /* 0x00000012ff057e24 */ /* 0x008fe2000f8e00ff */
[-C--:B------:R-:W-:Y:S01]  /*4430*/  LEA.HI.X.SX32 R29, R33, R221.reuse, 0x2, P2 ;  /* 0x000000dd211d7211 */ /* 0x080fe200010f16ff */
[----:B------:R1:W-:Y:S01]  /*4440*/  RED.E.ADD.F32.FTZ.RN.STRONG.GPU [R24.64], R9 ;  /* 0x000000091800798e */ /* 0x0003e2000c10e79e */
[----:B------:R-:W-:Y:S02]  /*4450*/  IMAD.U32 R33, RZ, RZ, UR14 ;  /* 0x0000000eff217e24 */ /* 0x000fe4000f8e00ff */
[-C--:B------:R-:W-:Y:S01]  /*4460*/  LEA.HI.X.SX32 R5, R5, R221.reuse, 0x2, P0 ;  /* 0x000000dd05057211 */ /* 0x080fe200000f16ff */
[----:B------:R2:W-:Y:S02]  /*4470*/  RED.E.ADD.F32.FTZ.RN.STRONG.GPU [R28.64], R10 ;  /* 0x0000000a1c00798e */ /* 0x0005e4000c10e79e */
[-C--:B------:R-:W-:Y:S02]  /*4480*/  LEA R100, P3, R33, R220.reuse, 0x2 ;  /* 0x000000dc21647211 */ /* 0x080fe400078610ff */
[----:B------:R3:W-:Y:S01]  /*4490*/  RED.E.ADD.F32.FTZ.RN.STRONG.GPU [R4.64], R11 ;  /* 0x0000000b0400798e */ /* 0x0007e2000c10e79e */
[-C--:B----4-:R-:W-:Y:S01]  /*44a0*/  LEA R6, P2, R27, R220.reuse, 0x2 ;  /* 0x000000dc1b067211 */ /* 0x090fe200078410ff */
[----:B------:R-:W-:Y:S02]  /*44b0*/  IMAD.U32 R27, RZ, RZ, UR16 ;  /* 0x00000010ff1b7e24 */ /* 0x000fe4000f8e00ff */
[----:B------:R-:W-:Y:S01]  /*44c0*/  RED.E.ADD.F32.FTZ.RN.STRONG.GPU [R220.64+0x80], R12 ;  /* 0x0000800cdc00798e */ /* 0x000fe2000c10e79e */
[----:B------:R-:W-:Y:S02]  /*44d0*/  IMAD.U32 R7, RZ, RZ, UR17 ;  /* 0x00000011ff077e24 */ /* 0x000fe4000f8e00ff */
[-C--:B------:R-:W-:Y:S01]  /*44e0*/  LEA R26, P0, R27, R220.reuse, 0x2 ;  /* 0x000000dc1b1a7211 */ /* 0x080fe200078010ff */
[----:B------:R4:W-:Y:S02]  /*44f0*/  RED.E.ADD.F32.FTZ.RN.STRONG.GPU [R30.64+0x80], R13 ;  /* 0x0000800d1e00798e */ /* 0x0009e4000c10e79e */
[-C--:B------:R-:W-:Y:S02]  /*4500*/  LEA.HI.X.SX32 R7, R7, R221.reuse, 0x2, P2 ;  /* 0x000000dd07077211 */ /* 0x080fe400010f16ff */
[-C--:B------:R-:W-:Y:S03]  /*4510*/  LEA.HI.X.SX32 R27, R101, R221.reuse, 0x2, P0 ;  /* 0x000000dd651b7211 */ /* 0x080fe600000f16ff */
[----:B------:R-:W-:Y:S01]  /*4520*/  RED.E.ADD.F32.FTZ.RN.STRONG.GPU [R6.64], R14 ;  /* 0x0000000e0600798e */ /* 0x000fe2000c10e79e */
[----:B-1----:R-:W-:Y:S03]  /*4530*/  IMAD.U32 R9, RZ, RZ, UR12 ;  /* 0x0000000cff097e24 */ /* 0x002fe6000f8e00ff */
[----:B------:R-:W-:Y:S01]  /*4540*/  RED.E.ADD.F32.FTZ.RN.STRONG.GPU [R26.64], R15 ;  /* 0x0000000f1a00798e */ /* 0x000fe2000c10e79e */
[----:B------:R-:W-:Y:S02]  /*4550*/  IMAD.U32 R25, RZ, RZ, UR13 ;  /* 0x0000000dff197e24 */ /* 0x000fe4000f8e00ff */
[----:B--2---:R-:W-:Y:S01]  /*4560*/  IMAD.U32 R29, RZ, RZ, UR15 ;  /* 0x0000000fff1d7e24 */ /* 0x004fe2000f8e00ff */
[-C--:B------:R-:W-:Y:S02]  /*4570*/  LEA R106, P0, R9, R220.reuse, 0x2 ;  /* 0x000000dc096a7211 */ /* 0x080fe400078010ff */
[----:B------:R-:W-:Y:S01]  /*4580*/  LEA R104, P2, R25, R220, 0x2 ;  /* 0x000000dc19687211 */ /* 0x000fe200078410ff */
[----:B---3--:R-:W-:Y:S01]  /*4590*/  IMAD.U32 R5, RZ, RZ, UR14 ;  /* 0x0000000eff057e24 */ /* 0x008fe2000f8e00ff */
[-C--:B------:R-:W-:Y:S01]  /*45a0*/  LEA.HI.X.SX32 R33, R29, R221.reuse, 0x2, P4 ;  /* 0x000000dd1d217211 */ /* 0x080fe200020f16ff */
[----:B------:R-:W-:Y:S01]  /*45b0*/  IMAD.U32 R11, RZ, RZ, UR12 ;  /* 0x0000000cff0b7e24 */ /* 0x000fe2000f8e00ff */
[----:B------:R-:W-:Y:S01]  /*45c0*/  LDSM.16.MT88.4 R24, [R170+0xa800] ;  /* 0x00a80000aa18783b */ /* 0x000fe20000004200 */
[----:B------:R-:W-:Y:S01]  /*45d0*/  ISETP.LT.AND P4, PT, R201, UR35, PT ;  /* 0x00000023c9007c0c */ /* 0x000fe2000bf81270 */
[----:B------:R-:W-:Y:S01]  /*45e0*/  UIADD3 UR35, UR35, -0x1, URZ ;  /* 0xffffffff23237890 */ /* 0x000fe2000fffe03f */
[-C--:B------:R-:W-:Y:S01]  /*45f0*/  LEA.HI.X.SX32 R101, R5, R221.reuse, 0x2, P3 ;  /* 0x000000dd05657211 */ /* 0x080fe200018f16ff */
[----:B------:R-:W-:Y:S01]  /*4600*/  RED.E.ADD.F32.FTZ.RN.STRONG.GPU [R32.64], R16 ;  /* 0x000000102000798e */ /* 0x000fe2000c10e79e */
[----:B----4-:R-:W-:Y:S01]  /*4610*/  IMAD.U32 R13, RZ, RZ, UR13 ;  /* 0x0000000dff0d7e24 */ /* 0x010fe2000f8e00ff */
[-C--:B------:R-:W-:Y:S02]  /*4620*/  LEA.HI.X.SX32 R107, R11, R221.reuse, 0x2, P0 ;  /* 0x000000dd0b6b7211 */ /* 0x080fe400000f16ff */
[----:B------:R-:W-:Y:S01]  /*4630*/  LDSM.16.MT88.4 R4, [R170+0xa000] ;  /* 0x00a00000aa04783b */ /* 0x000fe20000004200 */
[----:B------:R-:W-:Y:S02]  /*4640*/  PLOP3.LUT P0, PT, PT, PT, UP0, 0x80, 0x0 ;  /* 0x000000000000781c */ /* 0x000fe40003f0f008 */
[----:B------:R-:W-:Y:S01]  /*4650*/  LEA.HI.X.SX32 R105, R13, R221, 0x2, P2 ;  /* 0x000000dd0d697211 */ /* 0x000fe200010f16ff */
[----:B------:R-:W1:Y:S01]  /*4660*/  LDSM.16.MT88.4 R8, [R169] ;  /* 0x00000000a908783b */ /* 0x000e620000004200 */
[----:B------:R-:W-:Y:S02]  /*4670*/  @P5 IADD3 R206, P2, R206, -0x100, RZ ;  /* 0xffffff00cece5810 */ /* 0x000fe40007f5e0ff */
[----:B------:R-:W-:Y:S01]  /*4680*/  @P5 IADD3 R204, P3, R204, -0x100, RZ ;  /* 0xffffff00cccc5810 */ /* 0x000fe20007f7e0ff */
[----:B------:R-:W-:Y:S01]  /*4690*/  RED.E.ADD.F32.FTZ.RN.STRONG.GPU [R100.64], R17 ;  /* 0x000000116400798e */ /* 0x000fe2000c10e79e */
[----:B------:R-:W-:Y:S02]  /*46a0*/  @P5 IADD3.X R205, R205, -0x1, RZ, P2, !PT ;  /* 0xffffffffcdcd5810 */ /* 0x000fe400017fe4ff */
[----:B------:R-:W-:Y:S01]  /*46b0*/  @P5 IADD3.X R203, R203, -0x1, RZ, P3, !PT ;  /* 0xffffffffcbcb5810 */ /* 0x000fe20001ffe4ff */
[----:B------:R-:W-:Y:S04]  /*46c0*/  RED.E.ADD.F32.FTZ.RN.STRONG.GPU [R104.64], R18 ;  /* 0x000000126800798e */ /* 0x000fe8000c10e79e */
[----:B------:R-:W2:Y:S04]  /*46d0*/  LDSM.16.MT88.4 R12, [R170+0xc000] ;  /* 0x00c00000aa0c783b */ /* 0x000ea80000004200 */
[----:B------:R-:W-:Y:S04]  /*46e0*/  RED.E.ADD.F32.FTZ.RN.STRONG.GPU [R106.64], R19 ;  /* 0x000000136a00798e */ /* 0x000fe8000c10e79e */
[----:B------:R-:W3:Y:S04]  /*46f0*/  LDSM.16.MT88.4 R28, [R169+0x800] ;  /* 0x00080000a91c783b */ /* 0x000ee80000004200 */
[----:B------:R-:W4:Y:S04]  /*4700*/  LDSM.16.MT88.4 R32, [R170+0xc800] ;  /* 0x00c80000aa20783b */ /* 0x000f280000004200 */
[----:B------:R-:W3:Y:S04]  /*4710*/  LDSM.16.MT88.4 R100, [R108+0x800] ;  /* 0x000800006c64783b */ /* 0x000ee80000004200 */
[----:B------:R-:W-:Y:S04]  /*4720*/  LDSM.16.MT88.4 R16, [R170+0xd000] ;  /* 0x00d00000aa10783b */ /* 0x000fe80000004200 */
[----:B------:R-:W-:Y:S01]  /*4730*/  LDSM.16.MT88.4 R104, [R108+0x1000] ;  /* 0x001000006c68783b */ /* 0x000fe20000004200 */
        /* <DEDUP_REMOVED lines=10> */
[----:B------:R-:W-:Y:S04]  /*47e0*/  LDSM.16.MT88.4 R4, [R170+0xb800] ;  /* 0x00b80000aa04783b */ /* 0x000fe80000004200 */
[----:B------:R-:W2:Y:S03]  /*47f0*/  LDSM.16.MT88.4 R20, [R169+0x1800] ;  /* 0x00180000a914783b */ /* 0x000ea60000004200 */
[-C--:B---3--:R-:W-:Y:S08]  /*4800*/  HMMA.16816.F32.BF16 R68, R24, R28.reuse, R68 ;  /* 0x0000001c1844723c */ /* 0x088ff00000041844 */
[C---:B----4-:R-:W-:Y:S08]  /*4810*/  HMMA.16816.F32.BF16 R72, R32.reuse, R28, R72 ;  /* 0x0000001c2048723c */ /* 0x050ff00000041848 */
[-C--:B------:R-:W-:Y:S08]  /*4820*/  HMMA.16816.F32.BF16 R76, R32, R30.reuse, R76 ;  /* 0x0000001e204c723c */ /* 0x080ff0000004184c */
[C---:B------:R-:W-:Y:S01]  /*4830*/  HMMA.16816.F32.BF16 R80, R24.reuse, R30, R80 ;  /* 0x0000001e1850723c */ /* 0x040fe20000041850 */
[----:B------:R-:W3:Y:S07]  /*4840*/  LDSM.16.MT88.4 R28, [R170+0xd800] ;  /* 0x00d80000aa1c783b */ /* 0x000eee0000004200 */
[-C--:B------:R-:W-:Y:S08]  /*4850*/  HMMA.16816.F32.BF16 R84, R24, R100.reuse, R84 ;  /* 0x000000641854723c */ /* 0x080ff00000041854 */
[C---:B------:R-:W-:Y:S08]  /*4860*/  HMMA.16816.F32.BF16 R88, R32.reuse, R100, R88 ;  /* 0x000000642058723c */ /* 0x040ff00000041858 */
[-C--:B------:R-:W-:Y:S01]  /*4870*/  HMMA.16816.F32.BF16 R92, R32, R102.reuse, R92 ;  /* 0x00000066205c723c */ /* 0x080fe2000004185c */
[----:B------:R-:W4:Y:S07]  /*4880*/  LDSM.16.MT88.4 R32, [R108+0x1800] ;  /* 0x001800006c20783b */ /* 0x000f2e0000004200 */
        /* <DEDUP_REMOVED lines=12> */
[C---:B------:R-:W-:Y:S08]  /*4950*/  HMMA.16816.F32.BF16 R80, R4.reuse, R22, R80 ;  /* 0x000000160450723c */ /* 0x040ff00000041850 */
[-C--:B----4-:R-:W-:Y:S08]  /*4960*/  HMMA.16816.F32.BF16 R84, R4, R32.reuse, R84 ;  /* 0x000000200454723c */ /* 0x090ff00000041854 */
[C---:B------:R-:W-:Y:S08]  /*4970*/  HMMA.16816.F32.BF16 R88, R28.reuse, R32, R88 ;  /* 0x000000201c58723c */ /* 0x040ff00000041858 */
[-C--:B------:R-:W-:Y:S08]  /*4980*/  HMMA.16816.F32.BF16 R92, R28, R34.reuse, R92 ;  /* 0x000000221c5c723c */ /* 0x080ff0000004185c */
[----:B------:R-:W-:Y:S07]  /*4990*/  HMMA.16816.F32.BF16 R96, R4, R34, R96 ;  /* 0x000000220460723c */ /* 0x000fee0000041860 */
[C---:B------:R-:W-:Y:S02]  /*49a0*/  IADD3 R4, R169.reuse, -0x2000, RZ ;  /* 0xffffe000a9047810 */ /* 0x040fe40007ffe0ff */
[----:B------:R-:W-:Y:S05]  /*49b0*/  @P0 IADD3 R4, R169, 0x2000, RZ ;  /* 0x00002000a9040810 */ /* 0x000fea0007ffe0ff */
[----:B------:R-:W-:Y:S01]  /*49c0*/  IMAD.MOV.U32 R169, RZ, RZ, R4 ;  /* 0x000000ffffa97224 */ /* 0x000fe200078e0004 */
[----:B------:R-:W-:-:S05]  /*49d0*/  @P4 BRA `(.L_x_76) ;  /* 0xffffd5c000004947 */ /* 0x000fca000383ffff */
.L_x_73:
[----:B------:R-:W4:Y:S01]  /*49e0*/  S2R R0, SR_CTAID.Y ;  /* 0x0000000000007919 */ /* 0x000f220000002600 */
[----:B------:R-:W-:Y:S01]  /*49f0*/  FMUL.FTZ R68, R68, c[0x0][0x2e0] ;  /* 0x0000b80044447a20 */ /* 0x000fe20000410000 */
[----:B------:R-:W-:Y:S01]  /*4a00*/  F2FP.BF16.PACK_AB R36, R37, R36 ;  /* 0x000000242524723e */ /* 0x000fe200000010ff */
[----:B------:R-:W-:Y:S01]  /*4a10*/  FMUL.FTZ R69, R69, c[0x0][0x2e0] ;  /* 0x0000b80045457a20 */ /* 0x000fe20000410000 */
[----:B------:R-:W-:Y:S01]  /*4a20*/  BAR.SYNC.DEFER_BLOCKING 0x0 ;  /* 0x0000000000007b1d */ /* 0x000fe20000010000 */
[----:B------:R-:W-:Y:S01]  /*4a30*/  FMUL.FTZ R70, R70, c[0x0][0x2e0] ;  /* 0x0000b80046467a20 */ /* 0x000fe20000410000 */
[----:B------:R-:W-:Y:S01]  /*4a40*/  F2FP.BF16.PACK_AB R38, R39, R38 ;  /* 0x000000262726723e */ /* 0x000fe200000010ff */
[----:B------:R-:W-:Y:S01]  /*4a50*/  FMUL.FTZ R71, R71, c[0x0][0x2e0] ;  /* 0x0000b80047477a20 */ /* 0x000fe20000410000 */
[----:B------:R-:W-:Y:S01]  /*4a60*/  F2FP.BF16.PACK_AB R68, R69, R68 ;  /* 0x000000444544723e */ /* 0x000fe200000010ff */
[----:B------:R-:W-:Y:S01]  /*4a70*/  FMUL.FTZ R80, R80, c[0x0][0x2e0] ;  /* 0x0000b80050507a20 */ /* 0x000fe20000410000 */
[----:B------:R-:W-:Y:S01]  /*4a80*/  SHF.R.S32.HI R11, RZ, 0x1f, R184 ;  /* 0x0000001fff0b7819 */ /* 0x000fe200000114b8 */
[----:B------:R-:W-:Y:S01]  /*4a90*/  FMUL.FTZ R81, R81, c[0x0][0x2e0] ;  /* 0x0000b80051517a20 */ /* 0x000fe20000410000 */
[----:B------:R-:W-:Y:S01]  /*4aa0*/  F2FP.BF16.PACK_AB R70, R71, R70 ;  /* 0x000000464746723e */ /* 0x000fe200000010ff */
[----:B------:R-:W-:Y:S01]  /*4ab0*/  FMUL.FTZ R82, R82, c[0x0][0x2e0] ;  /* 0x0000b80052527a20 */ /* 0x000fe20000410000 */
[----:B------:R-:W-:Y:S01]  /*4ac0*/  MOV R10, R184 ;  /* 0x000000b8000a7202 */ /* 0x000fe20000000f00 */
        /* <DEDUP_REMOVED lines=11> */
[----:B----4-:R-:W-:Y:S01]  /*4b80*/  SHF.R.S32.HI R5, RZ, 0x1f, R0 ;  /* 0x0000001fff057819 */ /* 0x010fe20000011400 */
        /* <DEDUP_REMOVED lines=38> */
[C---:B------:R-:W-:Y:S01]  /*4df0*/  IMAD R7, R5.reuse, c[0x0][0x388], RZ ;  /* 0x0000e20005077a24 */ /* 0x040fe200078e02ff */
[----:B------:R-:W-:Y:S01]  /*4e00*/  STS [R193+0x400], R86 ;  /* 0x00040056c1007388 */ /* 0x000fe20000000800 */
[----:B------:R-:W-:Y:S01]  /*4e10*/  IMAD R5, R5, c[0x0][0x390], RZ ;  /* 0x0000e40005057a24 */ /* 0x000fe200078e02ff */
[----:B------:R-:W-:Y:S01]  /*4e20*/  F2FP.BF16.PACK_AB R95, R95, R94 ;  /* 0x0000005e5f5f723e */ /* 0x000fe200000010ff */
[C-C-:B------:R-:W-:Y:S01]  /*4e30*/  IMAD.WIDE.U32 R12, R0.reuse, c[0x0][0x388], R10.reuse ;  /* 0x0000e200000c7a25 */ /* 0x140fe200078e000a */
[----:B------:R-:W-:Y:S01]  /*4e40*/  STS [R202], R97 ;  /* 0x00000061ca007388 */ /* 0x000fe20000000800 */
[----:B------:R-:W-:Y:S01]  /*4e50*/  F2FP.BF16.PACK_AB R40, R41, R40 ;  /* 0x000000282928723e */ /* 0x000fe200000010ff */
[----:B------:R-:W-:Y:S01]  /*4e60*/  ULDC.64 UR4, c[0x0][0x3a0] ;  /* 0x0000e80000047ab9 */ /* 0x000fe20000000a00 */
[----:B------:R-:W-:Y:S01]  /*4e70*/  F2FP.BF16.PACK_AB R42, R43, R42 ;  /* 0x0000002a2b2a723e */ /* 0x000fe200000010ff */
[----:B------:R-:W-:Y:S01]  /*4e80*/  STS [R202+0x400], R99 ;  /* 0x00040063ca007388 */ /* 0x000fe20000000800 */
[----:B------:R-:W-:Y:S01]  /*4e90*/  F2FP.BF16.PACK_AB R44, R45, R44 ;  /* 0x0000002c2d2c723e */ /* 0x000fe200000010ff */
[C---:B------:R-:W-:Y:S01]  /*4ea0*/  IMAD.WIDE.U32 R10, R0.reuse, c[0x0][0x390], R10 ;  /* 0x0000e400000a7a25 */ /* 0x040fe200078e000a */
[----:B------:R-:W-:Y:S01]  /*4eb0*/  F2FP.BF16.PACK_AB R46, R47, R46 ;  /* 0x0000002e2f2e723e */ /* 0x000fe200000010ff */
[----:B------:R-:W-:Y:S01]  /*4ec0*/  STS [R193+0x2000], R88 ;  /* 0x00200058c1007388 */ /* 0x000fe20000000800 */
[----:B------:R-:W-:Y:S01]  /*4ed0*/  F2FP.BF16.PACK_AB R52, R53, R52 ;  /* 0x000000343534723e */ /* 0x000fe200000010ff */
[C---:B------:R-:W-:Y:S01]  /*4ee0*/  IMAD R2, R0.reuse, c[0x0][0x38c], R7 ;  /* 0x0000e30000027a24 */ /* 0x040fe200078e0207 */
[----:B------:R-:W-:Y:S01]  /*4ef0*/  F2FP.BF16.PACK_AB R54, R55, R54 ;  /* 0x000000363736723e */ /* 0x000fe200000010ff */
[----:B------:R-:W-:Y:S01]  /*4f00*/  STS [R193+0x2400], R90 ;  /* 0x0024005ac1007388 */ /* 0x000fe20000000800 */
[----:B------:R-:W-:Y:S01]  /*4f10*/  F2FP.BF16.PACK_AB R65, R65, R64 ;  /* 0x000000404141723e */ /* 0x000fe200000010ff */
[----:B------:R-:W-:Y:S01]  /*4f20*/  IMAD R4, R0, c[0x0][0x394], R5 ;  /* 0x0000e50000047a24 */ /* 0x000fe200078e0205 */
[----:B------:R-:W-:Y:S01]  /*4f30*/  F2FP.BF16.PACK_AB R67, R67, R66 ;  /* 0x000000424343723e */ /* 0x000fe200000010ff */
[----:B------:R-:W-:Y:S01]  /*4f40*/  STS [R202+0x2000], R93 ;  /* 0x0020005dca007388 */ /* 0x000fe20000000800 */
[----:B------:R-:W-:Y:S01]  /*4f50*/  F2FP.BF16.PACK_AB R56, R57, R56 ;  /* 0x000000383938723e */ /* 0x000fe200000010ff */
[----:B------:R-:W-:Y:S01]  /*4f60*/  IMAD.WIDE.U32 R18, R183, c[0x0][0x3a0], RZ ;  /* 0x0000e800b7127a25 */ /* 0x000fe200078e00ff */
[----:B------:R-:W-:Y:S01]  /*4f70*/  F2FP.BF16.PACK_AB R58, R59, R58 ;  /* 0x0000003a3b3a723e */ /* 0x000fe200000010ff */
[----:B------:R-:W-:Y:S01]  /*4f80*/  STS [R202+0x2400], R95 ;  /* 0x0024005fca007388 */ /* 0x000fe20000000800 */
[----:B------:R-:W-:Y:S01]  /*4f90*/  F2FP.BF16.PACK_AB R61, R61, R60 ;  /* 0x0000003c3d3d723e */ /* 0x000fe200000010ff */
[----:B------:R-:W-:Y:S01]  /*4fa0*/  IMAD.WIDE.U32 R14, R183, c[0x0][0x3a8], RZ ;  /* 0x0000ea00b70e7a25 */ /* 0x000fe200078e00ff */
[----:B------:R-:W-:Y:S01]  /*4fb0*/  F2FP.BF16.PACK_AB R63, R63, R62 ;  /* 0x0000003e3f3f723e */ /* 0x000fe200000010ff */
[----:B------:R4:W-:Y:S01]  /*4fc0*/  STS [R191+0x4000], R36 ;  /* 0x00400024bf007388 */ /* 0x0009e20000000800 */
[----:B------:R-:W-:Y:S01]  /*4fd0*/  SHF.R.S32.HI R16, RZ, 0x1f, R183 ;  /* 0x0000001fff107819 */ /* 0x000fe200000114b7 */
[----:B------:R-:W-:Y:S01]  /*4fe0*/  USHF.L.U32 UR27, UR4, 0x6, URZ ;  /* 0x00000006041b7899 */ /* 0x000fe2000800063f */
[----:B------:R-:W-:Y:S01]  /*4ff0*/  IADD3 R21, R13, R2, RZ ;  /* 0x000000020d157210 */ /* 0x000fe20007ffe0ff */
[----:B------:R-:W-:Y:S01]  /*5000*/  STS [R191+0x4400], R38 ;  /* 0x00440026bf007388 */ /* 0x000fe20000000800 */
[----:B------:R-:W-:Y:S01]  /*5010*/  MOV R20, R12 ;  /* 0x0000000c00147202 */ /* 0x000fe20000000f00 */
[C---:B------:R-:W-:Y:S01]  /*5020*/  IMAD R8, R16.reuse, c[0x0][0x3a0], RZ ;  /* 0x0000e80010087a24 */ /* 0x040fe200078e02ff */
[----:B------:R-:W-:Y:S01]  /*5030*/  USHF.L.U64.HI UR32, UR4, UR6, UR5 ;  /* 0x0000000604207299 */ /* 0x000fe20008010205 */
[----:B------:R-:W-:Y:S01]  /*5040*/  STS [R195+0x4000], R48 ;  /* 0x00400030c3007388 */ /* 0x000fe20000000800 */
[----:B------:R-:W-:Y:S01]  /*5050*/  IMAD R16, R16, c[0x0][0x3a8], RZ ;  /* 0x0000ea0010107a24 */ /* 0x000fe200078e02ff */
[----:B------:R-:W-:Y:S01]  /*5060*/  ULDC.64 UR4, c[0x0][0x3a8] ;  /* 0x0000ea0000047ab9 */ /* 0x000fe20000000a00 */
[C---:B------:R-:W-:Y:S01]  /*5070*/  IMAD R8, R183.reuse, c[0x0][0x3a4], R8 ;  /* 0x0000e900b7087a24 */ /* 0x040fe200078e0208 */
[----:B------:R-:W3:Y:S01]  /*5080*/  S2R R0, SR_CTAID.Z ;  /* 0x0000000000007919 */ /* 0x000ee20000002700 */
[----:B------:R-:W-:Y:S01]  /*5090*/  IMAD R16, R183, c[0x0][0x3ac], R16 ;  /* 0x0000eb00b7107a24 */ /* 0x000fe200078e0210 */
[----:B------:R-:W-:-:S02]  /*50a0*/  USHF.L.U32 UR33, UR4, 0x6, URZ ;  /* 0x0000000604217899 */ /* 0x000fc4000800063f */
[----:B------:R-:W-:Y:S01]  /*50b0*/  STS [R194+0x4000], R51 ;  /* 0x00400033c2007388 */ /* 0x000fe20000000800 */
[----:B------:R-:W-:Y:S01]  /*50c0*/  IADD3 R9, R19, R8, RZ ;  /* 0x0000000813097210 */ /* 0x000fe20007ffe0ff */
[----:B------:R-:W-:Y:S01]  /*50d0*/  IMAD.IADD R17, R15, 0x1, R16 ;  /* 0x000000010f117824 */ /* 0x000fe200078e0210 */
[----:B------:R-:W-:Y:S01]  /*50e0*/  MOV R8, R18 ;  /* 0x0000001200087202 */ /* 0x000fe20000000f00 */
[----:B------:R2:W-:Y:S01]  /*50f0*/  STS [R191+0x6000], R40 ;  /* 0x00600028bf007388 */ /* 0x0005e20000000800 */
[C---:B------:R-:W-:Y:S01]  /*5100*/  IMAD R15, R199.reuse, c[0x0][0x3a0], RZ ;  /* 0x0000e800c70f7a24 */ /* 0x040fe200078e02ff */
[----:B------:R-:W-:Y:S01]  /*5110*/  USHF.L.U64.HI UR5, UR4, UR6, UR5 ;  /* 0x0000000604057299 */ /* 0x000fe20008010205 */
[----:B------:R-:W-:Y:S01]  /*5120*/  IMAD R199, R199, c[0x0][0x3a8], RZ ;  /* 0x0000ea00c7c77a24 */ /* 0x000fe200078e02ff */
[----:B------:R1:W-:Y:S01]  /*5130*/  STS [R191+0x6400], R42 ;  /* 0x0064002abf007388 */ /* 0x0003e20000000800 */
[----:B------:R-:W-:Y:S02]  /*5140*/  IMAD.MOV.U32 R16, RZ, RZ, R14 ;  /* 0x000000ffff107224 */ /* 0x000fe400078e000e */
[----:B------:R-:W-:Y:S01]  /*5150*/  IMAD.IADD R19, R11, 0x1, R4 ;  /* 0x000000010b137824 */ /* 0x000fe200078e0204 */
[----:B------:R-:W-:Y:S01]  /*5160*/  STS [R195+0x6000], R44 ;  /* 0x0060002cc3007388 */ /* 0x000fe20000000800 */
[----:B------:R-:W-:-:S02]  /*5170*/  IMAD.MOV.U32 R18, RZ, RZ, R10 ;  /* 0x000000ffff127224 */ /* 0x000fc400078e000a */
[C---:B----4-:R-:W-:Y:S01]  /*5180*/  IMAD R36, R200.reuse, c[0x0][0x3a4], R15 ;  /* 0x0000e900c8247a24 */ /* 0x050fe200078e020f */
[----:B------:R4:W-:Y:S01]  /*5190*/  STS [R195+0x6400], R46 ;  /* 0x0064002ec3007388 */ /* 0x0009e20000000800 */
[----:B------:R-:W-:-:S03]  /*51a0*/  IMAD R2, R200, c[0x0][0x3ac], R199 ;  /* 0x0000eb00c8027a24 */ /* 0x000fc600078e02c7 */
[----:B------:R-:W-:Y:S01]  /*51b0*/  STS [R193+0x4000], R52 ;  /* 0x00400034c1007388 */ /* 0x000fe20000000800 */
[----:B---3--:R-:W-:Y:S01]  /*51c0*/  SHF.R.S32.HI R39, RZ, 0x1f, R0 ;  /* 0x0000001fff277819 */ /* 0x008fe20000011400 */
[C---:B------:R-:W-:Y:S02]  /*51d0*/  IMAD.WIDE.U32 R20, R0.reuse, c[0x0][0x3b8], R20 ;  /* 0x0000ee0000147a25 */ /* 0x040fe400078e0014 */
[----:B------:R-:W-:Y:S02]  /*51e0*/  STS [R193+0x4400], R54 ;  /* 0x00440036c1007388 */ /* 0x000fe40000000800 */
[C---:B------:R-:W-:Y:S02]  /*51f0*/  IMAD R37, R39.reuse, c[0x0][0x3b8], RZ ;  /* 0x0000ee0027257a24 */ /* 0x040fe400078e02ff */
[----:B------:R-:W-:Y:S01]  /*5200*/  STS [R202+0x4000], R65 ;  /* 0x00400041ca007388 */ /* 0x000fe20000000800 */
[----:B------:R-:W-:Y:S02]  /*5210*/  IMAD R39, R39, c[0x0][0x3c0], RZ ;  /* 0x0000f00027277a24 */ /* 0x000fe400078e02ff */
[----:B------:R-:W-:Y:S01]  /*5220*/  IMAD R37, R0, c[0x0][0x3bc], R37 ;  /* 0x0000ef0000257a24 */ /* 0x000fe200078e0225 */
[----:B------:R-:W-:Y:S01]  /*5230*/  STS [R202+0x4400], R67 ;  /* 0x00440043ca007388 */ /* 0x000fe20000000800 */
[----:B--2---:R-:W-:-:S03]  /*5240*/  IMAD.WIDE.U32 R40, R200, c[0x0][0x3a0], R8 ;  /* 0x0000e800c8287a25 */ /* 0x004fc600078e0008 */
[----:B------:R-:W-:Y:S01]  /*5250*/  STS [R193+0x6000], R56 ;  /* 0x00600038c1007388 */ /* 0x000fe20000000800 */
[----:B------:R-:W-:Y:S01]  /*5260*/  IMAD.WIDE.U32 R200, R200, c[0x0][0x3a8], R16 ;  /* 0x0000ea00c8c87a25 */ /* 0x000fe200078e0010 */
[----:B------:R-:W-:Y:S02]  /*5270*/  IADD3 R37, R21, R37, RZ ;  /* 0x0000002515257210 */ /* 0x000fe40007ffe0ff */
[----:B------:R-:W-:Y:S01]  /*5280*/  STS [R193+0x6400], R58 ;  /* 0x0064003ac1007388 */ /* 0x000fe20000000800 */
[----:B------:R-:W-:-:S03]  /*5290*/  IMAD.WIDE.U32 R18, R0, c[0x0][0x3c0], R18 ;  /* 0x0000f00000127a25 */ /* 0x000fc600078e0012 */
[----:B------:R-:W-:Y:S01]  /*52a0*/  STS [R202+0x6000], R61 ;  /* 0x0060003dca007388 */ /* 0x000fe20000000800 */
[----:B------:R-:W-:Y:S01]  /*52b0*/  IMAD R39, R0, c[0x0][0x3c4], R39 ;  /* 0x0000f10000277a24 */ /* 0x000fe200078e0227 */
[----:B------:R-:W-:Y:S02]  /*52c0*/  IADD3 R0, P1, R20, R40, RZ ;  /* 0x0000002814007210 */ /* 0x000fe40007f3e0ff */
[----:B------:R-:W-:Y:S01]  /*52d0*/  STS [R202+0x6400], R63 ;  /* 0x0064003fca007388 */ /* 0x000fe20000000800 */
[----:B------:R-:W-:-:S03]  /*52e0*/  IMAD.IADD R39, R19, 0x1, R39 ;  /* 0x0000000113277824 */ /* 0x000fc600078e0227 */
[----:B------:R-:W-:Y:S01]  /*52f0*/  BAR.SYNC.DEFER_BLOCKING 0x0 ;  /* 0x0000000000007b1d */ /* 0x000fe20000010000 */
[----:B------:R-:W-:Y:S02]  /*5300*/  IADD3 R38, P0, R18, R200, RZ ;  /* 0x000000c812267210 */ /* 0x000fe40007f1e0ff */
[----:B------:R-:W-:Y:S02]  /*5310*/  IADD3.X R37, R37, R41, R36, P1, !PT ;  /* 0x0000002925257210 */ /* 0x000fe40000ffe424 */
[----:B------:R-:W-:Y:S02]  /*5320*/  LEA R36, P1, R0, c[0x0][0x340], 0x1 ;  /* 0x0000d00000247a11 */ /* 0x000fe400078208ff */
[----:B------:R-:W-:Y:S02]  /*5330*/  IADD3.X R39, R39, R201, R2, P0, !PT ;  /* 0x000000c927277210 */ /* 0x000fe400007fe402 */
[----:B------:R-:W-:Y:S02]  /*5340*/  LEA R40, P0, R38, c[0x0][0x348], 0x1 ;  /* 0x0000d20026287a11 */ /* 0x000fe400078008ff */
[----:B------:R-:W-:-:S02]  /*5350*/  LEA.HI.X R37, R0, c[0x0][0x344], R37, 0x1, P1 ;  /* 0x0000d10000257a11 */ /* 0x000fc400008f0c25 */
[----:B-1----:R-:W-:Y:S02]  /*5360*/  IADD3 R42, P1, R36, UR27, RZ ;  /* 0x0000001b242a7c10 */ /* 0x002fe4000ff3e0ff */
[----:B------:R-:W-:Y:S02]  /*5370*/  LEA.HI.X R41, R38, c[0x0][0x34c], R39, 0x1, P0 ;  /* 0x0000d30026297a11 */ /* 0x000fe400000f0c27 */
[----:B------:R-:W-:Y:S02]  /*5380*/  IADD3.X R43, R37, UR32, RZ, P1, !PT ;  /* 0x00000020252b7c10 */ /* 0x000fe40008ffe4ff */
[----:B------:R-:W-:Y:S02]  /*5390*/  IADD3 R38, P0, R40, UR33, RZ ;  /* 0x0000002128267c10 */ /* 0x000fe4000ff1e0ff */
[----:B----4-:R-:W-:Y:S02]  /*53a0*/  IADD3 R46, P1, R42, UR27, RZ ;  /* 0x0000001b2a2e7c10 */ /* 0x010fe4000ff3e0ff */
[----:B------:R-:W-:Y:S01]  /*53b0*/  IADD3.X R39, R41, UR5, RZ, P0, !PT ;  /* 0x0000000529277c10 */ /* 0x000fe200087fe4ff */
[----:B------:R-:W1:Y:S01]  /*53c0*/  LDS.128 R4, [R213+0x6000] ;  /* 0x00600000d5047984 */ /* 0x000e620000000c00 */
[----:B------:R-:W-:-:S02]  /*53d0*/  IADD3.X R47, R43, UR32, RZ, P1, !PT ;  /* 0x000000202b2f7c10 */ /* 0x000fc40008ffe4ff */
[----:B------:R-:W-:Y:S01]  /*53e0*/  IADD3 R48, P0, R38, UR33, RZ ;  /* 0x0000002126307c10 */ /* 0x000fe2000ff1e0ff */
[----:B------:R-:W2:Y:S01]  /*53f0*/  LDS.128 R12, [R213+0x7000] ;  /* 0x00700000d50c7984 */ /* 0x000ea20000000c00 */
[----:B------:R-:W-:Y:S02]  /*5400*/  IADD3 R44, P1, R46, UR27, RZ ;  /* 0x0000001b2e2c7c10 */ /* 0x000fe4000ff3e0ff */
[----:B------:R-:W-:Y:S01]  /*5410*/  IADD3.X R49, R39, UR5, RZ, P0, !PT ;  /* 0x0000000527317c10 */ /* 0x000fe200087fe4ff */
[----:B------:R-:W3:Y:S01]  /*5420*/  LDS.128 R8, [R213+0x8000] ;  /* 0x00800000d5087984 */ /* 0x000ee20000000c00 */
[----:B------:R-:W-:-:S03]  /*5430*/  IADD3.X R45, R47, UR32, RZ, P1, !PT ;  /* 0x000000202f2d7c10 */ /* 0x000fc60008ffe4ff */
[----:B------:R-:W4:Y:S04]  /*5440*/  LDS.128 R28, [R213+0x9000] ;  /* 0x00900000d51c7984 */ /* 0x000f280000000c00 */
[----:B------:R-:W4:Y:S04]  /*5450*/  LDS.128 R24, [R213+0xa000] ;  /* 0x00a00000d5187984 */ /* 0x000f280000000c00 */
[----:B------:R-:W4:Y:S04]  /*5460*/  LDS.128 R20, [R213+0xb000] ;  /* 0x00b00000d5147984 */ /* 0x000f280000000c00 */
[----:B------:R-:W4:Y:S04]  /*5470*/  LDS.128 R16, [R213+0xc000] ;  /* 0x00c00000d5107984 */ /* 0x000f280000000c00 */
[----:B------:R-:W4:Y:S04]  /*5480*/  LDS.128 R32, [R213+0xd000] ;  /* 0x00d00000d5207984 */ /* 0x000f280000000c00 */
[----:B-1----:R1:W-:Y:S04]  /*5490*/  STG.E.128 [R36.64], R4 ;  /* 0x0000000424007986 */ /* 0x0023e8000c101d1e */
[----:B--2---:R2:W-:Y:S04]  /*54a0*/  STG.E.128 [R42.64], R12 ;  /* 0x0000000c2a007986 */ /* 0x0045e8000c101d1e */
[----:B---3--:R2:W-:Y:S04]  /*54b0*/  STG.E.128 [R46.64], R8 ;  /* 0x000000082e007986 */ /* 0x0085e8000c101d1e */
[----:B----4-:R2:W-:Y:S04]  /*54c0*/  STG.E.128 [R44.64], R28 ;  /* 0x0000001c2c007986 */ /* 0x0105e8000c101d1e */
[----:B------:R2:W-:Y:S04]  /*54d0*/  STG.E.128 [R40.64], R24 ;  /* 0x0000001828007986 */ /* 0x0005e8000c101d1e */
[----:B------:R2:W-:Y:S04]  /*54e0*/  STG.E.128 [R38.64], R20 ;  /* 0x0000001426007986 */ /* 0x0005e8000c101d1e */
[----:B------:R2:W-:Y:S01]  /*54f0*/  STG.E.128 [R48.64], R16 ;  /* 0x0000001030007986 */ /* 0x0005e2000c101d1e */
[----:B-1----:R-:W-:-:S04]  /*5500*/  IADD3 R4, P0, R48, UR33, RZ ;  /* 0x0000002130047c10 */ /* 0x002fc8000ff1e0ff */
[----:B------:R-:W-:-:S05]  /*5510*/  IADD3.X R5, R49, UR5, RZ, P0, !PT ;  /* 0x0000000531057c10 */ /* 0x000fca00087fe4ff */
[----:B------:R2:W-:Y:S04]  /*5520*/  STG.E.128 [R4.64], R32 ;  /* 0x0000002004007986 */ /* 0x0005e8000c101d1e */
.L_x_70:
        /* <DEDUP_REMOVED lines=9> */
.L_x_77:
[----:B------:R-:W-:Y:S05]  /*55c0*/  EXIT ;  /* 0x000000000000794d */ /* 0x000fea0003800000 */
.L_x_79:
        /* <DEDUP_REMOVED lines=11> */
.L_x_1252:


//--------------------- .text._ZN5flash44flash_bwd_dq_dk_dv_loop_seqk_parallel_kernelI23Flash_bwd_kernel_traitsILi64ELi64ELi128ELi8ELi2ELi4ELi4ELb1ELb0EN7cutlass10bfloat16_tE19Flash_kernel_traitsILi64ELi64ELi128ELi8ES3_EELb0ELb1ELb0ELb0ELb0ELb1ELb0EEEvNS_16Flash_bwd_paramsE --------------------------
	.section	.text._ZN5flash44flash_bwd_dq_dk_dv_loop_seqk_parallel_kernelI23Flash_bwd_kernel_traitsILi64ELi64ELi128ELi8ELi2ELi4ELi4ELb1ELb0EN7cutlass10bfloat16_tE19Flash_kernel_traitsILi64ELi64ELi128ELi8ES3_EELb0ELb1ELb0ELb0ELb0ELb1ELb0EEEvNS_16Flash_bwd_paramsE,"ax",@progbits
	.sectioninfo	@"SHI_REGISTERS=255"
	.align	128
        .global         _ZN5flash44flash_bwd_dq_dk_dv_loop_seqk_parallel_kernelI23Flash_bwd_kernel_traitsILi64ELi64ELi128ELi8ELi2ELi4ELi4ELb1ELb0EN7cutlass10bfloat16_tE19Flash_kernel_traitsILi64ELi64ELi128ELi8ES3_EELb0ELb1ELb0ELb0ELb0ELb1ELb0EEEvNS_16Flash_bwd_paramsE
        .type           _ZN5flash44flash_bwd_dq_dk_dv_loop_seqk_parallel_kernelI23Flash_bwd_kernel_traitsILi64ELi64ELi128ELi8ELi2ELi4ELi4ELb1ELb0EN7cutlass10bfloat16_tE19Flash_kernel_traitsILi64ELi64ELi128ELi8ES3_EELb0ELb1ELb0ELb0ELb0ELb1ELb0EEEvNS_16Flash_bwd_paramsE,@function
        .size           _ZN5flash44flash_bwd_dq_dk_dv_loop_seqk_parallel_kernelI23Flash_bwd_kernel_traitsILi64ELi64ELi128ELi8ELi2ELi4ELi4ELb1ELb0EN7cutlass10bfloat16_tE19Flash_kernel_traitsILi64ELi64ELi128ELi8ES3_EELb0ELb1ELb0ELb0ELb0ELb1ELb0EEEvNS_16Flash_bwd_paramsE,(.L_x_1253 - _ZN5flash44flash_bwd_dq_dk_dv_loop_seqk_parallel_kernelI23Flash_bwd_kernel_traitsILi64ELi64ELi128ELi8ELi2ELi4ELi4ELb1ELb0EN7cutlass10bfloat16_tE19Flash_kernel_traitsILi64ELi64ELi128ELi8ES3_EELb0ELb1ELb0ELb0ELb0ELb1ELb0EEEvNS_16Flash_bwd_paramsE)
        .other          _ZN5flash44flash_bwd_dq_dk_dv_loop_seqk_parallel_kernelI23Flash_bwd_kernel_traitsILi64ELi64ELi128ELi8ELi2ELi4ELi4ELb1ELb0EN7cutlass10bfloat16_tE19Flash_kernel_traitsILi64ELi64ELi128ELi8ES3_EELb0ELb1ELb0ELb0ELb0ELb1ELb0EEEvNS_16Flash_bwd_paramsE,@"STO_CUDA_ENTRY STV_DEFAULT"
_ZN5flash44flash_bwd_dq_dk_dv_loop_seqk_parallel_kernelI23Flash_bwd_kernel_traitsILi64ELi64ELi128ELi8ELi2ELi4ELi4ELb1ELb0EN7cutlass10bfloat16_tE19Flash_kernel_traitsILi64ELi64ELi128ELi8ES3_EELb0ELb1ELb0ELb0ELb0ELb1ELb0EEEvNS_16Flash_bwd_paramsE:
.text._ZN5flash44flash_bwd_dq_dk_dv_loop_seqk_parallel_kernelI23Flash_bwd_kernel_traitsILi64ELi64ELi128ELi8ELi2ELi4ELi4ELb1ELb0EN7cutlass10bfloat16_tE19Flash_kernel_traitsILi64ELi64ELi128ELi8ES3_EELb0ELb1ELb0ELb0ELb0ELb1ELb0EEEvNS_16Flash_bwd_paramsE:
        /* <DEDUP_REMOVED lines=17> */
[----:B------:R-:W-:Y:S02]  /*0110*/  LEA.HI R18, R15, R16, RZ, 0x3 ;  /* 0x000000100f127211 */ /* 0x000fe400078f18ff */
        /* <DEDUP_REMOVED lines=23> */
[----:B------:R-:W-:Y:S01]  /*0290*/  LOP3.LUT P4, RZ, R0, 0x2, RZ, 0xc0, !PT ;  /* 0x0000000200ff7812 */ /* 0x000fe2000788c0ff */
[----:B------:R-:W-:Y:S01]  /*02a0*/  IMAD.IADD R4, R16, 0x1, -R2 ;  /* 0x0000000110047824 */ /* 0x000fe200078e0a02 */
[----:B------:R-:W-:Y:S02]  /*02b0*/  LOP3.LUT R2, R5, 0xfffffffc, RZ, 0xc0, !PT ;  /* 0xfffffffc05027812 */ /* 0x000fe400078ec0ff */
[C---:B------:R-:W-:Y:S01]  /*02c0*/  LOP3.LUT P3, RZ, R0.reuse, 0x4, RZ, 0xc0, !PT ;  /* 0x0000000400ff7812 */ /* 0x040fe2000786c0ff */
[----:B------:R-:W-:Y:S01]  /*02d0*/  IMAD.SHL.U32 R0, R0, 0x40, RZ ;  /* 0x0000004000007824 */ /* 0x000fe200078e00ff */
[----:B------:R-:W-:Y:S01]  /*02e0*/  LOP3.LUT R11, R3, R6, RZ, 0x3c, !PT ;  /* 0x00000006030b7212 */ /* 0x000fe200078e3cff */
[----:B------:R-:W-:Y:S01]  /*02f0*/  IMAD.IADD R171, R21, 0x1, -R2 ;  /* 0x0000000115ab7824 */ /* 0x000fe200078e0a02 */
[----:B------:R-:W-:-:S02]  /*0300*/  SHF.R.S32.HI R3, RZ, 0x1f, R4 ;  /* 0x0000001fff037819 */ /* 0x000fc40000011404 */
[----:B------:R-:W-:Y:S01]  /*0310*/  LOP3.LUT R0, R0, 0x1c0, RZ, 0xc0, !PT ;  /* 0x000001c000007812 */ /* 0x000fe200078ec0ff */
[----:B------:R-:W-:Y:S01]  /*0320*/  IMAD.SHL.U32 R2, R171, 0x10, RZ ;  /* 0x00000010ab027824 */ /* 0x000fe200078e00ff */
[----:B------:R-:W-:Y:S02]  /*0330*/  LEA.HI R6, R15, R16, RZ, 0x6 ;  /* 0x000000100f067211 */ /* 0x000fe400078f30ff */
[----:B------:R-:W-:Y:S01]  /*0340*/  LEA.HI R13, R3, R4, RZ, 0x3 ;  /* 0x00000004030d7211 */ /* 0x000fe200078f18ff */
[----:B------:R-:W-:Y:S01]  /*0350*/  IMAD.SHL.U32 R3, R12, 0x200, RZ ;  /* 0x000002000c037824 */ /* 0x000fe200078e00ff */
[C---:B------:R-:W-:Y:S02]  /*0360*/  LOP3.LUT R174, R0.reuse, 0x8, R18, 0xf8, !PT ;  /* 0x0000000800ae7812 */ /* 0x040fe400078ef812 */
[----:B------:R-:W-:Y:S02]  /*0370*/  LOP3.LUT R8, R0, 0x30, R2, 0xf8, !PT ;  /* 0x0000003000087812 */ /* 0x000fe400078ef802 */
[----:B------:R-:W-:-:S02]  /*0380*/  SHF.R.S32.HI R6, RZ, 0x6, R6 ;  /* 0x00000006ff067819 */ /* 0x000fc40000011406 */
[----:B------:R-:W-:Y:S02]  /*0390*/  SHF.R.U32.HI R0, RZ, 0x3, R0 ;  /* 0x00000003ff007819 */ /* 0x000fe40000011600 */
[----:B------:R-:W-:Y:S01]  /*03a0*/  LOP3.LUT R2, R9, 0x1, RZ, 0xc0, !PT ;  /* 0x0000000109027812 */ /* 0x000fe200078ec0ff */
[C---:B------:R-:W-:Y:S01]  /*03b0*/  IMAD R5, R6.reuse, 0x800, R3 ;  /* 0x0000080006057824 */ /* 0x040fe200078e0203 */
[----:B------:R-:W-:Y:S01]  /*03c0*/  LOP3.LUT R7, R13, 0xfffffff8, RZ, 0xc0, !PT ;  /* 0xfffffff80d077812 */ /* 0x000fe200078ec0ff */
[----:B------:R-:W-:Y:S01]  /*03d0*/  IMAD R19, R6, 0x200, R11 ;  /* 0x0000020006137824 */ /* 0x000fe200078e020b */
[----:B------:R-:W-:Y:S02]  /*03e0*/  LOP3.LUT R174, R174, R0, RZ, 0x3c, !PT ;  /* 0x00000000aeae7212 */ /* 0x000fe400078e3cff */
[----:B------:R-:W-:Y:S01]  /*03f0*/  ISETP.NE.U32.AND P0, PT, R2, 0x1, PT ;  /* 0x000000010200780c */ /* 0x000fe20003f05070 */
[----:B------:R-:W-:Y:S01]  /*0400*/  IMAD.IADD R14, R4, 0x1, -R7 ;  /* 0x00000001040e7824 */ /* 0x000fe200078e0a07 */
[----:B------:R-:W-:Y:S01]  /*0410*/  LOP3.LUT R2, R8, 0x8, R18, 0xf8, !PT ;  /* 0x0000000808027812 */ /* 0x000fe200078ef812 */
[----:B------:R-:W-:Y:S01]  /*0420*/  IMAD.IADD R174, R5, 0x1, R174 ;  /* 0x0000000105ae7824 */ /* 0x000fe200078e02ae */
[----:B------:R-:W-:Y:S01]  /*0430*/  LOP3.LUT R4, R17, 0x7ffffffc, RZ, 0xc0, !PT ;  /* 0x7ffffffc11047812 */ /* 0x000fe200078ec0ff */
[----:B------:R-:W-:Y:S01]  /*0440*/  IMAD.SHL.U32 R216, R19, 0x2, RZ ;  /* 0x0000000213d87824 */ /* 0x000fe200078e00ff */
[----:B------:R-:W-:Y:S01]  /*0450*/  LOP3.LUT R5, R10, 0xffffffe0, RZ, 0xc0, !PT ;  /* 0xffffffe00a057812 */ /* 0x000fe200078ec0ff */
[----:B------:R-:W-:Y:S01]  /*0460*/  IMAD.SHL.U32 R174, R174, 0x2, RZ ;  /* 0x00000002aeae7824 */ /* 0x000fe200078e00ff */
[----:B------:R-:W-:Y:S01]  /*0470*/  LOP3.LUT R3, R3, R2, R0, 0xf6, !PT ;  /* 0x0000000203037212 */ /* 0x000fe200078ef600 */
[----:B------:R-:W-:Y:S01]  /*0480*/  IMAD.IADD R7, R16, 0x1, -R4 ;  /* 0x0000000110077824 */ /* 0x000fe200078e0a04 */
[----:B------:R-:W-:Y:S01]  /*0490*/  LEA.HI R0, R10, R21, RZ, 0x1 ;  /* 0x000000150a007211 */ /* 0x000fe200078f08ff */
[----:B------:R-:W-:Y:S01]  /*04a0*/  IMAD.IADD R20, R16, 0x1, -R5 ;  /* 0x0000000110147824 */ /* 0x000fe200078e0a05 */
[----:B------:R-:W-:Y:S01]  /*04b0*/  LEA.HI R2, R15, R16, RZ, 0x7 ;  /* 0x000000100f027211 */ /* 0x000fe200078f38ff */
[----:B------:R-:W-:Y:S01]  /*04c0*/  IMAD.SHL.U32 R4, R6, 0x20, RZ ;  /* 0x0000002006047824 */ /* 0x000fe200078e00ff */
[----:B------:R-:W-:Y:S01]  /*04d0*/  LOP3.LUT R5, R0, 0xfffffffe, RZ, 0xc0, !PT ;  /* 0xfffffffe00057812 */ /* 0x000fe200078ec0ff */
[C---:B------:R-:W-:Y:S01]  /*04e0*/  IMAD.SHL.U32 R0, R9.reuse, 0x40, RZ ;  /* 0x0000004009007824 */ /* 0x040fe200078e00ff */
[----:B------:R-:W-:Y:S01]  /*04f0*/  SHF.R.S32.HI R2, RZ, 0x7, R2 ;  /* 0x00000007ff027819 */ /* 0x000fe20000011402 */
[----:B------:R1:W-:Y:S01]  /*0500*/  STL [R1+0x8], R20 ;  /* 0x0000081401007387 */ /* 0x0003e20000100800 */
[----:B------:R-:W-:Y:S01]  /*0510*/  R2P PR, R9, 0x6 ;  /* 0x0000000609007804 */ /* 0x000fe20000000000 */
[----:B------:R-:W-:Y:S01]  /*0520*/  IMAD.SHL.U32 R9, R7, 0x2, RZ ;  /* 0x0000000207097824 */ /* 0x000fe200078e00ff */
[----:B------:R-:W-:Y:S01]  /*0530*/  LOP3.LUT R0, R0, 0x1c0, RZ, 0xc0, !PT ;  /* 0x000001c000007812 */ /* 0x000fe200078ec0ff */
[----:B------:R-:W-:Y:S01]  /*0540*/  IMAD.IADD R180, R21, 0x1, -R5 ;  /* 0x0000000115b47824 */ /* 0x000fe200078e0a05 */
[----:B------:R-:W-:Y:S01]  /*0550*/  LOP3.LUT R236, R4, 0x6, R236, 0xf8, !PT ;  /* 0x0000000604ec7812 */ /* 0x000fe200078ef8ec */
[----:B------:R-:W-:Y:S01]  /*0560*/  IMAD.SHL.U32 R6, R2, 0x8, RZ ;  /* 0x0000000802067824 */ /* 0x000fe200078e00ff */
[----:B------:R-:W-:Y:S01]  /*0570*/  LOP3.LUT R4, R0, 0x20, R4, 0xf8, !PT ;  /* 0x0000002000047812 */ /* 0x000fe200078ef804 */
[----:B------:R-:W-:Y:S01]  /*0580*/  IMAD R5, R2, 0x1000, R9 ;  /* 0x0000100002057824 */ /* 0x000fe200078e0209 */
[----:B------:R-:W-:Y:S01]  /*0590*/  SHF.R.U32.HI R2, RZ, 0x3, R0 ;  /* 0x00000003ff027819 */ /* 0x000fe20000011600 */
[----:B------:R-:W-:Y:S01]  /*05a0*/  IMAD.SHL.U32 R7, R12, 0x10, RZ ;  /* 0x000000100c077824 */ /* 0x000fe200078e00ff */
[----:B------:R-:W-:Y:S01]  /*05b0*/  LOP3.LUT R6, R6, 0x8, RZ, 0xc0, !PT ;  /* 0x0000000806067812 */ /* 0x000fe200078ec0ff */
[----:B------:R-:W-:Y:S01]  /*05c0*/  IMAD R8, R180, 0x400, R5 ;  /* 0x00000400b4087824 */ /* 0x000fe200078e0205 */
[----:B------:R-:W-:Y:S01]  /*05d0*/  LOP3.LUT R4, R4, R2, RZ, 0x3c, !PT ;  /* 0x0000000204047212 */ /* 0x000fe200078e3cff */
[----:B------:R-:W-:Y:S01]  /*05e0*/  IMAD.SHL.U32 R5, R14, 0x40, RZ ;  /* 0x000000400e057824 */ /* 0x000fe200078e00ff */
[----:B------:R-:W-:Y:S01]  /*05f0*/  LOP3.LUT R11, R2, R0, R6, 0x1e, !PT ;  /* 0x00000000020b7212 */ /* 0x000fe200078e1e06 */
[----:B------:R-:W-:Y:S01]  /*0600*/  IMAD.SHL.U32 R0, R12, 0x8, RZ ;  /* 0x000000080c007824 */ /* 0x000fe200078e00ff */
[----:B------:R-:W-:Y:S01]  /*0610*/  LOP3.LUT R10, R6, 0x10, R7, 0xf8, !PT ;  /* 0x00000010060a7812 */ /* 0x000fe200078ef807 */
[----:B------:R-:W-:Y:S01]  /*0620*/  IMAD.SHL.U32 R7, R13, 0x40, RZ ;  /* 0x000000400d077824 */ /* 0x000fe200078e00ff */
[----:B------:R-:W-:Y:S01]  /*0630*/  LOP3.LUT R2, R5, 0x1c0, RZ, 0xc0, !PT ;  /* 0x000001c005027812 */ /* 0x000fe200078ec0ff */
[----:B------:R-:W-:Y:S01]  /*0640*/  IMAD.IADD R188, R4, 0x1, R8 ;  /* 0x0000000104bc7824 */ /* 0x000fe200078e0208 */
[----:B------:R-:W-:Y:S01]  /*0650*/  SHF.R.S32.HI R5, RZ, 0x1f, R20 ;  /* 0x0000001fff057819 */ /* 0x000fe20000011414 */
[----:B------:R1:W-:Y:S01]  /*0660*/  STL [R1], R19 ;  /* 0x0000001301007387 */ /* 0x0003e20000100800 */
[----:B------:R-:W-:Y:S01]  /*0670*/  LOP3.LUT R8, R2, 0x8, R0, 0xf8, !PT ;  /* 0x0000000802087812 */ /* 0x000fe200078ef800 */
[----:B------:R-:W-:Y:S01]  /*0680*/  IMAD.SHL.U32 R188, R188, 0x2, RZ ;  /* 0x00000002bcbc7824 */ /* 0x000fe200078e00ff */
[----:B------:R-:W-:Y:S01]  /*0690*/  LEA.HI R5, R5, R20, RZ, 0x2 ;  /* 0x0000001405057211 */ /* 0x000fe200078f10ff */
[----:B------:R-:W-:Y:S01]  /*06a0*/  IMAD.SHL.U32 R3, R3, 0x2, RZ ;  /* 0x0000000203037824 */ /* 0x000fe200078e00ff */
[----:B------:R-:W-:-:S02]  /*06b0*/  LOP3.LUT R0, R7, 0xfffffe00, RZ, 0xc0, !PT ;  /* 0xfffffe0007007812 */ /* 0x000fc400078ec0ff */
[----:B------:R-:W-:Y:S01]  /*06c0*/  SHF.R.S32.HI R6, RZ, 0x2, R5 ;  /* 0x00000002ff067819 */ /* 0x000fe20000011405 */
[C---:B------:R-:W-:Y:S01]  /*06d0*/  IMAD R5, R171.reuse, 0x400, R9 ;  /* 0x00000400ab057824 */ /* 0x040fe200078e0209 */
[----:B------:R-:W-:Y:S01]  /*06e0*/  SHF.R.U32.HI R4, RZ, 0x3, R2 ;  /* 0x00000003ff047819 */ /* 0x000fe20000011602 */
[----:B------:R-:W-:Y:S01]  /*06f0*/  IMAD R171, R171, 0x400, R0 ;  /* 0x00000400abab7824 */ /* 0x000fe200078e0200 */
[----:B------:R-:W-:Y:S01]  /*0700*/  SEL R186, R186, 0x10, !P0 ;  /* 0x00000010baba7807 */ /* 0x000fe20004000000 */
[----:B------:R-:W-:Y:S01]  /*0710*/  IMAD.IADD R5, R5, 0x1, R11 ;  /* 0x0000000105057824 */ /* 0x000fe200078e020b */
[----:B------:R-:W-:Y:S01]  /*0720*/  LOP3.LUT R2, R4, R10, R2, 0x1e, !PT ;  /* 0x0000000a04027212 */ /* 0x000fe200078e1e02 */
[----:B------:R-:W-:Y:S01]  /*0730*/  IMAD R241, R180, 0x10, R6 ;  /* 0x00000010b4f17824 */ /* 0x000fe200078e0206 */
[----:B------:R-:W-:Y:S01]  /*0740*/  LOP3.LUT R4, R8, R4, RZ, 0x3c, !PT ;  /* 0x0000000408047212 */ /* 0x000fe200078e3cff */
[----:B------:R-:W-:Y:S01]  /*0750*/  IMAD R180, R180, 0x400, R0 ;  /* 0x00000400b4b47824 */ /* 0x000fe200078e0200 */
[----:B------:R-:W-:Y:S01]  /*0760*/  LEA R242, R5, 0x6000, 0x1 ;  /* 0x0000600005f27811 */ /* 0x000fe200078e08ff */
[----:B------:R-:W-:Y:S01]  /*0770*/  IMAD.MOV.U32 R6, RZ, RZ, 0x20 ;  /* 0x00000020ff067424 */ /* 0x000fe200078e00ff */
[----:B------:R-:W-:Y:S01]  /*0780*/  SHF.R.S32.HI R7, RZ, 0x1f, R241 ;  /* 0x0000001fff077819 */ /* 0x000fe200000114f1 */
[----:B------:R-:W-:Y:S01]  /*0790*/  IMAD.IADD R180, R180, 0x1, R4 ;  /* 0x00000001b4b47824 */ /* 0x000fe200078e0204 */
[----:B------:R-:W-:Y:S01]  /*07a0*/  IADD3 R7, R242, 0x420, RZ ;  /* 0x00000420f2077810 */ /* 0x000fe20007ffe0ff */
[----:B------:R-:W-:Y:S01]  /*07b0*/  IMAD.IADD R171, R4, 0x1, R171 ;  /* 0x0000000104ab7824 */ /* 0x000fe200078e02ab */
[----:B------:R-:W-:Y:S01]  /*07c0*/  @P1 IADD3 R7, R242, 0x3e0, RZ ;  /* 0x000003e0f2071810 */ /* 0x000fe20007ffe0ff */
[----:B------:R-:W-:Y:S01]  /*07d0*/  IMAD.IADD R189, R188, 0x1, R186 ;  /* 0x00000001bcbd7824 */ /* 0x000fe200078e02ba */
[----:B------:R-:W-:Y:S01]  /*07e0*/  LOP3.LUT R179, R2, R0, RZ, 0xfc, !PT ;  /* 0x0000000002b37212 */ /* 0x000fe200078efcff */
[----:B------:R-:W-:Y:S01]  /*07f0*/  IMAD.MOV.U32 R0, RZ, RZ, 0x40 ;  /* 0x00000040ff007424 */ /* 0x000fe200078e00ff */
[C---:B------:R-:W-:Y:S01]  /*0800*/  SEL R176, R6.reuse, 0xffffffe0, !P4 ;  /* 0xffffffe006b07807 */ /* 0x040fe20006000000 */
[----:B------:R1:W-:Y:S01]  /*0810*/  STL [R1+0x4], R7 ;  /* 0x0000040701007387 */ /* 0x0003e20000100800 */
[----:B------:R-:W-:-:S02]  /*0820*/  SEL R6, R6, 0xffffffe0, !P1 ;  /* 0xffffffe006067807 */ /* 0x000fc40004800000 */
[----:B------:R-:W-:Y:S01]  /*0830*/  SEL R0, R0, 0xffffffc0, !P3 ;  /* 0xffffffc000007807 */ /* 0x000fe20005800000 */
[----:B------:R-:W-:Y:S01]  /*0840*/  IMAD.IADD R177, R174, 0x1, R176 ;  /* 0x00000001aeb17824 */ /* 0x000fe200078e02b0 */
[----:B------:R-:W-:Y:S01]  /*0850*/  IADD3 R2, R241, -0x40, RZ ;  /* 0xffffffc0f1027810 */ /* 0x000fe20007ffe0ff */
[----:B------:R-:W-:Y:S01]  /*0860*/  IMAD.IADD R187, R188, 0x1, R6 ;  /* 0x00000001bcbb7824 */ /* 0x000fe200078e0206 */
[----:B------:R-:W-:Y:S01]  /*0870*/  IADD3 R243, R242, 0x40, RZ ;  /* 0x00000040f2f37810 */ /* 0x000fe20007ffe0ff */
[----:B------:R-:W-:Y:S01]  /*0880*/  IMAD.IADD R175, R174, 0x1, R0 ;  /* 0x00000001aeaf7824 */ /* 0x000fe200078e0200 */
[----:B------:R-:W-:Y:S01]  /*0890*/  @P2 IADD3 R243, R242, -0x40, RZ ;  /* 0xffffffc0f2f32810 */ /* 0x000fe20007ffe0ff */
[----:B------:R-:W-:Y:S01]  /*08a0*/  IMAD.SHL.U32 R234, R2, 0x4, RZ ;  /* 0x0000000402ea7824 */ /* 0x000fe200078e00ff */
[----:B------:R-:W-:Y:S01]  /*08b0*/  SHF.R.S32.HI R4, RZ, 0x1f, R2 ;  /* 0x0000001fff047819 */ /* 0x000fe20000011402 */
[----:B------:R-:W-:Y:S01]  /*08c0*/  IMAD.IADD R176, R176, 0x1, R175 ;  /* 0x00000001b0b07824 */ /* 0x000fe200078e02af */
[----:B------:R-:W-:Y:S01]  /*08d0*/  LEA R171, R171, 0xa000, 0x1 ;  /* 0x0000a000abab7811 */ /* 0x000fe200078e08ff */
[----:B------:R-:W-:Y:S01]  /*08e0*/  IMAD.IADD R245, R6, 0x1, R242 ;  /* 0x0000000106f57824 */ /* 0x000fe200078e02f2 */
[----:B------:R-:W-:Y:S01]  /*08f0*/  SHF.L.U64.HI R235, R2, 0x2, R4 ;  /* 0x0000000202eb7819 */ /* 0x000fe20000010204 */
[----:B------:R-:W-:-:S02]  /*0900*/  IMAD.IADD R186, R186, 0x1, R187 ;  /* 0x00000001baba7824 */ /* 0x000fc400078e02bb */
[----:B--2---:R-:W-:Y:S02]  /*0910*/  IMAD.IADD R244, R6, 0x1, R243 ;  /* 0x0000000106f47824 */ /* 0x004fe400078e02f3 */
.L_x_124:
[----:B--2---:R-:W2:Y:S01]  /*0920*/  LDC.U8 R0, c[0x0][0x312] ;  /* 0x0000c480ff007b82 */ /* 0x004ea20000000000 */
[----:B------:R-:W-:Y:S01]  /*0930*/  ISETP.NE.U32.AND P4, PT, RZ, c[0x0][0x240], PT ;  /* 0x00009000ff007a0c */ /* 0x000fe20003f85070 */
[C---:B-1----:R-:W-:Y:S01]  /*0940*/  IMAD.SHL.U32 R9, R252.reuse, 0x4, RZ ;  /* 0x00000004fc097824 */ /* 0x042fe200078e00ff */
[----:B------:R-:W-:Y:S02]  /*0950*/  ISETP.NE.U32.AND P2, PT, RZ, c[0x0][0x250], PT ;  /* 0x00009400ff007a0c */ /* 0x000fe40003f45070 */
[----:B------:R-:W-:Y:S02]  /*0960*/  SHF.R.S32.HI R30, RZ, 0x1f, R252 ;  /* 0x0000001fff1e7819 */ /* 0x000fe400000114fc */
[----:B------:R-:W-:Y:S02]  /*0970*/  ISETP.NE.AND.EX P4, PT, RZ, c[0x0][0x244], PT, P4 ;  /* 0x00009100ff007a0c */ /* 0x000fe40003f85340 */
[----:B------:R-:W-:Y:S02]  /*0980*/  ISETP.NE.AND.EX P2, PT, RZ, c[0x0][0x254], PT, P2 ;  /* 0x00009500ff007a0c */ /* 0x000fe40003f45320 */
[----:B------:R-:W-:-:S02]  /*0990*/  SHF.L.U64.HI R8, R252, 0x2, R30 ;  /* 0x00000002fc087819 */ /* 0x000fc4000001021e */
[----:B------:R-:W-:Y:S02]  /*09a0*/  IADD3 R4, P0, R9, c[0x0][0x240], RZ ;  /* 0x0000900009047a10 */ /* 0x000fe40007f1e0ff */
[----:B------:R-:W-:Y:S02]  /*09b0*/  ISETP.EQ.U32.AND P5, PT, RZ, c[0x0][0x248], PT ;  /* 0x00009200ff007a0c */ /* 0x000fe40003fa2070 */
[----:B------:R-:W-:Y:S01]  /*09c0*/  IADD3.X R5, R8, c[0x0][0x244], RZ, P0, !PT ;  /* 0x0000910008057a10 */ /* 0x000fe200007fe4ff */
[----:B------:R-:W-:-:S04]  /*09d0*/  IMAD.MOV.U32 R224, RZ, RZ, RZ ;  /* 0x000000ffffe07224 */ /* 0x000fc800078e00ff */
[----:B---34-:R3:W4:Y:S01]  /*09e0*/  @P4 LDG.E R2, [R4.64+0x4] ;  /* 0x0000040604024981 */ /* 0x018722000c1e1900 */
[----:B------:R-:W-:Y:S02]  /*09f0*/  @P2 IADD3 R6, P0, R9, c[0x0][0x250], RZ ;  /* 0x0000940009062a10 */ /* 0x000fe40007f1e0ff */
[----:B--2---:R-:W-:Y:S01]  /*0a00*/  ISETP.NE.AND P3, PT, R0, RZ, PT ;  /* 0x000000ff0000720c */ /* 0x004fe20003f65270 */
[----:B------:R-:W-:-:S03]  /*0a10*/  IMAD.MOV.U32 R0, RZ, RZ, -0x1 ;  /* 0xffffffffff007424 */ /* 0x000fc600078e00ff */
[----:B------:R-:W-:-:S03]  /*0a20*/  ISETP.EQ.OR.EX P5, PT, RZ, c[0x0][0x24c], !P3, P5 ;  /* 0x00009300ff007a0c */ /* 0x000fc60005fa2750 */
[----:B------:R3:W4:Y:S01]  /*0a30*/  @P4 LDG.E R0, [R4.64] ;  /* 0x0000000604004981 */ /* 0x000722000c1e1900 */
[----:B------:R-:W-:Y:S01]  /*0a40*/  IMAD.MOV.U32 R237, RZ, RZ, -0x1 ;  /* 0xffffffffffed7424 */ /* 0x000fe200078e00ff */
[----:B-1----:R-:W-:-:S05]  /*0a50*/  @P2 IADD3.X R7, R8, c[0x0][0x254], RZ, P0, !PT ;  /* 0x0000950008072a10 */ /* 0x002fca00007fe4ff */
[----:B-----5:R1:W5:Y:S01]  /*0a60*/  @P2 LDG.E R224, [R6.64] ;  /* 0x0000000606e02981 */ /* 0x020362000c1e1900 */
[----:B---3--:R-:W-:-:S04]  /*0a70*/  IADD3 R4, P1, R9, c[0x0][0x248], RZ ;  /* 0x0000920009047a10 */ /* 0x008fc80007f3e0ff */
[----:B------:R-:W-:-:S05]  /*0a80*/  IADD3.X R5, R8, c[0x0][0x24c], RZ, P1, !PT ;  /* 0x0000930008057a10 */ /* 0x000fca0000ffe4ff */
[----:B------:R1:W5:Y:S01]  /*0a90*/  @!P5 LDG.E R237, [R4.64] ;  /* 0x0000000604edd981 */ /* 0x000362000c1e1900 */
[----:B------:R-:W-:-:S04]  /*0aa0*/  ISETP.NE.U32.AND P0, PT, RZ, c[0x0][0x248], PT ;  /* 0x00009200ff007a0c */ /* 0x000fc80003f05070 */
[----:B------:R-:W-:Y:S01]  /*0ab0*/  ISETP.NE.AND.EX P0, PT, RZ, c[0x0][0x24c], PT, P0 ;  /* 0x00009300ff007a0c */ /* 0x000fe20003f05300 */
[----:B----4-:R-:W-:Y:S02]  /*0ac0*/  @P4 IMAD.IADD R21, R2, 0x1, -R0 ;  /* 0x0000000102154824 */ /* 0x010fe400078e0a00 */
[----:B------:R-:W-:Y:S02]  /*0ad0*/  IMAD.MOV.U32 R2, RZ, RZ, c[0x0][0x218] ;  /* 0x00008600ff027624 */ /* 0x000fe400078e00ff */
[----:B------:R-:W-:-:S08]  /*0ae0*/  @!P4 IMAD.MOV.U32 R21, RZ, RZ, c[0x0][0x214] ;  /* 0x00008500ff15c624 */ /* 0x000fd000078e00ff */
[----:B------:R-:W-:Y:S05]  /*0af0*/  @!P0 BRA `(.L_x_80) ;  /* 0x0000003000008947 */ /* 0x000fea0003800000 */
[----:B-1----:R-:W2:Y:S02]  /*0b00*/  @P3 LDG.E R2, [R4.64+0x4] ;  /* 0x0000040604023981 */ /* 0x002ea4000c1e1900 */
[----:B--2--5:R-:W-:-:S06]  /*0b10*/  @P3 IADD3 R2, R2, -R237, RZ ;  /* 0x800000ed02023210 */ /* 0x024fcc0007ffe0ff */
[----:B------:R1:W5:Y:S02]  /*0b20*/  @!P3 LDG.E R2, [R4.64] ;  /* 0x000000060402b981 */ /* 0x000364000c1e1900 */
.L_x_80:
        /* <DEDUP_REMOVED lines=16> */
[----:B------:R-:W-:Y:S01]  /*0c30*/  IMAD.WIDE.U32 R26, R252, c[0x0][0x178], RZ ;  /* 0x00005e00fc1a7a25 */ /* 0x000fe200078e00ff */
[----:B------:R-:W-:Y:S02]  /*0c40*/  ISETP.NE.AND P1, PT, R0, -0x1, PT ;  /* 0xffffffff0000780c */ /* 0x000fe40003f25270 */
        /* <DEDUP_REMOVED lines=27> */
.L_x_82:
        /* <DEDUP_REMOVED lines=15> */
.L_x_83:
        /* <DEDUP_REMOVED lines=17> */
[----:B-1----:R-:W-:Y:S01]  /*1000*/  IABS R8, R34 ;  /* 0x0000002200087213 */ /* 0x002fe20000000000 */
[C---:B------:R-:W-:Y:S01]  /*1010*/  IMAD R29, R34.reuse, c[0x0][0x22c], RZ ;  /* 0x00008b00221d7a24 */ /* 0x040fe200078e02ff */
[----:B------:R-:W-:Y:S02]  /*1020*/  LOP3.LUT R9, R34, c[0x0][0x1c8], RZ, 0x3c, !PT ;  /* 0x0000720022097a12 */ /* 0x000fe400078e3cff */
[----:B--2---:R-:W-:Y:S01]  /*1030*/  ISETP.NE.AND P2, PT, R16, RZ, PT ;  /* 0x000000ff1000720c */ /* 0x004fe20003f45270 */
[----:B----4-:R-:W-:Y:S01]  /*1040*/  IMAD.WIDE.U32 R32, R23, c[0x0][0x3d8], RZ ;  /* 0x0000f60017207a25 */ /* 0x010fe200078e00ff */
[----:B------:R-:W-:-:S02]  /*1050*/  ISETP.GE.AND P3, PT, R9, RZ, PT ;  /* 0x000000ff0900720c */ /* 0x000fc40003f66270 */
        /* <DEDUP_REMOVED lines=14> */
[C---:B------:R-:W-:Y:S02]  /*1140*/  IMAD R4, R11.reuse, R4, R8 ;  /* 0x000000040b047224 */ /* 0x040fe400078e0208 */
        /* <DEDUP_REMOVED lines=13> */
[----:B------:R-:W-:Y:S01]  /*1220*/  IMAD R11, R19, R0, RZ ;  /* 0x00000000130b7224 */ /* 0x000fe200078e02ff */
[----:B------:R-:W-:-:S03]  /*1230*/  @!P5 IADD3 R2, R2, 0x1, RZ ;  /* 0x000000010202d810 */ /* 0x000fc60007ffe0ff */
[----:B------:R-:W-:Y:S01]  /*1240*/  IMAD.X R4, R17, 0x1, R9, P4 ;  /* 0x0000000111047824 */ /* 0x000fe200020e0609 */
[----:B------:R-:W-:Y:S01]  /*1250*/  ISETP.NE.AND P4, PT, RZ, c[0x0][0x1c8], PT ;  /* 0x00007200ff007a0c */ /* 0x000fe20003f85270 */
[-C--:B------:R-:W-:Y:S01]  /*1260*/  IMAD R16, R19, R5.reuse, RZ ;  /* 0x0000000513107224 */ /* 0x080fe200078e02ff */
[----:B------:R-:W-:Y:S02]  /*1270*/  SEL R19, R14, R6, !P1 ;  /* 0x000000060e137207 */ /* 0x000fe40004800000 */
[----:B------:R-:W-:Y:S01]  /*1280*/  IADD3 R14, R15, R8, RZ ;  /* 0x000000080f0e7210 */ /* 0x000fe20007ffe0ff */
[----:B------:R-:W-:Y:S01]  /*1290*/  IMAD R6, R18, R4, R16 ;  /* 0x0000000412067224 */ /* 0x000fe200078e0210 */
[----:B------:R-:W-:Y:S01]  /*12a0*/  @P6 IADD3 R2, R2, 0x1, RZ ;  /* 0x0000000102026810 */ /* 0x000fe20007ffe0ff */
[----:B------:R-:W-:Y:S01]  /*12b0*/  IMAD.WIDE.U32 R8, R18, R5, RZ ;  /* 0x0000000512087225 */ /* 0x000fe200078e00ff */
[----:B------:R-:W-:Y:S02]  /*12c0*/  @P1 IADD3 R14, R7, R11, RZ ;  /* 0x0000000b070e1210 */ /* 0x000fe40007ffe0ff */
[----:B-----5:R-:W-:Y:S01]  /*12d0*/  ISETP.NE.AND P6, PT, R25, RZ, PT ;  /* 0x000000ff1900720c */ /* 0x020fe20003fc5270 */
[----:B------:R-:W-:Y:S01]  /*12e0*/  @P2 IMAD R4, R252, c[0x0][0x214], RZ ;  /* 0x00008500fc042a24 */ /* 0x000fe200078e02ff */
[----:B------:R-:W-:Y:S01]  /*12f0*/  IADD3 R11, R9, R6, RZ ;  /* 0x00000006090b7210 */ /* 0x000fe20007ffe0ff */
[----:B------:R-:W-:Y:S01]  /*1300*/  IMAD.MOV.U32 R18, RZ, RZ, R2 ;  /* 0x000000ffff127224 */ /* 0x000fe200078e0002 */
[----:B------:R-:W-:Y:S01]  /*1310*/  SEL R16, R32, RZ, P6 ;  /* 0x000000ff20107207 */ /* 0x000fe20003000000 */
[----:B------:R-:W-:Y:S01]  /*1320*/  IMAD R5, R23, c[0x0][0x3dc], R33 ;  /* 0x0000f70017057a24 */ /* 0x000fe200078e0221 */
[----:B------:R-:W-:Y:S01]  /*1330*/  @P2 SEL R4, R4, R0, !P1 ;  /* 0x0000000004042207 */ /* 0x000fe20004800000 */
[----:B------:R-:W-:Y:S01]  /*1340*/  @!P2 IMAD R7, R252, c[0x0][0x1c0], R34 ;  /* 0x00007000fc07aa24 */ /* 0x000fe200078e0222 */
[----:B------:R-:W-:-:S02]  /*1350*/  @!P3 IADD3 R18, -R18, RZ, RZ ;  /* 0x000000ff1212b210 */ /* 0x000fc40007ffe1ff */
[----:B------:R-:W-:Y:S01]  /*1360*/  @!P4 LOP3.LUT R18, RZ, c[0x0][0x1c8], RZ, 0x33, !PT ;  /* 0x00007200ff12ca12 */ /* 0x000fe200078e33ff */
[----:B------:R-:W-:Y:S01]  /*1370*/  @P2 IMAD R2, R34, c[0x0][0x234], R4 ;  /* 0x00008d0022022a24 */ /* 0x000fe200078e0204 */
[----:B------:R-:W-:Y:S01]  /*1380*/  SHF.R.S32.HI R23, RZ, 0x1f, R232 ;  /* 0x0000001fff177819 */ /* 0x000fe200000114e8 */
[----:B------:R-:W-:Y:S01]  /*1390*/  @!P2 IMAD R2, R7, c[0x0][0x214], RZ ;  /* 0x000085000702aa24 */ /* 0x000fe200078e02ff */
[----:B------:R-:W-:Y:S02]  /*13a0*/  SHF.R.S32.HI R32, RZ, 0x1f, R34 ;  /* 0x0000001fff207819 */ /* 0x000fe40000011422 */
[----:B------:R-:W-:Y:S02]  /*13b0*/  SEL R15, R5, RZ, P6 ;  /* 0x000000ff050f7207 */ /* 0x000fe40003000000 */
[----:B------:R-:W-:Y:S01]  /*13c0*/  SHF.R.S32.HI R25, RZ, 0x1f, R18 ;  /* 0x0000001fff197819 */ /* 0x000fe20000011412 */
[----:B------:R-:W-:Y:S05]  /*13d0*/  @!P2 BRA `(.L_x_84) ;  /* 0x000000700000a947 */ /* 0x000fea0003800000 */
[----:B------:R-:W-:Y:S01]  /*13e0*/  @!P1 IMAD R0, R252, c[0x0][0x224], RZ ;  /* 0x00008900fc009a24 */ /* 0x000fe200078e02ff */
[----:B------:R-:W-:-:S02]  /*13f0*/  MOV R5, 0x80 ;  /* 0x0000008000057802 */ /* 0x000fc40000000f00 */
[----:B------:R-:W-:Y:S02]  /*1400*/  MOV R4, c[0x0][0x210] ;  /* 0x0000840000047a02 */ /* 0x000fe40000000f00 */
[----:B------:R-:W-:-:S03]  /*1410*/  LEA R0, R252, R0, 0x7 ;  /* 0x00000000fc007211 */ /* 0x000fc600078e38ff */
[----:B------:R-:W-:-:S04]  /*1420*/  IMAD R4, R5, R4, c[0x0][0x234] ;  /* 0x00008d0005047624 */ /* 0x000fc800078e0204 */
[----:B------:R-:W-:Y:S01]  /*1430*/  IMAD R0, R4, R34, R0 ;  /* 0x0000002204007224 */ /* 0x000fe200078e0200 */
[----:B------:R-:W-:Y:S05]  /*1440*/  BRA `(.L_x_85) ;  /* 0x0000002000007947 */ /* 0x000fea0003800000 */
.L_x_84:
[----:B------:R-:W-:-:S04]  /*1450*/  IMAD R0, R252, c[0x0][0x1c0], R34 ;  /* 0x00007000fc007a24 */ /* 0x000fc800078e0222 */
[----:B------:R-:W-:Y:S02]  /*1460*/  IMAD R0, R0, c[0x0][0x224], RZ ;  /* 0x0000890000007a24 */ /* 0x000fe400078e02ff */
.L_x_85:
        /* <DEDUP_REMOVED lines=57> */
[C---:B------:R-:W-:Y:S02]  /*1800*/  LEA R191, P1, R8.reuse, c[0x0][0x350], 0x2 ;  /* 0x0000d40008bf7a11 */ /* 0x040fe400078210ff */
        /* <DEDUP_REMOVED lines=25> */
.L_x_87:
        /* <DEDUP_REMOVED lines=15> */
.L_x_88:
[----:B------:R-:W-:Y:S01]  /*1a90*/  IMAD R11, R225, -0x80, R193 ;  /* 0xffffff80e10b7824 */ /* 0x000fe200078e02c1 */
[----:B------:R-:W-:Y:S01]  /*1aa0*/  BSSY B0, `(.L_x_89) ;  /* 0x0000015000007945 */ /* 0x000fe20003800000 */
[----:B------:R-:W-:Y:S02]  /*1ab0*/  IMAD R0, R23, c[0x0][0x3a0], RZ ;  /* 0x0000e80017007a24 */ /* 0x000fe400078e02ff */
[----:B------:R-:W-:Y:S01]  /*1ac0*/  IMAD.WIDE.U32 R4, R232, c[0x0][0x3a0], R238 ;  /* 0x0000e800e8047a25 */ /* 0x000fe200078e00ee */
[----:B------:R-:W-:-:S03]  /*1ad0*/  ISETP.GE.AND P3, PT, R217, R11, PT ;  /* 0x0000000bd900720c */ /* 0x000fc60003f66270 */
[----:B------:R-:W-:Y:S01]  /*1ae0*/  IMAD R0, R232, c[0x0][0x3a4], R0 ;  /* 0x0000e900e8007a24 */ /* 0x000fe200078e0200 */
[----:B------:R-:W-:Y:S01]  /*1af0*/  IADD3 R4, P0, R2, R4, RZ ;  /* 0x0000000402047210 */ /* 0x000fe20007f1e0ff */
[----:B------:R-:W-:-:S03]  /*1b00*/  IMAD R2, R32, c[0x0][0x3b8], RZ ;  /* 0x0000ee0020027a24 */ /* 0x000fc600078e02ff */
        /* <DEDUP_REMOVED lines=14> */
.L_x_90:
[----:B------:R-:W-:Y:S05]  /*1bf0*/  BSYNC B0 ;  /* 0x0000000000007941 */ /* 0x000fea0003800000 */
.L_x_89:
[----:B------:R-:W-:Y:S01]  /*1c00*/  IADD3 R0, R217, 0x20, RZ ;  /* 0x00000020d9007810 */ /* 0x000fe20007ffe0ff */
[----:B------:R-:W-:Y:S03]  /*1c10*/  BSSY B0, `(.L_x_91) ;  /* 0x000000e000007945 */ /* 0x000fe60003800000 */
[----:B------:R-:W-:-:S13]  /*1c20*/  ISETP.GE.AND P2, PT, R0, R11, PT ;  /* 0x0000000b0000720c */ /* 0x000fda0003f46270 */
        /* <DEDUP_REMOVED lines=12> */
.L_x_92:
[----:B------:R-:W-:Y:S05]  /*1cf0*/  BSYNC B0 ;  /* 0x0000000000007941 */ /* 0x000fea0003800000 */
.L_x_91:
        /* <DEDUP_REMOVED lines=15> */
.L_x_94:
[----:B------:R-:W-:Y:S05]  /*1df0*/  BSYNC B0 ;  /* 0x0000000000007941 */ /* 0x000fea0003800000 */
.L_x_93:
[----:B------:R-:W-:Y:S01]  /*1e00*/  IADD3 R0, R217, 0x60, RZ ;  /* 0x00000060d9007810 */ /* 0x000fe20007ffe0ff */
[----:B------:R-:W-:Y:S03]  /*1e10*/  BSSY B0, `(.L_x_95) ;  /* 0x000000d000007945 */ /* 0x000fe60003800000 */
[----:B------:R-:W-:-:S13]  /*1e20*/  ISETP.GE.AND P0, PT, R0, R11, PT ;  /* 0x0000000b0000720c */ /* 0x000fda0003f06270 */
        /* <DEDUP_REMOVED lines=11> */
.L_x_96:
[----:B------:R-:W-:Y:S05]  /*1ee0*/  BSYNC B0 ;  /* 0x0000000000007941 */ /* 0x000fea0003800000 */
.L_x_95:
[----:B--2---:R-:W-:Y:S01]  /*1ef0*/  IMAD.WIDE.U32 R4, R232, c[0x0][0x3a8], R238 ;  /* 0x0000ea00e8047a25 */ /* 0x004fe200078e00ee */
        /* <DEDUP_REMOVED lines=19> */
.L_x_98:
[----:B------:R-:W-:Y:S05]  /*2030*/  BSYNC B0 ;  /* 0x0000000000007941 */ /* 0x000fea0003800000 */
.L_x_97:
        /* <DEDUP_REMOVED lines=13> */
.L_x_100:
[----:B------:R-:W-:Y:S05]  /*2110*/  BSYNC B0 ;  /* 0x0000000000007941 */ /* 0x000fea0003800000 */
.L_x_99:
        /* <DEDUP_REMOVED lines=13> */
.L_x_102:
[----:B------:R-:W-:Y:S05]  /*21f0*/  BSYNC B0 ;  /* 0x0000000000007941 */ /* 0x000fea0003800000 */
.L_x_101:
        /* <DEDUP_REMOVED lines=12> */
.L_x_86:
[----:B------:R-:W2:Y:S01]  /*22c0*/  LDL R22, [R1] ;  /* 0x0000000001167983 */ /* 0x000ea20000100800 */
[----:B------:R-:W-:Y:S01]  /*22d0*/  IMAD R2, R23, c[0x0][0x1a0], RZ ;  /* 0x0000680017027a24 */ /* 0x000fe200078e02ff */
[C---:B------:R-:W-:Y:S01]  /*22e0*/  IADD3 R9, R217.reuse, 0x20, RZ ;  /* 0x00000020d9097810 */ /* 0x040fe20007ffe0ff */
[----:B------:R-:W-:Y:S01]  /*22f0*/  IMAD.WIDE.U32 R4, R232, c[0x0][0x1a0], R238 ;  /* 0x00006800e8047a25 */ /* 0x000fe200078e00ee */
[C---:B------:R-:W-:Y:S02]  /*2300*/  IADD3 R7, R217.reuse, 0x40, RZ ;  /* 0x00000040d9077810 */ /* 0x040fe40007ffe0ff */
[----:B------:R-:W-:Y:S01]  /*2310*/  IADD3 R8, R217, 0x60, RZ ;  /* 0x00000060d9087810 */ /* 0x000fe20007ffe0ff */
[----:B------:R-:W-:Y:S01]  /*2320*/  IMAD R0, R225, -0x80, R193 ;  /* 0xffffff80e1007824 */ /* 0x000fe200078e02c1 */
[----:B------:R-:W-:Y:S01]  /*2330*/  IADD3 R4, P0, R20, R4, RZ ;  /* 0x0000000414047210 */ /* 0x000fe20007f1e0ff */
[----:B------:R-:W-:Y:S01]  /*2340*/  IMAD R6, R232, c[0x0][0x1a4], R2 ;  /* 0x00006900e8067a24 */ /* 0x000fe200078e0202 */
[----:B------:R-:W-:Y:S01]  /*2350*/  MOV R210, 0x7f800000 ;  /* 0x7f80000000d27802 */ /* 0x000fe20000000f00 */
[----:B------:R-:W-:Y:S01]  /*2360*/  IMAD R2, R25, c[0x0][0x1b8], RZ ;  /* 0x00006e0019027a24 */ /* 0x000fe200078e02ff */
[-C--:B------:R-:W-:Y:S01]  /*2370*/  ISETP.GE.AND P5, PT, R217, R0.reuse, PT ;  /* 0x00000000d900720c */ /* 0x080fe20003fa6270 */
[----:B------:R-:W-:Y:S01]  /*2380*/  IMAD R20, R181, -0x40, R21 ;  /* 0xffffffc0b5147824 */ /* 0x000fe200078e0215 */
[----:B------:R-:W-:Y:S01]  /*2390*/  IADD3.X R5, R24, R5, R6, P0, !PT ;  /* 0x0000000518057210 */ /* 0x000fe200007fe406 */
[C---:B------:R-:W-:Y:S01]  /*23a0*/  IMAD R6, R18.reuse, c[0x0][0x1bc], R2 ;  /* 0x00006f0012067a24 */ /* 0x040fe200078e0202 */
[-C--:B------:R-:W-:Y:S01]  /*23b0*/  ISETP.GE.AND P4, PT, R9, R0.reuse, PT ;  /* 0x000000000900720c */ /* 0x080fe20003f86270 */
[----:B------:R-:W-:Y:S01]  /*23c0*/  IMAD.MOV.U32 R128, RZ, RZ, 0x40 ;  /* 0x00000040ff807424 */ /* 0x000fe200078e00ff */
[-C--:B------:R-:W-:Y:S01]  /*23d0*/  ISETP.GE.AND P3, PT, R7, R0.reuse, PT ;  /* 0x000000000700720c */ /* 0x080fe20003f66270 */
[----:B------:R-:W-:Y:S01]  /*23e0*/  IMAD.WIDE.U32 R4, R18, c[0x0][0x1b8], R4 ;  /* 0x00006e0012047a25 */ /* 0x000fe200078e0004 */
[----:B------:R-:W-:Y:S01]  /*23f0*/  ISETP.GE.AND P1, PT, R8, R0, PT ;  /* 0x000000000800720c */ /* 0x000fe20003f26270 */
[----:B------:R-:W-:Y:S01]  /*2400*/  @P6 BAR.SYNC.DEFER_BLOCKING 0x0 ;  /* 0x0000000000006b1d */ /* 0x000fe20000010000 */
[----:B------:R-:W-:Y:S01]  /*2410*/  ISETP.GE.AND P6, PT, R217, R20, PT ;  /* 0x00000014d900720c */ /* 0x000fe20003fc6270 */
[----:B------:R-:W-:-:S02]  /*2420*/  IMAD.IADD R5, R5, 0x1, R6 ;  /* 0x0000000105057824 */ /* 0x000fc400078e0206 */
[----:B------:R-:W-:Y:S02]  /*2430*/  @!P5 IMAD R2, R29, c[0x0][0x1a0], RZ ;  /* 0x000068001d02da24 */ /* 0x000fe400078e02ff */
[C---:B------:R-:W-:Y:S02]  /*2440*/  @!P5 IMAD.WIDE.U32 R6, R217.reuse, c[0x0][0x1a0], R4 ;  /* 0x00006800d906da25 */ /* 0x040fe400078e0004 */
[C---:B------:R-:W-:Y:S02]  /*2450*/  @!P4 IADD3 R0, P2, R217.reuse, 0x20, RZ ;  /* 0x00000020d900c810 */ /* 0x040fe40007f5e0ff */
[----:B------:R-:W-:Y:S01]  /*2460*/  @!P5 IMAD R2, R217, c[0x0][0x1a4], R2 ;  /* 0x00006900d902da24 */ /* 0x000fe200078e0202 */
[----:B------:R-:W-:Y:S01]  /*2470*/  @!P5 LEA R16, P0, R6, c[0x0][0x170], 0x1 ;  /* 0x00005c000610da11 */ /* 0x000fe200078008ff */
[----:B------:R-:W-:Y:S02]  /*2480*/  @!P4 IMAD.MOV.U32 R8, RZ, RZ, R4 ;  /* 0x000000ffff08c224 */ /* 0x000fe400078e0004 */
[----:B------:R-:W-:-:S02]  /*2490*/  @!P5 IMAD.IADD R2, R7, 0x1, R2 ;  /* 0x000000010702d824 */ /* 0x000fc400078e0202 */
[----:B------:R-:W-:Y:S02]  /*24a0*/  IMAD R19, R128, c[0x0][0x194], RZ ;  /* 0x0000650080137a24 */ /* 0x000fe400078e02ff */
[----:B------:R-:W-:Y:S01]  /*24b0*/  IMAD.MOV.U32 R211, RZ, RZ, 0x7f800000 ;  /* 0x7f800000ffd37424 */ /* 0x000fe200078e00ff */
[----:B------:R-:W-:Y:S01]  /*24c0*/  @!P5 LEA.HI.X R17, R6, c[0x0][0x174], R2, 0x1, P0 ;  /* 0x00005d000611da11 */ /* 0x000fe200000f0c02 */
[--C-:B------:R-:W-:Y:S01]  /*24d0*/  @!P4 IMAD.X R6, RZ, RZ, R29.reuse, P2 ;  /* 0x000000ffff06c224 */ /* 0x100fe200010e061d */
[C---:B------:R-:W-:Y:S01]  /*24e0*/  @!P3 IADD3 R2, P0, R217.reuse, 0x40, RZ ;  /* 0x00000040d902b810 */ /* 0x040fe20007f1e0ff */
[----:B------:R-:W-:Y:S01]  /*24f0*/  IMAD.MOV.U32 R208, RZ, RZ, 0x7f800000 ;  /* 0x7f800000ffd07424 */ /* 0x000fe200078e00ff */
[----:B------:R-:W-:Y:S01]  /*2500*/  @!P1 IADD3 R10, P2, R217, 0x60, RZ ;  /* 0x00000060d90a9810 */ /* 0x000fe20007f5e0ff */
[----:B------:R-:W-:Y:S01]  /*2510*/  @!P4 IMAD R6, R6, c[0x0][0x1a0], RZ ;  /* 0x000068000606ca24 */ /* 0x000fe200078e02ff */
[----:B------:R1:W-:Y:S01]  /*2520*/  @P5 STS.128 [R216+0xa000], RZ ;  /* 0x00a000ffd8005388 */ /* 0x0003e20000000c00 */
[----:B------:R-:W-:Y:S01]  /*2530*/  @!P3 IMAD.X R7, RZ, RZ, R29, P0 ;  /* 0x000000ffff07b224 */ /* 0x000fe200000e061d */
[----:B------:R-:W-:Y:S01]  /*2540*/  ISETP.GE.AND P0, PT, R9, R20, PT ;  /* 0x000000140900720c */ /* 0x000fe20003f06270 */
[----:B------:R-:W-:Y:S01]  /*2550*/  @!P4 IMAD.MOV.U32 R9, RZ, RZ, R5 ;  /* 0x000000ffff09c224 */ /* 0x000fe200078e0005 */
[----:B------:R-:W-:Y:S01]  /*2560*/  @!P1 IADD3.X R12, RZ, R29, RZ, P2, !PT ;  /* 0x0000001dff0c9210 */ /* 0x000fe200017fe4ff */
[----:B------:R-:W-:Y:S01]  /*2570*/  @!P3 IMAD R7, R7, c[0x0][0x1a0], RZ ;  /* 0x000068000707ba24 */ /* 0x000fe200078e02ff */
[----:B------:R-:W-:Y:S01]  /*2580*/  @!PT LDS RZ, [RZ] ;  /* 0x00000000fffff984 */ /* 0x000fe20000000800 */
[----:B------:R-:W-:Y:S01]  /*2590*/  @!PT LDS RZ, [RZ] ;  /* 0x00000000fffff984 */ /* 0x000fe20000000800 */
[----:B------:R-:W-:Y:S01]  /*25a0*/  @!PT LDS RZ, [RZ] ;  /* 0x00000000fffff984 */ /* 0x000fe20000000800 */
[----:B------:R3:W-:Y:S01]  /*25b0*/  @!P5 LDGSTS.E.BYPASS.LTC128B.128 [R216+0xa000], [R16.64] ;  /* 0x0a00000010d8dfae */ /* 0x0007e2000b901d46 */
[----:B------:R-:W-:-:S02]  /*25c0*/  @!P4 IMAD R11, R0, c[0x0][0x1a4], R6 ;  /* 0x00006900000bca24 */ /* 0x000fc400078e0206 */
[----:B------:R-:W-:Y:S01]  /*25d0*/  @!P4 IMAD.WIDE.U32 R8, R0, c[0x0][0x1a0], R8 ;  /* 0x000068000008ca25 */ /* 0x000fe200078e0008 */
[----:B------:R1:W-:Y:S03]  /*25e0*/  @P4 STS.128 [R216+0xb000], RZ ;  /* 0x00b000ffd8004388 */ /* 0x0003e60000000c00 */
[----:B------:R-:W-:Y:S01]  /*25f0*/  @!P3 IMAD R13, R2, c[0x0][0x1a4], R7 ;  /* 0x00006900020dba24 */ /* 0x000fe200078e0207 */
[----:B------:R-:W-:Y:S01]  /*2600*/  @!P4 IADD3 R11, R9, R11, RZ ;  /* 0x0000000b090bc210 */ /* 0x000fe20007ffe0ff */
[----:B------:R-:W-:Y:S01]  /*2610*/  @!P3 IMAD.MOV.U32 R6, RZ, RZ, R4 ;  /* 0x000000ffff06b224 */ /* 0x000fe200078e0004 */
[----:B------:R-:W-:Y:S01]  /*2620*/  @!P4 LEA R14, P2, R8, c[0x0][0x170], 0x1 ;  /* 0x00005c00080eca11 */ /* 0x000fe200078408ff */
[----:B------:R-:W-:Y:S02]  /*2630*/  @!P3 IMAD.MOV.U32 R7, RZ, RZ, R5 ;  /* 0x000000ffff07b224 */ /* 0x000fe400078e0005 */
[----:B------:R-:W-:Y:S01]  /*2640*/  @!P1 IMAD R0, R12, c[0x0][0x1a0], RZ ;  /* 0x000068000c009a24 */ /* 0x000fe200078e02ff */
[----:B------:R-:W-:Y:S01]  /*2650*/  @!P4 LEA.HI.X R15, R8, c[0x0][0x174], R11, 0x1, P2 ;  /* 0x00005d00080fca11 */ /* 0x000fe200010f0c0b */
[----:B------:R-:W-:-:S04]  /*2660*/  @!P3 IMAD.WIDE.U32 R6, R2, c[0x0][0x1a0], R6 ;  /* 0x000068000206ba25 */ /* 0x000fc800078e0006 */
[----:B------:R-:W-:Y:S01]  /*2670*/  @!P1 IMAD R2, R10, c[0x0][0x1a4], R0 ;  /* 0x000069000a029a24 */ /* 0x000fe200078e0200 */
[----:B------:R-:W-:Y:S01]  /*2680*/  @!P3 LEA R12, P2, R6, c[0x0][0x170], 0x1 ;  /* 0x00005c00060cba11 */ /* 0x000fe200078408ff */
[----:B------:R-:W-:Y:S01]  /*2690*/  @!P3 IMAD.IADD R0, R7, 0x1, R13 ;  /* 0x000000010700b824 */ /* 0x000fe200078e020d */
[----:B------:R-:W-:Y:S01]  /*26a0*/  @!PT LDS RZ, [RZ] ;  /* 0x00000000fffff984 */ /* 0x000fe20000000800 */
[----:B------:R-:W-:Y:S01]  /*26b0*/  @!PT LDS RZ, [RZ] ;  /* 0x00000000fffff984 */ /* 0x000fe20000000800 */
[----:B------:R-:W-:Y:S01]  /*26c0*/  @!PT LDS RZ, [RZ] ;  /* 0x00000000fffff984 */ /* 0x000fe20000000800 */
[----:B------:R4:W-:Y:S01]  /*26d0*/  @!P4 LDGSTS.E.BYPASS.LTC128B.128 [R216+0xb000], [R14.64] ;  /* 0x0b0000000ed8cfae */ /* 0x0009e2000b901d46 */
[----:B------:R-:W-:-:S03]  /*26e0*/  @!P1 IMAD.WIDE.U32 R4, R10, c[0x0][0x1a0], R4 ;  /* 0x000068000a049a25 */ /* 0x000fc600078e0004 */
[----:B------:R-:W-:Y:S01]  /*26f0*/  @!P3 LEA.HI.X R13, R6, c[0x0][0x174], R0, 0x1, P2 ;  /* 0x00005d00060dba11 */ /* 0x000fe200010f0c00 */
[----:B------:R-:W-:Y:S01]  /*2700*/  @!P1 IMAD.IADD R0, R5, 0x1, R2 ;  /* 0x0000000105009824 */ /* 0x000fe200078e0202 */
[----:B------:R-:W-:Y:S01]  /*2710*/  @!P1 LEA R10, P2, R4, c[0x0][0x170], 0x1 ;  /* 0x00005c00040a9a11 */ /* 0x000fe200078408ff */
[----:B------:R-:W-:Y:S01]  /*2720*/  IMAD.WIDE.U32 R6, R128, c[0x0][0x370], RZ ;  /* 0x0000dc0080067a25 */ /* 0x000fe200078e00ff */
[----:B------:R-:W-:Y:S01]  /*2730*/  LEA.HI R2, R181, R181, RZ, 0x1 ;  /* 0x000000b5b5027211 */ /* 0x000fe200078f08ff */
[----:B------:R1:W-:Y:S01]  /*2740*/  @P3 STS.128 [R216+0xc000], RZ ;  /* 0x00c000ffd8003388 */ /* 0x0003e20000000c00 */
[----:B------:R-:W-:Y:S01]  /*2750*/  @!P1 LEA.HI.X R11, R4, c[0x0][0x174], R0, 0x1, P2 ;  /* 0x00005d00040b9a11 */ /* 0x000fe200010f0c00 */
[----:B------:R-:W-:Y:S01]  /*2760*/  IMAD R0, R128, c[0x0][0x374], RZ ;  /* 0x0000dd0080007a24 */ /* 0x000fe200078e02ff */
[----:B------:R-:W-:Y:S01]  /*2770*/  @!P0 IADD3 R6, P2, R182, R6, RZ ;  /* 0x00000006b6068210 */ /* 0x000fe20007f5e0ff */
[----:B------:R-:W-:Y:S01]  /*2780*/  IMAD.WIDE.U32 R8, R128, c[0x0][0x190], RZ ;  /* 0x0000640080087a25 */ /* 0x000fe200078e00ff */
[----:B------:R-:W-:Y:S01]  /*2790*/  LOP3.LUT R2, R2, 0xfffffffe, RZ, 0xc0, !PT ;  /* 0xfffffffe02027812 */ /* 0x000fe200078ec0ff */
[----:B------:R-:W-:Y:S01]  /*27a0*/  @!PT LDS RZ, [RZ] ;  /* 0x00000000fffff984 */ /* 0x000fe20000000800 */
[----:B------:R-:W-:Y:S01]  /*27b0*/  @!PT LDS RZ, [RZ] ;  /* 0x00000000fffff984 */ /* 0x000fe20000000800 */
[----:B------:R-:W-:Y:S01]  /*27c0*/  @!PT LDS RZ, [RZ] ;  /* 0x00000000fffff984 */ /* 0x000fe20000000800 */
[----:B------:R1:W-:Y:S01]  /*27d0*/  @!P3 LDGSTS.E.BYPASS.LTC128B.128 [R216+0xc000], [R12.64] ;  /* 0x0c0000000cd8bfae */ /* 0x0003e2000b901d46 */
[----:B------:R-:W-:Y:S01]  /*27e0*/  @!P0 IADD3.X R7, R183, R7, R0, P2, !PT ;  /* 0x00000007b7078210 */ /* 0x000fe200017fe400 */
[----:B------:R-:W-:Y:S01]  /*27f0*/  IMAD.WIDE.U32 R4, R232, c[0x0][0x198], R238 ;  /* 0x00006600e8047a25 */ /* 0x000fe200078e00ee */
[----:B------:R-:W-:Y:S01]  /*2800*/  @!P0 IADD3 R8, P2, R184, R8, RZ ;  /* 0x00000008b8088210 */ /* 0x000fe20007f5e0ff */
[----:B------:R1:W-:Y:S01]  /*2810*/  @P1 STS.128 [R216+0xd000], RZ ;  /* 0x00d000ffd8001388 */ /* 0x0003e20000000c00 */
[----:B------:R-:W-:Y:S01]  /*2820*/  IADD3 R2, R181, -R2, RZ ;  /* 0x80000002b5027210 */ /* 0x000fe20007ffe0ff */
[----:B------:R-:W-:Y:S01]  /*2830*/  IMAD R0, R23, c[0x0][0x198], RZ ;  /* 0x0000660017007a24 */ /* 0x000fe200078e02ff */
[----:B------:R-:W-:Y:S01]  /*2840*/  @!P0 IADD3.X R9, R185, R9, R19, P2, !PT ;  /* 0x00000009b9098210 */ /* 0x000fe200017fe413 */
[----:B------:R-:W-:Y:S01]  /*2850*/  @!PT LDS RZ, [RZ] ;  /* 0x00000000fffff984 */ /* 0x000fe20000000800 */
[----:B------:R-:W-:Y:S01]  /*2860*/  @!PT LDS RZ, [RZ] ;  /* 0x00000000fffff984 */ /* 0x000fe20000000800 */
[----:B------:R-:W-:Y:S01]  /*2870*/  @!PT LDS RZ, [RZ] ;  /* 0x00000000fffff984 */ /* 0x000fe20000000800 */
[----:B------:R1:W-:Y:S01]  /*2880*/  @!P1 LDGSTS.E.BYPASS.LTC128B.128 [R216+0xd000], [R10.64] ;  /* 0x0d0000000ad89fae */ /* 0x0003e2000b901d46 */
[----:B------:R-:W-:Y:S01]  /*2890*/  IADD3 R4, P2, R27, R4, RZ ;  /* 0x000000041b047210 */ /* 0x000fe20007f5e0ff */
[----:B------:R-:W-:Y:S01]  /*28a0*/  IMAD R0, R232, c[0x0][0x19c], R0 ;  /* 0x00006700e8007a24 */ /* 0x000fe200078e0200 */
[----:B---3--:R-:W-:Y:S01]  /*28b0*/  SHF.R.S32.HI R16, RZ, 0x1f, R241 ;  /* 0x0000001fff107819 */ /* 0x008fe200000114f1 */
[----:B------:R-:W0:Y:S01]  /*28c0*/  LDGDEPBAR ;  /* 0x00000000000079af */ /* 0x000e220000000000 */
[----:B------:R-:W-:-:S02]  /*28d0*/  IMAD.MOV.U32 R209, RZ, RZ, 0x7f800000 ;  /* 0x7f800000ffd17424 */ /* 0x000fc400078e00ff */
[----:B------:R-:W-:Y:S01]  /*28e0*/  IADD3.X R5, R28, R5, R0, P2, !PT ;  /* 0x000000051c057210 */ /* 0x000fe200017fe400 */
[----:B------:R-:W-:Y:S01]  /*28f0*/  IMAD R0, R25, c[0x0][0x1b0], RZ ;  /* 0x00006c0019007a24 */ /* 0x000fe200078e02ff */
[----:B------:R-:W-:Y:S01]  /*2900*/  ISETP.NE.AND P2, PT, R2, 0x1, PT ;  /* 0x000000010200780c */ /* 0x000fe20003f45270 */
[----:B------:R3:W-:Y:S02]  /*2910*/  @P6 STS.128 [R216+0x4000], RZ ;  /* 0x004000ffd8006388 */ /* 0x0007e40000000c00 */
[C---:B------:R-:W-:Y:S02]  /*2920*/  IMAD R19, R18.reuse, c[0x0][0x1b4], R0 ;  /* 0x00006d0012137a24 */ /* 0x040fe400078e0200 */
[----:B------:R-:W-:Y:S01]  /*2930*/  @!PT LDS RZ, [RZ] ;  /* 0x00000000fffff984 */ /* 0x000fe20000000800 */
[----:B------:R-:W-:Y:S01]  /*2940*/  @!PT LDS RZ, [RZ] ;  /* 0x00000000fffff984 */ /* 0x000fe20000000800 */
[----:B------:R-:W-:Y:S01]  /*2950*/  @!PT LDS RZ, [RZ] ;  /* 0x00000000fffff984 */ /* 0x000fe20000000800 */
[----:B------:R3:W-:Y:S01]  /*2960*/  @!P6 LDGSTS.E.BYPASS.LTC128B.128 [R216+0x4000], [R182.64] ;  /* 0x04000000b6d8efae */ /* 0x0007e2000b901d46 */
[----:B------:R-:W-:-:S03]  /*2970*/  IMAD.WIDE.U32 R4, R18, c[0x0][0x1b0], R4 ;  /* 0x00006c0012047a25 */ /* 0x000fc600078e0004 */
[----:B------:R3:W-:Y:S01]  /*2980*/  @P0 STS.128 [R216+0x5000], RZ ;  /* 0x005000ffd8000388 */ /* 0x0007e20000000c00 */
[----:B------:R-:W-:-:S03]  /*2990*/  IMAD.IADD R5, R5, 0x1, R19 ;  /* 0x0000000105057824 */ /* 0x000fc600078e0213 */
[----:B------:R-:W-:Y:S01]  /*29a0*/  @!PT LDS RZ, [RZ] ;  /* 0x00000000fffff984 */ /* 0x000fe20000000800 */
[----:B------:R-:W-:Y:S01]  /*29b0*/  @!PT LDS RZ, [RZ] ;  /* 0x00000000fffff984 */ /* 0x000fe20000000800 */
[----:B------:R-:W-:Y:S01]  /*29c0*/  @!PT LDS RZ, [RZ] ;  /* 0x00000000fffff984 */ /* 0x000fe20000000800 */
[----:B------:R1:W-:Y:S02]  /*29d0*/  @!P0 LDGSTS.E.BYPASS.LTC128B.128 [R216+0x5000], [R6.64] ;  /* 0x0500000006d88fae */ /* 0x0003e4000b901d46 */
[----:B-1----:R-:W-:-:S04]  /*29e0*/  @!P5 IMAD R7, R29, c[0x0][0x198], RZ ;  /* 0x000066001d07da24 */ /* 0x002fc800078e02ff */
[----:B------:R-:W-:Y:S02]  /*29f0*/  @!P5 IMAD R11, R217, c[0x0][0x19c], R7 ;  /* 0x00006700d90bda24 */ /* 0x000fe400078e0207 */
[----:B------:R-:W-:Y:S01]  /*2a00*/  @!P4 IMAD.MOV.U32 R7, RZ, RZ, R5 ;  /* 0x000000ffff07c224 */ /* 0x000fe200078e0005 */
[----:B--2---:R-:W-:-:S04]  /*2a10*/  IADD3 R0, R22, 0x1000, RZ ;  /* 0x0000100016007810 */ /* 0x004fc80007ffe0ff */
[----:B------:R-:W-:-:S05]  /*2a20*/  SEL R0, R0, R22, !P2 ;  /* 0x0000001600007207 */ /* 0x000fca0005000000 */
[----:B------:R-:W-:Y:S01]  /*2a30*/  IMAD.SHL.U32 R192, R0, 0x2, RZ ;  /* 0x0000000200c07824 */ /* 0x000fe200078e00ff */
[----:B------:R-:W-:-:S04]  /*2a40*/  IADD3 R0, R241, 0x28, RZ ;  /* 0x00000028f1007810 */ /* 0x000fc80007ffe0ff */
[----:B------:R3:W-:Y:S01]  /*2a50*/  @P6 STS [R192], RZ ;  /* 0x000000ffc0006388 */ /* 0x0007e20000000800 */
[----:B------:R-:W-:-:S03]  /*2a60*/  SHF.R.S32.HI R10, RZ, 0x1f, R0 ;  /* 0x0000001fff0a7819 */ /* 0x000fc60000011400 */
[----:B------:R3:W-:Y:S04]  /*2a70*/  @P6 STS [R192+0x4], RZ ;  /* 0x000004ffc0006388 */ /* 0x0007e80000000800 */
[----:B------:R3:W-:Y:S04]  /*2a80*/  @P6 STS [R192+0x8], RZ ;  /* 0x000008ffc0006388 */ /* 0x0007e80000000800 */
[----:B------:R3:W-:Y:S04]  /*2a90*/  @P6 STS [R192+0xc], RZ ;  /* 0x00000cffc0006388 */ /* 0x0007e80000000800 */
[----:B------:R-:W-:Y:S01]  /*2aa0*/  @!PT LDS RZ, [RZ] ;  /* 0x00000000fffff984 */ /* 0x000fe20000000800 */
[----:B------:R-:W-:Y:S01]  /*2ab0*/  @!PT LDS RZ, [RZ] ;  /* 0x00000000fffff984 */ /* 0x000fe20000000800 */
[----:B------:R-:W-:Y:S01]  /*2ac0*/  @!PT LDS RZ, [RZ] ;  /* 0x00000000fffff984 */ /* 0x000fe20000000800 */
[----:B------:R3:W-:Y:S01]  /*2ad0*/  @!P6 LDGSTS.E.BYPASS.LTC128B.128 [R192], [R184.64] ;  /* 0x00000000b8c0efae */ /* 0x0007e2000b901d46 */
[----:B------:R-:W-:-:S03]  /*2ae0*/  ISETP.GE.AND P6, PT, R0, R20, PT ;  /* 0x000000140000720c */ /* 0x000fc60003fc6270 */
[----:B------:R3:W-:Y:S04]  /*2af0*/  @P0 STS [R192+0x1000], RZ ;  /* 0x001000ffc0000388 */ /* 0x0007e80000000800 */
[----:B------:R3:W-:Y:S04]  /*2b00*/  @P0 STS [R192+0x1004], RZ ;  /* 0x001004ffc0000388 */ /* 0x0007e80000000800 */
[----:B------:R3:W-:Y:S04]  /*2b10*/  @P0 STS [R192+0x1008], RZ ;  /* 0x001008ffc0000388 */ /* 0x0007e80000000800 */
[----:B------:R3:W-:Y:S04]  /*2b20*/  @P0 STS [R192+0x100c], RZ ;  /* 0x00100cffc0000388 */ /* 0x0007e80000000800 */
[----:B------:R-:W-:Y:S01]  /*2b30*/  @!PT LDS RZ, [RZ] ;  /* 0x00000000fffff984 */ /* 0x000fe20000000800 */
[----:B------:R-:W-:Y:S01]  /*2b40*/  @!PT LDS RZ, [RZ] ;  /* 0x00000000fffff984 */ /* 0x000fe20000000800 */
[----:B------:R-:W-:Y:S01]  /*2b50*/  @!PT LDS RZ, [RZ] ;  /* 0x00000000fffff984 */ /* 0x000fe20000000800 */
[----:B------:R1:W-:Y:S01]  /*2b60*/  @!P0 LDGSTS.E.BYPASS.LTC128B.128 [R192+0x1000], [R8.64] ;  /* 0x0100000008c08fae */ /* 0x0003e2000b901d46 */
[----:B------:R-:W-:-:S03]  /*2b70*/  @!P4 IADD3 R2, P0, R217, 0x20, RZ ;  /* 0x00000020d902c810 */ /* 0x000fc60007f1e0ff */
[----:B------:R3:W-:Y:S02]  /*2b80*/  @P5 STS.128 [R216+0x6000], RZ ;  /* 0x006000ffd8005388 */ /* 0x0007e40000000c00 */
[----:B------:R-:W-:Y:S01]  /*2b90*/  @!P4 IMAD.X R6, RZ, RZ, R29, P0 ;  /* 0x000000ffff06c224 */ /* 0x000fe200000e061d */
[----:B----4-:R-:W-:-:S03]  /*2ba0*/  @!P6 LEA R14, P0, R0, R213, 0x2 ;  /* 0x000000d5000ee211 */ /* 0x010fc600078010ff */
[----:B------:R-:W-:Y:S01]  /*2bb0*/  @!P4 IMAD R6, R6, c[0x0][0x198], RZ ;  /* 0x000066000606ca24 */ /* 0x000fe200078e02ff */
[----:B------:R-:W-:-:S03]  /*2bc0*/  @!P6 LEA.HI.X R15, R0, R212, R10, 0x2, P0 ;  /* 0x000000d4000fe211 */ /* 0x000fc600000f140a */
[C---:B------:R-:W-:Y:S01]  /*2bd0*/  @!P4 IMAD R10, R2.reuse, c[0x0][0x19c], R6 ;  /* 0x00006700020aca24 */ /* 0x040fe200078e0206 */
[----:B------:R-:W-:Y:S01]  /*2be0*/  @!P4 MOV R6, R4 ;  /* 0x000000040006c202 */ /* 0x000fe20000000f00 */
[----:B------:R3:W5:Y:S04]  /*2bf0*/  @!P6 LDG.E R209, [R14.64] ;  /* 0x000000060ed1e981 */ /* 0x000768000c1e1900 */
[----:B------:R-:W-:-:S04]  /*2c00*/  @!P4 IMAD.WIDE.U32 R6, R2, c[0x0][0x198], R6 ;  /* 0x000066000206ca25 */ /* 0x000fc800078e0006 */
[----:B-1----:R-:W-:-:S04]  /*2c10*/  @!P5 IMAD.WIDE.U32 R8, R217, c[0x0][0x198], R4 ;  /* 0x00006600d908da25 */ /* 0x002fc800078e0004 */
[----:B------:R-:W-:Y:S01]  /*2c20*/  @!P5 IMAD.IADD R0, R9, 0x1, R11 ;  /* 0x000000010900d824 */ /* 0x000fe200078e020b */
[----:B------:R-:W-:-:S04]  /*2c30*/  @!P5 LEA R12, P0, R8, c[0x0][0x168], 0x1 ;  /* 0x00005a00080cda11 */ /* 0x000fc800078008ff */
[----:B------:R-:W-:Y:S01]  /*2c40*/  @!P5 LEA.HI.X R13, R8, c[0x0][0x16c], R0, 0x1, P0 ;  /* 0x00005b00080dda11 */ /* 0x000fe200000f0c00 */
[----:B------:R-:W-:Y:S01]  /*2c50*/  @!P4 IMAD.IADD R0, R7, 0x1, R10 ;  /* 0x000000010700c824 */ /* 0x000fe200078e020a */
[C---:B------:R-:W-:Y:S01]  /*2c60*/  @!P4 LEA R10, P0, R6.reuse, c[0x0][0x168], 0x1 ;  /* 0x00005a00060aca11 */ /* 0x040fe200078008ff */
[----:B------:R-:W-:Y:S02]  /*2c70*/  @!P3 IMAD.MOV.U32 R7, RZ, RZ, R5 ;  /* 0x000000ffff07b224 */ /* 0x000fe400078e0005 */
[----:B------:R-:W-:Y:S01]  /*2c80*/  @!PT LDS RZ, [RZ] ;  /* 0x00000000fffff984 */ /* 0x000fe20000000800 */
[----:B------:R-:W-:Y:S01]  /*2c90*/  @!PT LDS RZ, [RZ] ;  /* 0x00000000fffff984 */ /* 0x000fe20000000800 */
[----:B------:R-:W-:Y:S01]  /*2ca0*/  @!PT LDS RZ, [RZ] ;  /* 0x00000000fffff984 */ /* 0x000fe20000000800 */
[----:B------:R3:W-:Y:S01]  /*2cb0*/  @!P5 LDGSTS.E.BYPASS.LTC128B.128 [R216+0x6000], [R12.64] ;  /* 0x060000000cd8dfae */ /* 0x0007e2000b901d46 */
[----:B------:R-:W-:Y:S02]  /*2cc0*/  @!P4 LEA.HI.X R11, R6, c[0x0][0x16c], R0, 0x1, P0 ;  /* 0x00005b00060bca11 */ /* 0x000fe400000f0c00 */
[C---:B------:R-:W-:Y:S01]  /*2cd0*/  @!P3 IADD3 R0, P0, R217.reuse, 0x40, RZ ;  /* 0x00000040d900b810 */ /* 0x040fe20007f1e0ff */
[----:B------:R3:W-:Y:S03]  /*2ce0*/  @P4 STS.128 [R216+0x7000], RZ ;  /* 0x007000ffd8004388 */ /* 0x0007e60000000c00 */
[----:B------:R-:W-:Y:S01]  /*2cf0*/  @!P3 IADD3.X R6, RZ, R29, RZ, P0, !PT ;  /* 0x0000001dff06b210 */ /* 0x000fe200007fe4ff */
[----:B------:R-:W-:Y:S01]  /*2d00*/  @!PT LDS RZ, [RZ] ;  /* 0x00000000fffff984 */ /* 0x000fe20000000800 */
[----:B------:R-:W-:Y:S01]  /*2d10*/  @!PT LDS RZ, [RZ] ;  /* 0x00000000fffff984 */ /* 0x000fe20000000800 */
[----:B------:R-:W-:Y:S01]  /*2d20*/  @!PT LDS RZ, [RZ] ;  /* 0x00000000fffff984 */ /* 0x000fe20000000800 */
[----:B------:R3:W-:Y:S01]  /*2d30*/  @!P4 LDGSTS.E.BYPASS.LTC128B.128 [R216+0x7000], [R10.64] ;  /* 0x070000000ad8cfae */ /* 0x0007e2000b901d46 */
[----:B------:R-:W-:-:S03]  /*2d40*/  @!P1 IADD3 R2, P0, R217, 0x60, RZ ;  /* 0x00000060d9029810 */ /* 0x000fc60007f1e0ff */
[----:B------:R-:W-:Y:S01]  /*2d50*/  @!P3 IMAD R6, R6, c[0x0][0x198], RZ ;  /* 0x000066000606ba24 */ /* 0x000fe200078e02ff */
[----:B------:R3:W-:Y:S01]  /*2d60*/  @P3 STS.128 [R216+0x8000], RZ ;  /* 0x008000ffd8003388 */ /* 0x0007e20000000c00 */
[----:B------:R-:W-:Y:S02]  /*2d70*/  @!P1 IMAD.X R8, RZ, RZ, R29, P0 ;  /* 0x000000ffff089224 */ /* 0x000fe400000e061d */
[----:B------:R-:W-:Y:S02]  /*2d80*/  @!P3 IMAD R9, R0, c[0x0][0x19c], R6 ;  /* 0x000067000009ba24 */ /* 0x000fe400078e0206 */
[--C-:B------:R-:W-:Y:S02]  /*2d90*/  @!P3 IMAD.MOV.U32 R6, RZ, RZ, R4.reuse ;  /* 0x000000ffff06b224 */ /* 0x100fe400078e0004 */
[----:B------:R-:W-:-:S04]  /*2da0*/  @!P1 IMAD.WIDE.U32 R4, R2, c[0x0][0x198], R4 ;  /* 0x0000660002049a25 */ /* 0x000fc800078e0004 */
[----:B------:R-:W-:-:S04]  /*2db0*/  @!P3 IMAD.WIDE.U32 R6, R0, c[0x0][0x198], R6 ;  /* 0x000066000006ba25 */ /* 0x000fc800078e0006 */
[----:B------:R-:W-:Y:S01]  /*2dc0*/  @!P1 IMAD R0, R8, c[0x0][0x198], RZ ;  /* 0x0000660008009a24 */ /* 0x000fe200078e02ff */
[----:B------:R-:W-:Y:S02]  /*2dd0*/  @!P3 IADD3 R9, R7, R9, RZ ;  /* 0x000000090709b210 */ /* 0x000fe40007ffe0ff */
[----:B------:R-:W-:Y:S01]  /*2de0*/  @!P3 LEA R8, P0, R6, c[0x0][0x168], 0x1 ;  /* 0x00005a000608ba11 */ /* 0x000fe200078008ff */
[----:B------:R-:W-:Y:S01]  /*2df0*/  @!P1 IMAD R7, R2, c[0x0][0x19c], R0 ;  /* 0x0000670002079a24 */ /* 0x000fe200078e0200 */
[----:B------:R-:W-:Y:S02]  /*2e00*/  IADD3 R0, R241, 0x8, RZ ;  /* 0x00000008f1007810 */ /* 0x000fe40007ffe0ff */
[----:B------:R-:W-:Y:S01]  /*2e10*/  @!P3 LEA.HI.X R9, R6, c[0x0][0x16c], R9, 0x1, P0 ;  /* 0x00005b000609ba11 */ /* 0x000fe200000f0c09 */
[----:B------:R-:W-:Y:S01]  /*2e20*/  @!P1 IMAD.IADD R5, R5, 0x1, R7 ;  /* 0x0000000105059824 */ /* 0x000fe200078e0207 */
[C---:B------:R-:W-:Y:S02]  /*2e30*/  @!P1 LEA R6, P0, R4.reuse, c[0x0][0x168], 0x1 ;  /* 0x00005a0004069a11 */ /* 0x040fe400078008ff */
[C---:B------:R-:W-:Y:S01]  /*2e40*/  IADD3 R2, R241.reuse, 0x20, RZ ;  /* 0x00000020f1027810 */ /* 0x040fe20007ffe0ff */
[----:B------:R-:W-:Y:S01]  /*2e50*/  @!PT LDS RZ, [RZ] ;  /* 0x00000000fffff984 */ /* 0x000fe20000000800 */
[----:B------:R-:W-:Y:S01]  /*2e60*/  @!PT LDS RZ, [RZ] ;  /* 0x00000000fffff984 */ /* 0x000fe20000000800 */
[----:B------:R-:W-:Y:S01]  /*2e70*/  @!PT LDS RZ, [RZ] ;  /* 0x00000000fffff984 */ /* 0x000fe20000000800 */
[----:B------:R3:W-:Y:S01]  /*2e80*/  @!P3 LDGSTS.E.BYPASS.LTC128B.128 [R216+0x8000], [R8.64] ;  /* 0x0800000008d8bfae */ /* 0x0007e2000b901d46 */
[----:B------:R-:W-:Y:S01]  /*2e90*/  @!P1 LEA.HI.X R7, R4, c[0x0][0x16c], R5, 0x1, P0 ;  /* 0x00005b0004079a11 */ /* 0x000fe200000f0c05 */
[----:B------:R-:W-:Y:S01]  /*2ea0*/  IMAD.SHL.U32 R4, R241, 0x4, RZ ;  /* 0x00000004f1047824 */ /* 0x000fe200078e00ff */
[-C--:B------:R-:W-:Y:S01]  /*2eb0*/  ISETP.GE.AND P5, PT, R0, R20.reuse, PT ;  /* 0x000000140000720c */ /* 0x080fe20003fa6270 */
[----:B------:R3:W-:Y:S01]  /*2ec0*/  @P1 STS.128 [R216+0x9000], RZ ;  /* 0x009000ffd8001388 */ /* 0x0007e20000000c00 */
[----:B------:R-:W-:-:S02]  /*2ed0*/  ISETP.GE.AND P4, PT, R2, R20, PT ;  /* 0x000000140200720c */ /* 0x000fc40003f86270 */
[C---:B------:R-:W-:Y:S01]  /*2ee0*/  ISETP.GE.AND P3, PT, R241.reuse, R20, PT ;  /* 0x00000014f100720c */ /* 0x040fe20003f66270 */
[----:B------:R-:W-:Y:S01]  /*2ef0*/  @!PT LDS RZ, [RZ] ;  /* 0x00000000fffff984 */ /* 0x000fe20000000800 */
[----:B------:R-:W-:Y:S01]  /*2f00*/  @!PT LDS RZ, [RZ] ;  /* 0x00000000fffff984 */ /* 0x000fe20000000800 */
[----:B------:R-:W-:Y:S01]  /*2f10*/  @!PT LDS RZ, [RZ] ;  /* 0x00000000fffff984 */ /* 0x000fe20000000800 */
[----:B------:R3:W-:Y:S01]  /*2f20*/  @!P1 LDGSTS.E.BYPASS.LTC128B.128 [R216+0x9000], [R6.64] ;  /* 0x0900000006d89fae */ /* 0x0007e2000b901d46 */
[----:B------:R-:W-:Y:S02]  /*2f30*/  SHF.L.U64.HI R0, R241, 0x2, R16 ;  /* 0x00000002f1007819 */ /* 0x000fe40000010210 */
[----:B------:R-:W-:Y:S01]  /*2f40*/  IADD3 R4, P0, R4, R213, RZ ;  /* 0x000000d504047210 */ /* 0x000fe20007f1e0ff */
[----:B------:R-:W0:Y:S04]  /*2f50*/  LDGDEPBAR ;  /* 0x00000000000079af */ /* 0x000e280000000000 */
[----:B------:R-:W1:Y:S01]  /*2f60*/  S2R R2, SR_TID.X ;  /* 0x0000000000027919 */ /* 0x000e620000002100 */
[----:B------:R-:W-:-:S05]  /*2f70*/  IMAD.X R5, R0, 0x1, R212, P0 ;  /* 0x0000000100057824 */ /* 0x000fca00000e06d4 */
[----:B------:R3:W5:Y:S04]  /*2f80*/  @!P3 LDG.E R210, [R4.64] ;  /* 0x0000000604d2b981 */ /* 0x000768000c1e1900 */
[----:B------:R3:W5:Y:S04]  /*2f90*/  @!P5 LDG.E R211, [R4.64+0x20] ;  /* 0x0000200604d3d981 */ /* 0x000768000c1e1900 */
[----:B------:R3:W5:Y:S01]  /*2fa0*/  @!P4 LDG.E R208, [R4.64+0x80] ;  /* 0x0000800604d0c981 */ /* 0x000762000c1e1900 */
[----:B------:R-:W-:-:S04]  /*2fb0*/  DEPBAR.LE SB0, 0x1 ;  /* 0x000080400000791a */ /* 0x000fc80000000000 */
[----:B------:R-:W-:Y:S01]  /*2fc0*/  BAR.SYNC.DEFER_BLOCKING 0x0 ;  /* 0x0000000000007b1d */ /* 0x000fe20000010000 */
[----:B-1----:R-:W-:-:S04]  /*2fd0*/  SHF.R.S32.HI R0, RZ, 0x1f, R2 ;  /* 0x0000001fff007819 */ /* 0x002fc80000011402 */
[----:B------:R-:W-:-:S04]  /*2fe0*/  LEA.HI R0, R0, R2, RZ, 0x4 ;  /* 0x0000000200007211 */ /* 0x000fc800078f20ff */
[----:B------:R-:W-:-:S04]  /*2ff0*/  LOP3.LUT R0, R0, 0xfffffff0, RZ, 0xc0, !PT ;  /* 0xfffffff000007812 */ /* 0x000fc800078ec0ff */
[----:B------:R-:W-:Y:S01]  /*3000*/  IADD3 R0, -R0, R2, RZ ;  /* 0x0000000200007210 */ /* 0x000fe20007ffe1ff */
[----:B------:R3:W1:Y:S04]  /*3010*/  LDSM.16.M88.4 R136, [R174+0xa000] ;  /* 0x00a00000ae88783b */ /* 0x0006680000000200 */
[----:B------:R3:W2:Y:S04]  /*3020*/  LDSM.16.M88.4 R140, [R174+0xa800] ;  /* 0x00a80000ae8c783b */ /* 0x0006a80000000200 */
[----:B------:R3:W4:Y:S04]  /*3030*/  LDSM.16.M88.4 R144, [R177+0xa000] ;  /* 0x00a00000b190783b */ /* 0x0007280000000200 */
[----:B------:R3:W1:Y:S04]  /*3040*/  LDSM.16.M88.4 R148, [R177+0xa800] ;  /* 0x00a80000b194783b */ /* 0x0006680000000200 */
[----:B------:R3:W1:Y:S04]  /*3050*/  LDSM.16.M88.4 R152, [R175+0xa000] ;  /* 0x00a00000af98783b */ /* 0x0006680000000200 */
[----:B------:R3:W1:Y:S04]  /*3060*/  LDSM.16.M88.4 R156, [R175+0xa800] ;  /* 0x00a80000af9c783b */ /* 0x0006680000000200 */
[----:B------:R3:W1:Y:S04]  /*3070*/  LDSM.16.M88.4 R160, [R176+0xa000] ;  /* 0x00a00000b0a0783b */ /* 0x0006680000000200 */
[----:B------:R3:W1:Y:S01]  /*3080*/  LDSM.16.M88.4 R164, [R176+0xa800] ;  /* 0x00a80000b0a4783b */ /* 0x0006620000000200 */
[----:B------:R-:W-:-:S02]  /*3090*/  SHF.R.S32.HI R2, RZ, 0x1f, R0 ;  /* 0x0000001fff027819 */ /* 0x000fc40000011400 */
[----:B------:R-:W-:Y:S02]  /*30a0*/  SHF.L.U32 R240, R246, 0x4, RZ ;  /* 0x00000004f6f07819 */ /* 0x000fe400000006ff */
[----:B------:R-:W-:Y:S01]  /*30b0*/  LEA.HI R2, R2, R0, RZ, 0x3 ;  /* 0x0000000002027211 */ /* 0x000fe200078f18ff */
[----:B------:R-:W-:Y:S01]  /*30c0*/  IMAD.SHL.U32 R223, R246, 0x8, RZ ;  /* 0x00000008f6df7824 */ /* 0x000fe200078e00ff */
[----:B------:R-:W-:Y:S02]  /*30d0*/  IADD3 R233, R240, 0x20, RZ ;  /* 0x00000020f0e97810 */ /* 0x000fe40007ffe0ff */
[----:B------:R-:W-:-:S03]  /*30e0*/  LOP3.LUT R2, R2, 0xfffffff8, RZ, 0xc0, !PT ;  /* 0xfffffff802027812 */ /* 0x000fc600078ec0ff */
[----:B------:R-:W-:Y:S02]  /*30f0*/  IMAD.IADD R231, R223, 0x1, R233 ;  /* 0x00000001dfe77824 */ /* 0x000fe400078e02e9 */
[----:B------:R-:W-:Y:S01]  /*3100*/  IMAD.IADD R0, R0, 0x1, -R2 ;  /* 0x0000000100007824 */ /* 0x000fe200078e0a02 */
[----:B------:R-:W-:Y:S01]  /*3110*/  IADD3 R2, R241, 0x1, RZ ;  /* 0x00000001f1027810 */ /* 0x000fe20007ffe0ff */
[----:B------:R-:W-:Y:S02]  /*3120*/  IMAD.IADD R251, R223, 0x1, R231 ;  /* 0x00000001dffb7824 */ /* 0x000fe400078e02e7 */
[----:B------:R-:W-:Y:S01]  /*3130*/  IMAD.MOV.U32 R178, RZ, RZ, 0x20 ;  /* 0x00000020ffb27424 */ /* 0x000fe200078e00ff */
[C---:B------:R-:W-:Y:S02]  /*3140*/  LOP3.LUT P0, RZ, R0.reuse, 0x2, RZ, 0xc0, !PT ;  /* 0x0000000200ff7812 */ /* 0x040fe4000780c0ff */
[----:B------:R-:W-:Y:S02]  /*3150*/  LOP3.LUT P1, RZ, R0, 0x4, RZ, 0xc0, !PT ;  /* 0x0000000400ff7812 */ /* 0x000fe4000782c0ff */
[----:B------:R-:W-:Y:S01]  /*3160*/  IADD3 R230, R193, R2, -R21 ;  /* 0x00000002c1e67210 */ /* 0x000fe20007ffe815 */
[----:B------:R-:W-:Y:S01]  /*3170*/  IMAD.IADD R219, R223, 0x1, R251 ;  /* 0x00000001dfdb7824 */ /* 0x000fe200078e02fb */
[----:B------:R-:W-:-:S02]  /*3180*/  IADD3 R2, R180, 0x1000, RZ ;  /* 0x00001000b4027810 */ /* 0x000fc40007ffe0ff */
[----:B------:R-:W-:Y:S01]  /*3190*/  IADD3 R0, R179, 0x1000, RZ ;  /* 0x00001000b3007810 */ /* 0x000fe20007ffe0ff */
[----:B------:R-:W-:Y:S01]  /*31a0*/  IMAD.SHL.U32 R170, R180, 0x2, RZ ;  /* 0x00000002b4aa7824 */ /* 0x000fe200078e00ff */
[----:B------:R-:W-:Y:S01]  /*31b0*/  SEL R2, R2, R180, !P2 ;  /* 0x000000b402027207 */ /* 0x000fe20005000000 */
[----:B------:R-:W-:Y:S01]  /*31c0*/  IMAD.IADD R218, R223, 0x1, R219 ;  /* 0x00000001dfda7824 */ /* 0x000fe200078e02db */
[----:B------:R-:W-:Y:S02]  /*31d0*/  SEL R0, R0, R179, !P2 ;  /* 0x000000b300007207 */ /* 0x000fe40005000000 */
[----:B------:R-:W-:Y:S02]  /*31e0*/  SEL R178, R178, 0xffffffe0, !P0 ;  /* 0xffffffe0b2b27807 */ /* 0x000fe40004000000 */
[----:B------:R-:W-:Y:S01]  /*31f0*/  IADD3 R21, R21, 0x80, R232 ;  /* 0x0000008015157810 */ /* 0x000fe20007ffe0e8 */
[C---:B------:R-:W-:Y:S01]  /*3200*/  IMAD R250, R246.reuse, 0x18, RZ ;  /* 0x00000018f6fa7824 */ /* 0x040fe200078e02ff */
[----:B------:R-:W-:Y:S01]  /*3210*/  CS2R R94, SRZ ;  /* 0x00000000005e7805 */ /* 0x000fe2000001ff00 */
[C---:B------:R-:W-:Y:S01]  /*3220*/  IMAD.SHL.U32 R249, R246.reuse, 0x20, RZ ;  /* 0x00000020f6f97824 */ /* 0x040fe200078e00ff */
[----:B------:R-:W-:Y:S01]  /*3230*/  CS2R R92, SRZ ;  /* 0x00000000005c7805 */ /* 0x000fe2000001ff00 */
[C---:B------:R-:W-:Y:S01]  /*3240*/  IMAD R248, R246.reuse, 0x28, RZ ;  /* 0x00000028f6f87824 */ /* 0x040fe200078e02ff */
[----:B------:R-:W-:Y:S01]  /*3250*/  CS2R R98, SRZ ;  /* 0x0000000000627805 */ /* 0x000fe2000001ff00 */
[C---:B------:R-:W-:Y:S01]  /*3260*/  IMAD R247, R246.reuse, 0x30, RZ ;  /* 0x00000030f6f77824 */ /* 0x040fe200078e02ff */
[----:B------:R-:W-:Y:S01]  /*3270*/  CS2R R96, SRZ ;  /* 0x0000000000607805 */ /* 0x000fe2000001ff00 */
[----:B------:R-:W-:Y:S01]  /*3280*/  IMAD.MOV R221, RZ, RZ, -R221 ;  /* 0x000000ffffdd7224 */ /* 0x000fe200078e0add */
[----:B------:R-:W-:Y:S01]  /*3290*/  CS2R R90, SRZ ;  /* 0x00000000005a7805 */ /* 0x000fe2000001ff00 */
[----:B------:R-:W-:Y:S01]  /*32a0*/  IMAD R246, R246, 0x38, RZ ;  /* 0x00000038f6f67824 */ /* 0x000fe200078e02ff */
[----:B------:R-:W-:Y:S01]  /*32b0*/  CS2R R88, SRZ ;  /* 0x0000000000587805 */ /* 0x000fe2000001ff00 */
        /* <DEDUP_REMOVED lines=26> */
[----:B------:R-:W-:Y:S01]  /*3460*/  IADD3 R229, R21, -R193, RZ ;  /* 0x800000c115e57210 */ /* 0x000fe20007ffe0ff */
[----:B------:R-:W-:Y:S01]  /*3470*/  IMAD.SHL.U32 R169, R2, 0x2, RZ ;  /* 0x0000000202a97824 */ /* 0x000fe200078e00ff */
[----:B------:R-:W-:Y:S01]  /*3480*/  SEL R128, R128, 0xffffffc0, !P1 ;  /* 0xffffffc080807807 */ /* 0x000fe20004800000 */
[----:B------:R-:W-:Y:S01]  /*3490*/  IMAD.SHL.U32 R168, R0, 0x2, RZ ;  /* 0x0000000200a87824 */ /* 0x000fe200078e00ff */
[C---:B------:R-:W-:Y:S01]  /*34a0*/  SHF.L.U32 R228, R241.reuse, 0x2, RZ ;  /* 0x00000002f1e47819 */ /* 0x040fe200000006ff */
[----:B------:R-:W-:Y:S01]  /*34b0*/  IMAD.IADD R173, R178, 0x1, R170 ;  /* 0x00000001b2ad7824 */ /* 0x000fe200078e02aa */
[----:B------:R-:W-:Y:S01]  /*34c0*/  SHF.L.U64.HI R227, R241, 0x2, R16 ;  /* 0x00000002f1e37819 */ /* 0x000fe20000010210 */
[----:B------:R-:W-:Y:S01]  /*34d0*/  IMAD.IADD R220, R223, 0x1, R218 ;  /* 0x00000001dfdc7824 */ /* 0x000fe200078e02da */
[----:B------:R-:W-:-:S02]  /*34e0*/  IADD3 R226, R232, 0x80, RZ ;  /* 0x00000080e8e27810 */ /* 0x000fc40007ffe0ff */
[----:B-1234-:R-:W-:Y:S02]  /*34f0*/  IADD3 R172, R171, R178, RZ ;  /* 0x000000b2abac7210 */ /* 0x01efe40007ffe0ff */
.L_x_106:
[----:B------:R-:W0:Y:S01]  /*3500*/  LDGDEPBAR ;  /* 0x00000000000079af */ /* 0x000e220000000000 */
[----:B------:R-:W-:Y:S01]  /*3510*/  IMAD.IADD R0, R169, 0x1, R178 ;  /* 0x00000001a9007824 */ /* 0x000fe200078e02b2 */
        /* <DEDUP_REMOVED lines=11> */
[----:B------:R-:W1:Y:S08]  /*35d0*/  LDSM.16.M88.4 R16, [R174+0x6000] ;  /* 0x00600000ae10783b */ /* 0x000e700000000200 */
[----:B------:R-:W2:Y:S08]  /*35e0*/  LDSM.16.M88.4 R28, [R169+0x1000] ;  /* 0x00100000a91c783b */ /* 0x000eb00000000200 */
[----:B------:R-:W3:Y:S08]  /*35f0*/  LDSM.16.M88.4 R100, [R174+0x6800] ;  /* 0x00680000ae64783b */ /* 0x000ef00000000200 */
[----:B------:R-:W-:Y:S08]  /*3600*/  LDSM.16.M88.4 R104, [R0] ;  /* 0x000000000068783b */ /* 0x000ff00000000200 */
[----:B------:R-:W4:Y:S01]  /*3610*/  LDSM.16.M88.4 R108, [R177+0x6000] ;  /* 0x00600000b16c783b */ /* 0x000f220000000200 */
[-C--:B-1----:R-:W-:Y:S07]  /*3620*/  HMMA.16816.F32.BF16 R4, R32, R16.reuse, RZ ;  /* 0x000000102004723c */ /* 0x082fee00000418ff */
[----:B------:R1:W4:Y:S01]  /*3630*/  LDSM.16.M88.4 R112, [R0+0x1000] ;  /* 0x001000000070783b */ /* 0x0003220000000200 */
[C---:B--2---:R-:W-:Y:S07]  /*3640*/  HMMA.16816.F32.BF16 R8, R28.reuse, R16, RZ ;  /* 0x000000101c08723c */ /* 0x044fee00000418ff */
[----:B------:R-:W2:Y:S01]  /*3650*/  LDSM.16.M88.4 R116, [R177+0x6800] ;  /* 0x00680000b174783b */ /* 0x000ea20000000200 */
[-C--:B------:R-:W-:Y:S07]  /*3660*/  HMMA.16816.F32.BF16 R12, R28, R18.reuse, RZ ;  /* 0x000000121c0c723c */ /* 0x080fee00000418ff */
[----:B------:R-:W-:Y:S01]  /*3670*/  LDSM.16.M88.4 R120, [R175+0x6000] ;  /* 0x00600000af78783b */ /* 0x000fe20000000200 */
[C---:B------:R-:W-:Y:S07]  /*3680*/  HMMA.16816.F32.BF16 R16, R32.reuse, R18, RZ ;  /* 0x000000122010723c */ /* 0x040fee00000418ff */
[----:B------:R-:W-:Y:S01]  /*3690*/  LDSM.16.M88.4 R132, [R176+0x6000] ;  /* 0x00600000b084783b */ /* 0x000fe20000000200 */
[----:B-1----:R-:W-:Y:S01]  /*36a0*/  IMAD.IADD R0, R0, 0x1, R128 ;  /* 0x0000000100007824 */ /* 0x002fe200078e0280 */
[-C--:B---3--:R-:W-:Y:S06]  /*36b0*/  HMMA.16816.F32.BF16 R20, R32, R100.reuse, RZ ;  /* 0x000000642014723c */ /* 0x088fec00000418ff */
[----:B------:R-:W-:Y:S02]  /*36c0*/  LDSM.16.M88.4 R128, [R0] ;  /* 0x000000000080783b */ /* 0x000fe40000000200 */
[C---:B------:R-:W-:Y:S08]  /*36d0*/  HMMA.16816.F32.BF16 R24, R28.reuse, R100, RZ ;  /* 0x000000641c18723c */ /* 0x040ff000000418ff */
[-C--:B------:R-:W-:Y:S08]  /*36e0*/  HMMA.16816.F32.BF16 R28, R28, R102.reuse, RZ ;  /* 0x000000661c1c723c */ /* 0x080ff000000418ff */
[----:B------:R-:W-:Y:S01]  /*36f0*/  HMMA.16816.F32.BF16 R32, R32, R102, RZ ;  /* 0x000000662020723c */ /* 0x000fe200000418ff */
[----:B------:R-:W1:Y:S07]  /*3700*/  LDSM.16.M88.4 R100, [R124] ;  /* 0x000000007c64783b */ /* 0x000e6e0000000200 */
[-C--:B----4-:R-:W-:Y:S01]  /*3710*/  HMMA.16816.F32.BF16 R4, R104, R108.reuse, R4 ;  /* 0x0000006c6804723c */ /* 0x090fe20000041804 */
[----:B------:R-:W3:Y:S07]  /*3720*/  LDSM.16.M88.4 R124, [R124+0x1000] ;  /* 0x001000007c7c783b */ /* 0x000eee0000000200 */
[C---:B------:R-:W-:Y:S08]  /*3730*/  HMMA.16816.F32.BF16 R8, R112.reuse, R108, R8 ;  /* 0x0000006c7008723c */ /* 0x040ff00000041808 */
[-C--:B------:R-:W-:Y:S08]  /*3740*/  HMMA.16816.F32.BF16 R12, R112, R110.reuse, R12 ;  /* 0x0000006e700c723c */ /* 0x080ff0000004180c */
[C---:B------:R-:W-:Y:S01]  /*3750*/  HMMA.16816.F32.BF16 R16, R104.reuse, R110, R16 ;  /* 0x0000006e6810723c */ /* 0x040fe20000041810 */
[----:B------:R-:W4:Y:S07]  /*3760*/  LDSM.16.M88.4 R108, [R175+0x6800] ;  /* 0x00680000af6c783b */ /* 0x000f2e0000000200 */
[-C--:B--2---:R-:W-:Y:S08]  /*3770*/  HMMA.16816.F32.BF16 R20, R104, R116.reuse, R20 ;  /* 0x000000746814723c */ /* 0x084ff00000041814 */
[C---:B------:R-:W-:Y:S08]  /*3780*/  HMMA.16816.F32.BF16 R24, R112.reuse, R116, R24 ;  /* 0x000000747018723c */ /* 0x040ff00000041818 */
[-C--:B------:R-:W-:Y:S07]  /*3790*/  HMMA.16816.F32.BF16 R28, R112, R118.reuse, R28 ;  /* 0x00000076701c723c */ /* 0x080fee000004181c */
[----:B------:R-:W-:Y:S01]  /*37a0*/  MOV R113, 0x40 ;  /* 0x0000004000717802 */ /* 0x000fe20000000f00 */
[----:B------:R-:W-:Y:S07]  /*37b0*/  HMMA.16816.F32.BF16 R32, R104, R118, R32 ;  /* 0x000000766820723c */ /* 0x000fee0000041820 */
[----:B------:R-:W-:Y:S01]  /*37c0*/  FMUL.FTZ R105, R211, 1.4426950216293334961 ;  /* 0x3fb8aa3bd3697820 */ /* 0x000fe20000410000 */
[-C--:B-1----:R-:W-:Y:S05]  /*37d0*/  HMMA.16816.F32.BF16 R4, R100, R120.reuse, R4 ;  /* 0x000000786404723c */ /* 0x082fea0000041804 */
[----:B------:R-:W-:Y:S02]  /*37e0*/  FMUL.FTZ R106, R210, 1.4426950216293334961 ;  /* 0x3fb8aa3bd26a7820 */ /* 0x000fe40000410000 */
[----:B------:R-:W-:Y:S01]  /*37f0*/  FMUL.FTZ R104, R208, 1.4426950216293334961 ;  /* 0x3fb8aa3bd0687820 */ /* 0x000fe20000410000 */
[C---:B---3--:R-:W-:Y:S04]  /*3800*/  HMMA.16816.F32.BF16 R8, R124.reuse, R120, R8 ;  /* 0x000000787c08723c */ /* 0x048fe80000041808 */
[----:B------:R-:W-:Y:S04]  /*3810*/  FSEL R106, R106, RZ, P0 ;  /* 0x000000ff6a6a7208 */ /* 0x000fe80000000000 */
[-C--:B------:R-:W-:Y:S08]  /*3820*/  HMMA.16816.F32.BF16 R12, R124, R122.reuse, R12 ;  /* 0x0000007a7c0c723c */ /* 0x080ff0000004180c */
[C---:B------:R-:W-:Y:S08]  /*3830*/  HMMA.16816.F32.BF16 R16, R100.reuse, R122, R16 ;  /* 0x0000007a6410723c */ /* 0x040ff00000041810 */
[-C--:B----4-:R-:W-:Y:S08]  /*3840*/  HMMA.16816.F32.BF16 R20, R100, R108.reuse, R20 ;  /* 0x0000006c6414723c */ /* 0x090ff00000041814 */
[C---:B------:R-:W-:Y:S07]  /*3850*/  HMMA.16816.F32.BF16 R24, R124.reuse, R108, R24 ;  /* 0x0000006c7c18723c */ /* 0x040fee0000041818 */
[----:B------:R-:W-:Y:S01]  /*3860*/  @!P3 IADD3 R108, R2, 0x20, RZ ;  /* 0x00000020026cb810 */ /* 0x000fe20007ffe0ff */
[-C--:B------:R-:W-:Y:S04]  /*3870*/  HMMA.16816.F32.BF16 R28, R124, R110.reuse, R28 ;  /* 0x0000006e7c1c723c */ /* 0x080fe8000004181c */
[-C--:B------:R-:W-:Y:S02]  /*3880*/  @!P3 IMNMX R108, R108, R193.reuse, PT ;  /* 0x000000c16c6cb217 */ /* 0x080fe40003800200 */
[C---:B------:R-:W-:Y:S02]  /*3890*/  @!P3 IADD3 R109, R2.reuse, 0x28, RZ ;  /* 0x00000028026db810 */ /* 0x040fe40007ffe0ff */
        /* <DEDUP_REMOVED lines=81> */
[----:B------:R-:W-:Y:S01]  /*3db0*/  @!P3 FSEL R18, R18, -INF , !P0 ;  /* 0xff8000001212b808 */ /* 0x000fe20004000000 */
[--C-:B------:R-:W-:Y:S01]  /*3dc0*/  FFMA.FTZ R17, R17, c[0x0][0x23c], -R106.reuse ;  /* 0x00008f0011117a23 */ /* 0x100fe2000001086a */
[-C--:B------:R-:W-:Y:S02]  /*3dd0*/  @!P3 ISETP.GE.AND P0, PT, R9, R110.reuse, PT ;  /* 0x0000006e0900b20c */ /* 0x080fe40003f06270 */
[----:B------:R-:W-:Y:S01]  /*3de0*/  @!P3 IADD3 R8, R0, 0x10, RZ ;  /* 0x000000100008b810 */ /* 0x000fe20007ffe0ff */
[--C-:B------:R-:W-:Y:S03]  /*3df0*/  FFMA.FTZ R18, R18, c[0x0][0x23c], -R105.reuse ;  /* 0x00008f0012127a23 */ /* 0x100fe60000010869 */
[----:B------:R-:W-:Y:S01]  /*3e00*/  @!P3 IADD3 R9, R0, 0x11, RZ ;  /* 0x000000110009b810 */ /* 0x000fe20007ffe0ff */
[----:B------:R-:W-:Y:S01]  /*3e10*/  MUFU.EX2 R124, R17 ;  /* 0x00000011007c7308 */ /* 0x000fe20000000800 */
[----:B------:R-:W-:Y:S02]  /*3e20*/  @!P3 FSEL R19, R19, -INF , !P0 ;  /* 0xff8000001313b808 */ /* 0x000fe40004000000 */
[-C--:B------:R-:W-:Y:S02]  /*3e30*/  @!P3 ISETP.GE.AND P0, PT, R8, R111.reuse, PT ;  /* 0x0000006f0800b20c */ /* 0x080fe40003f06270 */
[----:B------:R-:W-:Y:S01]  /*3e40*/  @!P3 IADD3 R4, R0, 0x18, RZ ;  /* 0x000000180004b810 */ /* 0x000fe20007ffe0ff */
[--C-:B------:R-:W-:Y:S01]  /*3e50*/  FFMA.FTZ R19, R19, c[0x0][0x23c], -R105.reuse ;  /* 0x00008f0013137a23 */ /* 0x100fe20000010869 */
[----:B------:R-:W-:Y:S02]  /*3e60*/  @!P3 FSEL R20, R20, -INF , !P0 ;  /* 0xff8000001414b808 */ /* 0x000fe40004000000 */
[----:B------:R-:W-:Y:S01]  /*3e70*/  @!P3 ISETP.GE.AND P0, PT, R9, R111, PT ;  /* 0x0000006f0900b20c */ /* 0x000fe20003f06270 */
[----:B------:R-:W-:Y:S01]  /*3e80*/  MUFU.EX2 R135, R18 ;  /* 0x0000001200877308 */ /* 0x000fe20000000800 */
[----:B------:R-:W-:Y:S01]  /*3e90*/  @!P3 IADD3 R0, R0, 0x19, RZ ;  /* 0x000000190000b810 */ /* 0x000fe20007ffe0ff */
[--C-:B------:R-:W-:Y:S01]  /*3ea0*/  FFMA.FTZ R20, R20, c[0x0][0x23c], -R106.reuse ;  /* 0x00008f0014147a23 */ /* 0x100fe2000001086a */
[----:B------:R-:W-:Y:S02]  /*3eb0*/  @!P3 FSEL R21, R21, -INF , !P0 ;  /* 0xff8000001515b808 */ /* 0x000fe40004000000 */
[-C--:B------:R-:W-:Y:S02]  /*3ec0*/  @!P3 ISETP.GE.AND P0, PT, R8, R110.reuse, PT ;  /* 0x0000006e0800b20c */ /* 0x080fe40003f06270 */
[----:B--2---:R-:W-:Y:S01]  /*3ed0*/  F2FP.BF16.PACK_AB R6, R200, R201 ;  /* 0x000000c9c806723e */ /* 0x004fe200000010ff */
[----:B------:R-:W-:Y:S01]  /*3ee0*/  FFMA.FTZ R21, R21, c[0x0][0x23c], -R106 ;  /* 0x00008f0015157a23 */ /* 0x000fe2000001086a */
[----:B------:R-:W-:Y:S01]  /*3ef0*/  @!P3 FSEL R22, R22, -INF , !P0 ;  /* 0xff8000001616b808 */ /* 0x000fe20004000000 */
[----:B------:R-:W1:Y:S01]  /*3f00*/  MUFU.EX2 R134, R19 ;  /* 0x0000001300867308 */ /* 0x000e620000000800 */
[----:B------:R-:W-:Y:S01]  /*3f10*/  @!P3 ISETP.GE.AND P0, PT, R9, R110, PT ;  /* 0x0000006e0900b20c */ /* 0x000fe20003f06270 */
[----:B------:R3:W-:Y:S01]  /*3f20*/  STS [R188+0xe400], R6 ;  /* 0x00e40006bc007388 */ /* 0x0007e20000000800 */
[----:B------:R-:W-:Y:S01]  /*3f30*/  F2FP.BF16.PACK_AB R5, R204, R205 ;  /* 0x000000cdcc05723e */ /* 0x000fe200000010ff */
[--C-:B------:R-:W-:Y:S01]  /*3f40*/  FFMA.FTZ R22, R22, c[0x0][0x23c], -R105.reuse ;  /* 0x00008f0016167a23 */ /* 0x100fe20000010869 */
[----:B------:R-:W-:Y:S02]  /*3f50*/  @!P3 FSEL R23, R23, -INF , !P0 ;  /* 0xff8000001717b808 */ /* 0x000fe40004000000 */
[-C--:B------:R-:W-:Y:S02]  /*3f60*/  @!P3 ISETP.GE.AND P0, PT, R8, R108.reuse, PT ;  /* 0x0000006c0800b20c */ /* 0x080fe40003f06270 */
[----:B------:R-:W-:Y:S01]  /*3f70*/  SEL R128, R113, 0xffffffc0, !P1 ;  /* 0xffffffc071807807 */ /* 0x000fe20004800000 */
[----:B------:R-:W-:Y:S01]  /*3f80*/  MUFU.EX2 R122, R20 ;  /* 0x00000014007a7308 */ /* 0x000fe20000000800 */
[----:B------:R-:W-:Y:S01]  /*3f90*/  @!P3 FSEL R24, R24, -INF , !P0 ;  /* 0xff8000001818b808 */ /* 0x000fe20004000000 */
[--C-:B------:R-:W-:Y:S01]  /*3fa0*/  FFMA.FTZ R23, R23, c[0x0][0x23c], -R105.reuse ;  /* 0x00008f0017177a23 */ /* 0x100fe20000010869 */
[-C--:B------:R-:W-:Y:S03]  /*3fb0*/  @!P3 ISETP.GE.AND P0, PT, R9, R108.reuse, PT ;  /* 0x0000006c0900b20c */ /* 0x080fe60003f06270 */
[--C-:B------:R-:W-:Y:S01]  /*3fc0*/  FFMA.FTZ R24, R24, c[0x0][0x23c], -R104.reuse ;  /* 0x00008f0018187a23 */ /* 0x100fe20000010868 */
[----:B------:R-:W-:Y:S02]  /*3fd0*/  @!P3 FSEL R25, R25, -INF , !P0 ;  /* 0xff8000001919b808 */ /* 0x000fe40004000000 */
[-C--:B------:R-:W-:Y:S01]  /*3fe0*/  @!P3 ISETP.GE.AND P0, PT, R8, R109.reuse, PT ;  /* 0x0000006d0800b20c */ /* 0x080fe20003f06270 */
[----:B------:R-:W-:Y:S02]  /*3ff0*/  MUFU.EX2 R121, R21 ;  /* 0x0000001500797308 */ /* 0x000fe40000000800 */
[----:B------:R-:W-:Y:S01]  /*4000*/  FFMA.FTZ R25, R25, c[0x0][0x23c], -R104 ;  /* 0x00008f0019197a23 */ /* 0x000fe20000010868 */
[----:B------:R-:W-:Y:S02]  /*4010*/  @!P3 FSEL R26, R26, -INF , !P0 ;  /* 0xff8000001a1ab808 */ /* 0x000fe40004000000 */
[----:B------:R-:W-:Y:S02]  /*4020*/  @!P3 ISETP.GE.AND P0, PT, R9, R109, PT ;  /* 0x0000006d0900b20c */ /* 0x000fe40003f06270 */
[----:B---3--:R-:W-:Y:S01]  /*4030*/  F2FP.BF16.PACK_AB R6, R198, R199 ;  /* 0x000000c7c606723e */ /* 0x008fe200000010ff */
[--C-:B------:R-:W-:Y:S01]  /*4040*/  FFMA.FTZ R26, R26, c[0x0][0x23c], -R2.reuse ;  /* 0x00008f001a1a7a23 */ /* 0x100fe20000010802 */
[----:B------:R-:W-:Y:S01]  /*4050*/  @!P3 FSEL R27, R27, -INF , !P0 ;  /* 0xff8000001b1bb808 */ /* 0x000fe20004000000 */
[----:B------:R-:W-:Y:S01]  /*4060*/  MUFU.EX2 R126, R22 ;  /* 0x00000016007e7308 */ /* 0x000fe20000000800 */
[-C--:B------:R-:W-:Y:S03]  /*4070*/  @!P3 ISETP.GE.AND P0, PT, R4, R108.reuse, PT ;  /* 0x0000006c0400b20c */ /* 0x080fe60003f06270 */
[----:B------:R-:W-:Y:S01]  /*4080*/  FFMA.FTZ R27, R27, c[0x0][0x23c], -R2 ;  /* 0x00008f001b1b7a23 */ /* 0x000fe20000010802 */
[----:B------:R-:W-:Y:S02]  /*4090*/  @!P3 FSEL R28, R28, -INF , !P0 ;  /* 0xff8000001c1cb808 */ /* 0x000fe40004000000 */
[----:B------:R-:W-:Y:S03]  /*40a0*/  @!P3 ISETP.GE.AND P0, PT, R0, R108, PT ;  /* 0x0000006c0000b20c */ /* 0x000fe60003f06270 */
[----:B------:R-:W-:Y:S01]  /*40b0*/  MUFU.EX2 R125, R23 ;  /* 0x00000017007d7308 */ /* 0x000fe20000000800 */
[----:B------:R-:W-:Y:S01]  /*40c0*/  @!P3 FSEL R29, R29, -INF , !P0 ;  /* 0xff8000001d1db808 */ /* 0x000fe20004000000 */
[--C-:B------:R-:W-:Y:S01]  /*40d0*/  FFMA.FTZ R28, R28, c[0x0][0x23c], -R104.reuse ;  /* 0x00008f001c1c7a23 */ /* 0x100fe20000010868 */
[----:B------:R-:W-:Y:S03]  /*40e0*/  @!P3 ISETP.GE.AND P0, PT, R4, R109, PT ;  /* 0x0000006d0400b20c */ /* 0x000fe60003f06270 */
[----:B------:R-:W-:Y:S01]  /*40f0*/  FFMA.FTZ R104, R29, c[0x0][0x23c], -R104 ;  /* 0x00008f001d687a23 */ /* 0x000fe20000010868 */
[----:B------:R-:W-:Y:S02]  /*4100*/  @!P3 FSEL R30, R30, -INF , !P0 ;  /* 0xff8000001e1eb808 */ /* 0x000fe40004000000 */
[-C--:B------:R-:W-:Y:S01]  /*4110*/  @!P3 ISETP.GE.AND P0, PT, R4, R111.reuse, PT ;  /* 0x0000006f0400b20c */ /* 0x080fe20003f06270 */
[----:B------:R-:W-:Y:S02]  /*4120*/  MUFU.EX2 R195, R24 ;  /* 0x0000001800c37308 */ /* 0x000fe40000000800 */
[----:B------:R-:W-:Y:S01]  /*4130*/  FFMA.FTZ R30, R30, c[0x0][0x23c], -R2 ;  /* 0x00008f001e1e7a23 */ /* 0x000fe20000010802 */
[----:B------:R-:W-:Y:S02]  /*4140*/  @!P3 FSEL R32, R32, -INF , !P0 ;  /* 0xff8000002020b808 */ /* 0x000fe40004000000 */
[----:B------:R-:W-:Y:S03]  /*4150*/  @!P3 ISETP.GE.AND P0, PT, R0, R111, PT ;  /* 0x0000006f0000b20c */ /* 0x000fe60003f06270 */
[--C-:B------:R-:W-:Y:S01]  /*4160*/  FFMA.FTZ R32, R32, c[0x0][0x23c], -R106.reuse ;  /* 0x00008f0020207a23 */ /* 0x100fe2000001086a */
[----:B------:R-:W-:Y:S01]  /*4170*/  @!P3 FSEL R33, R33, -INF , !P0 ;  /* 0xff8000002121b808 */ /* 0x000fe20004000000 */
[----:B------:R-:W-:Y:S01]  /*4180*/  MUFU.EX2 R127, R25 ;  /* 0x00000019007f7308 */ /* 0x000fe20000000800 */
[-C--:B------:R-:W-:Y:S02]  /*4190*/  @!P3 ISETP.GE.AND P0, PT, R4, R110.reuse, PT ;  /* 0x0000006e0400b20c */ /* 0x080fe40003f06270 */
[----:B------:R-:W-:Y:S01]  /*41a0*/  F2FP.BF16.PACK_AB R4, R206, R207 ;  /* 0x000000cfce04723e */ /* 0x000fe200000010ff */
[----:B------:R-:W-:Y:S01]  /*41b0*/  FFMA.FTZ R106, R33, c[0x0][0x23c], -R106 ;  /* 0x00008f00216a7a23 */ /* 0x000fe2000001086a */
[----:B------:R-:W-:Y:S02]  /*41c0*/  @!P3 FSEL R34, R34, -INF , !P0 ;  /* 0xff8000002222b808 */ /* 0x000fe40004000000 */
[----:B------:R-:W-:Y:S03]  /*41d0*/  @!P3 ISETP.GE.AND P0, PT, R0, R110, PT ;  /* 0x0000006e0000b20c */ /* 0x000fe60003f06270 */
[----:B------:R-:W-:Y:S01]  /*41e0*/  MUFU.EX2 R115, R32 ;  /* 0x0000002000737308 */ /* 0x000fe20000000800 */
[----:B------:R-:W-:Y:S01]  /*41f0*/  @!P3 FSEL R35, R35, -INF , !P0 ;  /* 0xff8000002323b808 */ /* 0x000fe20004000000 */
[--C-:B------:R-:W-:Y:S01]  /*4200*/  FFMA.FTZ R34, R34, c[0x0][0x23c], -R105.reuse ;  /* 0x00008f0022227a23 */ /* 0x100fe20000010869 */
[----:B------:R-:W-:Y:S02]  /*4210*/  @!P3 ISETP.GE.AND P0, PT, R0, R109, PT ;  /* 0x0000006d0000b20c */ /* 0x000fe40003f06270 */
[----:B------:R-:W-:Y:S01]  /*4220*/  F2FP.BF16.PACK_AB R0, R133, R197 ;  /* 0x000000c58500723e */ /* 0x000fe200000010ff */
[----:B------:R-:W-:Y:S01]  /*4230*/  FFMA.FTZ R105, R35, c[0x0][0x23c], -R105 ;  /* 0x00008f0023697a23 */ /* 0x000fe20000010869 */
[----:B------:R-:W-:Y:S02]  /*4240*/  @!P3 FSEL R31, R31, -INF , !P0 ;  /* 0xff8000001f1fb808 */ /* 0x000fe40004000000 */
[----:B------:R-:W-:Y:S01]  /*4250*/  IADD3 R112, P0, R228, R215, RZ ;  /* 0x000000d7e4707210 */ /* 0x000fe20007f1e0ff */
[----:B------:R1:W-:Y:S01]  /*4260*/  STS [R188+0xe000], R0 ;  /* 0x00e00000bc007388 */ /* 0x0003e20000000800 */
[----:B------:R-:W2:Y:S01]  /*4270*/  MUFU.EX2 R114, R106 ;  /* 0x0000006a00727308 */ /* 0x000ea20000000800 */
[----:B------:R-:W-:Y:S02]  /*4280*/  FFMA.FTZ R2, R31, c[0x0][0x23c], -R2 ;  /* 0x00008f001f027a23 */ /* 0x000fe40000010802 */
[----:B------:R-:W-:Y:S05]  /*4290*/  IMAD.X R113, R227, 0x1, R214, P0 ;  /* 0x00000001e3717824 */ /* 0x000fea00000e06d6 */
[----:B------:R-:W3:Y:S02]  /*42a0*/  LDG.E R110, [R112.64] ;  /* 0x00000006706e7981 */ /* 0x000ee4000c1e1900 */
[----:B------:R4:W-:Y:S02]  /*42b0*/  MUFU.EX2 R118, R2 ;  /* 0x0000000200767308 */ /* 0x0009e40000000800 */
[----:B------:R-:W3:Y:S04]  /*42c0*/  LDG.E R109, [R112.64+0x20] ;  /* 0x00002006706d7981 */ /* 0x000ee8000c1e1900 */
[----:B------:R-:W3:Y:S04]  /*42d0*/  LDG.E R108, [R112.64+0x80] ;  /* 0x00008006706c7981 */ /* 0x000ee8000c1e1900 */
[----:B------:R-:W-:Y:S01]  /*42e0*/  MUFU.EX2 R117, R34 ;  /* 0x0000002200757308 */ /* 0x000fe20000000800 */
[----:B-1----:R-:W-:Y:S05]  /*42f0*/  F2FP.BF16.PACK_AB R0, R134, R135 ;  /* 0x000000878600723e */ /* 0x002fea00000010ff */
[----:B------:R2:W-:Y:S04]  /*4300*/  STS [R189+0xe400], R0 ;  /* 0x00e40000bd007388 */ /* 0x0005e80000000800 */
[----:B------:R-:W-:Y:S01]  /*4310*/  MUFU.EX2 R116, R105 ;  /* 0x0000006900747308 */ /* 0x000fe20000000800 */
[----:B----4-:R-:W-:Y:S05]  /*4320*/  F2FP.BF16.PACK_AB R2, R124, R132 ;  /* 0x000000847c02723e */ /* 0x010fea00000010ff */
[----:B------:R1:W-:Y:S04]  /*4330*/  STS [R189+0xe000], R2 ;  /* 0x00e00002bd007388 */ /* 0x0003e80000000800 */
[----:B------:R-:W-:Y:S01]  /*4340*/  MUFU.EX2 R196, R26 ;  /* 0x0000001a00c47308 */ /* 0x000fe20000000800 */
[----:B------:R4:W-:Y:S04]  /*4350*/  STS [R188+0xf000], R5 ;  /* 0x00f00005bc007388 */ /* 0x0009e80000000800 */
[----:B------:R4:W-:Y:S05]  /*4360*/  STS [R188+0xf400], R4 ;  /* 0x00f40004bc007388 */ /* 0x0009ea0000000800 */
[----:B------:R-:W4:Y:S01]  /*4370*/  MUFU.EX2 R194, R27 ;  /* 0x0000001b00c27308 */ /* 0x000f220000000800 */
[----:B------:R4:W-:Y:S01]  /*4380*/  STS [R189+0xf000], R6 ;  /* 0x00f00006bd007388 */ /* 0x0009e20000000800 */
[----:B--2---:R-:W-:Y:S08]  /*4390*/  F2FP.BF16.PACK_AB R0, R114, R115 ;  /* 0x000000737200723e */ /* 0x004ff000000010ff */
[----:B------:R-:W-:Y:S01]  /*43a0*/  MUFU.EX2 R120, R28 ;  /* 0x0000001c00787308 */ /* 0x000fe20000000800 */
[----:B-1----:R-:W-:Y:S02]  /*43b0*/  F2FP.BF16.PACK_AB R2, R125, R126 ;  /* 0x0000007e7d02723e */ /* 0x002fe400000010ff */
[----:B----4-:R-:W-:Y:S07]  /*43c0*/  F2FP.BF16.PACK_AB R5, R202, R203 ;  /* 0x000000cbca05723e */ /* 0x010fee00000010ff */
[----:B------:R-:W1:Y:S01]  /*43d0*/  MUFU.EX2 R119, R104 ;  /* 0x0000006800777308 */ /* 0x000e620000000800 */
[----:B------:R-:W-:Y:S01]  /*43e0*/  F2FP.BF16.PACK_AB R4, R121, R122 ;  /* 0x0000007a7904723e */ /* 0x000fe200000010ff */
[----:B------:R2:W-:Y:S01]  /*43f0*/  STS [R189+0xf400], R5 ;  /* 0x00f40005bd007388 */ /* 0x0005e20000000800 */
[----:B------:R-:W-:Y:S03]  /*4400*/  F2FP.BF16.PACK_AB R6, R127, R195 ;  /* 0x000000c37f06723e */ /* 0x000fe600000010ff */
[----:B------:R4:W-:Y:S04]  /*4410*/  STS [R187+0xe000], R4 ;  /* 0x00e00004bb007388 */ /* 0x0009e80000000800 */
[----:B------:R-:W1:Y:S01]  /*4420*/  MUFU.EX2 R123, R30 ;  /* 0x0000001e007b7308 */ /* 0x000e620000000800 */
[----:B------:R1:W-:Y:S04]  /*4430*/  STS [R187+0xe400], R2 ;  /* 0x00e40002bb007388 */ /* 0x0003e80000000800 */
[----:B------:R1:W-:Y:S01]  /*4440*/  STS [R186+0xe000], R0 ;  /* 0x00e00000ba007388 */ /* 0x0003e20000000800 */
[----:B--2---:R-:W-:Y:S02]  /*4450*/  F2FP.BF16.PACK_AB R5, R194, R196 ;  /* 0x000000c4c205723e */ /* 0x004fe400000010ff */
[----:B----4-:R-:W-:Y:S02]  /*4460*/  F2FP.BF16.PACK_AB R4, R116, R117 ;  /* 0x000000757404723e */ /* 0x010fe400000010ff */
[----:B-1----:R-:W-:Y:S03]  /*4470*/  F2FP.BF16.PACK_AB R2, R119, R120 ;  /* 0x000000787702723e */ /* 0x002fe600000010ff */
[----:B------:R-:W-:Y:S01]  /*4480*/  STS [R186+0xe400], R4 ;  /* 0x00e40004ba007388 */ /* 0x000fe20000000800 */
[----:B------:R-:W-:Y:S03]  /*4490*/  F2FP.BF16.PACK_AB R0, R118, R123 ;  /* 0x0000007b7600723e */ /* 0x000fe600000010ff */
[----:B------:R-:W-:Y:S04]  /*44a0*/  STS [R187+0xf000], R6 ;  /* 0x00f00006bb007388 */ /* 0x000fe80000000800 */
[----:B------:R-:W-:Y:S04]  /*44b0*/  STS [R187+0xf400], R5 ;  /* 0x00f40005bb007388 */ /* 0x000fe80000000800 */
[----:B------:R-:W-:Y:S04]  /*44c0*/  STS [R186+0xf000], R2 ;  /* 0x00f00002ba007388 */ /* 0x000fe80000000800 */
[----:B------:R1:W-:Y:S04]  /*44d0*/  STS [R186+0xf400], R0 ;  /* 0x00f40000ba007388 */ /* 0x0003e80000000800 */
[----:B------:R-:W2:Y:S08]  /*44e0*/  LDSM.16.M88.4 R32, [R170+0x4000] ;  /* 0x00400000aa20783b */ /* 0x000eb00000000200 */
[----:B------:R-:W4:Y:S08]  /*44f0*/  LDSM.16.M88.4 R28, [R170+0x5000] ;  /* 0x00500000aa1c783b */ /* 0x000f300000000200 */
[----:B------:R-:W4:Y:S01]  /*4500*/  LDSM.16.M88.4 R100, [R173+0x4000] ;  /* 0x00400000ad64783b */ /* 0x000f220000000200 */
[C---:B-1----:R-:W-:Y:S07]  /*4510*/  IMAD.IADD R0, R128.reuse, 0x1, R170 ;  /* 0x0000000180007824 */ /* 0x042fee00078e02aa */
[----:B------:R1:W3:Y:S04]  /*4520*/  LDG.E R2, [R112.64+0xa0] ;  /* 0x0000a00670027981 */ /* 0x0002e8000c1e1900 */
[----:B------:R-:W1:Y:S01]  /*4530*/  LDSM.16.M88.4 R104, [R173+0x5000] ;  /* 0x00500000ad68783b */ /* 0x000e620000000200 */
[-C--:B--2---:R-:W-:Y:S08]  /*4540*/  HMMA.16816.F32.BF16 R4, R32, R136.reuse, RZ ;  /* 0x000000882004723c */ /* 0x084ff000000418ff */
[C---:B----4-:R-:W-:Y:S08]  /*4550*/  HMMA.16816.F32.BF16 R8, R28.reuse, R136, RZ ;  /* 0x000000881c08723c */ /* 0x050ff000000418ff */
        /* <DEDUP_REMOVED lines=15> */
[----:B------:R2:W4:Y:S03]  /*4650*/  LDSM.16.M88.4 R100, [R0+0x5000] ;  /* 0x005000000064783b */ /* 0x0005260000000200 */
[----:B--2---:R-:W-:Y:S04]  /*4660*/  IADD3 R0, R128, R173, RZ ;  /* 0x000000ad80007210 */ /* 0x004fe80007ffe0ff */
[-C--:B-1----:R-:W-:Y:S08]  /*4670*/  HMMA.16816.F32.BF16 R4, R104, R152.reuse, R4 ;  /* 0x000000986804723c */ /* 0x082ff00000041804 */
[C---:B----4-:R-:W-:Y:S08]  /*4680*/  HMMA.16816.F32.BF16 R8, R100.reuse, R152, R8 ;  /* 0x000000986408723c */ /* 0x050ff00000041808 */
        /* <DEDUP_REMOVED lines=11> */
[----:B---3--:R-:W-:Y:S01]  /*4740*/  FADD.FTZ R4, -R110, R4 ;  /* 0x000000046e047221 */ /* 0x008fe20000010100 */
[C---:B------:R-:W-:Y:S04]  /*4750*/  HMMA.16816.F32.BF16 R16, R100.reuse, R162, R16 ;  /* 0x000000a26410723c */ /* 0x040fe80000041810 */
[C---:B------:R-:W-:Y:S02]  /*4760*/  FADD.FTZ R6, -R109.reuse, R6 ;  /* 0x000000066d067221 */ /* 0x040fe40000010100 */
[----:B------:R-:W-:Y:S02]  /*4770*/  FADD.FTZ R7, -R109, R7 ;  /* 0x000000076d077221 */ /* 0x000fe40000010100 */
[----:B------:R-:W-:Y:S01]  /*4780*/  FADD.FTZ R8, -R108, R8 ;  /* 0x000000086c087221 */ /* 0x000fe20000010100 */
[-C--:B------:R-:W-:Y:S03]  /*4790*/  HMMA.16816.F32.BF16 R20, R100, R164.reuse, R20 ;  /* 0x000000a46414723c */ /* 0x080fe60000041814 */
[----:B------:R-:W-:Y:S02]  /*47a0*/  FADD.FTZ R5, -R110, R5 ;  /* 0x000000056e057221 */ /* 0x000fe40000010100 */
[----:B------:R-:W-:Y:S02]  /*47b0*/  FMUL.FTZ R112, R197, R4 ;  /* 0x00000004c5707220 */ /* 0x000fe40000410000 */
[C---:B------:R-:W-:Y:S01]  /*47c0*/  FADD.FTZ R12, -R108.reuse, R12 ;  /* 0x0000000c6c0c7221 */ /* 0x040fe20000010100 */
[C---:B------:R-:W-:Y:S04]  /*47d0*/  HMMA.16816.F32.BF16 R24, R104.reuse, R164, R24 ;  /* 0x000000a46818723c */ /* 0x040fe80000041818 */
[----:B------:R-:W-:Y:S02]  /*47e0*/  FADD.FTZ R13, -R108, R13 ;  /* 0x0000000d6c0d7221 */ /* 0x000fe40000010100 */
[----:B------:R-:W-:Y:S02]  /*47f0*/  FADD.FTZ R11, -R2, R11 ;  /* 0x0000000b020b7221 */ /* 0x000fe40000010100 */
[C---:B------:R-:W-:Y:S01]  /*4800*/  FADD.FTZ R17, -R110.reuse, R17 ;  /* 0x000000116e117221 */ /* 0x040fe20000010100 */
[-C--:B------:R-:W-:Y:S03]  /*4810*/  HMMA.16816.F32.BF16 R28, R104, R166.reuse, R28 ;  /* 0x000000a6681c723c */ /* 0x080fe6000004181c */
[C---:B------:R-:W-:Y:S02]  /*4820*/  FADD.FTZ R16, -R110.reuse, R16 ;  /* 0x000000106e107221 */ /* 0x040fe40000010100 */
[C---:B------:R-:W-:Y:S02]  /*4830*/  FADD.FTZ R19, -R109.reuse, R19 ;  /* 0x000000136d137221 */ /* 0x040fe40000010100 */
        /* <DEDUP_REMOVED lines=8> */
[----:B------:R-:W-:Y:S02]  /*48c0*/  FADD.FTZ R100, -R109, R18 ;  /* 0x000000126d647221 */ /* 0x000fe40000010100 */
[----:B------:R-:W-:Y:S02]  /*48d0*/  FMUL.FTZ R18, R200, R7 ;  /* 0x00000007c8127220 */ /* 0x000fe40000410000 */
[----:B------:R-:W-:Y:S02]  /*48e0*/  FADD.FTZ R17, -R108, R9 ;  /* 0x000000096c117221 */ /* 0x000fe40000010100 */
[C---:B------:R-:W-:Y:S02]  /*48f0*/  FADD.FTZ R32, -R110.reuse, R32 ;  /* 0x000000206e207221 */ /* 0x040fe40000010100 */
[----:B------:R-:W-:Y:S02]  /*4900*/  FADD.FTZ R33, -R110, R33 ;  /* 0x000000216e217221 */ /* 0x000fe40000010100 */
[----:B------:R-:W-:Y:S02]  /*4910*/  FMUL.FTZ R110, R115, R32 ;  /* 0x00000020736e7220 */ /* 0x000fe40000410000 */
[----:B------:R-:W-:Y:S02]  /*4920*/  FMUL.FTZ R32, R201, R6 ;  /* 0x00000006c9207220 */ /* 0x000fe40000410000 */
[C---:B------:R-:W-:Y:S02]  /*4930*/  FADD.FTZ R102, -R109.reuse, R34 ;  /* 0x000000226d667221 */ /* 0x040fe40000010100 */
[----:B------:R-:W-:Y:S02]  /*4940*/  FADD.FTZ R101, -R109, R35 ;  /* 0x000000236d657221 */ /* 0x000fe40000010100 */
[----:B------:R-:W-:Y:S02]  /*4950*/  FMUL.FTZ R35, R126, R22 ;  /* 0x000000167e237220 */ /* 0x000fe40000410000 */
[----:B------:R-:W-:Y:S02]  /*4960*/  FMUL.FTZ R34, R125, R23 ;  /* 0x000000177d227220 */ /* 0x000fe40000410000 */
        /* <DEDUP_REMOVED lines=35> */
[----:B------:R-:W-:Y:S01]  /*4ba0*/  IMAD.MOV.U32 R118, RZ, RZ, R191 ;  /* 0x000000ffff767224 */ /* 0x000fe200078e00bf */
[----:B------:R-:W-:-:S05]  /*4bb0*/  @!P6 BRA `(.L_x_104) ;  /* 0x000001500000e947 */ /* 0x000fca0003800000 */
[----:B------:R-:W-:Y:S01]  /*4bc0*/  LOP3.LUT R0, R181, 0x1, RZ, 0xc0, !PT ;  /* 0x00000001b5007812 */ /* 0x000fe200078ec0ff */
[----:B------:R-:W-:Y:S02]  /*4bd0*/  IMAD.MOV.U32 R5, RZ, RZ, c[0x0][0x190] ;  /* 0x00006400ff057624 */ /* 0x000fe400078e00ff */
[----:B------:R-:W-:Y:S01]  /*4be0*/  IMAD.MOV.U32 R10, RZ, RZ, -0x2000 ;  /* 0xffffe000ff0a7424 */ /* 0x000fe200078e00ff */
[----:B------:R-:W-:Y:S01]  /*4bf0*/  ISETP.NE.U32.AND P2, PT, R0, 0x1, PT ;  /* 0x000000010000780c */ /* 0x000fe20003f45070 */
[----:B------:R-:W-:Y:S02]  /*4c00*/  IMAD.U32 R2, R5, -0x40, RZ ;  /* 0xffffffc005027824 */ /* 0x000fe400078e00ff */
[----:B------:R-:W-:Y:S01]  /*4c10*/  IMAD.MOV.U32 R11, RZ, RZ, c[0x0][0x194] ;  /* 0x00006500ff0b7624 */ /* 0x000fe200078e00ff */
[----:B------:R-:W-:Y:S02]  /*4c20*/  SEL R0, R10, 0x2000, !P2 ;  /* 0x000020000a007807 */ /* 0x000fe40005000000 */
[----:B------:R-:W-:Y:S02]  /*4c30*/  LEA R4, P0, R2, R184, 0x1 ;  /* 0x000000b802047211 */ /* 0x000fe400078008ff */
[----:B------:R-:W-:Y:S01]  /*4c40*/  IADD3 R169, R169, R0, RZ ;  /* 0x00000000a9a97210 */ /* 0x000fe20007ffe0ff */
[----:B------:R-:W-:Y:S01]  /*4c50*/  IMAD.IADD R192, R192, 0x1, R0 ;  /* 0x00000001c0c07824 */ /* 0x000fe200078e0200 */
[----:B------:R-:W-:Y:S02]  /*4c60*/  LEA.HI.X.SX32 R2, R2, R185, 0x1, P0 ;  /* 0x000000b902027211 */ /* 0x000fe400000f0eff */
[----:B------:R-:W-:Y:S03]  /*4c70*/  MOV R184, R4 ;  /* 0x0000000400b87202 */ /* 0x000fe60000000f00 */
[----:B------:R-:W-:Y:S01]  /*4c80*/  IMAD.MOV.U32 R185, RZ, RZ, R2 ;  /* 0x000000ffffb97224 */ /* 0x000fe200078e0002 */
[C---:B------:R-:W-:Y:S04]  /*4c90*/  LEA R4, P0, R5.reuse, R184, 0x6 ;  /* 0x000000b805047211 */ /* 0x040fe800078030ff */
[----:B------:R-:W-:Y:S01]  /*4ca0*/  @!PT LDS RZ, [RZ] ;  /* 0x00000000fffff984 */ /* 0x000fe20000000800 */
[----:B------:R-:W-:Y:S01]  /*4cb0*/  @!PT LDS RZ, [RZ] ;  /* 0x00000000fffff984 */ /* 0x000fe20000000800 */
[----:B------:R-:W-:Y:S01]  /*4cc0*/  @!PT LDS RZ, [RZ] ;  /* 0x00000000fffff984 */ /* 0x000fe20000000800 */
[----:B------:R1:W-:Y:S01]  /*4cd0*/  LDGSTS.E.BYPASS.LTC128B.128 [R192], [R184.64] ;  /* 0x00000000b8c07fae */ /* 0x0003e2000b901d46 */
[----:B------:R-:W-:Y:S05]  /*4ce0*/  LEA.HI.X R5, R5, R185, R11, 0x6, P0 ;  /* 0x000000b905057211 */ /* 0x000fea00000f340b */
[----:B------:R1:W-:Y:S04]  /*4cf0*/  LDGSTS.E.BYPASS.LTC128B.128 [R192+0x1000], [R4.64] ;  /* 0x0100000004c07fae */ /* 0x0003e8000b901d46 */
[----:B------:R-:W0:Y:S02]  /*4d00*/  LDGDEPBAR ;  /* 0x00000000000079af */ /* 0x000e240000000000 */
.L_x_104:
        /* <DEDUP_REMOVED lines=88> */
[----:B------:R-:W-:Y:S03]  /*5290*/  MOV R6, c[0x0][0x374] ;  /* 0x0000dd0000067a02 */ /* 0x000fe60000000f00 */
[C---:B------:R-:W-:Y:S05]  /*52a0*/  IMAD.U32 R2, R5.reuse, -0x40, RZ ;  /* 0xffffffc005027824 */ /* 0x040fea00078e00ff */
[C---:B------:R-:W-:Y:S04]  /*52b0*/  LEA R4, P0, R2.reuse, R182, 0x1 ;  /* 0x000000b602047211 */ /* 0x040fe800078008ff */
[----:B------:R-:W-:Y:S01]  /*52c0*/  LEA.HI.X.SX32 R2, R2, R183, 0x1, P0 ;  /* 0x000000b702027211 */ /* 0x000fe200000f0eff */
[----:B------:R-:W-:Y:S03]  /*52d0*/  IMAD.MOV.U32 R182, RZ, RZ, R4 ;  /* 0x000000ffffb67224 */ /* 0x000fe600078e0004 */
[----:B------:R-:W-:Y:S02]  /*52e0*/  MOV R183, R2 ;  /* 0x0000000200b77202 */ /* 0x000fe40000000f00 */
        /* <DEDUP_REMOVED lines=8> */
.L_x_105:
[----:B------:R-:W-:Y:S01]  /*5370*/  LDSM.16.M88.4 R16, [R171] ;  /* 0x00000000ab10783b */ /* 0x000fe20000000200 */
[--C-:B------:R-:W-:Y:S01]  /*5380*/  IMAD.IADD R2, R0, 0x1, R128.reuse ;  /* 0x0000000100027824 */ /* 0x100fe200078e0280 */
[----:B------:R-:W-:Y:S01]  /*5390*/  LEA R191, P0, R221, R118, 0x2 ;  /* 0x00000076ddbf7211 */ /* 0x000fe200078010ff */
[----:B------:R-:W-:Y:S01]  /*53a0*/  IMAD.IADD R116, R171, 0x1, R128 ;  /* 0x00000001ab747824 */ /* 0x000fe200078e0280 */
[----:B------:R-:W2:Y:S01]  /*53b0*/  LDSM.16.MT88.4 R8, [R0+0x6000] ;  /* 0x006000000008783b */ /* 0x000ea20000004200 */
[C---:B------:R-:W-:Y:S01]  /*53c0*/  IMAD.IADD R117, R128.reuse, 0x1, R172 ;  /* 0x0000000180757824 */ /* 0x040fe200078e02ac */
        /* <DEDUP_REMOVED lines=167> */
[----:B------:R-:W2:Y:S01]  /*5e40*/  LDL R120, [R1+0x4] ;  /* 0x0000040001787983 */ /* 0x000ea20000100800 */
        /* <DEDUP_REMOVED lines=114> */
.L_x_107:
        /* <DEDUP_REMOVED lines=15> */
.L_x_108:
[----:B------:R-:W-:Y:S01]  /*6660*/  BAR.SYNC.DEFER_BLOCKING 0x0 ;  /* 0x0000000000007b1d */ /* 0x000fe20000010000 */
[----:B------:R-:W-:Y:S01]  /*6670*/  SHF.R.S32.HI R17, RZ, 0x1f, R232 ;  /* 0x0000001fff117819 */ /* 0x000fe200000114e8 */
[----:B------:R-:W-:Y:S01]  /*6680*/  IMAD R16, R225, -0x80, R193 ;  /* 0xffffff80e1107824 */ /* 0x000fe200078e02c1 */
[----:B------:R-:W-:Y:S02]  /*6690*/  SHF.R.S32.HI R7, RZ, 0x1f, R238 ;  /* 0x0000001fff077819 */ /* 0x000fe400000114ee */
[----:B------:R-:W-:Y:S01]  /*66a0*/  MOV R6, R238 ;  /* 0x000000ee00067202 */ /* 0x000fe20000000f00 */
[----:B---3--:R-:W1:Y:S01]  /*66b0*/  S2R R50, SR_CTAID.Z ;  /* 0x0000000000327919 */ /* 0x008e620000002700 */
[----:B------:R-:W-:Y:S01]  /*66c0*/  IMAD R0, R17, c[0x0][0x3a0], RZ ;  /* 0x0000e80011007a24 */ /* 0x000fe200078e02ff */
[----:B------:R-:W-:Y:S01]  /*66d0*/  ISETP.GE.AND P4, PT, R217, R16, PT ;  /* 0x00000010d900720c */ /* 0x000fe20003f86270 */
[----:B------:R-:W-:Y:S01]  /*66e0*/  BSSY B0, `(.L_x_109) ;  /* 0x000001d000007945 */ /* 0x000fe20003800000 */
[----:B------:R-:W-:Y:S01]  /*66f0*/  IMAD.WIDE.U32 R4, R232, c[0x0][0x3a0], R6 ;  /* 0x0000e800e8047a25 */ /* 0x000fe200078e0006 */
[----:B------:R-:W-:-:S03]  /*6700*/  SHF.R.S32.HI R48, RZ, 0x1f, R217 ;  /* 0x0000001fff307819 */ /* 0x000fc600000114d9 */
        /* <DEDUP_REMOVED lines=26> */
.L_x_110:
[----:B------:R-:W-:Y:S05]  /*68b0*/  BSYNC B0 ;  /* 0x0000000000007941 */ /* 0x000fea0003800000 */
.L_x_109:
[----:B------:R-:W-:Y:S01]  /*68c0*/  IADD3 R0, R217, 0x20, RZ ;  /* 0x00000020d9007810 */ /* 0x000fe20007ffe0ff */
[----:B------:R-:W-:Y:S03]  /*68d0*/  BSSY B0, `(.L_x_111) ;  /* 0x000000e000007945 */ /* 0x000fe60003800000 */
[----:B------:R-:W-:-:S13]  /*68e0*/  ISETP.GE.AND P3, PT, R0, R16, PT ;  /* 0x000000100000720c */ /* 0x000fda0003f66270 */
        /* <DEDUP_REMOVED lines=12> */
.L_x_112:
[----:B------:R-:W-:Y:S05]  /*69b0*/  BSYNC B0 ;  /* 0x0000000000007941 */ /* 0x000fea0003800000 */
.L_x_111:
        /* <DEDUP_REMOVED lines=15> */
.L_x_114:
[----:B------:R-:W-:Y:S05]  /*6ab0*/  BSYNC B0 ;  /* 0x0000000000007941 */ /* 0x000fea0003800000 */
.L_x_113:
[----:B------:R-:W-:Y:S01]  /*6ac0*/  IADD3 R0, R217, 0x60, RZ ;  /* 0x00000060d9007810 */ /* 0x000fe20007ffe0ff */
[----:B------:R-:W-:Y:S03]  /*6ad0*/  BSSY B0, `(.L_x_115) ;  /* 0x000000d000007945 */ /* 0x000fe60003800000 */
[----:B------:R-:W-:-:S13]  /*6ae0*/  ISETP.GE.AND P1, PT, R0, R16, PT ;  /* 0x000000100000720c */ /* 0x000fda0003f26270 */
        /* <DEDUP_REMOVED lines=11> */
.L_x_116:
[----:B------:R-:W-:Y:S05]  /*6ba0*/  BSYNC B0 ;  /* 0x0000000000007941 */ /* 0x000fea0003800000 */
.L_x_115:
        /* <DEDUP_REMOVED lines=20> */
.L_x_118:
[----:B------:R-:W-:Y:S05]  /*6cf0*/  BSYNC B0 ;  /* 0x0000000000007941 */ /* 0x000fea0003800000 */
.L_x_117:
        /* <DEDUP_REMOVED lines=13> */
.L_x_120:
[----:B------:R-:W-:Y:S05]  /*6dd0*/  BSYNC B0 ;  /* 0x0000000000007941 */ /* 0x000fea0003800000 */
.L_x_119:
        /* <DEDUP_REMOVED lines=13> */
.L_x_122:
[----:B------:R-:W-:Y:S05]  /*6eb0*/  BSYNC B0 ;  /* 0x0000000000007941 */ /* 0x000fea0003800000 */
.L_x_121:
        /* <DEDUP_REMOVED lines=11> */
.L_x_103:
[----:B------:R-:W-:Y:S05]  /*6f70*/  BSYNC B1 ;  /* 0x0000000000017941 */ /* 0x000fea0003800000 */
.L_x_81:
        /* <DEDUP_REMOVED lines=9> */
.L_x_123:
[----:B------:R-:W-:Y:S05]  /*7010*/  EXIT ;  /* 0x000000000000794d */ /* 0x000fea0003800000 */
.L_x_125:
        /* <DEDUP_REMOVED lines=14> */
.L_x_1253:


//--------------------- .text._ZN5flash44flash_bwd_dq_dk_dv_loop_seqk_parallel_kernelI23Flash_bwd_kernel_traitsILi64ELi64ELi128ELi8ELi2ELi4ELi4ELb1ELb0EN7cutlass10bfloat16_tE19Flash_kernel_traitsILi64ELi64ELi128ELi8ES3_EELb0ELb1ELb0ELb1ELb0ELb0ELb0EEEvNS_16Flash_bwd_paramsE --------------------------
	.section	.text._ZN5flash44flash_bwd_dq_dk_dv_loop_seqk_parallel_kernelI23Flash_bwd_kernel_traitsILi64ELi64ELi128ELi8ELi2ELi4ELi4ELb1ELb0EN7cutlass10bfloat16_tE19Flash_kernel_traitsILi64ELi64ELi128ELi8ES3_EELb0ELb1ELb0ELb1ELb0ELb0ELb0EEEvNS_16Flash_bwd_paramsE,"ax",@progbits
	.sectioninfo	@"SHI_REGISTERS=255"
	.align	128
        .global         _ZN5flash44flash_bwd_dq_dk_dv_loop_seqk_parallel_kernelI23Flash_bwd_kernel_traitsILi64ELi64ELi128ELi8ELi2ELi4ELi4ELb1ELb0EN7cutlass10bfloat16_tE19Flash_kernel_traitsILi64ELi64ELi128ELi8ES3_EELb0ELb1ELb0ELb1ELb0ELb0ELb0EEEvNS_16Flash_bwd_paramsE
        .type           _ZN5flash44flash_bwd_dq_dk_dv_loop_seqk_parallel_kernelI23Flash_bwd_kernel_traitsILi64ELi64ELi128ELi8ELi2ELi4ELi4ELb1ELb0EN7cutlass10bfloat16_tE19Flash_kernel_traitsILi64ELi64ELi128ELi8ES3_EELb0ELb1ELb0ELb1ELb0ELb0ELb0EEEvNS_16Flash_bwd_paramsE,@function
        .size           _ZN5flash44flash_bwd_dq_dk_dv_loop_seqk_parallel_kernelI23Flash_bwd_kernel_traitsILi64ELi64ELi128ELi8ELi2ELi4ELi4ELb1ELb0EN7cutlass10bfloat16_tE19Flash_kernel_traitsILi64ELi64ELi128ELi8ES3_EELb0ELb1ELb0ELb1ELb0ELb0ELb0EEEvNS_16Flash_bwd_paramsE,(.L_x_1254 - _ZN5flash44flash_bwd_dq_dk_dv_loop_seqk_parallel_kernelI23Flash_bwd_kernel_traitsILi64ELi64ELi128ELi8ELi2ELi4ELi4ELb1ELb0EN7cutlass10bfloat16_tE19Flash_kernel_traitsILi64ELi64ELi128ELi8ES3_EELb0ELb1ELb0ELb1ELb0ELb0ELb0EEEvNS_16Flash_bwd_paramsE)
        .other          _ZN5flash44flash_bwd_dq_dk_dv_loop_seqk_parallel_kernelI23Flash_bwd_kernel_traitsILi64ELi64ELi128ELi8ELi2ELi4ELi4ELb1ELb0EN7cutlass10bfloat16_tE19Flash_kernel_traitsILi64ELi64ELi128ELi8ES3_EELb0ELb1ELb0ELb1ELb0ELb0ELb0EEEvNS_16Flash_bwd_paramsE,@"STO_CUDA_ENTRY STV_DEFAULT"
_ZN5flash44flash_bwd_dq_dk_dv_loop_seqk_parallel_kernelI23Flash_bwd_kernel_traitsILi64ELi64ELi128ELi8ELi2ELi4ELi4ELb1ELb0EN7cutlass10bfloat16_tE19Flash_kernel_traitsILi64ELi64ELi128ELi8ES3_EELb0ELb1ELb0ELb1ELb0ELb0ELb0EEEvNS_16Flash_bwd_paramsE:
.text._ZN5flash44flash_bwd_dq_dk_dv_loop_seqk_parallel_kernelI23Flash_bwd_kernel_traitsILi64ELi64ELi128ELi8ELi2ELi4ELi4ELb1ELb0EN7cutlass10bfloat16_tE19Flash_kernel_traitsILi64ELi64ELi128ELi8ES3_EELb0ELb1ELb0ELb1ELb0ELb0ELb0EEEvNS_16Flash_bwd_paramsE:
        /* <DEDUP_REMOVED lines=13> */
[----:B------:R-:W2:Y:S01]  /*00d0*/  S2R R234, SR_CTAID.Z ;  /* 0x0000000000ea7919 */ /* 0x000ea20000002700 */
[----:B-1----:R-:W-:Y:S01]  /*00e0*/  SHF.R.S32.HI R15, RZ, 0x1f, R14 ;  /* 0x0000001fff0f7819 */ /* 0x002fe2000001140e */
[----:B------:R-:W-:-:S03]  /*00f0*/  IMAD.SHL.U32 R245, R14, 0x2, RZ ;  /* 0x000000020ef57824 */ /* 0x000fc600078e00ff */
[CC--:B------:R-:W-:Y:S02]  /*0100*/  LEA.HI R11, R15.reuse, R14.reuse, RZ, 0x5 ;  /* 0x0000000e0f0b7211 */ /* 0x0c0fe400078f28ff */
[----:B------:R-:W-:Y:S02]  /*0110*/  LEA.HI R6, R15, R14, RZ, 0x4 ;  /* 0x0000000e0f067211 */ /* 0x000fe400078f20ff */
[--C-:B------:R-:W-:Y:S02]  /*0120*/  SHF.R.S32.HI R3, RZ, 0x5, R11.reuse ;  /* 0x00000005ff037819 */ /* 0x100fe4000001140b */
[----:B------:R-:W-:Y:S02]  /*0130*/  SHF.R.S32.HI R0, RZ, 0x1f, R11 ;  /* 0x0000001fff007819 */ /* 0x000fe4000001140b */
[-C--:B------:R-:W-:Y:S02]  /*0140*/  LEA.HI R2, R11, R3.reuse, RZ, 0x1 ;  /* 0x000000030b027211 */ /* 0x080fe400078f08ff */
[----:B------:R-:W-:-:S02]  /*0150*/  LEA.HI R0, R0, R3, RZ, 0x2 ;  /* 0x0000000300007211 */ /* 0x000fc400078f10ff */
[----:B------:R-:W-:Y:S02]  /*0160*/  SHF.R.S32.HI R5, RZ, 0x4, R6 ;  /* 0x00000004ff057819 */ /* 0x000fe40000011406 */
[----:B------:R-:W-:Y:S02]  /*0170*/  LOP3.LUT R0, R0, 0xfffffffc, RZ, 0xc0, !PT ;  /* 0xfffffffc00007812 */ /* 0x000fe400078ec0ff */
[----:B------:R-:W-:Y:S02]  /*0180*/  LOP3.LUT R2, R2, 0xfffffffe, RZ, 0xc0, !PT ;  /* 0xfffffffe02027812 */ /* 0x000fe400078ec0ff */
[-C--:B------:R-:W-:Y:S01]  /*0190*/  LEA.HI R17, R15, R14.reuse, RZ, 0x2 ;  /* 0x0000000e0f117211 */ /* 0x080fe200078f10ff */
[C---:B------:R-:W-:Y:S01]  /*01a0*/  IMAD.IADD R171, R3.reuse, 0x1, -R0 ;  /* 0x0000000103ab7824 */ /* 0x040fe200078e0a00 */
[----:B------:R-:W-:Y:S01]  /*01b0*/  LEA.HI R0, R6, R5, RZ, 0x1 ;  /* 0x0000000506007211 */ /* 0x000fe200078f08ff */
[----:B------:R-:W-:Y:S01]  /*01c0*/  IMAD.IADD R180, R3, 0x1, -R2 ;  /* 0x0000000103b47824 */ /* 0x000fe200078e0a02 */
[----:B------:R-:W-:-:S02]  /*01d0*/  LEA.HI R16, R15, R14, RZ, 0x3 ;  /* 0x0000000e0f107211 */ /* 0x000fc400078f18ff */
[--C-:B------:R-:W-:Y:S02]  /*01e0*/  SHF.R.S32.HI R8, RZ, 0x2, R17.reuse ;  /* 0x00000002ff087819 */ /* 0x100fe40000011411 */
[----:B------:R-:W-:Y:S02]  /*01f0*/  SHF.R.S32.HI R3, RZ, 0x1f, R17 ;  /* 0x0000001fff037819 */ /* 0x000fe40000011411 */
[----:B------:R-:W-:Y:S02]  /*0200*/  LOP3.LUT R0, R0, 0xfffffffe, RZ, 0xc0, !PT ;  /* 0xfffffffe00007812 */ /* 0x000fe400078ec0ff */
[----:B------:R-:W-:Y:S02]  /*0210*/  SHF.R.S32.HI R225, RZ, 0x3, R16 ;  /* 0x00000003ffe17819 */ /* 0x000fe40000011410 */
[----:B------:R-:W-:Y:S01]  /*0220*/  LOP3.LUT R4, R16, 0xfffffff8, RZ, 0xc0, !PT ;  /* 0xfffffff810047812 */ /* 0x000fe200078ec0ff */
[----:B------:R-:W-:Y:S01]  /*0230*/  IMAD.IADD R12, R5, 0x1, -R0 ;  /* 0x00000001050c7824 */ /* 0x000fe200078e0a00 */
[----:B------:R-:W-:Y:S01]  /*0240*/  LEA.HI R3, R3, R8, RZ, 0x3 ;  /* 0x0000000803037211 */ /* 0x000fe200078f18ff */
[----:B------:R-:W-:Y:S01]  /*0250*/  IMAD.SHL.U32 R2, R225, 0x40, RZ ;  /* 0x00000040e1027824 */ /* 0x000fe200078e00ff */
[----:B------:R-:W-:Y:S01]  /*0260*/  LOP3.LUT R5, R6, 0xfffffff0, RZ, 0xc0, !PT ;  /* 0xfffffff006057812 */ /* 0x000fe200078ec0ff */
[----:B------:R-:W-:Y:S01]  /*0270*/  IMAD.IADD R0, R14, 0x1, -R4 ;  /* 0x000000010e007824 */ /* 0x000fe200078e0a04 */
[----:B------:R-:W-:-:S02]  /*0280*/  LOP3.LUT R4, R3, 0xfffffff8, RZ, 0xc0, !PT ;  /* 0xfffffff803047812 */ /* 0x000fc400078ec0ff */
[----:B------:R-:W-:Y:S01]  /*0290*/  LOP3.LUT R3, R2, 0x1c0, RZ, 0xc0, !PT ;  /* 0x000001c002037812 */ /* 0x000fe200078ec0ff */
[C---:B------:R-:W-:Y:S01]  /*02a0*/  IMAD.SHL.U32 R210, R0.reuse, 0x8, RZ ;  /* 0x0000000800d27824 */ /* 0x040fe200078e00ff */
[----:B------:R-:W-:Y:S01]  /*02b0*/  LOP3.LUT P4, RZ, R0, 0x2, RZ, 0xc0, !PT ;  /* 0x0000000200ff7812 */ /* 0x000fe2000788c0ff */
[----:B------:R-:W-:Y:S01]  /*02c0*/  IMAD.IADD R8, R8, 0x1, -R4 ;  /* 0x0000000108087824 */ /* 0x000fe200078e0a04 */
[----:B------:R-:W-:Y:S01]  /*02d0*/  SHF.R.U32.HI R4, RZ, 0x3, R3 ;  /* 0x00000003ff047819 */ /* 0x000fe20000011603 */
[----:B------:R-:W-:Y:S01]  /*02e0*/  IMAD.IADD R2, R14, 0x1, -R5 ;  /* 0x000000010e027824 */ /* 0x000fe200078e0a05 */
[----:B------:R-:W-:Y:S02]  /*02f0*/  LOP3.LUT R3, R3, 0x38, R210, 0xf8, !PT ;  /* 0x0000003803037812 */ /* 0x000fe400078ef8d2 */
[C---:B------:R-:W-:Y:S01]  /*0300*/  LOP3.LUT P3, RZ, R0.reuse, 0x4, RZ, 0xc0, !PT ;  /* 0x0000000400ff7812 */ /* 0x040fe2000786c0ff */
[----:B------:R-:W-:Y:S01]  /*0310*/  IMAD.SHL.U32 R0, R0, 0x40, RZ ;  /* 0x0000004000007824 */ /* 0x000fe200078e00ff */
[----:B------:R-:W-:Y:S01]  /*0320*/  LOP3.LUT R243, R3, R4, RZ, 0x3c, !PT ;  /* 0x0000000403f37212 */ /* 0x000fe200078e3cff */
[----:B------:R-:W-:Y:S01]  /*0330*/  IMAD.SHL.U32 R3, R171, 0x10, RZ ;  /* 0x00000010ab037824 */ /* 0x000fe200078e00ff */
[----:B------:R-:W-:-:S02]  /*0340*/  SHF.R.S32.HI R5, RZ, 0x1f, R2 ;  /* 0x0000001fff057819 */ /* 0x000fc40000011402 */
[----:B------:R-:W-:Y:S02]  /*0350*/  LOP3.LUT R0, R0, 0x1c0, RZ, 0xc0, !PT ;  /* 0x000001c000007812 */ /* 0x000fe400078ec0ff */
[----:B------:R-:W-:Y:S02]  /*0360*/  LEA.HI R4, R15, R14, RZ, 0x6 ;  /* 0x0000000e0f047211 */ /* 0x000fe400078f30ff */
[----:B------:R-:W-:Y:S02]  /*0370*/  LEA.HI R13, R5, R2, RZ, 0x3 ;  /* 0x00000002050d7211 */ /* 0x000fe400078f18ff */
[C---:B------:R-:W-:Y:S02]  /*0380*/  LOP3.LUT R174, R0.reuse, 0x8, R16, 0xf8, !PT ;  /* 0x0000000800ae7812 */ /* 0x040fe400078ef810 */
[----:B------:R-:W-:Y:S01]  /*0390*/  LOP3.LUT R9, R0, 0x30, R3, 0xf8, !PT ;  /* 0x0000003000097812 */ /* 0x000fe200078ef803 */
[----:B------:R-:W-:Y:S01]  /*03a0*/  IMAD.SHL.U32 R3, R12, 0x200, RZ ;  /* 0x000002000c037824 */ /* 0x000fe200078e00ff */
[----:B------:R-:W-:-:S02]  /*03b0*/  SHF.R.S32.HI R4, RZ, 0x6, R4 ;  /* 0x00000006ff047819 */ /* 0x000fc40000011404 */
[----:B------:R-:W-:Y:S02]  /*03c0*/  SHF.R.U32.HI R0, RZ, 0x3, R0 ;  /* 0x00000003ff007819 */ /* 0x000fe40000011600 */
[----:B------:R-:W-:Y:S01]  /*03d0*/  LOP3.LUT R7, R13, 0xfffffff8, RZ, 0xc0, !PT ;  /* 0xfffffff80d077812 */ /* 0x000fe200078ec0ff */
[----:B------:R-:W-:Y:S01]  /*03e0*/  IMAD R6, R4, 0x800, R3 ;  /* 0x0000080004067824 */ /* 0x000fe200078e0203 */
[----:B------:R-:W-:Y:S01]  /*03f0*/  LOP3.LUT R5, R8, 0x1, RZ, 0xc0, !PT ;  /* 0x0000000108057812 */ /* 0x000fe200078ec0ff */
[----:B------:R-:W-:Y:S01]  /*0400*/  IMAD R243, R4, 0x200, R243 ;  /* 0x0000020004f37824 */ /* 0x000fe200078e02f3 */
[----:B------:R-:W-:Y:S01]  /*0410*/  LOP3.LUT R174, R174, R0, RZ, 0x3c, !PT ;  /* 0x00000000aeae7212 */ /* 0x000fe200078e3cff */
[----:B------:R-:W-:Y:S01]  /*0420*/  IMAD.IADD R10, R2, 0x1, -R7 ;  /* 0x00000001020a7824 */ /* 0x000fe200078e0a07 */
[----:B------:R-:W-:Y:S01]  /*0430*/  ISETP.NE.U32.AND P0, PT, R5, 0x1, PT ;  /* 0x000000010500780c */ /* 0x000fe20003f05070 */
[----:B------:R-:W-:Y:S01]  /*0440*/  IMAD.SHL.U32 R4, R4, 0x20, RZ ;  /* 0x0000002004047824 */ /* 0x000fe200078e00ff */
[----:B------:R-:W-:Y:S01]  /*0450*/  LOP3.LUT R2, R9, 0x8, R16, 0xf8, !PT ;  /* 0x0000000809027812 */ /* 0x000fe200078ef810 */
[----:B------:R-:W-:Y:S01]  /*0460*/  IMAD.IADD R174, R6, 0x1, R174 ;  /* 0x0000000106ae7824 */ /* 0x000fe200078e02ae */
[----:B------:R-:W-:-:S02]  /*0470*/  LOP3.LUT R5, R17, 0x7ffffffc, RZ, 0xc0, !PT ;  /* 0x7ffffffc11057812 */ /* 0x000fc400078ec0ff */
[----:B------:R-:W-:Y:S01]  /*0480*/  LOP3.LUT R6, R11, 0xffffffe0, RZ, 0xc0, !PT ;  /* 0xffffffe00b067812 */ /* 0x000fe200078ec0ff */
[----:B------:R-:W-:Y:S01]  /*0490*/  IMAD.SHL.U32 R174, R174, 0x2, RZ ;  /* 0x00000002aeae7824 */ /* 0x000fe200078e00ff */
[----:B------:R-:W-:Y:S02]  /*04a0*/  LEA.HI R7, R15, R14, RZ, 0x7 ;  /* 0x0000000e0f077211 */ /* 0x000fe400078f38ff */
[----:B------:R-:W-:Y:S01]  /*04b0*/  LOP3.LUT R3, R3, R2, R0, 0xf6, !PT ;  /* 0x0000000203037212 */ /* 0x000fe200078ef600 */
[C---:B------:R-:W-:Y:S01]  /*04c0*/  IMAD.IADD R0, R14.reuse, 0x1, -R5 ;  /* 0x000000010e007824 */ /* 0x040fe200078e0a05 */
[----:B------:R-:W-:Y:S01]  /*04d0*/  SHF.R.S32.HI R2, RZ, 0x7, R7 ;  /* 0x00000007ff027819 */ /* 0x000fe20000011407 */
[----:B------:R-:W-:Y:S01]  /*04e0*/  IMAD.IADD R18, R14, 0x1, -R6 ;  /* 0x000000010e127824 */ /* 0x000fe200078e0a06 */
[C---:B------:R-:W-:Y:S01]  /*04f0*/  R2P PR, R8.reuse, 0x6 ;  /* 0x0000000608007804 */ /* 0x040fe20000000000 */
[----:B------:R-:W-:Y:S01]  /*0500*/  IMAD.SHL.U32 R6, R8, 0x40, RZ ;  /* 0x0000004008067824 */ /* 0x000fe200078e00ff */
[----:B------:R-:W-:Y:S01]  /*0510*/  LOP3.LUT R245, R4, 0x6, R245, 0xf8, !PT ;  /* 0x0000000604f57812 */ /* 0x000fe200078ef8f5 */
[----:B------:R-:W-:Y:S01]  /*0520*/  IMAD.SHL.U32 R9, R0, 0x2, RZ ;  /* 0x0000000200097824 */ /* 0x000fe200078e00ff */
[----:B------:R-:W-:Y:S01]  /*0530*/  STL [R1+0xc], R18 ;  /* 0x00000c1201007387 */ /* 0x000fe20000100800 */
[----:B------:R-:W-:Y:S01]  /*0540*/  IMAD.SHL.U32 R5, R2, 0x8, RZ ;  /* 0x0000000802057824 */ /* 0x000fe200078e00ff */
[----:B------:R-:W-:Y:S01]  /*0550*/  LOP3.LUT R0, R6, 0x1c0, RZ, 0xc0, !PT ;  /* 0x000001c006007812 */ /* 0x000fe200078ec0ff */
[----:B------:R-:W-:Y:S01]  /*0560*/  IMAD R6, R2, 0x1000, R9 ;  /* 0x0000100002067824 */ /* 0x000fe200078e0209 */
[----:B------:R-:W-:Y:S01]  /*0570*/  SEL R188, R188, 0x10, !P0 ;  /* 0x00000010bcbc7807 */ /* 0x000fe20004000000 */
[----:B------:R-:W-:Y:S01]  /*0580*/  IMAD.SHL.U32 R7, R12, 0x10, RZ ;  /* 0x000000100c077824 */ /* 0x000fe200078e00ff */
[----:B------:R-:W-:Y:S01]  /*0590*/  LOP3.LUT R5, R5, 0x8, RZ, 0xc0, !PT ;  /* 0x0000000805057812 */ /* 0x000fe200078ec0ff */
[----:B------:R-:W-:Y:S01]  /*05a0*/  IMAD R8, R180, 0x400, R6 ;  /* 0x00000400b4087824 */ /* 0x000fe200078e0206 */
[----:B------:R-:W-:Y:S01]  /*05b0*/  SHF.R.U32.HI R2, RZ, 0x3, R0 ;  /* 0x00000003ff027819 */ /* 0x000fe20000011600 */
[----:B------:R-:W-:Y:S01]  /*05c0*/  IMAD.SHL.U32 R6, R10, 0x40, RZ ;  /* 0x000000400a067824 */ /* 0x000fe200078e00ff */
[----:B------:R-:W-:Y:S01]  /*05d0*/  LOP3.LUT R4, R0, 0x20, R4, 0xf8, !PT ;  /* 0x0000002000047812 */ /* 0x000fe200078ef804 */
[----:B------:R-:W-:Y:S01]  /*05e0*/  IMAD.SHL.U32 R3, R3, 0x2, RZ ;  /* 0x0000000203037824 */ /* 0x000fe200078e00ff */
[----:B------:R-:W-:Y:S01]  /*05f0*/  LOP3.LUT R10, R5, 0x10, R7, 0xf8, !PT ;  /* 0x00000010050a7812 */ /* 0x000fe200078ef807 */
[----:B------:R-:W-:Y:S01]  /*0600*/  IMAD.SHL.U32 R7, R13, 0x40, RZ ;  /* 0x000000400d077824 */ /* 0x000fe200078e00ff */
[----:B------:R-:W-:Y:S01]  /*0610*/  LOP3.LUT R11, R2, R0, R5, 0x1e, !PT ;  /* 0x00000000020b7212 */ /* 0x000fe200078e1e05 */
[----:B------:R-:W-:Y:S01]  /*0620*/  IMAD.SHL.U32 R0, R12, 0x8, RZ ;  /* 0x000000080c007824 */ /* 0x000fe200078e00ff */
[----:B------:R-:W-:-:S02]  /*0630*/  LOP3.LUT R4, R4, R2, RZ, 0x3c, !PT ;  /* 0x0000000204047212 */ /* 0x000fc400078e3cff */
[----:B------:R-:W-:Y:S02]  /*0640*/  SHF.R.S32.HI R5, RZ, 0x1f, R18 ;  /* 0x0000001fff057819 */ /* 0x000fe40000011412 */
[----:B------:R-:W-:Y:S01]  /*0650*/  LOP3.LUT R2, R6, 0x1c0, RZ, 0xc0, !PT ;  /* 0x000001c006027812 */ /* 0x000fe200078ec0ff */
[----:B------:R-:W-:Y:S01]  /*0660*/  IMAD.IADD R190, R4, 0x1, R8 ;  /* 0x0000000104be7824 */ /* 0x000fe200078e0208 */
[----:B------:R-:W-:Y:S02]  /*0670*/  LEA.HI R5, R5, R18, RZ, 0x2 ;  /* 0x0000001205057211 */ /* 0x000fe400078f10ff */
[----:B------:R-:W-:Y:S01]  /*0680*/  SHF.R.U32.HI R4, RZ, 0x3, R2 ;  /* 0x00000003ff047819 */ /* 0x000fe20000011602 */
[----:B------:R-:W-:Y:S01]  /*0690*/  IMAD.SHL.U32 R190, R190, 0x2, RZ ;  /* 0x00000002bebe7824 */ /* 0x000fe200078e00ff */
[----:B------:R-:W-:Y:S02]  /*06a0*/  LOP3.LUT R8, R2, 0x8, R0, 0xf8, !PT ;  /* 0x0000000802087812 */ /* 0x000fe400078ef800 */
[----:B------:R-:W-:Y:S01]  /*06b0*/  SHF.R.S32.HI R6, RZ, 0x2, R5 ;  /* 0x00000002ff067819 */ /* 0x000fe20000011405 */
[----:B------:R-:W-:Y:S01]  /*06c0*/  IMAD R5, R171, 0x400, R9 ;  /* 0x00000400ab057824 */ /* 0x000fe200078e0209 */
[----:B------:R-:W-:Y:S01]  /*06d0*/  LOP3.LUT R0, R7, 0xfffffe00, RZ, 0xc0, !PT ;  /* 0xfffffe0007007812 */ /* 0x000fe200078ec0ff */
[----:B------:R-:W-:Y:S01]  /*06e0*/  IMAD.IADD R191, R190, 0x1, R188 ;  /* 0x00000001bebf7824 */ /* 0x000fe200078e02bc */
[----:B------:R-:W-:Y:S01]  /*06f0*/  LOP3.LUT R2, R4, R10, R2, 0x1e, !PT ;  /* 0x0000000a04027212 */ /* 0x000fe200078e1e02 */
[----:B------:R-:W-:Y:S01]  /*0700*/  IMAD R250, R180, 0x10, R6 ;  /* 0x00000010b4fa7824 */ /* 0x000fe200078e0206 */
[----:B------:R-:W-:Y:S01]  /*0710*/  LOP3.LUT R4, R8, R4, RZ, 0x3c, !PT ;  /* 0x0000000408047212 */ /* 0x000fe200078e3cff */
[--C-:B------:R-:W-:Y:S01]  /*0720*/  IMAD R180, R180, 0x400, R0.reuse ;  /* 0x00000400b4b47824 */ /* 0x100fe200078e0200 */
[----:B------:R-:W-:Y:S01]  /*0730*/  LOP3.LUT R179, R2, R0, RZ, 0xfc, !PT ;  /* 0x0000000002b37212 */ /* 0x000fe200078efcff */
[----:B------:R-:W-:Y:S01]  /*0740*/  IMAD R171, R171, 0x400, R0 ;  /* 0x00000400abab7824 */ /* 0x000fe200078e0200 */
[----:B------:R-:W-:Y:S01]  /*0750*/  SHF.R.S32.HI R7, RZ, 0x1f, R250 ;  /* 0x0000001fff077819 */ /* 0x000fe200000114fa */
[----:B------:R-:W-:Y:S01]  /*0760*/  IMAD.MOV.U32 R6, RZ, RZ, 0x20 ;  /* 0x00000020ff067424 */ /* 0x000fe200078e00ff */
[----:B------:R-:W-:Y:S01]  /*0770*/  IADD3 R2, R250, -0x40, RZ ;  /* 0xffffffc0fa027810 */ /* 0x000fe20007ffe0ff */
[----:B------:R-:W-:-:S02]  /*0780*/  IMAD.MOV.U32 R0, RZ, RZ, 0x40 ;  /* 0x00000040ff007424 */ /* 0x000fc400078e00ff */
[----:B------:R-:W-:Y:S01]  /*0790*/  IMAD.IADD R5, R5, 0x1, R11 ;  /* 0x0000000105057824 */ /* 0x000fe200078e020b */
[----:B------:R-:W-:Y:S01]  /*07a0*/  SEL R176, R6, 0xffffffe0, !P4 ;  /* 0xffffffe006b07807 */ /* 0x000fe20006000000 */
[----:B------:R-:W-:Y:S01]  /*07b0*/  IMAD.IADD R180, R180, 0x1, R4 ;  /* 0x00000001b4b47824 */ /* 0x000fe200078e0204 */
[----:B------:R-:W-:Y:S01]  /*07c0*/  SEL R0, R0, 0xffffffc0, !P3 ;  /* 0xffffffc000007807 */ /* 0x000fe20005800000 */
[----:B------:R-:W-:Y:S01]  /*07d0*/  IMAD.IADD R171, R4, 0x1, R171 ;  /* 0x0000000104ab7824 */ /* 0x000fe200078e02ab */
[----:B------:R-:W-:Y:S01]  /*07e0*/  SEL R6, R6, 0xffffffe0, !P1 ;  /* 0xffffffe006067807 */ /* 0x000fe20004800000 */
[C---:B------:R-:W-:Y:S01]  /*07f0*/  IMAD.IADD R177, R174.reuse, 0x1, R176 ;  /* 0x00000001aeb17824 */ /* 0x040fe200078e02b0 */
[----:B------:R-:W-:Y:S01]  /*0800*/  LEA R251, R5, 0x6000, 0x1 ;  /* 0x0000600005fb7811 */ /* 0x000fe200078e08ff */
[----:B------:R-:W-:Y:S01]  /*0810*/  IMAD.IADD R175, R174, 0x1, R0 ;  /* 0x00000001aeaf7824 */ /* 0x000fe200078e0200 */
[----:B------:R-:W-:Y:S01]  /*0820*/  SHF.R.S32.HI R4, RZ, 0x1f, R2 ;  /* 0x0000001fff047819 */ /* 0x000fe20000011402 */
[----:B------:R-:W-:Y:S01]  /*0830*/  IMAD.IADD R189, R190, 0x1, R6 ;  /* 0x00000001bebd7824 */ /* 0x000fe200078e0206 */
[C---:B------:R-:W-:Y:S01]  /*0840*/  IADD3 R252, R251.reuse, 0x40, RZ ;  /* 0x00000040fbfc7810 */ /* 0x040fe20007ffe0ff */
[----:B------:R-:W-:Y:S01]  /*0850*/  IMAD.IADD R0, R6, 0x1, R251 ;  /* 0x0000000106007824 */ /* 0x000fe200078e02fb */
[C---:B------:R-:W-:Y:S01]  /*0860*/  @P2 IADD3 R252, R251.reuse, -0x40, RZ ;  /* 0xffffffc0fbfc2810 */ /* 0x040fe20007ffe0ff */
[----:B------:R-:W-:Y:S01]  /*0870*/  IMAD.SHL.U32 R246, R2, 0x4, RZ ;  /* 0x0000000402f67824 */ /* 0x000fe200078e00ff */
[C---:B------:R-:W-:Y:S01]  /*0880*/  IADD3 R7, R251.reuse, 0x420, RZ ;  /* 0x00000420fb077810 */ /* 0x040fe20007ffe0ff */
[----:B------:R-:W-:Y:S01]  /*0890*/  IMAD.IADD R176, R176, 0x1, R175 ;  /* 0x00000001b0b07824 */ /* 0x000fe200078e02af */
[----:B------:R1:W-:Y:S01]  /*08a0*/  STL [R1+0x4], R0 ;  /* 0x0000040001007387 */ /* 0x0003e20000100800 */
[----:B------:R-:W-:Y:S01]  /*08b0*/  @P1 IADD3 R7, R251, 0x3e0, RZ ;  /* 0x000003e0fb071810 */ /* 0x000fe20007ffe0ff */
[----:B------:R-:W-:Y:S01]  /*08c0*/  IMAD.IADD R188, R188, 0x1, R189 ;  /* 0x00000001bcbc7824 */ /* 0x000fe200078e02bd */
[----:B------:R-:W-:-:S02]  /*08d0*/  SHF.L.U64.HI R247, R2, 0x2, R4 ;  /* 0x0000000202f77819 */ /* 0x000fc40000010204 */
[----:B------:R-:W-:Y:S01]  /*08e0*/  LEA R171, R171, 0xa000, 0x1 ;  /* 0x0000a000abab7811 */ /* 0x000fe200078e08ff */
[----:B------:R3:W-:Y:S01]  /*08f0*/  STL [R1+0x8], R7 ;  /* 0x0000080701007387 */ /* 0x0007e20000100800 */
[----:B-1----:R-:W-:-:S05]  /*0900*/  IMAD.IADD R0, R6, 0x1, R252 ;  /* 0x0000000106007824 */ /* 0x002fca00078e02fc */
[----:B--2---:R3:W-:Y:S02]  /*0910*/  STL [R1], R0 ;  /* 0x0000000001007387 */ /* 0x0047e40000100800 */
.L_x_194:
[----:B-1----:R-:W1:Y:S01]  /*0920*/  S2R R35, SR_CTAID.Y ;  /* 0x0000000000237919 */ /* 0x002e620000002600 */
[----:B--23--:R-:W2:Y:S01]  /*0930*/  LDC.U8 R0, c[0x0][0x312] ;  /* 0x0000c480ff007b82 */ /* 0x00cea20000000000 */
[----:B------:R-:W-:Y:S02]  /*0940*/  ISETP.NE.U32.AND P5, PT, RZ, c[0x0][0x240], PT ;  /* 0x00009000ff007a0c */ /* 0x000fe40003fa5070 */
[----:B------:R-:W-:Y:S02]  /*0950*/  ISETP.NE.U32.AND P0, PT, RZ, c[0x0][0x250], PT ;  /* 0x00009400ff007a0c */ /* 0x000fe40003f05070 */
[----:B------:R-:W-:Y:S02]  /*0960*/  ISETP.NE.AND.EX P5, PT, RZ, c[0x0][0x244], PT, P5 ;  /* 0x00009100ff007a0c */ /* 0x000fe40003fa5350 */
[----:B------:R-:W-:Y:S02]  /*0970*/  ISETP.NE.AND.EX P3, PT, RZ, c[0x0][0x254], PT, P0 ;  /* 0x00009500ff007a0c */ /* 0x000fe40003f65300 */
[----:B------:R-:W-:Y:S01]  /*0980*/  ISETP.EQ.U32.AND P2, PT, RZ, c[0x0][0x248], PT ;  /* 0x00009200ff007a0c */ /* 0x000fe20003f42070 */
[----:B-1----:R-:W-:Y:S01]  /*0990*/  IMAD.SHL.U32 R9, R35, 0x4, RZ ;  /* 0x0000000423097824 */ /* 0x002fe200078e00ff */
[----:B------:R-:W-:-:S02]  /*09a0*/  SHF.R.S32.HI R31, RZ, 0x1f, R35 ;  /* 0x0000001fff1f7819 */ /* 0x000fc40000011423 */
[----:B--2---:R-:W-:Y:S01]  /*09b0*/  ISETP.NE.AND P4, PT, R0, RZ, PT ;  /* 0x000000ff0000720c */ /* 0x004fe20003f85270 */
[----:B------:R-:W-:Y:S01]  /*09c0*/  IMAD.MOV.U32 R0, RZ, RZ, -0x1 ;  /* 0xffffffffff007424 */ /* 0x000fe200078e00ff */
[----:B------:R-:W-:Y:S02]  /*09d0*/  SHF.L.U64.HI R8, R35, 0x2, R31 ;  /* 0x0000000223087819 */ /* 0x000fe4000001021f */
[C---:B----4-:R-:W-:Y:S02]  /*09e0*/  IADD3 R4, P0, R9.reuse, c[0x0][0x240], RZ ;  /* 0x0000900009047a10 */ /* 0x050fe40007f1e0ff */
[----:B------:R-:W-:Y:S02]  /*09f0*/  ISETP.EQ.OR.EX P2, PT, RZ, c[0x0][0x24c], !P4, P2 ;  /* 0x00009300ff007a0c */ /* 0x000fe40006742720 */
[----:B------:R-:W-:Y:S02]  /*0a00*/  IADD3.X R5, R8, c[0x0][0x244], RZ, P0, !PT ;  /* 0x0000910008057a10 */ /* 0x000fe400007fe4ff */
[----:B------:R-:W-:-:S03]  /*0a10*/  @P3 IADD3 R6, P0, R9, c[0x0][0x250], RZ ;  /* 0x0000940009063a10 */ /* 0x000fc60007f1e0ff */
[----:B------:R1:W2:Y:S04]  /*0a20*/  @P5 LDG.E R0, [R4.64] ;  /* 0x0000000604005981 */ /* 0x0002a8000c1e1900 */
[----:B------:R1:W2:Y:S01]  /*0a30*/  @P5 LDG.E R2, [R4.64+0x4] ;  /* 0x0000040604025981 */ /* 0x0002a2000c1e1900 */
[----:B------:R-:W-:Y:S01]  /*0a40*/  IMAD.MOV.U32 R232, RZ, RZ, RZ ;  /* 0x000000ffffe87224 */ /* 0x000fe200078e00ff */
[----:B------:R-:W-:Y:S01]  /*0a50*/  @P3 IADD3.X R7, R8, c[0x0][0x254], RZ, P0, !PT ;  /* 0x0000950008073a10 */ /* 0x000fe200007fe4ff */
[----:B------:R-:W-:-:S04]  /*0a60*/  IMAD.MOV.U32 R248, RZ, RZ, -0x1 ;  /* 0xfffffffffff87424 */ /* 0x000fc800078e00ff */
[----:B-----5:R3:W5:Y:S01]  /*0a70*/  @P3 LDG.E R232, [R6.64] ;  /* 0x0000000606e83981 */ /* 0x020762000c1e1900 */
[----:B-1----:R-:W-:-:S04]  /*0a80*/  IADD3 R4, P1, R9, c[0x0][0x248], RZ ;  /* 0x0000920009047a10 */ /* 0x002fc80007f3e0ff */
[----:B------:R-:W-:-:S05]  /*0a90*/  IADD3.X R5, R8, c[0x0][0x24c], RZ, P1, !PT ;  /* 0x0000930008057a10 */ /* 0x000fca0000ffe4ff */
[----:B------:R3:W5:Y:S01]  /*0aa0*/  @!P2 LDG.E R248, [R4.64] ;  /* 0x0000000604f8a981 */ /* 0x000762000c1e1900 */
[----:B------:R-:W-:-:S04]  /*0ab0*/  ISETP.NE.U32.AND P0, PT, RZ, c[0x0][0x248], PT ;  /* 0x00009200ff007a0c */ /* 0x000fc80003f05070 */
[----:B------:R-:W-:Y:S01]  /*0ac0*/  ISETP.NE.AND.EX P0, PT, RZ, c[0x0][0x24c], PT, P0 ;  /* 0x00009300ff007a0c */ /* 0x000fe20003f05300 */
[----:B--2---:R-:W-:Y:S02]  /*0ad0*/  @P5 IMAD.IADD R22, R2, 0x1, -R0 ;  /* 0x0000000102165824 */ /* 0x004fe400078e0a00 */
[----:B------:R-:W-:Y:S02]  /*0ae0*/  IMAD.MOV.U32 R2, RZ, RZ, c[0x0][0x218] ;  /* 0x00008600ff027624 */ /* 0x000fe400078e00ff */
[----:B------:R-:W-:-:S08]  /*0af0*/  @!P5 IMAD.MOV.U32 R22, RZ, RZ, c[0x0][0x214] ;  /* 0x00008500ff16d624 */ /* 0x000fd000078e00ff */
[----:B------:R-:W-:Y:S05]  /*0b00*/  @!P0 BRA `(.L_x_126) ;  /* 0x0000003000008947 */ /* 0x000fea0003800000 */
[----:B---3--:R-:W2:Y:S02]  /*0b10*/  @P4 LDG.E R2, [R4.64+0x4] ;  /* 0x0000040604024981 */ /* 0x008ea4000c1e1900 */
[----:B--2--5:R-:W-:-:S06]  /*0b20*/  @P4 IADD3 R2, R2, -R248, RZ ;  /* 0x800000f802024210 */ /* 0x024fcc0007ffe0ff */
[----:B------:R1:W5:Y:S02]  /*0b30*/  @!P4 LDG.E R2, [R4.64] ;  /* 0x000000060402c981 */ /* 0x000364000c1e1900 */
.L_x_126:
[----:B---3--:R-:W-:-:S04]  /*0b40*/  ISETP.NE.U32.AND P0, PT, RZ, c[0x0][0x258], PT ;  /* 0x00009600ff007a0c */ /* 0x008fc80003f05070 */
[----:B------:R-:W-:-:S13]  /*0b50*/  ISETP.NE.AND.EX P1, PT, RZ, c[0x0][0x25c], PT, P0 ;  /* 0x00009700ff007a0c */ /* 0x000fda0003f25300 */
[----:B-1----:R-:W-:-:S04]  /*0b60*/  @P1 IADD3 R4, P0, R9, c[0x0][0x258], RZ ;  /* 0x0000960009041a10 */ /* 0x002fc80007f1e0ff */
        /* <DEDUP_REMOVED lines=19> */
[----:B------:R-:W-:Y:S01]  /*0ca0*/  @P0 IMAD.IADD R2, R232, 0x1, R248 ;  /* 0x00000001e8020824 */ /* 0x000fe200078e02f8 */
[----:B------:R-:W-:Y:S01]  /*0cb0*/  LOP3.LUT R9, R8, 0xffffffc0, RZ, 0xc0, !PT ;  /* 0xffffffc008097812 */ /* 0x000fe200078ec0ff */
[----:B------:R-:W-:Y:S01]  /*0cc0*/  IMAD R10, R0, c[0x0][0x194], RZ ;  /* 0x00006500000a7a24 */ /* 0x000fe200078e02ff */
[----:B------:R-:W-:Y:S01]  /*0cd0*/  SEL R27, R12, R6, !P1 ;  /* 0x000000060c1b7207 */ /* 0x000fe20004800000 */
[----:B------:R-:W-:Y:S01]  /*0ce0*/  IMAD.IADD R24, R13, 0x1, R4 ;  /* 0x000000010d187824 */ /* 0x000fe200078e0204 */
[----:B------:R-:W-:Y:S01]  /*0cf0*/  IADD3 R11, R9, -0x40, RZ ;  /* 0xffffffc0090b7810 */ /* 0x000fe20007ffe0ff */
[C---:B------:R-:W-:Y:S01]  /*0d00*/  @P0 IMAD.WIDE.U32 R4, R2.reuse, c[0x0][0x198], RZ ;  /* 0x0000660002040a25 */ /* 0x040fe200078e00ff */
[----:B------:R-:W-:Y:S02]  /*0d10*/  @P1 IADD3 R24, R7, R10, RZ ;  /* 0x0000000a07181210 */ /* 0x000fe40007ffe0ff */
        /* <DEDUP_REMOVED lines=15> */
.L_x_128:
        /* <DEDUP_REMOVED lines=15> */
.L_x_129:
[----:B------:R-:W-:Y:S01]  /*0f00*/  IABS R10, c[0x0][0x1c8] ;  /* 0x00007200000a7a13 */ /* 0x000fe20000000000 */
[----:B------:R-:W1:Y:S01]  /*0f10*/  LDC.U8 R19, c[0x0][0x328] ;  /* 0x0000ca00ff137b82 */ /* 0x000e620000000000 */
[----:B------:R-:W-:Y:S01]  /*0f20*/  IABS R8, R234 ;  /* 0x000000ea00087213 */ /* 0x000fe20000000000 */
[C---:B------:R-:W-:Y:S01]  /*0f30*/  @P1 IMAD.WIDE.U32 R6, R0.reuse, c[0x0][0x370], RZ ;  /* 0x0000dc0000061a25 */ /* 0x040fe200078e00ff */
[----:B------:R-:W2:Y:S01]  /*0f40*/  I2F.RP R4, R10 ;  /* 0x0000000a00047306 */ /* 0x000ea20000209400 */
[----:B------:R-:W-:Y:S01]  /*0f50*/  MOV R13, c[0x0][0x224] ;  /* 0x00008900000d7a02 */ /* 0x000fe20000000f00 */
[----:B------:R-:W3:Y:S01]  /*0f60*/  S2R R14, SR_CTAID.X ;  /* 0x00000000000e7919 */ /* 0x000ee20000002500 */
[----:B------:R-:W-:Y:S01]  /*0f70*/  MOV R9, R8 ;  /* 0x0000000800097202 */ /* 0x000fe20000000f00 */
[----:B------:R-:W-:Y:S01]  /*0f80*/  @P1 IMAD R15, R0, c[0x0][0x374], R7 ;  /* 0x0000dd00000f1a24 */ /* 0x000fe200078e0207 */
[----:B------:R-:W-:Y:S01]  /*0f90*/  LOP3.LUT R8, R234, c[0x0][0x1c8], RZ, 0x3c, !PT ;  /* 0x00007200ea087a12 */ /* 0x000fe200078e3cff */
[----:B------:R-:W-:Y:S01]  /*0fa0*/  @P1 IMAD.MOV.U32 R12, RZ, RZ, R6 ;  /* 0x000000ffff0c1224 */ /* 0x000fe200078e0006 */
[----:B------:R-:W-:Y:S01]  /*0fb0*/  SHF.R.S32.HI R13, RZ, 0x1f, R13 ;  /* 0x0000001fff0d7819 */ /* 0x000fe2000001140d */
[----:B------:R-:W-:Y:S01]  /*0fc0*/  @!P1 IMAD.WIDE.U32 R6, R35, c[0x0][0x368], RZ ;  /* 0x0000da0023069a25 */ /* 0x000fe200078e00ff */
[----:B------:R-:W-:Y:S01]  /*0fd0*/  ISETP.GE.AND P6, PT, R8, RZ, PT ;  /* 0x000000ff0800720c */ /* 0x000fe20003fc6270 */
[----:B------:R-:W4:Y:S01]  /*0fe0*/  LDC.U8 R26, c[0x0][0x3d0] ;  /* 0x0000f400ff1a7b82 */ /* 0x000f220000000000 */
[----:B------:R-:W-:Y:S01]  /*0ff0*/  MOV R32, c[0x0][0x22c] ;  /* 0x00008b0000207a02 */ /* 0x000fe20000000f00 */
[----:B------:R-:W-:Y:S01]  /*1000*/  IMAD R8, R13, R35, RZ ;  /* 0x000000230d087224 */ /* 0x000fe200078e02ff */
[----:B------:R-:W-:Y:S01]  /*1010*/  @!P1 MOV R12, R6 ;  /* 0x00000006000c9202 */ /* 0x000fe20000000f00 */
[----:B------:R-:W-:Y:S01]  /*1020*/  IMAD.WIDE.U32 R16, R35, c[0x0][0x224], RZ ;  /* 0x0000890023107a25 */ /* 0x000fe200078e00ff */
[----:B------:R-:W-:Y:S01]  /*1030*/  SHF.R.S32.HI R235, RZ, 0x1f, R234 ;  /* 0x0000001fffeb7819 */ /* 0x000fe200000114ea */
[----:B--2---:R-:W2:Y:S02]  /*1040*/  MUFU.RCP R4, R4 ;  /* 0x0000000400047308 */ /* 0x004ea40000001000 */
[----:B------:R-:W-:Y:S01]  /*1050*/  IMAD.WIDE R20, R32, c[0x0][0x1c0], RZ ;  /* 0x0000700020147a25 */ /* 0x000fe200078e02ff */
[----:B-1----:R-:W-:-:S03]  /*1060*/  ISETP.NE.AND P2, PT, R19, RZ, PT ;  /* 0x000000ff1300720c */ /* 0x002fc60003f45270 */
[----:B------:R-:W-:Y:S01]  /*1070*/  IMAD R6, R21, R16, RZ ;  /* 0x0000001015067224 */ /* 0x000fe200078e02ff */
[----:B--2---:R-:W-:-:S04]  /*1080*/  IADD3 R4, R4, 0xffffffe, RZ ;  /* 0x0ffffffe04047810 */ /* 0x004fc80007ffe0ff */
[----:B------:R-:W1:Y:S02]  /*1090*/  F2I.FTZ.U32.TRUNC.NTZ R5, R4 ;  /* 0x0000000400057305 */ /* 0x000e64000021f000 */
[----:B-1----:R-:W-:Y:S01]  /*10a0*/  IADD3 R2, RZ, -R5, RZ ;  /* 0x80000005ff027210 */ /* 0x002fe20007ffe0ff */
[----:B------:R-:W-:-:S04]  /*10b0*/  IMAD.MOV.U32 R4, RZ, RZ, RZ ;  /* 0x000000ffff047224 */ /* 0x000fc800078e00ff */
[----:B------:R-:W-:-:S04]  /*10c0*/  IMAD R2, R2, R10, RZ ;  /* 0x0000000a02027224 */ /* 0x000fc800078e02ff */
[----:B------:R-:W-:-:S04]  /*10d0*/  IMAD.HI.U32 R2, R5, R2, R4 ;  /* 0x0000000205027227 */ /* 0x000fc800078e0004 */
[----:B------:R-:W-:Y:S02]  /*10e0*/  @!P1 IMAD R5, R31, c[0x0][0x368], RZ ;  /* 0x0000da001f059a24 */ /* 0x000fe400078e02ff */
[----:B------:R-:W-:-:S04]  /*10f0*/  IMAD.HI.U32 R2, R2, R9, RZ ;  /* 0x0000000902027227 */ /* 0x000fc800078e00ff */
[----:B------:R-:W-:Y:S02]  /*1100*/  IMAD.MOV R4, RZ, RZ, -R2 ;  /* 0x000000ffff047224 */ /* 0x000fe400078e0a02 */
[C---:B------:R-:W-:Y:S02]  /*1110*/  @!P1 IMAD R5, R35.reuse, c[0x0][0x36c], R5 ;  /* 0x0000db0023059a24 */ /* 0x040fe400078e0205 */
[----:B------:R-:W-:Y:S01]  /*1120*/  IMAD R4, R10, R4, R9 ;  /* 0x000000040a047224 */ /* 0x000fe200078e0209 */
[----:B------:R-:W-:Y:S01]  /*1130*/  SHF.L.U64.HI R9, R35, 0x7, R31 ;  /* 0x0000000723097819 */ /* 0x000fe2000001021f */
[----:B------:R-:W-:Y:S02]  /*1140*/  @!P1 IMAD.IADD R15, R7, 0x1, R5 ;  /* 0x00000001070f9824 */ /* 0x000fe400078e0205 */
[----:B------:R-:W-:Y:S01]  /*1150*/  IMAD R5, R31, c[0x0][0x224], R8 ;  /* 0x000089001f057a24 */ /* 0x000fe200078e0208 */
[----:B------:R-:W-:Y:S02]  /*1160*/  ISETP.GT.U32.AND P3, PT, R10, R4, PT ;  /* 0x000000040a00720c */ /* 0x000fe40003f64070 */
[----:B------:R-:W-:Y:S01]  /*1170*/  SHF.L.U32 R8, R35, 0x7, RZ ;  /* 0x0000000723087819 */ /* 0x000fe200000006ff */
[----:B------:R-:W-:Y:S01]  /*1180*/  IMAD.IADD R5, R17, 0x1, R5 ;  /* 0x0000000111057824 */ /* 0x000fe200078e0205 */
[----:B------:R-:W-:Y:S01]  /*1190*/  SEL R9, R9, RZ, P5 ;  /* 0x000000ff09097207 */ /* 0x000fe20002800000 */
[----:B------:R-:W-:Y:S01]  /*11a0*/  IMAD.WIDE.U32 R16, R20, R16, RZ ;  /* 0x0000001014107225 */ /* 0x000fe200078e00ff */
[----:B------:R-:W-:-:S03]  /*11b0*/  SEL R8, R8, RZ, P5 ;  /* 0x000000ff08087207 */ /* 0x000fc60002800000 */
[C---:B------:R-:W-:Y:S01]  /*11c0*/  IMAD R5, R20.reuse, R5, R6 ;  /* 0x0000000514057224 */ /* 0x040fe200078e0206 */
[----:B------:R-:W-:Y:S01]  /*11d0*/  IADD3 R8, P4, R11, R8, RZ ;  /* 0x000000080b087210 */ /* 0x000fe20007f9e0ff */
[----:B------:R-:W-:Y:S02]  /*11e0*/  IMAD.WIDE.U32 R6, R20, R0, RZ ;  /* 0x0000000014067225 */ /* 0x000fe400078e00ff */
[----:B------:R-:W-:Y:S02]  /*11f0*/  @!P3 IADD3 R2, R2, 0x1, RZ ;  /* 0x000000010202b810 */ /* 0x000fe40007ffe0ff */
[----:B------:R-:W-:Y:S01]  /*1200*/  @!P3 IMAD.IADD R4, R4, 0x1, -R10 ;  /* 0x000000010404b824 */ /* 0x000fe200078e0a0a */
[----:B------:R-:W-:Y:S01]  /*1210*/  ISETP.NE.AND P3, PT, RZ, c[0x0][0x1c8], PT ;  /* 0x00007200ff007a0c */ /* 0x000fe20003f65270 */
[----:B------:R-:W-:Y:S01]  /*1220*/  IMAD R13, R21, R8, RZ ;  /* 0x00000008150d7224 */ /* 0x000fe200078e02ff */
[----:B------:R-:W-:Y:S01]  /*1230*/  SEL R19, R16, R6, !P1 ;  /* 0x0000000610137207 */ /* 0x000fe20004800000 */
[----:B------:R-:W-:Y:S01]  /*1240*/  IMAD.IADD R16, R17, 0x1, R5 ;  /* 0x0000000111107824 */ /* 0x000fe200078e0205 */
[----:B------:R-:W-:Y:S01]  /*1250*/  ISETP.GE.U32.AND P5, PT, R4, R10, PT ;  /* 0x0000000a0400720c */ /* 0x000fe20003fa6070 */
[----:B------:R-:W-:Y:S01]  /*1260*/  IMAD R10, R21, R0, RZ ;  /* 0x00000000150a7224 */ /* 0x000fe200078e02ff */
[----:B------:R-:W-:Y:S01]  /*1270*/  IADD3.X R4, R18, R9, RZ, P4, !PT ;  /* 0x0000000912047210 */ /* 0x000fe200027fe4ff */
[----:B------:R-:W-:-:S03]  /*1280*/  IMAD.WIDE.U32 R8, R20, R8, RZ ;  /* 0x0000000814087225 */ /* 0x000fc600078e00ff */
[----:B------:R-:W-:Y:S01]  /*1290*/  @P1 IADD3 R16, R7, R10, RZ ;  /* 0x0000000a07101210 */ /* 0x000fe20007ffe0ff */
[----:B------:R-:W-:Y:S02]  /*12a0*/  IMAD R13, R20, R4, R13 ;  /* 0x00000004140d7224 */ /* 0x000fe400078e020d */
[----:B---3--:R-:W-:-:S04]  /*12b0*/  IMAD.WIDE.U32 R20, R14, c[0x0][0x3d8], RZ ;  /* 0x0000f6000e147a25 */ /* 0x008fc800078e00ff */
[----:B------:R-:W-:Y:S01]  /*12c0*/  @P5 IADD3 R2, R2, 0x1, RZ ;  /* 0x0000000102025810 */ /* 0x000fe20007ffe0ff */
[C---:B------:R-:W-:Y:S01]  /*12d0*/  @P2 IMAD R4, R35.reuse, c[0x0][0x214], RZ ;  /* 0x0000850023042a24 */ /* 0x040fe200078e02ff */
[----:B----4-:R-:W-:Y:S01]  /*12e0*/  ISETP.NE.AND P5, PT, R26, RZ, PT ;  /* 0x000000ff1a00720c */ /* 0x010fe20003fa5270 */
[----:B------:R-:W-:Y:S02]  /*12f0*/  IMAD R6, R14, c[0x0][0x3dc], R21 ;  /* 0x0000f7000e067a24 */ /* 0x000fe400078e0215 */
[----:B------:R-:W-:Y:S01]  /*1300*/  IMAD.MOV.U32 R14, RZ, RZ, R2 ;  /* 0x000000ffff0e7224 */ /* 0x000fe200078e0002 */
[----:B------:R-:W-:Y:S01]  /*1310*/  @P2 SEL R4, R4, R0, !P1 ;  /* 0x0000000004042207 */ /* 0x000fe20004800000 */
[----:B------:R-:W-:Y:S01]  /*1320*/  @!P2 IMAD R7, R35, c[0x0][0x1c0], R234 ;  /* 0x000070002307aa24 */ /* 0x000fe200078e02ea */
[----:B------:R-:W-:Y:S01]  /*1330*/  SEL R21, R20, RZ, P5 ;  /* 0x000000ff14157207 */ /* 0x000fe20002800000 */
[----:B------:R-:W-:Y:S01]  /*1340*/  IMAD R5, R234, c[0x0][0x22c], RZ ;  /* 0x00008b00ea057a24 */ /* 0x000fe200078e02ff */
[----:B------:R-:W-:Y:S01]  /*1350*/  @!P6 IADD3 R14, -R14, RZ, RZ ;  /* 0x000000ff0e0ee210 */ /* 0x000fe20007ffe1ff */
[----:B------:R-:W-:Y:S01]  /*1360*/  @P2 IMAD R2, R234, c[0x0][0x234], R4 ;  /* 0x00008d00ea022a24 */ /* 0x000fe200078e0204 */
[----:B------:R-:W-:Y:S01]  /*1370*/  @!P3 LOP3.LUT R14, RZ, c[0x0][0x1c8], RZ, 0x33, !PT ;  /* 0x00007200ff0eba12 */ /* 0x000fe200078e33ff */
[----:B------:R-:W-:Y:S01]  /*1380*/  @!P2 IMAD R2, R7, c[0x0][0x214], RZ ;  /* 0x000085000702aa24 */ /* 0x000fe200078e02ff */
[----:B------:R-:W-:-:S02]  /*1390*/  SHF.R.S32.HI R20, RZ, 0x1f, R242 ;  /* 0x0000001fff147819 */ /* 0x000fc400000114f2 */
[----:B------:R-:W-:Y:S02]  /*13a0*/  SHF.R.S32.HI R10, RZ, 0x1f, R5 ;  /* 0x0000001fff0a7819 */ /* 0x000fe40000011405 */
[----:B------:R-:W-:Y:S02]  /*13b0*/  SEL R17, R6, RZ, P5 ;  /* 0x000000ff06117207 */ /* 0x000fe40002800000 */
[----:B------:R-:W-:Y:S02]  /*13c0*/  IADD3 R7, R9, R13, RZ ;  /* 0x0000000d09077210 */ /* 0x000fe40007ffe0ff */
[----:B------:R-:W-:Y:S01]  /*13d0*/  SHF.R.S32.HI R26, RZ, 0x1f, R14 ;  /* 0x0000001fff1a7819 */ /* 0x000fe2000001140e */
[----:B------:R-:W-:Y:S05]  /*13e0*/  @!P2 BRA `(.L_x_130) ;  /* 0x000000700000a947 */ /* 0x000fea0003800000 */
[----:B------:R-:W-:Y:S01]  /*13f0*/  @!P1 IMAD R0, R35, c[0x0][0x224], RZ ;  /* 0x0000890023009a24 */ /* 0x000fe200078e02ff */
[----:B------:R-:W-:Y:S02]  /*1400*/  MOV R4, 0x80 ;  /* 0x0000008000047802 */ /* 0x000fe40000000f00 */
[----:B------:R-:W-:-:S02]  /*1410*/  MOV R6, c[0x0][0x210] ;  /* 0x0000840000067a02 */ /* 0x000fc40000000f00 */
[----:B------:R-:W-:-:S03]  /*1420*/  LEA R0, R35, R0, 0x7 ;  /* 0x0000000023007211 */ /* 0x000fc600078e38ff */
[----:B------:R-:W-:-:S04]  /*1430*/  IMAD R6, R4, R6, c[0x0][0x234] ;  /* 0x00008d0004067624 */ /* 0x000fc800078e0206 */
[----:B------:R-:W-:Y:S01]  /*1440*/  IMAD R6, R6, R234, R0 ;  /* 0x000000ea06067224 */ /* 0x000fe200078e0200 */
[----:B------:R-:W-:Y:S05]  /*1450*/  BRA `(.L_x_131) ;  /* 0x0000002000007947 */ /* 0x000fea0003800000 */
.L_x_130:
[----:B------:R-:W-:-:S04]  /*1460*/  IMAD R6, R35, c[0x0][0x1c0], R234 ;  /* 0x0000700023067a24 */ /* 0x000fc800078e02ea */
[----:B------:R-:W-:Y:S02]  /*1470*/  IMAD R6, R6, c[0x0][0x224], RZ ;  /* 0x0000890006067a24 */ /* 0x000fe400078e02ff */
.L_x_131:
[----:B------:R-:W2:Y:S01]  /*1480*/  LDL R36, [R1+0xc] ;  /* 0x00000c0001247983 */ /* 0x000ea20000100800 */
[----:B------:R-:W-:Y:S01]  /*1490*/  IMAD R32, R32, c[0x0][0x1c0], RZ ;  /* 0x0000700020207a24 */ /* 0x000fe200078e02ff */
[----:B------:R-:W-:Y:S01]  /*14a0*/  IADD3 R4, P3, R210, R12, RZ ;  /* 0x0000000cd2047210 */ /* 0x000fe20007f7e0ff */
[----:B------:R-:W-:Y:S01]  /*14b0*/  IMAD.IADD R2, R11, 0x1, R2 ;  /* 0x000000010b027824 */ /* 0x000fe200078e0202 */
[----:B------:R-:W1:Y:S01]  /*14c0*/  S2R R33, SR_TID.X ;  /* 0x0000000000217919 */ /* 0x000e620000002100 */
[----:B------:R-:W-:Y:S01]  /*14d0*/  IMAD.MOV.U32 R34, RZ, RZ, 0x4 ;  /* 0x00000004ff227424 */ /* 0x000fe200078e00ff */
[----:B------:R-:W-:Y:S01]  /*14e0*/  SHF.R.S32.HI R211, RZ, 0x1f, R210 ;  /* 0x0000001fffd37819 */ /* 0x000fe200000114d2 */
[----:B------:R-:W-:Y:S01]  /*14f0*/  IMAD.SHL.U32 R229, R32, 0x40, RZ ;  /* 0x0000004020e57824 */ /* 0x000fe200078e00ff */
[----:B------:R-:W-:Y:S01]  /*1500*/  SHF.R.S32.HI R30, RZ, 0x1f, R225 ;  /* 0x0000001fff1e7819 */ /* 0x000fe200000114e1 */
[----:B------:R-:W-:Y:S01]  /*1510*/  IMAD.WIDE R12, R2, R34, c[0x0][0x200] ;  /* 0x00008000020c7625 */ /* 0x000fe200078e0222 */
[----:B------:R-:W-:Y:S02]  /*1520*/  BSSY B1, `(.L_x_127) ;  /* 0x000065a000017945 */ /* 0x000fe40003800000 */
[----:B------:R-:W-:Y:S01]  /*1530*/  IADD3 R8, P2, P1, R8, R229, R5 ;  /* 0x000000e508087210 */ /* 0x000fe2000795e005 */
[----:B------:R-:W-:Y:S01]  /*1540*/  IMAD R0, R18, c[0x0][0x370], RZ ;  /* 0x0000dc0012007a24 */ /* 0x000fe200078e02ff */
[----:B------:R-:W-:Y:S01]  /*1550*/  SHF.R.S32.HI R2, RZ, 0x1f, R229 ;  /* 0x0000001fff027819 */ /* 0x000fe200000114e5 */
[----:B------:R-:W-:Y:S01]  /*1560*/  IMAD.X R5, R211, 0x1, R15, P3 ;  /* 0x00000001d3057824 */ /* 0x000fe200018e060f */
[----:B------:R-:W-:Y:S01]  /*1570*/  MOV R222, R12 ;  /* 0x0000000c00de7202 */ /* 0x000fe20000000f00 */
[----:B------:R-:W-:Y:S01]  /*1580*/  IMAD.IADD R15, R11, 0x1, R6 ;  /* 0x000000010b0f7824 */ /* 0x000fe200078e0206 */
[----:B------:R-:W-:Y:S01]  /*1590*/  IADD3.X R10, R7, R2, R10, P2, P1 ;  /* 0x00000002070a7210 */ /* 0x000fe200017e240a */
[C---:B------:R-:W-:Y:S01]  /*15a0*/  IMAD R0, R11.reuse, c[0x0][0x374], R0 ;  /* 0x0000dd000b007a24 */ /* 0x040fe200078e0200 */
[----:B------:R-:W-:Y:S01]  /*15b0*/  IADD3 R2, -R194, R22, R242 ;  /* 0x00000016c2027210 */ /* 0x000fe20007ffe1f2 */
[----:B------:R-:W-:Y:S01]  /*15c0*/  IMAD.WIDE.U32 R4, R11, c[0x0][0x370], R4 ;  /* 0x0000dc000b047a25 */ /* 0x000fe200078e0004 */
[----:B------:R-:W-:-:S02]  /*15d0*/  IADD3 R6, P3, R225, R11, RZ ;  /* 0x0000000be1067210 */ /* 0x000fc40007f7e0ff */
[----:B------:R-:W-:Y:S01]  /*15e0*/  IADD3 R12, P2, P1, R21, R8, R19 ;  /* 0x00000008150c7210 */ /* 0x000fe2000795e013 */
[----:B------:R-:W-:Y:S01]  /*15f0*/  IMAD.IADD R5, R5, 0x1, R0 ;  /* 0x0000000105057824 */ /* 0x000fe200078e0200 */
[----:B------:R-:W-:Y:S01]  /*1600*/  IADD3 R2, R2, -c[0x0][0x2e8], RZ ;  /* 0x8000ba0002027a10 */ /* 0x000fe20007ffe0ff */
[----:B------:R-:W-:Y:S01]  /*1610*/  IMAD R7, R235, c[0x0][0x378], RZ ;  /* 0x0000de00eb077a24 */ /* 0x000fe200078e02ff */
[----:B-1----:R-:W-:Y:S01]  /*1620*/  SHF.R.S32.HI R19, RZ, 0x1f, R33 ;  /* 0x0000001fff137819 */ /* 0x002fe20000011421 */
[----:B------:R-:W-:Y:S01]  /*1630*/  IMAD.MOV.U32 R221, RZ, RZ, R13 ;  /* 0x000000ffffdd7224 */ /* 0x000fe200078e000d */
[----:B------:R-:W-:Y:S01]  /*1640*/  IADD3.X R8, R30, R18, RZ, P3, !PT ;  /* 0x000000121e087210 */ /* 0x000fe20001ffe4ff */
[C---:B------:R-:W-:Y:S01]  /*1650*/  IMAD R11, R234.reuse, c[0x0][0x37c], R7 ;  /* 0x0000df00ea0b7a24 */ /* 0x040fe200078e0207 */
[----:B------:R-:W-:Y:S01]  /*1660*/  LEA.HI R0, R19, R33, RZ, 0x5 ;  /* 0x0000002113007211 */ /* 0x000fe200078f28ff */
[----:B------:R-:W-:Y:S01]  /*1670*/  IMAD.WIDE.U32 R4, R234, c[0x0][0x378], R4 ;  /* 0x0000de00ea047a25 */ /* 0x000fe200078e0004 */
[----:B------:R-:W-:-:S02]  /*1680*/  SHF.R.S32.HI R9, RZ, 0x1f, R2 ;  /* 0x0000001fff097819 */ /* 0x000fc40000011402 */
[----:B------:R-:W-:Y:S01]  /*1690*/  SHF.R.S32.HI R0, RZ, 0x5, R0 ;  /* 0x00000005ff007819 */ /* 0x000fe20000011400 */
[----:B------:R-:W-:Y:S01]  /*16a0*/  IMAD R8, R8, c[0x0][0x190], RZ ;  /* 0x0000640008087a24 */ /* 0x000fe200078e02ff */
[----:B------:R-:W-:Y:S01]  /*16b0*/  LEA.HI R9, R9, R2, RZ, 0x6 ;  /* 0x0000000209097211 */ /* 0x000fe200078f30ff */
[----:B------:R-:W-:Y:S01]  /*16c0*/  IMAD.IADD R5, R5, 0x1, R11 ;  /* 0x0000000105057824 */ /* 0x000fe200078e020b */
[----:B------:R-:W-:Y:S01]  /*16d0*/  IADD3.X R10, R17, R10, R16, P2, P1 ;  /* 0x0000000a110a7210 */ /* 0x000fe200017e2410 */
[C---:B------:R-:W-:Y:S01]  /*16e0*/  IMAD R13, R6.reuse, c[0x0][0x194], R8 ;  /* 0x00006500060d7a24 */ /* 0x040fe200078e0208 */
[----:B------:R-:W-:Y:S01]  /*16f0*/  SHF.R.S32.HI R9, RZ, 0x6, R9 ;  /* 0x00000006ff097819 */ /* 0x000fe20000011409 */
[----:B------:R-:W-:-:S03]  /*1700*/  IMAD.WIDE.U32 R6, R6, c[0x0][0x190], R210 ;  /* 0x0000640006067a25 */ /* 0x000fc600078e00d2 */
[----:B------:R-:W-:Y:S01]  /*1710*/  IMNMX R230, RZ, R9, !PT ;  /* 0x00000009ffe67217 */ /* 0x000fe20007800200 */
[----:B------:R-:W-:Y:S01]  /*1720*/  IMAD R2, R235, c[0x0][0x1a8], RZ ;  /* 0x00006a00eb027a24 */ /* 0x000fe200078e02ff */
[----:B------:R-:W-:Y:S01]  /*1730*/  IADD3 R6, P2, R27, R6, RZ ;  /* 0x000000061b067210 */ /* 0x000fe20007f5e0ff */
[----:B------:R-:W-:Y:S01]  /*1740*/  IMAD.WIDE.U32 R4, R225, c[0x0][0x370], R4 ;  /* 0x0000dc00e1047a25 */ /* 0x000fe200078e0004 */
[C---:B------:R-:W-:Y:S02]  /*1750*/  ISETP.GT.AND P4, PT, R183.reuse, R230, PT ;  /* 0x000000e6b700720c */ /* 0x040fe40003f84270 */
[----:B------:R-:W-:Y:S01]  /*1760*/  IADD3.X R7, R24, R7, R13, P2, !PT ;  /* 0x0000000718077210 */ /* 0x000fe200017fe40d */
[----:B------:R-:W-:Y:S01]  /*1770*/  IMAD R2, R234, c[0x0][0x1ac], R2 ;  /* 0x00006b00ea027a24 */ /* 0x000fe200078e0202 */
[----:B------:R-:W-:Y:S02]  /*1780*/  LEA R184, P2, R4, c[0x0][0x330], 0x1 ;  /* 0x0000cc0004b87a11 */ /* 0x000fe400078408ff */
[----:B------:R-:W-:Y:S01]  /*1790*/  IADD3 R183, R183, -0x1, RZ ;  /* 0xffffffffb7b77810 */ /* 0x000fe20007ffe0ff */
[----:B------:R-:W-:-:S04]  /*17a0*/  IMAD.WIDE.U32 R6, R234, c[0x0][0x1a8], R6 ;  /* 0x00006a00ea067a25 */ /* 0x000fc800078e0006 */
[----:B------:R-:W-:Y:S01]  /*17b0*/  IMAD.IADD R2, R7, 0x1, R2 ;  /* 0x0000000107027824 */ /* 0x000fe200078e0202 */
[----:B------:R-:W-:-:S04]  /*17c0*/  LEA R186, P3, R6, c[0x0][0x160], 0x1 ;  /* 0x0000580006ba7a11 */ /* 0x000fc800078608ff */
[----:B------:R-:W-:Y:S01]  /*17d0*/  LEA.HI.X R187, R6, c[0x0][0x164], R2, 0x1, P3 ;  /* 0x0000590006bb7a11 */ /* 0x000fe200018f0c02 */
[----:B--2---:R-:W-:-:S05]  /*17e0*/  IMAD R0, R0, R32, R36 ;  /* 0x0000002000007224 */ /* 0x004fca00078e0224 */
[----:B------:R-:W-:-:S04]  /*17f0*/  IADD3 R8, P1, R0, R12, RZ ;  /* 0x0000000c00087210 */ /* 0x000fc80007f3e0ff */
[----:B------:R-:W-:Y:S01]  /*1800*/  LEA.HI.X.SX32 R192, R0, R10, 0x1, P1 ;  /* 0x0000000a00c07211 */ /* 0x000fe200008f0eff */
[----:B------:R-:W-:Y:S01]  /*1810*/  IMAD R0, R30, c[0x0][0x370], RZ ;  /* 0x0000dc001e007a24 */ /* 0x000fe200078e02ff */
[----:B------:R-:W-:Y:S01]  /*1820*/  LEA R193, P1, R8, c[0x0][0x350], 0x2 ;  /* 0x0000d40008c17a11 */ /* 0x000fe200078210ff */
[----:B------:R-:W-:-:S03]  /*1830*/  IMAD.WIDE R10, R15, R34, c[0x0][0x3c8] ;  /* 0x0000f2000f0a7625 */ /* 0x000fc600078e0222 */
[----:B------:R-:W-:Y:S01]  /*1840*/  LEA.HI.X R192, R8, c[0x0][0x354], R192, 0x2, P1 ;  /* 0x0000d50008c07a11 */ /* 0x000fe200008f14c0 */
[----:B------:R-:W-:Y:S01]  /*1850*/  IMAD R0, R225, c[0x0][0x374], R0 ;  /* 0x0000dd00e1007a24 */ /* 0x000fe200078e0200 */
[----:B------:R-:W-:Y:S01]  /*1860*/  MOV R224, R10 ;  /* 0x0000000a00e07202 */ /* 0x000fe20000000f00 */
[----:B------:R-:W-:Y:S02]  /*1870*/  IMAD.MOV.U32 R223, RZ, RZ, R11 ;  /* 0x000000ffffdf7224 */ /* 0x000fe400078e000b */
[----:B------:R-:W-:-:S05]  /*1880*/  IMAD.IADD R0, R5, 0x1, R0 ;  /* 0x0000000105007824 */ /* 0x000fca00078e0200 */
[----:B------:R-:W-:Y:S01]  /*1890*/  LEA.HI.X R185, R4, c[0x0][0x334], R0, 0x1, P2 ;  /* 0x0000cd0004b97a11 */ /* 0x000fe200010f0c00 */
        /* <DEDUP_REMOVED lines=16> */
.L_x_133:
        /* <DEDUP_REMOVED lines=15> */
.L_x_134:
        /* <DEDUP_REMOVED lines=23> */
.L_x_136:
[----:B------:R-:W-:Y:S05]  /*1c00*/  BSYNC B0 ;  /* 0x0000000000007941 */ /* 0x000fea0003800000 */
.L_x_135:
        /* <DEDUP_REMOVED lines=15> */
.L_x_138:
[----:B------:R-:W-:Y:S05]  /*1d00*/  BSYNC B0 ;  /* 0x0000000000007941 */ /* 0x000fea0003800000 */
.L_x_137:
        /* <DEDUP_REMOVED lines=15> */
.L_x_140:
[----:B------:R-:W-:Y:S05]  /*1e00*/  BSYNC B0 ;  /* 0x0000000000007941 */ /* 0x000fea0003800000 */
.L_x_139:
        /* <DEDUP_REMOVED lines=14> */
.L_x_142:
[----:B------:R-:W-:Y:S05]  /*1ef0*/  BSYNC B0 ;  /* 0x0000000000007941 */ /* 0x000fea0003800000 */
.L_x_141:
[----:B--2---:R-:W-:Y:S01]  /*1f00*/  IMAD.WIDE.U32 R4, R242, c[0x0][0x3a8], R210 ;  /* 0x0000ea00f2047a25 */ /* 0x004fe200078e00d2 */
[----:B------:R-:W-:Y:S03]  /*1f10*/  BSSY B0, `(.L_x_143) ;  /* 0x0000013000007945 */ /* 0x000fe60003800000 */
[----:B------:R-:W-:Y:S01]  /*1f20*/  IMAD R0, R20, c[0x0][0x3a8], RZ ;  /* 0x0000ea0014007a24 */ /* 0x000fe200078e02ff */
[----:B------:R-:W-:-:S03]  /*1f30*/  IADD3 R4, P0, R12, R4, RZ ;  /* 0x000000040c047210 */ /* 0x000fc60007f1e0ff */
[----:B------:R-:W-:Y:S02]  /*1f40*/  IMAD R2, R242, c[0x0][0x3ac], R0 ;  /* 0x0000eb00f2027a24 */ /* 0x000fe400078e0200 */
        /* <DEDUP_REMOVED lines=15> */
.L_x_144:
[----:B------:R-:W-:Y:S05]  /*2040*/  BSYNC B0 ;  /* 0x0000000000007941 */ /* 0x000fea0003800000 */
.L_x_143:
        /* <DEDUP_REMOVED lines=13> */
.L_x_146:
[----:B------:R-:W-:Y:S05]  /*2120*/  BSYNC B0 ;  /* 0x0000000000007941 */ /* 0x000fea0003800000 */
.L_x_145:
        /* <DEDUP_REMOVED lines=13> */
.L_x_148:
[----:B------:R-:W-:Y:S05]  /*2200*/  BSYNC B0 ;  /* 0x0000000000007941 */ /* 0x000fea0003800000 */
.L_x_147:
        /* <DEDUP_REMOVED lines=12> */
.L_x_132:
[----:B------:R-:W-:Y:S01]  /*22d0*/  @P5 BAR.SYNC.DEFER_BLOCKING 0x0 ;  /* 0x0000000000005b1d */ /* 0x000fe20000010000 */
[----:B------:R-:W-:Y:S01]  /*22e0*/  IMAD R11, R233, -0x80, R194 ;  /* 0xffffff80e90b7824 */ /* 0x000fe200078e02c2 */
[----:B------:R-:W-:Y:S01]  /*22f0*/  SHF.L.U32 R0, R243, 0x1, RZ ;  /* 0x00000001f3007819 */ /* 0x000fe200000006ff */
[----:B------:R-:W-:Y:S01]  /*2300*/  IMAD.WIDE.U32 R4, R242, c[0x0][0x1a0], R210 ;  /* 0x00006800f2047a25 */ /* 0x000fe200078e00d2 */
[----:B------:R-:W-:Y:S02]  /*2310*/  LEA.HI R6, R183, R183, RZ, 0x1 ;  /* 0x000000b7b7067211 */ /* 0x000fe400078f08ff */
[----:B------:R-:W-:Y:S01]  /*2320*/  ISETP.GE.AND P6, PT, R225, R11, PT ;  /* 0x0000000be100720c */ /* 0x000fe20003fc6270 */
[----:B------:R-:W-:Y:S01]  /*2330*/  IMAD R2, R20, c[0x0][0x1a0], RZ ;  /* 0x0000680014027a24 */ /* 0x000fe200078e02ff */
[----:B------:R-:W-:Y:S01]  /*2340*/  IADD3 R4, P0, R23, R4, RZ ;  /* 0x0000000417047210 */ /* 0x000fe20007f1e0ff */
[----:B------:R-:W-:Y:S01]  /*2350*/  BSSY B0, `(.L_x_150) ;  /* 0x000001c000007945 */ /* 0x000fe20003800000 */
[----:B------:R-:W-:Y:S01]  /*2360*/  LOP3.LUT R6, R6, 0xfffffffe, RZ, 0xc0, !PT ;  /* 0xfffffffe06067812 */ /* 0x000fe200078ec0ff */
[----:B------:R-:W-:-:S03]  /*2370*/  IMAD R2, R242, c[0x0][0x1a4], R2 ;  /* 0x00006900f2027a24 */ /* 0x000fc600078e0202 */
[----:B------:R-:W-:Y:S02]  /*2380*/  IADD3 R6, R183, -R6, RZ ;  /* 0x80000006b7067210 */ /* 0x000fe40007ffe0ff */
[----:B------:R-:W-:Y:S01]  /*2390*/  IADD3.X R5, R25, R5, R2, P0, !PT ;  /* 0x0000000519057210 */ /* 0x000fe200007fe402 */
[----:B------:R-:W-:Y:S01]  /*23a0*/  IMAD R2, R26, c[0x0][0x1b8], RZ ;  /* 0x00006e001a027a24 */ /* 0x000fe200078e02ff */
[----:B------:R-:W-:-:S03]  /*23b0*/  ISETP.NE.AND P0, PT, R6, 0x1, PT ;  /* 0x000000010600780c */ /* 0x000fc60003f05270 */
[C---:B------:R-:W-:Y:S01]  /*23c0*/  IMAD R2, R14.reuse, c[0x0][0x1bc], R2 ;  /* 0x00006f000e027a24 */ /* 0x040fe200078e0202 */
[----:B------:R-:W-:Y:S01]  /*23d0*/  P2R R12, PR, RZ, 0x1 ;  /* 0x00000001ff0c7803 */ /* 0x000fe20000000000 */
        /* <DEDUP_REMOVED lines=19> */
.L_x_151:
[----:B------:R-:W-:Y:S05]  /*2510*/  BSYNC B0 ;  /* 0x0000000000007941 */ /* 0x000fea0003800000 */
.L_x_150:
        /* <DEDUP_REMOVED lines=22> */
.L_x_153:
[----:B------:R-:W-:Y:S05]  /*2680*/  BSYNC B0 ;  /* 0x0000000000007941 */ /* 0x000fea0003800000 */
.L_x_152:
        /* <DEDUP_REMOVED lines=22> */
.L_x_155:
[----:B------:R-:W-:Y:S05]  /*27f0*/  BSYNC B0 ;  /* 0x0000000000007941 */ /* 0x000fea0003800000 */
.L_x_154:
        /* <DEDUP_REMOVED lines=21> */
.L_x_157:
[----:B------:R-:W-:Y:S05]  /*2950*/  BSYNC B0 ;  /* 0x0000000000007941 */ /* 0x000fea0003800000 */
.L_x_156:
        /* <DEDUP_REMOVED lines=13> */
.L_x_159:
[----:B------:R-:W-:Y:S05]  /*2a30*/  BSYNC B0 ;  /* 0x0000000000007941 */ /* 0x000fea0003800000 */
.L_x_158:
[----:B------:R-:W-:Y:S01]  /*2a40*/  ISETP.GE.AND P1, PT, R13, R2, PT ;  /* 0x000000020d00720c */ /* 0x000fe20003f26270 */
[----:B------:R-:W-:-:S12]  /*2a50*/  BSSY B0, `(.L_x_160) ;  /* 0x000000e000007945 */ /* 0x000fd80003800000 */
[----:B------:R1:W-:Y:S01]  /*2a60*/  @P1 STS.128 [R0+0x5000], RZ ;  /* 0x005000ff00001388 */ /* 0x0003e20000000c00 */
[----:B------:R-:W-:Y:S05]  /*2a70*/  @P1 BRA `(.L_x_161) ;  /* 0x000000b000001947 */ /* 0x000fea0003800000 */
[----:B------:R-:W-:-:S13]  /*2a80*/  ISETP.GE.AND P0, PT, R210, c[0x0][0x220], PT ;  /* 0x00008800d2007a0c */ /* 0x000fda0003f06270 */
[----:B------:R1:W-:Y:S01]  /*2a90*/  @P0 STS.128 [R0+0x5000], RZ ;  /* 0x005000ff00000388 */ /* 0x0003e20000000c00 */
[----:B------:R-:W-:Y:S05]  /*2aa0*/  @P0 BRA `(.L_x_161) ;  /* 0x0000008000000947 */ /* 0x000fea0003800000 */
[----:B---3--:R-:W-:Y:S02]  /*2ab0*/  IMAD.MOV.U32 R5, RZ, RZ, c[0x0][0x370] ;  /* 0x0000dc00ff057624 */ /* 0x008fe400078e00ff */
[----:B------:R-:W-:-:S03]  /*2ac0*/  IMAD.MOV.U32 R6, RZ, RZ, c[0x0][0x374] ;  /* 0x0000dd00ff067624 */ /* 0x000fc600078e00ff */
[----:B------:R-:W-:-:S04]  /*2ad0*/  LEA R4, P0, R5, R184, 0x6 ;  /* 0x000000b805047211 */ /* 0x000fc800078030ff */
[----:B------:R-:W-:-:S05]  /*2ae0*/  LEA.HI.X R5, R5, R185, R6, 0x6, P0 ;  /* 0x000000b905057211 */ /* 0x000fca00000f3406 */
[----:B------:R-:W-:Y:S01]  /*2af0*/  @!PT LDS RZ, [RZ] ;  /* 0x00000000fffff984 */ /* 0x000fe20000000800 */
[----:B------:R-:W-:Y:S01]  /*2b00*/  @!PT LDS RZ, [RZ] ;  /* 0x00000000fffff984 */ /* 0x000fe20000000800 */
[----:B------:R-:W-:Y:S01]  /*2b10*/  @!PT LDS RZ, [RZ] ;  /* 0x00000000fffff984 */ /* 0x000fe20000000800 */
[----:B------:R3:W-:Y:S04]  /*2b20*/  LDGSTS.E.BYPASS.LTC128B.128 [R0+0x5000], [R4.64] ;  /* 0x0500000004007fae */ /* 0x0007e8000b901d46 */
.L_x_161:
[----:B------:R-:W-:Y:S05]  /*2b30*/  BSYNC B0 ;  /* 0x0000000000007941 */ /* 0x000fea0003800000 */
.L_x_160:
[----:B------:R-:W-:Y:S01]  /*2b40*/  ISETP.NE.AND P0, PT, R12, RZ, PT ;  /* 0x000000ff0c00720c */ /* 0x000fe20003f05270 */
[----:B------:R-:W-:Y:S01]  /*2b50*/  BSSY B0, `(.L_x_162) ;  /* 0x0000013000007945 */ /* 0x000fe20003800000 */
[----:B---3--:R-:W-:-:S04]  /*2b60*/  IADD3 R4, R243, 0x1000, RZ ;  /* 0x00001000f3047810 */ /* 0x008fc80007ffe0ff */
        /* <DEDUP_REMOVED lines=17> */
.L_x_163:
[----:B------:R-:W-:Y:S05]  /*2c80*/  BSYNC B0 ;  /* 0x0000000000007941 */ /* 0x000fea0003800000 */
.L_x_162:
        /* <DEDUP_REMOVED lines=13> */
[----:B------:R-:W-:-:S03]  /*2d60*/  IMAD.MOV.U32 R6, RZ, RZ, c[0x0][0x194] ;  /* 0x00006500ff067624 */ /* 0x000fc600078e00ff */
[----:B------:R-:W-:-:S04]  /*2d70*/  LEA R4, P0, R5, R186, 0x6 ;  /* 0x000000ba05047211 */ /* 0x000fc800078030ff */
[----:B------:R-:W-:-:S05]  /*2d80*/  LEA.HI.X R5, R5, R187, R6, 0x6, P0 ;  /* 0x000000bb05057211 */ /* 0x000fca00000f3406 */
[----:B------:R-:W-:Y:S01]  /*2d90*/  @!PT LDS RZ, [RZ] ;  /* 0x00000000fffff984 */ /* 0x000fe20000000800 */
[----:B------:R-:W-:Y:S01]  /*2da0*/  @!PT LDS RZ, [RZ] ;  /* 0x00000000fffff984 */ /* 0x000fe20000000800 */
[----:B------:R-:W-:Y:S01]  /*2db0*/  @!PT LDS RZ, [RZ] ;  /* 0x00000000fffff984 */ /* 0x000fe20000000800 */
[----:B------:R1:W-:Y:S04]  /*2dc0*/  LDGSTS.E.BYPASS.LTC128B.128 [R182+0x1000], [R4.64] ;  /* 0x0100000004b67fae */ /* 0x0003e8000b901d46 */
.L_x_165:
[----:B------:R-:W-:Y:S05]  /*2dd0*/  BSYNC B0 ;  /* 0x0000000000007941 */ /* 0x000fea0003800000 */
.L_x_164:
[C---:B-1----:R-:W-:Y:S01]  /*2de0*/  IADD3 R4, R250.reuse, 0x28, RZ ;  /* 0x00000028fa047810 */ /* 0x042fe20007ffe0ff */
[----:B------:R-:W-:Y:S01]  /*2df0*/  IMAD.SHL.U32 R8, R250, 0x4, RZ ;  /* 0x00000004fa087824 */ /* 0x000fe200078e00ff */
[----:B------:R-:W-:Y:S01]  /*2e00*/  SHF.R.S32.HI R11, RZ, 0x1f, R250 ;  /* 0x0000001fff0b7819 */ /* 0x000fe200000114fa */
[----:B------:R-:W-:Y:S01]  /*2e10*/  IMAD.MOV.U32 R220, RZ, RZ, 0x7f800000 ;  /* 0x7f800000ffdc7424 */ /* 0x000fe200078e00ff */
[----:B------:R-:W-:Y:S02]  /*2e20*/  ISETP.GE.AND P1, PT, R4, R2, PT ;  /* 0x000000020400720c */ /* 0x000fe40003f26270 */
[----:B------:R-:W-:Y:S01]  /*2e30*/  SHF.R.S32.HI R5, RZ, 0x1f, R4 ;  /* 0x0000001fff057819 */ /* 0x000fe20000011404 */
[----:B------:R-:W-:Y:S01]  /*2e40*/  IMAD.MOV.U32 R218, RZ, RZ, 0x7f800000 ;  /* 0x7f800000ffda7424 */ /* 0x000fe200078e00ff */
[----:B------:R-:W-:-:S09]  /*2e50*/  SHF.L.U64.HI R9, R250, 0x2, R11 ;  /* 0x00000002fa097819 */ /* 0x000fd2000001020b */
[----:B------:R-:W-:-:S04]  /*2e60*/  @!P1 LEA R6, P0, R4, R222, 0x2 ;  /* 0x000000de04069211 */ /* 0x000fc800078010ff */
[----:B------:R-:W-:Y:S02]  /*2e70*/  @!P1 LEA.HI.X R7, R4, R221, R5, 0x2, P0 ;  /* 0x000000dd04079211 */ /* 0x000fe400000f1405 */
[----:B------:R-:W-:Y:S02]  /*2e80*/  IADD3 R4, P0, R8, R222, RZ ;  /* 0x000000de08047210 */ /* 0x000fe40007f1e0ff */
[C---:B------:R-:W-:Y:S01]  /*2e90*/  IADD3 R8, R250.reuse, 0x8, RZ ;  /* 0x00000008fa087810 */ /* 0x040fe20007ffe0ff */
        /* <DEDUP_REMOVED lines=15> */
[----:B--2---:R-:W-:-:S05]  /*2f90*/  IMAD.WIDE.U32 R4, R242, c[0x0][0x198], R210 ;  /* 0x00006600f2047a25 */ /* 0x004fca00078e00d2 */
        /* <DEDUP_REMOVED lines=22> */
.L_x_167:
[----:B-1----:R-:W-:Y:S05]  /*3100*/  BSYNC B0 ;  /* 0x0000000000007941 */ /* 0x002fea0003800000 */
.L_x_166:
        /* <DEDUP_REMOVED lines=20> */
.L_x_169:
[----:B------:R-:W-:Y:S05]  /*3250*/  BSYNC B0 ;  /* 0x0000000000007941 */ /* 0x000fea0003800000 */
.L_x_168:
        /* <DEDUP_REMOVED lines=20> */
.L_x_171:
[----:B------:R-:W-:Y:S05]  /*33a0*/  BSYNC B0 ;  /* 0x0000000000007941 */ /* 0x000fea0003800000 */
.L_x_170:
        /* <DEDUP_REMOVED lines=10> */
[----:B--2---:R-:W-:-:S04]  /*3450*/  IMAD.WIDE.U32 R8, R2, c[0x0][0x198], R4 ;  /* 0x0000660002087a25 */ /* 0x004fc800078e0004 */
        /* <DEDUP_REMOVED lines=8> */
.L_x_173:
[----:B------:R-:W-:Y:S05]  /*34e0*/  BSYNC B0 ;  /* 0x0000000000007941 */ /* 0x000fea0003800000 */
.L_x_172:
[----:B------:R-:W0:Y:S01]  /*34f0*/  LDGDEPBAR ;  /* 0x00000000000079af */ /* 0x000e220000000000 */
[----:B------:R-:W-:Y:S02]  /*3500*/  ISETP.NE.U32.AND P0, PT, RZ, c[0x0][0x318], PT ;  /* 0x0000c600ff007a0c */ /* 0x000fe40003f05070 */
[----:B------:R-:W-:Y:S02]  /*3510*/  ISETP.NE.AND P2, PT, R12, RZ, PT ;  /* 0x000000ff0c00720c */ /* 0x000fe40003f45270 */
[----:B------:R-:W-:-:S13]  /*3520*/  ISETP.NE.AND.EX P1, PT, RZ, c[0x0][0x31c], PT, P0 ;  /* 0x0000c700ff007a0c */ /* 0x000fda0003f25300 */
[----:B-12-4-:R-:W-:Y:S02]  /*3530*/  @P1 IMAD R0, R31, c[0x0][0x320], RZ ;  /* 0x0000c8001f001a24 */ /* 0x016fe400078e02ff */
[----:B------:R-:W-:Y:S01]  /*3540*/  @P1 IMAD.WIDE.U32 R4, R35, c[0x0][0x320], R234 ;  /* 0x0000c80023041a25 */ /* 0x000fe200078e00ea */
[----:B------:R-:W-:-:S04]  /*3550*/  DEPBAR.LE SB0, 0x1 ;  /* 0x000080400000791a */ /* 0x000fc80000000000 */
[----:B------:R-:W-:Y:S01]  /*3560*/  BAR.SYNC.DEFER_BLOCKING 0x0 ;  /* 0x0000000000007b1d */ /* 0x000fe20000010000 */
[----:B------:R-:W-:Y:S01]  /*3570*/  @P1 IMAD R0, R35, c[0x0][0x324], R0 ;  /* 0x0000c90023001a24 */ /* 0x000fe200078e0200 */
[----:B------:R-:W-:-:S03]  /*3580*/  @P1 LEA R6, P0, R4, c[0x0][0x318], 0x2 ;  /* 0x0000c60004061a11 */ /* 0x000fc600078010ff */
[----:B------:R-:W-:-:S05]  /*3590*/  @P1 IMAD.IADD R0, R5, 0x1, R0 ;  /* 0x0000000105001824 */ /* 0x000fca00078e0200 */
[----:B------:R-:W-:-:S05]  /*35a0*/  @P1 LEA.HI.X R7, R4, c[0x0][0x31c], R0, 0x2, P0 ;  /* 0x0000c70004071a11 */ /* 0x000fca00000f1400 */
[----:B------:R-:W2:Y:S01]  /*35b0*/  @P1 LDG.E R6, [R6.64] ;  /* 0x0000000606061981 */ /* 0x000ea2000c1e1900 */
[----:B------:R-:W-:Y:S01]  /*35c0*/  LEA.HI R0, R19, R33, RZ, 0x4 ;  /* 0x0000002113007211 */ /* 0x000fe200078f20ff */
[----:B------:R-:W-:Y:S01]  /*35d0*/  IMAD.SHL.U32 R249, R32, 0x10, RZ ;  /* 0x0000001020f97824 */ /* 0x000fe200078e00ff */
[----:B------:R-:W2:Y:S01]  /*35e0*/  @P1 MUFU.RCP R4, c[0x0][0x238] ;  /* 0x00008e0000041b08 */ /* 0x000ea20000001000 */
[----:B------:R1:W4:Y:S01]  /*35f0*/  LDSM.16.M88.4 R136, [R174+0xa000] ;  /* 0x00a00000ae88783b */ /* 0x0003220000000200 */
[----:B------:R-:W-:Y:S01]  /*3600*/  LOP3.LUT R0, R0, 0xfffffff0, RZ, 0xc0, !PT ;  /* 0xfffffff000007812 */ /* 0x000fe200078ec0ff */
[----:B------:R-:W-:Y:S01]  /*3610*/  IMAD.SHL.U32 R231, R32, 0x8, RZ ;  /* 0x0000000820e77824 */ /* 0x000fe200078e00ff */
[----:B------:R-:W-:Y:S01]  /*3620*/  IADD3 R244, R249, 0x20, RZ ;  /* 0x00000020f9f47810 */ /* 0x000fe20007ffe0ff */
[----:B------:R1:W3:Y:S01]  /*3630*/  LDSM.16.M88.4 R140, [R174+0xa800] ;  /* 0x00a80000ae8c783b */ /* 0x0002e20000000200 */
[----:B------:R-:W-:Y:S01]  /*3640*/  IMAD.MOV.U32 R178, RZ, RZ, 0x20 ;  /* 0x00000020ffb27424 */ /* 0x000fe200078e00ff */
[----:B------:R-:W-:Y:S01]  /*3650*/  IADD3 R168, R179, 0x1000, RZ ;  /* 0x00001000b3a87810 */ /* 0x000fe20007ffe0ff */
[----:B------:R-:W-:Y:S01]  /*3660*/  IMAD.IADD R0, R33, 0x1, -R0 ;  /* 0x0000000121007824 */ /* 0x000fe200078e0a00 */
[----:B------:R1:W1:Y:S01]  /*3670*/  LDSM.16.M88.4 R144, [R177+0xa000] ;  /* 0x00a00000b190783b */ /* 0x0002620000000200 */
[----:B------:R-:W-:Y:S01]  /*3680*/  IMAD.IADD R241, R231, 0x1, R244 ;  /* 0x00000001e7f17824 */ /* 0x000fe200078e02f4 */
[----:B------:R-:W-:Y:S01]  /*3690*/  IADD3 R169, R180, 0x1000, RZ ;  /* 0x00001000b4a97810 */ /* 0x000fe20007ffe0ff */
[----:B------:R-:W-:Y:S01]  /*36a0*/  IMAD.MOV.U32 R128, RZ, RZ, 0x40 ;  /* 0x00000040ff807424 */ /* 0x000fe200078e00ff */
[----:B------:R-:W-:Y:S01]  /*36b0*/  SHF.R.S32.HI R2, RZ, 0x1f, R0 ;  /* 0x0000001fff027819 */ /* 0x000fe20000011400 */
[----:B------:R1:W1:Y:S01]  /*36c0*/  LDSM.16.M88.4 R148, [R177+0xa800] ;  /* 0x00a80000b194783b */ /* 0x0002620000000200 */
[----:B------:R-:W-:Y:S01]  /*36d0*/  IADD3 R239, R22, 0x80, R242 ;  /* 0x0000008016ef7810 */ /* 0x000fe20007ffe0f2 */
[----:B------:R-:W-:Y:S01]  /*36e0*/  IMAD.SHL.U32 R170, R180, 0x2, RZ ;  /* 0x00000002b4aa7824 */ /* 0x000fe200078e00ff */
[----:B------:R-:W-:Y:S01]  /*36f0*/  LEA.HI R2, R2, R0, RZ, 0x3 ;  /* 0x0000000002027211 */ /* 0x000fe200078f18ff */
[----:B------:R1:W1:Y:S01]  /*3700*/  LDSM.16.M88.4 R152, [R175+0xa000] ;  /* 0x00a00000af98783b */ /* 0x0002620000000200 */
[----:B------:R-:W-:Y:S01]  /*3710*/  SEL R168, R168, R179, !P2 ;  /* 0x000000b3a8a87207 */ /* 0x000fe20005000000 */
[----:B------:R-:W-:Y:S01]  /*3720*/  IMAD.MOV.U32 R181, RZ, RZ, RZ ;  /* 0x000000ffffb57224 */ /* 0x000fe200078e00ff */
[----:B------:R-:W-:Y:S01]  /*3730*/  LOP3.LUT R2, R2, 0xfffffff8, RZ, 0xc0, !PT ;  /* 0xfffffff802027812 */ /* 0x000fe200078ec0ff */
[----:B------:R1:W1:Y:S01]  /*3740*/  LDSM.16.M88.4 R156, [R175+0xa800] ;  /* 0x00a80000af9c783b */ /* 0x0002620000000200 */
[----:B------:R-:W-:Y:S01]  /*3750*/  SEL R169, R169, R180, !P2 ;  /* 0x000000b4a9a97207 */ /* 0x000fe20005000000 */
[----:B------:R-:W-:Y:S01]  /*3760*/  IMAD.MOV R229, RZ, RZ, -R229 ;  /* 0x000000ffffe57224 */ /* 0x000fe200078e0ae5 */
[----:B------:R-:W-:Y:S01]  /*3770*/  CS2R R94, SRZ ;  /* 0x00000000005e7805 */ /* 0x000fe2000001ff00 */
[----:B------:R1:W1:Y:S01]  /*3780*/  LDSM.16.M88.4 R160, [R176+0xa000] ;  /* 0x00a00000b0a0783b */ /* 0x0002620000000200 */
[----:B------:R-:W-:Y:S01]  /*3790*/  IMAD.IADD R0, R0, 0x1, -R2 ;  /* 0x0000000100007824 */ /* 0x000fe200078e0a02 */
[----:B------:R-:W-:Y:S01]  /*37a0*/  IADD3 R2, R250, 0x1, RZ ;  /* 0x00000001fa027810 */ /* 0x000fe20007ffe0ff */
[----:B------:R-:W-:Y:S01]  /*37b0*/  IMAD.MOV.U32 R202, RZ, RZ, R182 ;  /* 0x000000ffffca7224 */ /* 0x000fe200078e00b6 */
[----:B------:R1:W1:Y:S01]  /*37c0*/  LDSM.16.M88.4 R164, [R176+0xa800] ;  /* 0x00a80000b0a4783b */ /* 0x0002620000000200 */
[----:B------:R-:W-:Y:S01]  /*37d0*/  CS2R R92, SRZ ;  /* 0x00000000005c7805 */ /* 0x000fe2000001ff00 */
[C---:B------:R-:W-:Y:S01]  /*37e0*/  LOP3.LUT P0, RZ, R0.reuse, 0x2, RZ, 0xc0, !PT ;  /* 0x0000000200ff7812 */ /* 0x040fe2000780c0ff */
[----:B------:R-:W-:Y:S01]  /*37f0*/  CS2R R98, SRZ ;  /* 0x0000000000627805 */ /* 0x000fe2000001ff00 */
[----:B------:R-:W-:Y:S01]  /*3800*/  LOP3.LUT P6, RZ, R0, 0x4, RZ, 0xc0, !PT ;  /* 0x0000000400ff7812 */ /* 0x000fe200078cc0ff */
[----:B------:R-:W-:Y:S01]  /*3810*/  IMAD R0, R233, 0x80, R245 ;  /* 0x00000080e9007824 */ /* 0x000fe200078e02f5 */
[----:B------:R-:W-:Y:S01]  /*3820*/  IADD3 R240, R194, R2, -R22 ;  /* 0x00000002c2f07210 */ /* 0x000fe20007ffe816 */
[C---:B------:R-:W-:Y:S01]  /*3830*/  IMAD.IADD R2, R231.reuse, 0x1, R241 ;  /* 0x00000001e7027824 */ /* 0x040fe200078e02f1 */
[----:B------:R-:W-:Y:S01]  /*3840*/  SEL R178, R178, 0xffffffe0, !P0 ;  /* 0xffffffe0b2b27807 */ /* 0x000fe20004000000 */
[----:B------:R-:W-:Y:S01]  /*3850*/  CS2R R96, SRZ ;  /* 0x0000000000607805 */ /* 0x000fe2000001ff00 */
[C---:B------:R-:W-:Y:S01]  /*3860*/  IADD3 R201, R0.reuse, 0x19, RZ ;  /* 0x0000001900c97810 */ /* 0x040fe20007ffe0ff */
[C---:B------:R-:W-:Y:S01]  /*3870*/  IMAD.IADD R227, R231.reuse, 0x1, R2 ;  /* 0x00000001e7e37824 */ /* 0x040fe200078e0202 */
[C---:B------:R-:W-:Y:S01]  /*3880*/  IADD3 R200, R0.reuse, 0x18, RZ ;  /* 0x0000001800c87810 */ /* 0x040fe20007ffe0ff */
[----:B------:R-:W-:Y:S01]  /*3890*/  CS2R R90, SRZ ;  /* 0x00000000005a7805 */ /* 0x000fe2000001ff00 */
[C---:B------:R-:W-:Y:S01]  /*38a0*/  IADD3 R199, R0.reuse, 0x11, RZ ;  /* 0x0000001100c77810 */ /* 0x040fe20007ffe0ff */
[----:B------:R-:W-:Y:S01]  /*38b0*/  IMAD.IADD R226, R231, 0x1, R227 ;  /* 0x00000001e7e27824 */ /* 0x000fe200078e02e3 */
[C---:B------:R-:W-:Y:S01]  /*38c0*/  IADD3 R198, R0.reuse, 0x10, RZ ;  /* 0x0000001000c67810 */ /* 0x040fe20007ffe0ff */
[----:B------:R-:W1:Y:S01]  /*38d0*/  I2F R201, R201 ;  /* 0x000000c900c97306 */ /* 0x000e620000201400 */
[C---:B------:R-:W-:Y:S01]  /*38e0*/  IADD3 R197, R0.reuse, 0x9, RZ ;  /* 0x0000000900c57810 */ /* 0x040fe20007ffe0ff */
[----:B------:R-:W-:Y:S01]  /*38f0*/  CS2R R88, SRZ ;  /* 0x0000000000587805 */ /* 0x000fe2000001ff00 */
[C---:B------:R-:W-:Y:S01]  /*3900*/  IADD3 R196, R0.reuse, 0x8, RZ ;  /* 0x0000000800c47810 */ /* 0x040fe20007ffe0ff */
[----:B------:R-:W-:Y:S01]  /*3910*/  CS2R R86, SRZ ;  /* 0x0000000000567805 */ /* 0x000fe2000001ff00 */
[----:B------:R-:W-:Y:S01]  /*3920*/  IADD3 R195, R0, 0x1, RZ ;  /* 0x0000000100c37810 */ /* 0x000fe20007ffe0ff */
[----:B------:R-:W-:Y:S01]  /*3930*/  CS2R R84, SRZ ;  /* 0x0000000000547805 */ /* 0x000fe2000001ff00 */
[----:B------:R-:W-:Y:S01]  /*3940*/  CS2R R78, SRZ ;  /* 0x00000000004e7805 */ /* 0x000fe2000001ff00 */
[----:B------:R-:W1:Y:S01]  /*3950*/  I2F R200, R200 ;  /* 0x000000c800c87306 */ /* 0x000e620000201400 */
[----:B------:R-:W-:Y:S01]  /*3960*/  CS2R R76, SRZ ;  /* 0x00000000004c7805 */ /* 0x000fe2000001ff00 */
[----:B------:R-:W-:Y:S01]  /*3970*/  CS2R R82, SRZ ;  /* 0x0000000000527805 */ /* 0x000fe2000001ff00 */
[----:B------:R-:W-:Y:S01]  /*3980*/  CS2R R80, SRZ ;  /* 0x0000000000507805 */ /* 0x000fe2000001ff00 */
[----:B------:R-:W-:Y:S01]  /*3990*/  CS2R R74, SRZ ;  /* 0x00000000004a7805 */ /* 0x000fe2000001ff00 */
[----:B------:R-:W-:Y:S01]  /*39a0*/  CS2R R72, SRZ ;  /* 0x0000000000487805 */ /* 0x000fe2000001ff00 */
        /* <DEDUP_REMOVED lines=21> */
[----:B------:R-:W-:Y:S01]  /*3b00*/  IMAD.IADD R239, R239, 0x1, -R194 ;  /* 0x00000001efef7824 */ /* 0x000fe200078e0ac2 */
[----:B------:R-:W-:Y:S01]  /*3b10*/  SEL R128, R128, 0xffffffc0, !P6 ;  /* 0xffffffc080807807 */ /* 0x000fe20007000000 */
[----:B------:R-:W-:Y:S01]  /*3b20*/  IMAD.SHL.U32 R168, R168, 0x2, RZ ;  /* 0x00000002a8a87824 */ /* 0x000fe200078e00ff */
[C---:B------:R-:W-:Y:S01]  /*3b30*/  SHF.L.U64.HI R238, R250.reuse, 0x2, R11 ;  /* 0x00000002faee7819 */ /* 0x040fe2000001020b */
[----:B------:R-:W-:Y:S01]  /*3b40*/  IMAD.SHL.U32 R169, R169, 0x2, RZ ;  /* 0x00000002a9a97824 */ /* 0x000fe200078e00ff */
[----:B------:R-:W1:Y:S01]  /*3b50*/  I2F R196, R196 ;  /* 0x000000c400c47306 */ /* 0x000e620000201400 */
[----:B------:R-:W-:Y:S01]  /*3b60*/  IMAD.SHL.U32 R237, R250, 0x4, RZ ;  /* 0x00000004faed7824 */ /* 0x000fe200078e00ff */
[----:B------:R-:W-:Y:S01]  /*3b70*/  IADD3 R236, R242, 0x80, RZ ;  /* 0x00000080f2ec7810 */ /* 0x000fe20007ffe0ff */
[----:B------:R-:W-:-:S02]  /*3b80*/  IMAD.IADD R172, R171, 0x1, R178 ;  /* 0x00000001abac7824 */ /* 0x000fc400078e02b2 */
[----:B------:R-:W-:Y:S02]  /*3b90*/  IMAD.IADD R173, R178, 0x1, R170 ;  /* 0x00000001b2ad7824 */ /* 0x000fe400078e02aa */
[----:B------:R-:W-:Y:S01]  /*3ba0*/  IMAD.IADD R228, R231, 0x1, R226 ;  /* 0x00000001e7e47824 */ /* 0x000fe200078e02e2 */
[----:B------:R-:W1:Y:S02]  /*3bb0*/  I2F R195, R195 ;  /* 0x000000c300c37306 */ /* 0x000e640000201400 */
[----:B-1234-:R-:W-:-:S06]  /*3bc0*/  @P1 FMUL.FTZ R181, R6, R4 ;  /* 0x0000000406b51220 */ /* 0x01efcc0000410000 */
.L_x_176:
[----:B------:R-:W0:Y:S01]  /*3bd0*/  LDGDEPBAR ;  /* 0x00000000000079af */ /* 0x000e220000000000 */
[C---:B------:R-:W-:Y:S02]  /*3be0*/  IADD3 R0, R169.reuse, R178, RZ ;  /* 0x000000b2a9007210 */ /* 0x040fe40007ffe0ff */
[----:B------:R-:W-:Y:S02]  /*3bf0*/  IADD3 R2, R169, R128, RZ ;  /* 0x00000080a9027210 */ /* 0x000fe40007ffe0ff */
[----:B-----5:R-:W-:Y:S02]  /*3c00*/  FSETP.NEU.FTZ.AND P1, PT, R220, -INF , PT ;  /* 0xff800000dc00780b */ /* 0x020fe40003f3d000 */
[C---:B------:R-:W-:Y:S01]  /*3c10*/  ISETP.GT.AND P3, PT, R183.reuse, R230, PT ;  /* 0x000000e6b700720c */ /* 0x040fe20003f64270 */
        /* <DEDUP_REMOVED lines=16> */
[----:B-1----:R-:W-:Y:S01]  /*3d20*/  IADD3 R0, R0, R128, RZ ;  /* 0x0000008000007210 */ /* 0x002fe20007ffe0ff */
[-C--:B---3--:R-:W-:Y:S06]  /*3d30*/  HMMA.16816.F32.BF16 R20, R32, R100.reuse, RZ ;  /* 0x000000642014723c */ /* 0x088fec00000418ff */
[----:B------:R-:W-:Y:S02]  /*3d40*/  LDSM.16.M88.4 R128, [R0] ;  /* 0x000000000080783b */ /* 0x000fe40000000200 */
[C---:B------:R-:W-:Y:S06]  /*3d50*/  HMMA.16816.F32.BF16 R24, R28.reuse, R100, RZ ;  /* 0x000000641c18723c */ /* 0x040fec00000418ff */
[----:B------:R-:W-:Y:S02]  /*3d60*/  LDSM.16.M88.4 R132, [R176+0x6000] ;  /* 0x00600000b084783b */ /* 0x000fe40000000200 */
[-C--:B------:R-:W-:Y:S08]  /*3d70*/  HMMA.16816.F32.BF16 R28, R28, R102.reuse, RZ ;  /* 0x000000661c1c723c */ /* 0x080ff000000418ff */
[----:B------:R-:W-:Y:S01]  /*3d80*/  HMMA.16816.F32.BF16 R32, R32, R102, RZ ;  /* 0x000000662020723c */ /* 0x000fe200000418ff */
[----:B------:R-:W1:Y:S07]  /*3d90*/  LDSM.16.M88.4 R100, [R2] ;  /* 0x000000000264783b */ /* 0x000e6e0000000200 */
[-C--:B----4-:R-:W-:Y:S08]  /*3da0*/  HMMA.16816.F32.BF16 R4, R104, R108.reuse, R4 ;  /* 0x0000006c6804723c */ /* 0x090ff00000041804 */
[C---:B------:R-:W-:Y:S08]  /*3db0*/  HMMA.16816.F32.BF16 R8, R112.reuse, R108, R8 ;  /* 0x0000006c7008723c */ /* 0x040ff00000041808 */
[-C--:B------:R-:W-:Y:S08]  /*3dc0*/  HMMA.16816.F32.BF16 R12, R112, R110.reuse, R12 ;  /* 0x0000006e700c723c */ /* 0x080ff0000004180c */
[C---:B------:R-:W-:Y:S01]  /*3dd0*/  HMMA.16816.F32.BF16 R16, R104.reuse, R110, R16 ;  /* 0x0000006e6810723c */ /* 0x040fe20000041810 */
[----:B------:R3:W4:Y:S07]  /*3de0*/  LDSM.16.M88.4 R108, [R2+0x1000] ;  /* 0x00100000026c783b */ /* 0x00072e0000000200 */
[-C--:B--2---:R-:W-:Y:S08]  /*3df0*/  HMMA.16816.F32.BF16 R20, R104, R116.reuse, R20 ;  /* 0x000000746814723c */ /* 0x084ff00000041814 */
[C---:B------:R-:W-:Y:S08]  /*3e00*/  HMMA.16816.F32.BF16 R24, R112.reuse, R116, R24 ;  /* 0x000000747018723c */ /* 0x040ff00000041818 */
[-C--:B------:R-:W-:Y:S04]  /*3e10*/  HMMA.16816.F32.BF16 R28, R112, R118.reuse, R28 ;  /* 0x00000076701c723c */ /* 0x080fe8000004181c */
[----:B---3--:R-:W-:Y:S04]  /*3e20*/  SHF.L.U32 R2, R183, 0x6, RZ ;  /* 0x00000006b7027819 */ /* 0x008fe800000006ff */
[----:B------:R-:W-:Y:S04]  /*3e30*/  HMMA.16816.F32.BF16 R32, R104, R118, R32 ;  /* 0x000000766820723c */ /* 0x000fe80000041820 */
[----:B------:R-:W-:Y:S03]  /*3e40*/  ISETP.GE.AND P0, PT, R2, R239, PT ;  /* 0x000000ef0200720c */ /* 0x000fe60003f06270 */
[----:B------:R-:W-:Y:S01]  /*3e50*/  LEA R104, R233, R245, 0x7 ;  /* 0x000000f5e9687211 */ /* 0x000fe200078e38ff */
[-C--:B-1----:R-:W-:Y:S05]  /*3e60*/  HMMA.16816.F32.BF16 R4, R100, R120.reuse, R4 ;  /* 0x000000786404723c */ /* 0x082fea0000041804 */
[----:B------:R-:W-:Y:S01]  /*3e70*/  ISETP.LT.AND P0, PT, R236, R194, P0 ;  /* 0x000000c2ec00720c */ /* 0x000fe20000701270 */
[----:B------:R-:W-:Y:S02]  /*3e80*/  FMUL.FTZ R106, R220, 1.4426950216293334961 ;  /* 0x3fb8aa3bdc6a7820 */ /* 0x000fe40000410000 */
[C---:B----4-:R-:W-:Y:S04]  /*3e90*/  HMMA.16816.F32.BF16 R8, R108.reuse, R120, R8 ;  /* 0x000000786c08723c */ /* 0x050fe80000041808 */
[----:B------:R-:W-:Y:S01]  /*3ea0*/  FSEL R106, R106, RZ, P1 ;  /* 0x000000ff6a6a7208 */ /* 0x000fe20000800000 */
[----:B------:R-:W-:Y:S03]  /*3eb0*/  FMUL.FTZ R105, R219, 1.4426950216293334961 ;  /* 0x3fb8aa3bdb697820 */ /* 0x000fe60000410000 */
[-C--:B------:R-:W-:Y:S04]  /*3ec0*/  HMMA.16816.F32.BF16 R12, R108, R122.reuse, R12 ;  /* 0x0000007a6c0c723c */ /* 0x080fe8000004180c */
[----:B------:R-:W-:Y:S04]  /*3ed0*/  @!P0 IADD3 R107, R104, 0x1, RZ ;  /* 0x00000001686b8810 */ /* 0x000fe80007ffe0ff */
[C---:B------:R-:W-:Y:S08]  /*3ee0*/  HMMA.16816.F32.BF16 R16, R100.reuse, R122, R16 ;  /* 0x0000007a6410723c */ /* 0x040ff00000041810 */
[-C--:B------:R-:W-:Y:S08]  /*3ef0*/  HMMA.16816.F32.BF16 R20, R100, R124.reuse, R20 ;  /* 0x0000007c6414723c */ /* 0x080ff00000041814 */
[C---:B------:R-:W-:Y:S08]  /*3f00*/  HMMA.16816.F32.BF16 R24, R108.reuse, R124, R24 ;  /* 0x0000007c6c18723c */ /* 0x040ff00000041818 */
[-C--:B------:R-:W-:Y:S01]  /*3f10*/  HMMA.16816.F32.BF16 R28, R108, R126.reuse, R28 ;  /* 0x0000007e6c1c723c */ /* 0x080fe2000004181c */
[----:B------:R-:W1:Y:S07]  /*3f20*/  I2F R108, R104 ;  /* 0x00000068006c7306 */ /* 0x000e6e0000201400 */
[----:B------:R-:W-:Y:S01]  /*3f30*/  HMMA.16816.F32.BF16 R32, R100, R126, R32 ;  /* 0x0000007e6420723c */ /* 0x000fe20000041820 */
[----:B------:R2:W3:Y:S07]  /*3f40*/  LDSM.16.M88.4 R100, [R0+0x1000] ;  /* 0x001000000064783b */ /* 0x0004ee0000000200 */
[-C--:B------:R-:W-:Y:S05]  /*3f50*/  HMMA.16816.F32.BF16 R4, R128, R132.reuse, R4 ;  /* 0x000000848004723c */ /* 0x080fea0000041804 */
[----:B--2---:R-:W-:Y:S01]  /*3f60*/  @!P0 IADD3 R0, R240, R2, RZ ;  /* 0x00000002f0008210 */ /* 0x004fe20007ffe0ff */
[----:B------:R-:W-:Y:S03]  /*3f70*/  FMUL.FTZ R2, R217, 1.4426950216293334961 ;  /* 0x3fb8aa3bd9027820 */ /* 0x000fe60000410000 */
[CC--:B------:R-:W-:Y:S03]  /*3f80*/  @!P0 IMNMX R111, R0.reuse, R194.reuse, PT ;  /* 0x000000c2006f8217 */ /* 0x0c0fe60003800200 */
[----:B------:R-:W-:Y:S11]  /*3f90*/  @!P0 IADD3 R110, R0, 0x8, RZ ;  /* 0x00000008006e8810 */ /* 0x000ff60007ffe0ff */
[----:B------:R-:W-:Y:S01]  /*3fa0*/  @!UPT UIADD3 URZ, URZ, URZ, URZ ;  /* 0x0000003f3f3ff290 */ /* 0x000fe2000fffe03f */
[----:B------:R-:W-:Y:S01]  /*3fb0*/  FFMA.FTZ R5, R195, R181, R5 ;  /* 0x000000b5c3057223 */ /* 0x000fe20000010005 */
[----:B------:R-:W-:Y:S01]  /*3fc0*/  @!P0 ISETP.GE.AND P1, PT, R107, R111, PT ;  /* 0x0000006f6b00820c */ /* 0x000fe20003f26270 */
[----:B-1----:R-:W-:Y:S01]  /*3fd0*/  FFMA.FTZ R4, R108, R181, R4 ;  /* 0x000000b56c047223 */ /* 0x002fe20000010004 */
[----:B------:R-:W-:Y:S01]  /*3fe0*/  @!P0 ISETP.GE.AND P2, PT, R104, R111, PT ;  /* 0x0000006f6800820c */ /* 0x000fe20003f46270 */
[-C--:B------:R-:W-:Y:S01]  /*3ff0*/  FFMA.FTZ R6, R108, R181.reuse, R6 ;  /* 0x000000b56c067223 */ /* 0x080fe20000010006 */
[----:B------:R-:W-:Y:S01]  /*4000*/  @!P0 FSEL R5, R5, -INF , !P1 ;  /* 0xff80000005058808 */ /* 0x000fe20004800000 */
[-C--:B------:R-:W-:Y:S01]  /*4010*/  FFMA.FTZ R7, R195, R181.reuse, R7 ;  /* 0x000000b5c3077223 */ /* 0x080fe20000010007 */
[----:B------:R-:W-:Y:S02]  /*4020*/  FSETP.NEU.FTZ.AND P1, PT, R219, -INF , PT ;  /* 0xff800000db00780b */ /* 0x000fe40003f3d000 */
[----:B------:R-:W-:Y:S01]  /*4030*/  @!P0 IMNMX R110, R110, R194, PT ;  /* 0x000000c26e6e8217 */ /* 0x000fe20003800200 */
[C---:B---3--:R-:W-:Y:S04]  /*4040*/  HMMA.16816.F32.BF16 R8, R100.reuse, R132, R8 ;  /* 0x000000846408723c */ /* 0x048fe80000041808 */
[----:B------:R-:W-:Y:S01]  /*4050*/  FSEL R105, R105, RZ, P1 ;  /* 0x000000ff69697208 */ /* 0x000fe20000800000 */
[--C-:B------:R-:W-:Y:S01]  /*4060*/  FFMA.FTZ R5, R5, c[0x0][0x23c], -R106.reuse ;  /* 0x00008f0005057a23 */ /* 0x100fe2000001086a */
[-C--:B------:R-:W-:Y:S02]  /*4070*/  @!P0 ISETP.GE.AND P1, PT, R107, R110.reuse, PT ;  /* 0x0000006e6b00820c */ /* 0x080fe40003f26270 */
[----:B------:R-:W-:Y:S01]  /*4080*/  @!P0 FSEL R4, R4, -INF , !P2 ;  /* 0xff80000004048808 */ /* 0x000fe20005000000 */
[----:B------:R-:W-:Y:S01]  /*4090*/  MUFU.EX2 R205, R5 ;  /* 0x0000000500cd7308 */ /* 0x000fe20000000800 */
[----:B------:R-:W-:Y:S01]  /*40a0*/  @!P0 ISETP.GE.AND P2, PT, R104, R110, PT ;  /* 0x0000006e6800820c */ /* 0x000fe20003f46270 */
[-C--:B------:R-:W-:Y:S03]  /*40b0*/  HMMA.16816.F32.BF16 R12, R100, R134.reuse, R12 ;  /* 0x00000086640c723c */ /* 0x080fe6000004180c */
[----:B------:R-:W-:Y:S01]  /*40c0*/  @!P0 FSEL R6, R6, -INF , !P2 ;  /* 0xff80000006068808 */ /* 0x000fe20005000000 */
[----:B------:R-:W-:Y:S01]  /*40d0*/  FFMA.FTZ R4, R4, c[0x0][0x23c], -R106 ;  /* 0x00008f0004047a23 */ /* 0x000fe2000001086a */
[----:B------:R-:W-:Y:S02]  /*40e0*/  @!P0 FSEL R7, R7, -INF , !P1 ;  /* 0xff80000007078808 */ /* 0x000fe40004800000 */
[----:B------:R-:W-:Y:S01]  /*40f0*/  @!P0 IADD3 R109, R0, 0x20, RZ ;  /* 0x00000020006d8810 */ /* 0x000fe20007ffe0ff */
[----:B------:R-:W-:Y:S01]  /*4100*/  MUFU.EX2 R112, R4 ;  /* 0x0000000400707308 */ /* 0x000fe20000000800 */
[--C-:B------:R-:W-:Y:S01]  /*4110*/  FFMA.FTZ R6, R6, c[0x0][0x23c], -R105.reuse ;  /* 0x00008f0006067a23 */ /* 0x100fe20000010869 */
[----:B------:R-:W-:Y:S01]  /*4120*/  FSETP.NEU.FTZ.AND P1, PT, R217, -INF , PT ;  /* 0xff800000d900780b */ /* 0x000fe20003f3d000 */
[C---:B------:R-:W-:Y:S04]  /*4130*/  HMMA.16816.F32.BF16 R16, R128.reuse, R134, R16 ;  /* 0x000000868010723c */ /* 0x040fe80000041810 */
[----:B------:R-:W-:Y:S01]  /*4140*/  FFMA.FTZ R7, R7, c[0x0][0x23c], -R105 ;  /* 0x00008f0007077a23 */ /* 0x000fe20000010869 */
[-C--:B------:R-:W-:Y:S01]  /*4150*/  @!P0 IMNMX R109, R109, R194.reuse, PT ;  /* 0x000000c26d6d8217 */ /* 0x080fe20003800200 */
[-C--:B------:R-:W-:Y:S01]  /*4160*/  FFMA.FTZ R8, R108, R181.reuse, R8 ;  /* 0x000000b56c087223 */ /* 0x080fe20000010008 */
[----:B------:R-:W-:Y:S01]  /*4170*/  MUFU.EX2 R204, R6 ;  /* 0x0000000600cc7308 */ /* 0x000fe20000000800 */
[----:B------:R-:W-:Y:S01]  /*4180*/  FSEL R2, R2, RZ, P1 ;  /* 0x000000ff02027208 */ /* 0x000fe20000800000 */
[----:B------:R-:W-:Y:S01]  /*4190*/  FFMA.FTZ R10, R108, R181, R10 ;  /* 0x000000b56c0a7223 */ /* 0x000fe2000001000a */
[-C--:B------:R-:W-:Y:S02]  /*41a0*/  @!P0 ISETP.GE.AND P1, PT, R107, R109.reuse, PT ;  /* 0x0000006d6b00820c */ /* 0x080fe40003f26270 */
[----:B------:R-:W-:Y:S01]  /*41b0*/  @!P0 ISETP.GE.AND P2, PT, R104, R109, PT ;  /* 0x0000006d6800820c */ /* 0x000fe20003f46270 */
[CC--:B------:R-:W-:Y:S01]  /*41c0*/  FFMA.FTZ R9, R195.reuse, R181.reuse, R9 ;  /* 0x000000b5c3097223 */ /* 0x0c0fe20000010009 */
[----:B------:R-:W-:Y:S01]  /*41d0*/  @!P0 IADD3 R0, R0, 0x28, RZ ;  /* 0x0000002800008810 */ /* 0x000fe20007ffe0ff */
[-C--:B------:R-:W-:Y:S01]  /*41e0*/  FFMA.FTZ R11, R195, R181.reuse, R11 ;  /* 0x000000b5c30b7223 */ /* 0x080fe2000001000b */
[----:B------:R-:W-:Y:S01]  /*41f0*/  @!P0 FSEL R8, R8, -INF , !P2 ;  /* 0xff80000008088808 */ /* 0x000fe20005000000 */
[----:B------:R1:W2:Y:S01]  /*4200*/  MUFU.EX2 R212, R7 ;  /* 0x0000000700d47308 */ /* 0x0002a20000000800 */
[----:B------:R-:W-:Y:S01]  /*4210*/  @!P0 FSEL R9, R9, -INF , !P1 ;  /* 0xff80000009098808 */ /* 0x000fe20004800000 */
[-C--:B------:R-:W-:Y:S01]  /*4220*/  FFMA.FTZ R12, R196, R181.reuse, R12 ;  /* 0x000000b5c40c7223 */ /* 0x080fe2000001000c */
[----:B------:R-:W-:Y:S01]  /*4230*/  @!P0 IMNMX R108, R0, R194, PT ;  /* 0x000000c2006c8217 */ /* 0x000fe20003800200 */
[--C-:B------:R-:W-:Y:S01]  /*4240*/  FFMA.FTZ R8, R8, c[0x0][0x23c], -R2.reuse ;  /* 0x00008f0008087a23 */ /* 0x100fe20000010802 */
[----:B------:R-:W-:Y:S01]  /*4250*/  FSETP.NEU.FTZ.AND P1, PT, R218, -INF , PT ;  /* 0xff800000da00780b */ /* 0x000fe20003f3d000 */
[----:B------:R-:W-:Y:S01]  /*4260*/  FFMA.FTZ R9, R9, c[0x0][0x23c], -R2 ;  /* 0x00008f0009097a23 */ /* 0x000fe20000010802 */
[-C--:B------:R-:W-:Y:S01]  /*4270*/  @!P0 ISETP.GE.AND P2, PT, R104, R108.reuse, PT ;  /* 0x0000006c6800820c */ /* 0x080fe20003f46270 */
[----:B------:R-:W-:Y:S02]  /*4280*/  FMUL.FTZ R0, R218, 1.4426950216293334961 ;  /* 0x3fb8aa3bda007820 */ /* 0x000fe40000410000 */
[----:B------:R3:W-:Y:S01]  /*4290*/  MUFU.EX2 R213, R9 ;  /* 0x0000000900d57308 */ /* 0x0007e20000000800 */
[CC--:B------:R-:W-:Y:S01]  /*42a0*/  FFMA.FTZ R13, R197.reuse, R181.reuse, R13 ;  /* 0x000000b5c50d7223 */ /* 0x0c0fe2000001000d */
[----:B------:R-:W-:Y:S01]  /*42b0*/  @!P0 FSEL R10, R10, -INF , !P2 ;  /* 0xff8000000a0a8808 */ /* 0x000fe20005000000 */
[-C--:B------:R-:W-:Y:S01]  /*42c0*/  FFMA.FTZ R14, R196, R181.reuse, R14 ;  /* 0x000000b5c40e7223 */ /* 0x080fe2000001000e */
[----:B------:R-:W-:Y:S01]  /*42d0*/  FSEL R0, R0, RZ, P1 ;  /* 0x000000ff00007208 */ /* 0x000fe20000800000 */
[-C--:B------:R-:W-:Y:S01]  /*42e0*/  FFMA.FTZ R15, R197, R181.reuse, R15 ;  /* 0x000000b5c50f7223 */ /* 0x080fe2000001000f */
[-C--:B------:R-:W-:Y:S01]  /*42f0*/  @!P0 ISETP.GE.AND P1, PT, R107, R108.reuse, PT ;  /* 0x0000006c6b00820c */ /* 0x080fe20003f26270 */
[CC--:B------:R-:W-:Y:S02]  /*4300*/  FFMA.FTZ R16, R196.reuse, R181.reuse, R16 ;  /* 0x000000b5c4107223 */ /* 0x0c0fe40000010010 */
[-C--:B------:R-:W-:Y:S01]  /*4310*/  FFMA.FTZ R17, R197, R181.reuse, R17 ;  /* 0x000000b5c5117223 */ /* 0x080fe20000010011 */
[----:B------:R4:W2:Y:S01]  /*4320*/  MUFU.EX2 R214, R8 ;  /* 0x0000000800d67308 */ /* 0x0008a20000000800 */
[----:B------:R-:W-:Y:S01]  /*4330*/  @!P0 FSEL R11, R11, -INF , !P1 ;  /* 0xff8000000b0b8808 */ /* 0x000fe20004800000 */
[-C--:B------:R-:W-:Y:S01]  /*4340*/  FFMA.FTZ R18, R196, R181.reuse, R18 ;  /* 0x000000b5c4127223 */ /* 0x080fe20000010012 */
[----:B-1----:R-:W1:Y:S01]  /*4350*/  LDSM.16.M88.4 R4, [R176+0x6800] ;  /* 0x00680000b004783b */ /* 0x002e620000000200 */
[--C-:B------:R-:W-:Y:S02]  /*4360*/  FFMA.FTZ R10, R10, c[0x0][0x23c], -R0.reuse ;  /* 0x00008f000a0a7a23 */ /* 0x100fe40000010800 */
[----:B------:R-:W-:Y:S02]  /*4370*/  FFMA.FTZ R11, R11, c[0x0][0x23c], -R0 ;  /* 0x00008f000b0b7a23 */ /* 0x000fe40000010800 */
[----:B------:R-:W-:Y:S02]  /*4380*/  FFMA.FTZ R19, R197, R181, R19 ;  /* 0x000000b5c5137223 */ /* 0x000fe40000010013 */
        /* <DEDUP_REMOVED lines=23> */
[----:B------:R-:W-:Y:S02]  /*4500*/  @!P0 ISETP.GE.AND P1, PT, R8, R111, PT ;  /* 0x0000006f0800820c */ /* 0x000fe40003f26270 */
[-C--:B------:R-:W-:Y:S01]  /*4510*/  HMMA.16816.F32.BF16 R28, R100, R6.reuse, R28 ;  /* 0x00000006641c723c */ /* 0x080fe2000004181c */
[----:B------:R-:W-:Y:S03]  /*4520*/  MUFU.EX2 R208, R15 ;  /* 0x0000000f00d07308 */ /* 0x000fe60000000800 */
[----:B------:R-:W-:Y:S01]  /*4530*/  @!P0 FSEL R17, R17, -INF , !P1 ;  /* 0xff80000011118808 */ /* 0x000fe20004800000 */
[----:B------:R-:W-:Y:S01]  /*4540*/  FFMA.FTZ R16, R16, c[0x0][0x23c], -R106 ;  /* 0x00008f0010107a23 */ /* 0x000fe2000001086a */
[-C--:B------:R-:W-:Y:S02]  /*4550*/  @!P0 ISETP.GE.AND P1, PT, R9, R110.reuse, PT ;  /* 0x0000006e0900820c */ /* 0x080fe40003f26270 */
[----:B------:R-:W-:Y:S03]  /*4560*/  HMMA.16816.F32.BF16 R32, R128, R6, R32 ;  /* 0x000000068020723c */ /* 0x000fe60000041820 */
[----:B------:R-:W-:Y:S01]  /*4570*/  MUFU.EX2 R133, R16 ;  /* 0x0000001000857308 */ /* 0x000fe20000000800 */
[----:B------:R-:W-:Y:S01]  /*4580*/  @!P0 FSEL R18, R18, -INF , !P1 ;  /* 0xff80000012128808 */ /* 0x000fe20004800000 */
[-C--:B------:R-:W-:Y:S01]  /*4590*/  FFMA.FTZ R20, R198, R181.reuse, R20 ;  /* 0x000000b5c6147223 */ /* 0x080fe20000010014 */
[-C--:B------:R-:W-:Y:S01]  /*45a0*/  @!P0 ISETP.GE.AND P1, PT, R8, R110.reuse, PT ;  /* 0x0000006e0800820c */ /* 0x080fe20003f26270 */
[-C--:B------:R-:W-:Y:S01]  /*45b0*/  FFMA.FTZ R21, R199, R181.reuse, R21 ;  /* 0x000000b5c7157223 */ /* 0x080fe20000010015 */
[----:B------:R-:W-:Y:S01]  /*45c0*/  @!P0 IADD3 R9, R104, 0x10, RZ ;  /* 0x0000001068098810 */ /* 0x000fe20007ffe0ff */
[CC--:B------:R-:W-:Y:S03]  /*45d0*/  FFMA.FTZ R22, R198.reuse, R181.reuse, R22 ;  /* 0x000000b5c6167223 */ /* 0x0c0fe60000010016 */
[----:B------:R-:W-:Y:S01]  /*45e0*/  @!P0 FSEL R19, R19, -INF , !P1 ;  /* 0xff80000013138808 */ /* 0x000fe20004800000 */
[----:B------:R-:W-:Y:S01]  /*45f0*/  FFMA.FTZ R23, R199, R181, R23 ;  /* 0x000000b5c7177223 */ /* 0x000fe20000010017 */
[----:B------:R-:W-:Y:S01]  /*4600*/  @!P0 ISETP.GE.AND P1, PT, R9, R111, PT ;  /* 0x0000006f0900820c */ /* 0x000fe20003f26270 */
[-C--:B------:R-:W-:Y:S01]  /*4610*/  FFMA.FTZ R24, R198, R181.reuse, R24 ;  /* 0x000000b5c6187223 */ /* 0x080fe20000010018 */
[----:B------:R-:W-:Y:S01]  /*4620*/  @!P0 IADD3 R8, R104, 0x11, RZ ;  /* 0x0000001168088810 */ /* 0x000fe20007ffe0ff */
[CC--:B------:R-:W-:Y:S01]  /*4630*/  FFMA.FTZ R25, R199.reuse, R181.reuse, R25 ;  /* 0x000000b5c7197223 */ /* 0x0c0fe20000010019 */
[----:B------:R-:W-:Y:S01]  /*4640*/  @!P0 FSEL R20, R20, -INF , !P1 ;  /* 0xff80000014148808 */ /* 0x000fe20004800000 */
[----:B------:R-:W-:Y:S01]  /*4650*/  FFMA.FTZ R26, R198, R181, R26 ;  /* 0x000000b5c61a7223 */ /* 0x000fe2000001001a */
[----:B------:R-:W-:Y:S01]  /*4660*/  @!P0 ISETP.GE.AND P1, PT, R8, R111, PT ;  /* 0x0000006f0800820c */ /* 0x000fe20003f26270 */
[-C--:B------:R-:W-:Y:S01]  /*4670*/  FFMA.FTZ R27, R199, R181.reuse, R27 ;  /* 0x000000b5c71b7223 */ /* 0x080fe2000001001b */
[----:B------:R-:W-:Y:S01]  /*4680*/  @!P0 IADD3 R4, R104, 0x18, RZ ;  /* 0x0000001868048810 */ /* 0x000fe20007ffe0ff */
[-C--:B------:R-:W-:Y:S01]  /*4690*/  FFMA.FTZ R29, R201, R181.reuse, R29 ;  /* 0x000000b5c91d7223 */ /* 0x080fe2000001001d */
[----:B------:R-:W-:Y:S01]  /*46a0*/  @!P0 FSEL R21, R21, -INF , !P1 ;  /* 0xff80000015158808 */ /* 0x000fe20004800000 */
[CC--:B------:R-:W-:Y:S01]  /*46b0*/  FFMA.FTZ R28, R200.reuse, R181.reuse, R28 ;  /* 0x000000b5c81c7223 */ /* 0x0c0fe2000001001c */
[-C--:B------:R-:W-:Y:S01]  /*46c0*/  @!P0 ISETP.GE.AND P1, PT, R9, R110.reuse, PT ;  /* 0x0000006e0900820c */ /* 0x080fe20003f26270 */
[-C--:B------:R-:W-:Y:S01]  /*46d0*/  FFMA.FTZ R30, R200, R181.reuse, R30 ;  /* 0x000000b5c81e7223 */ /* 0x080fe2000001001e */
[----:B------:R-:W-:Y:S01]  /*46e0*/  @!P0 IADD3 R104, R104, 0x19, RZ ;  /* 0x0000001968688810 */ /* 0x000fe20007ffe0ff */
[CC--:B------:R-:W-:Y:S01]  /*46f0*/  FFMA.FTZ R33, R201.reuse, R181.reuse, R33 ;  /* 0x000000b5c9217223 */ /* 0x0c0fe20000010021 */
[----:B------:R-:W-:Y:S01]  /*4700*/  @!P0 FSEL R22, R22, -INF , !P1 ;  /* 0xff80000016168808 */ /* 0x000fe20004800000 */
[-C--:B------:R-:W-:Y:S01]  /*4710*/  FFMA.FTZ R34, R200, R181.reuse, R34 ;  /* 0x000000b5c8227223 */ /* 0x080fe20000010022 */
[----:B------:R-:W-:Y:S01]  /*4720*/  @!P0 ISETP.GE.AND P1, PT, R8, R110, PT ;  /* 0x0000006e0800820c */ /* 0x000fe20003f26270 */
[C---:B------:R-:W-:Y:S01]  /*4730*/  FFMA.FTZ R35, R201.reuse, R181, R35 ;  /* 0x000000b5c9237223 */ /* 0x040fe20000010023 */
[----:B------:R-:W-:Y:S01]  /*4740*/  @!P0 ISETP.GE.AND P2, PT, R4, R109, PT ;  /* 0x0000006d0400820c */ /* 0x000fe20003f46270 */
[----:B------:R-:W-:Y:S01]  /*4750*/  FFMA.FTZ R31, R201, R181, R31 ;  /* 0x000000b5c91f7223 */ /* 0x000fe2000001001f */
[----:B------:R-:W-:Y:S01]  /*4760*/  @!P0 FSEL R23, R23, -INF , !P1 ;  /* 0xff80000017178808 */ /* 0x000fe20004800000 */
[----:B------:R-:W-:Y:S01]  /*4770*/  FFMA.FTZ R17, R17, c[0x0][0x23c], -R106 ;  /* 0x00008f0011117a23 */ /* 0x000fe2000001086a */
[-C--:B------:R-:W-:Y:S01]  /*4780*/  @!P0 ISETP.GE.AND P1, PT, R9, R109.reuse, PT ;  /* 0x0000006d0900820c */ /* 0x080fe20003f26270 */
[--C-:B------:R-:W-:Y:S01]  /*4790*/  FFMA.FTZ R18, R18, c[0x0][0x23c], -R105.reuse ;  /* 0x00008f0012127a23 */ /* 0x100fe20000010869 */
[----:B------:R-:W-:Y:S01]  /*47a0*/  @!P0 FSEL R28, R28, -INF , !P2 ;  /* 0xff8000001c1c8808 */ /* 0x000fe20005000000 */
[--C-:B------:R-:W-:Y:S01]  /*47b0*/  FFMA.FTZ R19, R19, c[0x0][0x23c], -R105.reuse ;  /* 0x00008f0013137a23 */ /* 0x100fe20000010869 */
[----:B------:R-:W-:Y:S01]  /*47c0*/  @!P0 FSEL R24, R24, -INF , !P1 ;  /* 0xff80000018188808 */ /* 0x000fe20004800000 */
[----:B------:R-:W1:Y:S01]  /*47d0*/  MUFU.EX2 R132, R17 ;  /* 0x0000001100847308 */ /* 0x000e620000000800 */
[----:B------:R-:W-:Y:S01]  /*47e0*/  @!P0 ISETP.GE.AND P1, PT, R8, R109, PT ;  /* 0x0000006d0800820c */ /* 0x000fe20003f26270 */
[--C-:B------:R-:W-:Y:S01]  /*47f0*/  FFMA.FTZ R28, R28, c[0x0][0x23c], -R2.reuse ;  /* 0x00008f001c1c7a23 */ /* 0x100fe20000010802 */
[----:B--2---:R-:W-:Y:S01]  /*4800*/  F2FP.BF16.PACK_AB R6, R212, R204 ;  /* 0x000000ccd406723e */ /* 0x004fe200000010ff */
[----:B------:R-:W-:Y:S01]  /*4810*/  FFMA.FTZ R24, R24, c[0x0][0x23c], -R2 ;  /* 0x00008f0018187a23 */ /* 0x000fe20000010802 */
[----:B------:R-:W-:Y:S01]  /*4820*/  @!P0 FSEL R25, R25, -INF , !P1 ;  /* 0xff80000019198808 */ /* 0x000fe20004800000 */
[----:B------:R-:W-:Y:S01]  /*4830*/  FFMA.FTZ R32, R200, R181, R32 ;  /* 0x000000b5c8207223 */ /* 0x000fe20000010020 */
[----:B------:R-:W-:Y:S01]  /*4840*/  @!P0 ISETP.GE.AND P1, PT, R9, R108, PT ;  /* 0x0000006c0900820c */ /* 0x000fe20003f26270 */
[----:B------:R3:W-:Y:S01]  /*4850*/  STS [R190+0xe400], R6 ;  /* 0x00e40006be007388 */ /* 0x0007e20000000800 */
[----:B------:R-:W-:Y:S01]  /*4860*/  F2FP.BF16.PACK_AB R5, R213, R214 ;  /* 0x000000d6d505723e */ /* 0x000fe200000010ff */
[----:B------:R-:W-:Y:S01]  /*4870*/  FFMA.FTZ R25, R25, c[0x0][0x23c], -R2 ;  /* 0x00008f0019197a23 */ /* 0x000fe20000010802 */
[----:B------:R-:W-:Y:S01]  /*4880*/  @!P0 FSEL R26, R26, -INF , !P1 ;  /* 0xff8000001a1a8808 */ /* 0x000fe20004800000 */
[----:B------:R-:W-:Y:S01]  /*4890*/  MUFU.EX2 R203, R18 ;  /* 0x0000001200cb7308 */ /* 0x000fe20000000800 */
[-C--:B------:R-:W-:Y:S01]  /*48a0*/  @!P0 ISETP.GE.AND P1, PT, R8, R108.reuse, PT ;  /* 0x0000006c0800820c */ /* 0x080fe20003f26270 */
[----:B------:R-:W-:Y:S01]  /*48b0*/  FFMA.FTZ R20, R20, c[0x0][0x23c], -R106 ;  /* 0x00008f0014147a23 */ /* 0x000fe2000001086a */
[----:B------:R-:W-:Y:S01]  /*48c0*/  @!P0 ISETP.GE.AND P2, PT, R4, R111, PT ;  /* 0x0000006f0400820c */ /* 0x000fe20003f46270 */
[----:B------:R-:W-:Y:S01]  /*48d0*/  FFMA.FTZ R26, R26, c[0x0][0x23c], -R0 ;  /* 0x00008f001a1a7a23 */ /* 0x000fe20000010800 */
[----:B------:R-:W-:Y:S01]  /*48e0*/  @!P0 FSEL R27, R27, -INF , !P1 ;  /* 0xff8000001b1b8808 */ /* 0x000fe20004800000 */
[----:B------:R-:W-:Y:S01]  /*48f0*/  FFMA.FTZ R21, R21, c[0x0][0x23c], -R106 ;  /* 0x00008f0015157a23 */ /* 0x000fe2000001086a */
[----:B------:R-:W-:Y:S01]  /*4900*/  @!P0 ISETP.GE.AND P1, PT, R104, R109, PT ;  /* 0x0000006d6800820c */ /* 0x000fe20003f26270 */
[--C-:B------:R-:W-:Y:S01]  /*4910*/  FFMA.FTZ R22, R22, c[0x0][0x23c], -R105.reuse ;  /* 0x00008f0016167a23 */ /* 0x100fe20000010869 */
[----:B------:R-:W-:Y:S01]  /*4920*/  @!P0 FSEL R32, R32, -INF , !P2 ;  /* 0xff80000020208808 */ /* 0x000fe20005000000 */
[----:B------:R-:W-:Y:S01]  /*4930*/  FFMA.FTZ R27, R27, c[0x0][0x23c], -R0 ;  /* 0x00008f001b1b7a23 */ /* 0x000fe20000010800 */
[----:B------:R-:W-:Y:S01]  /*4940*/  @!P0 FSEL R29, R29, -INF , !P1 ;  /* 0xff8000001d1d8808 */ /* 0x000fe20004800000 */
[----:B------:R-:W2:Y:S01]  /*4950*/  MUFU.EX2 R135, R19 ;  /* 0x0000001300877308 */ /* 0x000ea20000000800 */
[----:B------:R-:W-:Y:S01]  /*4960*/  @!P0 ISETP.GE.AND P1, PT, R4, R108, PT ;  /* 0x0000006c0400820c */ /* 0x000fe20003f26270 */
[--C-:B------:R-:W-:Y:S01]  /*4970*/  FFMA.FTZ R23, R23, c[0x0][0x23c], -R105.reuse ;  /* 0x00008f0017177a23 */ /* 0x100fe20000010869 */
[----:B------:R-:W-:Y:S01]  /*4980*/  MOV R131, 0x40 ;  /* 0x0000004000837802 */ /* 0x000fe20000000f00 */
[----:B------:R-:W-:Y:S01]  /*4990*/  FFMA.FTZ R2, R29, c[0x0][0x23c], -R2 ;  /* 0x00008f001d027a23 */ /* 0x000fe20000010802 */
[----:B------:R-:W-:Y:S01]  /*49a0*/  @!P0 FSEL R30, R30, -INF , !P1 ;  /* 0xff8000001e1e8808 */ /* 0x000fe20004800000 */
[----:B------:R-:W-:Y:S01]  /*49b0*/  FFMA.FTZ R32, R32, c[0x0][0x23c], -R106 ;  /* 0x00008f0020207a23 */ /* 0x000fe2000001086a */
[----:B------:R-:W-:Y:S02]  /*49c0*/  @!P0 ISETP.GE.AND P1, PT, R104, R111, PT ;  /* 0x0000006f6800820c */ /* 0x000fe40003f26270 */
[----:B---3--:R-:W-:Y:S01]  /*49d0*/  F2FP.BF16.PACK_AB R6, R206, R207 ;  /* 0x000000cfce06723e */ /* 0x008fe200000010ff */
[----:B------:R3:W-:Y:S01]  /*49e0*/  MUFU.EX2 R118, R2 ;  /* 0x0000000200767308 */ /* 0x0007e20000000800 */
[----:B------:R-:W-:Y:S01]  /*49f0*/  @!P0 FSEL R33, R33, -INF , !P1 ;  /* 0xff80000021218808 */ /* 0x000fe20004800000 */
[----:B------:R-:W-:Y:S01]  /*4a00*/  FFMA.FTZ R30, R30, c[0x0][0x23c], -R0 ;  /* 0x00008f001e1e7a23 */ /* 0x000fe20000010800 */
[----:B------:R-:W-:Y:S02]  /*4a10*/  @!P0 ISETP.GE.AND P1, PT, R4, R110, PT ;  /* 0x0000006e0400820c */ /* 0x000fe40003f26270 */
[----:B------:R-:W-:Y:S01]  /*4a20*/  F2FP.BF16.PACK_AB R4, R215, R216 ;  /* 0x000000d8d704723e */ /* 0x000fe200000010ff */
[----:B------:R-:W-:Y:S01]  /*4a30*/  FFMA.FTZ R106, R33, c[0x0][0x23c], -R106 ;  /* 0x00008f00216a7a23 */ /* 0x000fe2000001086a */
[----:B------:R-:W-:Y:S02]  /*4a40*/  @!P0 FSEL R34, R34, -INF , !P1 ;  /* 0xff80000022228808 */ /* 0x000fe40004800000 */
[----:B------:R-:W-:Y:S01]  /*4a50*/  @!P0 ISETP.GE.AND P1, PT, R104, R110, PT ;  /* 0x0000006e6800820c */ /* 0x000fe20003f26270 */
[----:B------:R-:W-:Y:S01]  /*4a60*/  MUFU.EX2 R122, R20 ;  /* 0x00000014007a7308 */ /* 0x000fe20000000800 */
[----:B------:R-:W-:Y:S01]  /*4a70*/  SEL R128, R131, 0xffffffc0, !P6 ;  /* 0xffffffc083807807 */ /* 0x000fe20007000000 */
[--C-:B------:R-:W-:Y:S01]  /*4a80*/  FFMA.FTZ R34, R34, c[0x0][0x23c], -R105.reuse ;  /* 0x00008f0022227a23 */ /* 0x100fe20000010869 */
[----:B------:R-:W-:Y:S02]  /*4a90*/  @!P0 FSEL R35, R35, -INF , !P1 ;  /* 0xff80000023238808 */ /* 0x000fe40004800000 */
[----:B------:R-:W-:Y:S03]  /*4aa0*/  @!P0 ISETP.GE.AND P1, PT, R104, R108, PT ;  /* 0x0000006c6800820c */ /* 0x000fe60003f26270 */
[----:B------:R-:W-:Y:S01]  /*4ab0*/  FFMA.FTZ R105, R35, c[0x0][0x23c], -R105 ;  /* 0x00008f0023697a23 */ /* 0x000fe20000010869 */
[----:B------:R-:W-:Y:S01]  /*4ac0*/  @!P0 FSEL R31, R31, -INF , !P1 ;  /* 0xff8000001f1f8808 */ /* 0x000fe20004800000 */
[----:B------:R-:W-:Y:S01]  /*4ad0*/  MUFU.EX2 R121, R21 ;  /* 0x0000001500797308 */ /* 0x000fe20000000800 */
[----:B------:R-:W-:Y:S02]  /*4ae0*/  IADD3 R110, P0, R237, R224, RZ ;  /* 0x000000e0ed6e7210 */ /* 0x000fe40007f1e0ff */
[----:B---3--:R-:W-:Y:S01]  /*4af0*/  F2FP.BF16.PACK_AB R2, R205, R112 ;  /* 0x00000070cd02723e */ /* 0x008fe200000010ff */
[----:B------:R-:W-:Y:S01]  /*4b00*/  FFMA.FTZ R0, R31, c[0x0][0x23c], -R0 ;  /* 0x00008f001f007a23 */ /* 0x000fe20000010800 */
[----:B------:R-:W-:Y:S03]  /*4b10*/  IADD3.X R111, R238, R223, RZ, P0, !PT ;  /* 0x000000dfee6f7210 */ /* 0x000fe600007fe4ff */
[----:B------:R1:W-:Y:S02]  /*4b20*/  STS [R190+0xe000], R2 ;  /* 0x00e00002be007388 */ /* 0x0003e40000000800 */
[----:B------:R2:W-:Y:S02]  /*4b30*/  MUFU.EX2 R117, R0 ;  /* 0x0000000000757308 */ /* 0x0005e40000000800 */
[----:B------:R-:W3:Y:S04]  /*4b40*/  LDG.E R109, [R110.64] ;  /* 0x000000066e6d7981 */ /* 0x000ee8000c1e1900 */
[----:B------:R-:W4:Y:S04]  /*4b50*/  LDG.E R108, [R110.64+0x20] ;  /* 0x000020066e6c7981 */ /* 0x000f28000c1e1900 */
[----:B------:R-:W-:Y:S10]  /*4b60*/  MUFU.EX2 R126, R22 ;  /* 0x00000016007e7308 */ /* 0x000ff40000000800 */
[----:B------:R-:W2:Y:S01]  /*4b70*/  MUFU.EX2 R124, R23 ;  /* 0x00000017007c7308 */ /* 0x000ea20000000800 */
[----:B-1----:R-:W-:Y:S02]  /*4b80*/  F2FP.BF16.PACK_AB R2, R132, R133 ;  /* 0x000000858402723e */ /* 0x002fe400000010ff */
[----:B--2---:R-:W-:Y:S03]  /*4b90*/  F2FP.BF16.PACK_AB R0, R135, R203 ;  /* 0x000000cb8700723e */ /* 0x004fe600000010ff */
[----:B------:R1:W-:Y:S04]  /*4ba0*/  STS [R191+0xe000], R2 ;  /* 0x00e00002bf007388 */ /* 0x0003e80000000800 */
[----:B------:R-:W-:Y:S01]  /*4bb0*/  MUFU.EX2 R115, R32 ;  /* 0x0000002000737308 */ /* 0x000fe20000000800 */
[----:B------:R-:W-:Y:S04]  /*4bc0*/  STS [R191+0xe400], R0 ;  /* 0x00e40000bf007388 */ /* 0x000fe80000000800 */
[----:B------:R2:W-:Y:S05]  /*4bd0*/  STS [R190+0xf000], R5 ;  /* 0x00f00005be007388 */ /* 0x0005ea0000000800 */
[----:B------:R-:W2:Y:S01]  /*4be0*/  MUFU.EX2 R113, R106 ;  /* 0x0000006a00717308 */ /* 0x000ea20000000800 */
[----:B------:R2:W-:Y:S04]  /*4bf0*/  STS [R190+0xf400], R4 ;  /* 0x00f40004be007388 */ /* 0x0005e80000000800 */
[----:B------:R-:W-:Y:S05]  /*4c00*/  STS [R191+0xf000], R6 ;  /* 0x00f00006bf007388 */ /* 0x000fea0000000800 */
[----:B------:R-:W-:Y:S01]  /*4c10*/  MUFU.EX2 R116, R34 ;  /* 0x0000002200747308 */ /* 0x000fe20000000800 */
[----:B-1----:R-:W-:Y:S09]  /*4c20*/  F2FP.BF16.PACK_AB R2, R124, R126 ;  /* 0x0000007e7c02723e */ /* 0x002ff200000010ff */
[----:B------:R-:W1:Y:S01]  /*4c30*/  MUFU.EX2 R114, R105 ;  /* 0x0000006900727308 */ /* 0x000e620000000800 */
[----:B--2---:R-:W-:Y:S02]  /*4c40*/  F2FP.BF16.PACK_AB R5, R208, R209 ;  /* 0x000000d1d005723e */ /* 0x004fe400000010ff */
[----:B------:R-:W-:Y:S02]  /*4c50*/  F2FP.BF16.PACK_AB R0, R113, R115 ;  /* 0x000000737100723e */ /* 0x000fe400000010ff */
[----:B------:R-:W-:Y:S01]  /*4c60*/  F2FP.BF16.PACK_AB R4, R121, R122 ;  /* 0x0000007a7904723e */ /* 0x000fe200000010ff */
[----:B------:R-:W-:Y:S04]  /*4c70*/  STS [R191+0xf400], R5 ;  /* 0x00f40005bf007388 */ /* 0x000fe80000000800 */
[----:B------:R-:W-:Y:S01]  /*4c80*/  MUFU.EX2 R127, R24 ;  /* 0x00000018007f7308 */ /* 0x000fe20000000800 */
[----:B------:R1:W-:Y:S04]  /*4c90*/  STS [R189+0xe000], R4 ;  /* 0x00e00004bd007388 */ /* 0x0003e80000000800 */
[----:B------:R2:W-:Y:S04]  /*4ca0*/  STS [R189+0xe400], R2 ;  /* 0x00e40002bd007388 */ /* 0x0005e80000000800 */
[----:B------:R2:W-:Y:S01]  /*4cb0*/  STS [R188+0xe000], R0 ;  /* 0x00e00000bc007388 */ /* 0x0005e20000000800 */
[----:B------:R-:W2:Y:S10]  /*4cc0*/  MUFU.EX2 R125, R25 ;  /* 0x00000019007d7308 */ /* 0x000eb40000000800 */
[----:B------:R-:W-:Y:S01]  /*4cd0*/  MUFU.EX2 R134, R26 ;  /* 0x0000001a00867308 */ /* 0x000fe20000000800 */
[----:B-1----:R-:W-:Y:S09]  /*4ce0*/  F2FP.BF16.PACK_AB R4, R114, R116 ;  /* 0x000000747204723e */ /* 0x002ff200000010ff */
[----:B------:R-:W1:Y:S01]  /*4cf0*/  MUFU.EX2 R123, R27 ;  /* 0x0000001b007b7308 */ /* 0x000e620000000800 */
[----:B------:R-:W-:Y:S01]  /*4d00*/  STS [R188+0xe400], R4 ;  /* 0x00e40004bc007388 */ /* 0x000fe20000000800 */
[----:B--2---:R-:W-:Y:S05]  /*4d10*/  F2FP.BF16.PACK_AB R6, R125, R127 ;  /* 0x0000007f7d06723e */ /* 0x004fea00000010ff */
[----:B------:R-:W-:Y:S03]  /*4d20*/  STS [R189+0xf000], R6 ;  /* 0x00f00006bd007388 */ /* 0x000fe60000000800 */
[----:B------:R-:W2:Y:S10]  /*4d30*/  MUFU.EX2 R119, R28 ;  /* 0x0000001c00777308 */ /* 0x000eb40000000800 */
[----:B------:R-:W2:Y:S01]  /*4d40*/  MUFU.EX2 R120, R30 ;  /* 0x0000001e00787308 */ /* 0x000ea20000000800 */
[----:B-1----:R-:W-:Y:S05]  /*4d50*/  F2FP.BF16.PACK_AB R5, R123, R134 ;  /* 0x000000867b05723e */ /* 0x002fea00000010ff */
[----:B------:R-:W-:Y:S01]  /*4d60*/  STS [R189+0xf400], R5 ;  /* 0x00f40005bd007388 */ /* 0x000fe20000000800 */
[----:B--2---:R-:W-:Y:S05]  /*4d70*/  F2FP.BF16.PACK_AB R2, R118, R119 ;  /* 0x000000777602723e */ /* 0x004fea00000010ff */
[----:B------:R1:W-:Y:S01]  /*4d80*/  STS [R188+0xf000], R2 ;  /* 0x00f00002bc007388 */ /* 0x0003e20000000800 */
[----:B------:R-:W-:Y:S05]  /*4d90*/  F2FP.BF16.PACK_AB R0, R117, R120 ;  /* 0x000000787500723e */ /* 0x000fea00000010ff */
[----:B------:R2:W-:Y:S04]  /*4da0*/  STS [R188+0xf400], R0 ;  /* 0x00f40000bc007388 */ /* 0x0005e80000000800 */
[----:B------:R-:W2:Y:S08]  /*4db0*/  LDSM.16.M88.4 R32, [R170+0x4000] ;  /* 0x00400000aa20783b */ /* 0x000eb00000000200 */
[----:B------:R-:W2:Y:S08]  /*4dc0*/  LDSM.16.M88.4 R28, [R170+0x5000] ;  /* 0x00500000aa1c783b */ /* 0x000eb00000000200 */
[----:B-1----:R-:W4:Y:S04]  /*4dd0*/  LDG.E R2, [R110.64+0xa0] ;  /* 0x0000a0066e027981 */ /* 0x002f28000c1e1900 */
[----:B------:R-:W1:Y:S01]  /*4de0*/  LDSM.16.M88.4 R100, [R173+0x4000] ;  /* 0x00400000ad64783b */ /* 0x000e620000000200 */
[C---:B--2---:R-:W-:Y:S07]  /*4df0*/  IADD3 R0, R128.reuse, R170, RZ ;  /* 0x000000aa80007210 */ /* 0x044fee0007ffe0ff */
[----:B------:R-:W2:Y:S01]  /*4e00*/  LDSM.16.M88.4 R104, [R173+0x5000] ;  /* 0x00500000ad68783b */ /* 0x000ea20000000200 */
[-C--:B------:R-:W-:Y:S08]  /*4e10*/  HMMA.16816.F32.BF16 R4, R32, R136.reuse, RZ ;  /* 0x000000882004723c */ /* 0x080ff000000418ff */
[C---:B------:R-:W-:Y:S08]  /*4e20*/  HMMA.16816.F32.BF16 R8, R28.reuse, R136, RZ ;  /* 0x000000881c08723c */ /* 0x040ff000000418ff */
[-C--:B------:R-:W-:Y:S08]  /*4e30*/  HMMA.16816.F32.BF16 R12, R28, R138.reuse, RZ ;  /* 0x0000008a1c0c723c */ /* 0x080ff000000418ff */
[C---:B------:R-:W-:Y:S08]  /*4e40*/  HMMA.16816.F32.BF16 R16, R32.reuse, R138, RZ ;  /* 0x0000008a2010723c */ /* 0x040ff000000418ff */
[-C--:B------:R-:W-:Y:S08]  /*4e50*/  HMMA.16816.F32.BF16 R20, R32, R140.reuse, RZ ;  /* 0x0000008c2014723c */ /* 0x080ff000000418ff */
[C---:B------:R-:W-:Y:S08]  /*4e60*/  HMMA.16816.F32.BF16 R24, R28.reuse, R140, RZ ;  /* 0x0000008c1c18723c */ /* 0x040ff000000418ff */
[-C--:B------:R-:W-:Y:S08]  /*4e70*/  HMMA.16816.F32.BF16 R28, R28, R142.reuse, RZ ;  /* 0x0000008e1c1c723c */ /* 0x080ff000000418ff */
[----:B------:R-:W-:Y:S08]  /*4e80*/  HMMA.16816.F32.BF16 R32, R32, R142, RZ ;  /* 0x0000008e2020723c */ /* 0x000ff000000418ff */
[-C--:B-1----:R-:W-:Y:S08]  /*4e90*/  HMMA.16816.F32.BF16 R4, R100, R144.reuse, R4 ;  /* 0x000000906404723c */ /* 0x082ff00000041804 */
[C---:B--2---:R-:W-:Y:S08]  /*4ea0*/  HMMA.16816.F32.BF16 R8, R104.reuse, R144, R8 ;  /* 0x000000906808723c */ /* 0x044ff00000041808 */
        /* <DEDUP_REMOVED lines=22> */
[C---:B------:R-:W-:Y:S01]  /*5010*/  FADD.FTZ R4, -R109.reuse, R4 ;  /* 0x000000046d047221 */ /* 0x040fe20000010100 */
[C---:B------:R-:W-:Y:S04]  /*5020*/  HMMA.16816.F32.BF16 R16, R100.reuse, R162, R16 ;  /* 0x000000a26410723c */ /* 0x040fe80000041810 */
[----:B------:R-:W-:Y:S02]  /*5030*/  FMUL.FTZ R112, R112, R4 ;  /* 0x0000000470707220 */ /* 0x000fe40000410000 */
[C---:B------:R-:W-:Y:S01]  /*5040*/  FADD.FTZ R5, -R109.reuse, R5 ;  /* 0x000000056d057221 */ /* 0x040fe20000010100 */
[----:B------:R1:W2:Y:S01]  /*5050*/  LDG.E R4, [R110.64+0x80] ;  /* 0x000080066e047981 */ /* 0x0002a2000c1e1900 */
[C---:B----4-:R-:W-:Y:S01]  /*5060*/  FADD.FTZ R6, -R108.reuse, R6 ;  /* 0x000000066c067221 */ /* 0x050fe20000010100 */
[-C--:B------:R-:W-:Y:S03]  /*5070*/  HMMA.16816.F32.BF16 R20, R100, R164.reuse, R20 ;  /* 0x000000a46414723c */ /* 0x080fe60000041814 */
[----:B------:R-:W-:Y:S02]  /*5080*/  FADD.FTZ R7, -R108, R7 ;  /* 0x000000076c077221 */ /* 0x000fe40000010100 */
[----:B------:R-:W-:Y:S03]  /*5090*/  FADD.FTZ R11, -R2, R11 ;  /* 0x0000000b020b7221 */ /* 0x000fe60000010100 */
[C---:B------:R-:W-:Y:S07]  /*50a0*/  HMMA.16816.F32.BF16 R24, R104.reuse, R164, R24 ;  /* 0x000000a46818723c */ /* 0x040fee0000041818 */
[C---:B------:R-:W-:Y:S01]  /*50b0*/  FADD.FTZ R17, -R109.reuse, R17 ;  /* 0x000000116d117221 */ /* 0x040fe20000010100 */
[-C--:B------:R-:W-:Y:S04]  /*50c0*/  HMMA.16816.F32.BF16 R28, R104, R166.reuse, R28 ;  /* 0x000000a6681c723c */ /* 0x080fe8000004181c */
[C---:B------:R-:W-:Y:S02]  /*50d0*/  FADD.FTZ R16, -R109.reuse, R16 ;  /* 0x000000106d107221 */ /* 0x040fe40000010100 */
[C---:B------:R-:W-:Y:S02]  /*50e0*/  FADD.FTZ R19, -R108.reuse, R19 ;  /* 0x000000136c137221 */ /* 0x040fe40000010100 */
[C---:B------:R-:W-:Y:S01]  /*50f0*/  FADD.FTZ R20, -R109.reuse, R20 ;  /* 0x000000146d147221 */ /* 0x040fe20000010100 */
[----:B------:R-:W-:Y:S04]  /*5100*/  HMMA.16816.F32.BF16 R32, R100, R166, R32 ;  /* 0x000000a66420723c */ /* 0x000fe80000041820 */
[----:B------:R-:W-:Y:S02]  /*5110*/  FADD.FTZ R21, -R109, R21 ;  /* 0x000000156d157221 */ /* 0x000fe40000010100 */
[C---:B------:R-:W-:Y:S02]  /*5120*/  FADD.FTZ R22, -R108.reuse, R22 ;  /* 0x000000166c167221 */ /* 0x040fe40000010100 */
[----:B------:R-:W-:Y:S04]  /*5130*/  FADD.FTZ R23, -R108, R23 ;  /* 0x000000176c177221 */ /* 0x000fe80000010100 */
[----:B-1----:R-:W-:Y:S02]  /*5140*/  FMUL.FTZ R110, R205, R5 ;  /* 0x00000005cd6e7220 */ /* 0x002fe40000410000 */
[----:B------:R-:W-:Y:S02]  /*5150*/  FMUL.FTZ R111, R204, R6 ;  /* 0x00000006cc6f7220 */ /* 0x000fe40000410000 */
[----:B------:R-:W-:Y:S02]  /*5160*/  FMUL.FTZ R102, R132, R17 ;  /* 0x0000001184667220 */ /* 0x000fe40000410000 */
[----:B------:R-:W-:Y:S02]  /*5170*/  FMUL.FTZ R107, R122, R20 ;  /* 0x000000147a6b7220 */ /* 0x000fe40000410000 */
[----:B------:R-:W-:Y:S01]  /*5180*/  FMUL.FTZ R106, R121, R21 ;  /* 0x00000015796a7220 */ /* 0x000fe20000410000 */
[----:B------:R-:W-:Y:S01]  /*5190*/  MOV R121, R192 ;  /* 0x000000c000797202 */ /* 0x000fe20000000f00 */
[----:B------:R-:W-:Y:S02]  /*51a0*/  FADD.FTZ R6, -R2, R10 ;  /* 0x0000000a02067221 */ /* 0x000fe40000010100 */
[C---:B------:R-:W-:Y:S02]  /*51b0*/  FADD.FTZ R32, -R109.reuse, R32 ;  /* 0x000000206d207221 */ /* 0x040fe40000010100 */
[----:B------:R-:W-:Y:S02]  /*51c0*/  FADD.FTZ R103, -R109, R33 ;  /* 0x000000216d677221 */ /* 0x000fe40000010100 */
[----:B------:R-:W-:Y:S02]  /*51d0*/  FADD.FTZ R33, -R108, R18 ;  /* 0x000000126c217221 */ /* 0x000fe40000010100 */
[----:B------:R-:W-:Y:S02]  /*51e0*/  FMUL.FTZ R18, R212, R7 ;  /* 0x00000007d4127220 */ /* 0x000fe40000410000 */
        /* <DEDUP_REMOVED lines=50> */
[----:B------:R-:W-:Y:S03]  /*5510*/  LEA R4, P1, R2, R186, 0x1 ;  /* 0x000000ba02047211 */ /* 0x000fe600078208ff */
        /* <DEDUP_REMOVED lines=26> */
.L_x_174:
[----:B------:R-:W-:Y:S01]  /*56c0*/  F2FP.BF16.PACK_AB R19, R110, R112 ;  /* 0x000000706e13723e */ /* 0x000fe200000010ff */
[----:B------:R-:W-:Y:S01]  /*56d0*/  IMAD.SHL.U32 R0, R179, 0x2, RZ ;  /* 0x00000002b3007824 */ /* 0x000fe200078e00ff */
[----:B------:R-:W-:Y:S01]  /*56e0*/  F2FP.BF16.PACK_AB R18, R18, R111 ;  /* 0x0000006f1212723e */ /* 0x000fe200000010ff */
[----:B------:R-:W-:Y:S01]  /*56f0*/  IMAD.SHL.U32 R118, R243, 0x2, RZ ;  /* 0x00000002f3767824 */ /* 0x000fe200078e00ff */
        /* <DEDUP_REMOVED lines=105> */
.L_x_175:
[----:B------:R-:W-:Y:S01]  /*5d90*/  LDSM.16.M88.4 R16, [R171] ;  /* 0x00000000ab10783b */ /* 0x000fe20000000200 */
[--C-:B------:R-:W-:Y:S01]  /*5da0*/  IMAD.IADD R2, R0, 0x1, R128.reuse ;  /* 0x0000000100027824 */ /* 0x100fe200078e0280 */
[----:B------:R-:W-:Y:S01]  /*5db0*/  LEA R193, P0, R229, R120, 0x2 ;  /* 0x00000078e5c17211 */ /* 0x000fe200078010ff */
[----:B------:R-:W-:Y:S01]  /*5dc0*/  IMAD.IADD R116, R171, 0x1, R128 ;  /* 0x00000001ab747824 */ /* 0x000fe200078e0280 */
[----:B------:R-:W2:Y:S01]  /*5dd0*/  LDSM.16.MT88.4 R8, [R0+0x6000] ;  /* 0x006000000008783b */ /* 0x000ea20000004200 */
[----:B------:R-:W-:Y:S01]  /*5de0*/  IMAD.IADD R117, R128, 0x1, R172 ;  /* 0x0000000180757824 */ /* 0x000fe200078e02ac */
[----:B------:R-:W-:Y:S01]  /*5df0*/  LEA.HI.X.SX32 R192, R229, R121, 0x2, P0 ;  /* 0x00000079e5c07211 */ /* 0x000fe200000f16ff */
[----:B------:R-:W-:Y:S01]  /*5e00*/  IMAD.MOV.U32 R119, RZ, RZ, c[0x0][0x22c] ;  /* 0x00008b00ff777624 */ /* 0x000fe200078e00ff */
[----:B------:R-:W3:Y:S01]  /*5e10*/  LDSM.16.MT88.4 R20, [R2+0x6000] ;  /* 0x006000000214783b */ /* 0x000ee20000004200 */
[----:B------:R-:W-:Y:S02]  /*5e20*/  IMAD.MOV.U32 R124, RZ, RZ, c[0x0][0x22c] ;  /* 0x00008b00ff7c7624 */ /* 0x000fe400078e00ff */
[----:B------:R-:W-:Y:S01]  /*5e30*/  IMAD R119, R119, c[0x0][0x1c0], RZ ;  /* 0x0000700077777a24 */ /* 0x000fe200078e02ff */
[----:B------:R-:W-:Y:S01]  /*5e40*/  LDSM.16.M88.4 R24, [R172] ;  /* 0x00000000ac18783b */ /* 0x000fe20000000200 */
[----:B------:R-:W-:Y:S02]  /*5e50*/  IMAD R124, R124, c[0x0][0x1c0], RZ ;  /* 0x000070007c7c7a24 */ /* 0x000fe400078e02ff */
[----:B------:R-:W-:Y:S01]  /*5e60*/  IMAD R119, R119, 0x18, RZ ;  /* 0x0000001877777824 */ /* 0x000fe200078e02ff */
[----:B------:R-:W4:Y:S01]  /*5e70*/  LDSM.16.MT88.4 R28, [R0+0x6800] ;  /* 0x00680000001c783b */ /* 0x000f220000004200 */
[----:B------:R-:W-:Y:S02]  /*5e80*/  IMAD.SHL.U32 R124, R124, 0x20, RZ ;  /* 0x000000207c7c7824 */ /* 0x000fe400078e00ff */
[----:B------:R-:W-:Y:S01]  /*5e90*/  IMAD.MOV.U32 R123, RZ, RZ, c[0x0][0x22c] ;  /* 0x00008b00ff7b7624 */ /* 0x000fe200078e00ff */
[----:B------:R-:W1:Y:S01]  /*5ea0*/  LDSM.16.MT88.4 R32, [R2+0x6800] ;  /* 0x006800000220783b */ /* 0x000e620000004200 */
[----:B------:R-:W-:Y:S02]  /*5eb0*/  IMAD.MOV.U32 R122, RZ, RZ, c[0x0][0x22c] ;  /* 0x00008b00ff7a7624 */ /* 0x000fe400078e00ff */
[----:B------:R-:W-:Y:S01]  /*5ec0*/  IMAD R123, R123, c[0x0][0x1c0], RZ ;  /* 0x000070007b7b7a24 */ /* 0x000fe200078e02ff */
[----:B------:R-:W-:Y:S01]  /*5ed0*/  LDSM.16.MT88.4 R104, [R0+0x7000] ;  /* 0x007000000068783b */ /* 0x000fe20000004200 */
[----:B------:R-:W-:Y:S02]  /*5ee0*/  IMAD R122, R122, c[0x0][0x1c0], RZ ;  /* 0x000070007a7a7a24 */ /* 0x000fe400078e02ff */
[----:B------:R-:W-:Y:S01]  /*5ef0*/  IMAD R123, R123, 0x28, RZ ;  /* 0x000000287b7b7824 */ /* 0x000fe200078e02ff */
[----:B------:R-:W1:Y:S01]  /*5f00*/  LDSM.16.M88.4 R100, [R116] ;  /* 0x000000007464783b */ /* 0x000e620000000200 */
[----:B------:R-:W-:Y:S03]  /*5f10*/  IMAD R122, R122, 0x30, RZ ;  /* 0x000000307a7a7824 */ /* 0x000fe600078e02ff */
        /* <DEDUP_REMOVED lines=73> */
[-C--:B---3--:R-:W-:Y:S01]  /*63b0*/  LEA.HI.X.SX32 R5, R119, R21.reuse, 0x2, P0 ;  /* 0x0000001577057211 */ /* 0x088fe200000f16ff */
[----:B------:R-:W-:Y:S01]  /*63c0*/  IMAD.MOV.U32 R119, RZ, RZ, c[0x0][0x22c] ;  /* 0x00008b00ff777624 */ /* 0x000fe200078e00ff */
[CC--:B----4-:R-:W-:Y:S03]  /*63d0*/  LEA R6, P1, R122.reuse, R20.reuse, 0x2 ;  /* 0x000000147a067211 */ /* 0x0d0fe600078210ff */
[----:B------:R1:W-:Y:S01]  /*63e0*/  RED.E.ADD.F32.FTZ.RN.STRONG.GPU [R4.64], R7 ;  /* 0x000000070400798e */ /* 0x0003e2000c10e786 */
[----:B------:R-:W-:Y:S03]  /*63f0*/  IMAD R119, R119, c[0x0][0x1c0], RZ ;  /* 0x0000700077777a24 */ /* 0x000fe600078e02ff */
[----:B------:R2:W-:Y:S01]  /*6400*/  RED.E.ADD.F32.FTZ.RN.STRONG.GPU [R26.64], R8 ;  /* 0x000000081a00798e */ /* 0x0005e2000c10e786 */
[----:B------:R-:W-:Y:S03]  /*6410*/  IMAD R119, R119, 0x38, RZ ;  /* 0x0000003877777824 */ /* 0x000fe600078e02ff */
[----:B------:R3:W-:Y:S02]  /*6420*/  RED.E.ADD.F32.FTZ.RN.STRONG.GPU [R22.64], R9 ;  /* 0x000000091600798e */ /* 0x0007e4000c10e786 */
[CC--:B-1----:R-:W-:Y:S02]  /*6430*/  LEA R4, P0, R119.reuse, R20.reuse, 0x2 ;  /* 0x0000001477047211 */ /* 0x0c2fe400078010ff */
[-C--:B------:R-:W-:Y:S02]  /*6440*/  LEA.HI.X.SX32 R7, R122, R21.reuse, 0x2, P1 ;  /* 0x000000157a077211 */ /* 0x080fe400008f16ff */
[-C--:B------:R-:W-:Y:S01]  /*6450*/  LEA.HI.X.SX32 R5, R119, R21.reuse, 0x2, P0 ;  /* 0x0000001577057211 */ /* 0x080fe200000f16ff */
[----:B------:R-:W-:Y:S01]  /*6460*/  IMAD.IADD R119, R231, 0x1, R241 ;  /* 0x00000001e7777824 */ /* 0x000fe200078e02f1 */
[CC--:B--2---:R-:W-:Y:S01]  /*6470*/  LEA R26, P0, R244.reuse, R20.reuse, 0x2 ;  /* 0x00000014f41a7211 */ /* 0x0c4fe200078010ff */
[----:B------:R1:W-:Y:S01]  /*6480*/  RED.E.ADD.F32.FTZ.RN.STRONG.GPU [R6.64], R10 ;  /* 0x0000000a0600798e */ /* 0x0003e2000c10e786 */
[CC--:B---3--:R-:W-:Y:S02]  /*6490*/  LEA R22, P5, R241.reuse, R20.reuse, 0x2 ;  /* 0x00000014f1167211 */ /* 0x0c8fe400078a10ff */
        /* <DEDUP_REMOVED lines=76> */
[----:B------:R-:W2:Y:S04]  /*6960*/  LDL R105, [R1+0x4] ;  /* 0x0000040001697983 */ /* 0x000ea80000100800 */
[----:B------:R-:W3:Y:S04]  /*6970*/  LDL R106, [R1+0x8] ;  /* 0x00000800016a7983 */ /* 0x000ee80000100800 */
[----:B------:R-:W4:Y:S01]  /*6980*/  LDL R104, [R1] ;  /* 0x0000000001687983 */ /* 0x000f220000100800 */
[----:B------:R-:W-:-:S02]  /*6990*/  FMUL.FTZ R68, R68, c[0x0][0x2e0] ;  /* 0x0000b80044447a20 */ /* 0x000fc40000410000 */
[----:B------:R-:W-:Y:S02]  /*69a0*/  FMUL.FTZ R17, R69, c[0x0][0x2e0] ;  /* 0x0000b80045117a20 */ /* 0x000fe40000410000 */
[----:B------:R-:W-:Y:S02]  /*69b0*/  FMUL.FTZ R70, R70, c[0x0][0x2e0] ;  /* 0x0000b80046467a20 */ /* 0x000fe40000410000 */
[----:B------:R-:W-:Y:S02]  /*69c0*/  FMUL.FTZ R16, R71, c[0x0][0x2e0] ;  /* 0x0000b80047107a20 */ /* 0x000fe40000410000 */
[----:B------:R-:W-:Y:S02]  /*69d0*/  FMUL.FTZ R80, R80, c[0x0][0x2e0] ;  /* 0x0000b80050507a20 */ /* 0x000fe40000410000 */
[----:B------:R-:W-:Y:S02]  /*69e0*/  FMUL.FTZ R13, R81, c[0x0][0x2e0] ;  /* 0x0000b800510d7a20 */ /* 0x000fe40000410000 */
[----:B------:R-:W-:-:S02]  /*69f0*/  FMUL.FTZ R82, R82, c[0x0][0x2e0] ;  /* 0x0000b80052527a20 */ /* 0x000fc40000410000 */
[----:B------:R-:W-:Y:S02]  /*6a00*/  FMUL.FTZ R12, R83, c[0x0][0x2e0] ;  /* 0x0000b800530c7a20 */ /* 0x000fe40000410000 */
[----:B------:R-:W-:Y:S02]  /*6a10*/  FMUL.FTZ R72, R72, c[0x0][0x2e0] ;  /* 0x0000b80048487a20 */ /* 0x000fe40000410000 */
[----:B------:R-:W-:Y:S02]  /*6a20*/  FMUL.FTZ R15, R73, c[0x0][0x2e0] ;  /* 0x0000b800490f7a20 */ /* 0x000fe40000410000 */
[----:B------:R-:W-:Y:S02]  /*6a30*/  FMUL.FTZ R74, R74, c[0x0][0x2e0] ;  /* 0x0000b8004a4a7a20 */ /* 0x000fe40000410000 */
[----:B------:R-:W-:Y:S01]  /*6a40*/  FMUL.FTZ R14, R75, c[0x0][0x2e0] ;  /* 0x0000b8004b0e7a20 */ /* 0x000fe20000410000 */
[----:B------:R-:W-:Y:S01]  /*6a50*/  F2FP.BF16.PACK_AB R17, R17, R68 ;  /* 0x000000441111723e */ /* 0x000fe200000010ff */
[----:B------:R-:W-:Y:S01]  /*6a60*/  BAR.SYNC.DEFER_BLOCKING 0x0 ;  /* 0x0000000000007b1d */ /* 0x000fe20000010000 */
[----:B------:R-:W-:Y:S01]  /*6a70*/  FMUL.FTZ R76, R76, c[0x0][0x2e0] ;  /* 0x0000b8004c4c7a20 */ /* 0x000fe20000410000 */
[----:B------:R-:W-:Y:S01]  /*6a80*/  F2FP.BF16.PACK_AB R16, R16, R70 ;  /* 0x000000461010723e */ /* 0x000fe200000010ff */
[----:B------:R-:W-:Y:S01]  /*6a90*/  FMUL.FTZ R11, R77, c[0x0][0x2e0] ;  /* 0x0000b8004d0b7a20 */ /* 0x000fe20000410000 */
[----:B------:R-:W-:Y:S01]  /*6aa0*/  F2FP.BF16.PACK_AB R13, R13, R80 ;  /* 0x000000500d0d723e */ /* 0x000fe200000010ff */
[----:B------:R-:W-:-:S02]  /*6ab0*/  FMUL.FTZ R78, R78, c[0x0][0x2e0] ;  /* 0x0000b8004e4e7a20 */ /* 0x000fc40000410000 */
[----:B------:R-:W-:Y:S01]  /*6ac0*/  FMUL.FTZ R10, R79, c[0x0][0x2e0] ;  /* 0x0000b8004f0a7a20 */ /* 0x000fe20000410000 */
[----:B------:R-:W-:Y:S01]  /*6ad0*/  F2FP.BF16.PACK_AB R12, R12, R82 ;  /* 0x000000520c0c723e */ /* 0x000fe200000010ff */
[----:B------:R-:W-:Y:S02]  /*6ae0*/  FMUL.FTZ R84, R84, c[0x0][0x2e0] ;  /* 0x0000b80054547a20 */ /* 0x000fe40000410000 */
[----:B------:R-:W-:Y:S02]  /*6af0*/  FMUL.FTZ R9, R85, c[0x0][0x2e0] ;  /* 0x0000b80055097a20 */ /* 0x000fe40000410000 */
[----:B------:R-:W-:Y:S02]  /*6b00*/  FMUL.FTZ R86, R86, c[0x0][0x2e0] ;  /* 0x0000b80056567a20 */ /* 0x000fe40000410000 */
[----:B------:R-:W-:Y:S01]  /*6b10*/  FMUL.FTZ R8, R87, c[0x0][0x2e0] ;  /* 0x0000b80057087a20 */ /* 0x000fe20000410000 */
[----:B------:R-:W-:Y:S01]  /*6b20*/  F2FP.BF16.PACK_AB R15, R15, R72 ;  /* 0x000000480f0f723e */ /* 0x000fe200000010ff */
[----:B------:R-:W-:Y:S01]  /*6b30*/  FMUL.FTZ R96, R96, c[0x0][0x2e0] ;  /* 0x0000b80060607a20 */ /* 0x000fe20000410000 */
[----:B------:R-:W-:Y:S01]  /*6b40*/  F2FP.BF16.PACK_AB R14, R14, R74 ;  /* 0x0000004a0e0e723e */ /* 0x000fe200000010ff */
[----:B------:R-:W-:Y:S01]  /*6b50*/  FMUL.FTZ R5, R97, c[0x0][0x2e0] ;  /* 0x0000b80061057a20 */ /* 0x000fe20000410000 */
[----:B------:R-:W-:Y:S01]  /*6b60*/  F2FP.BF16.PACK_AB R11, R11, R76 ;  /* 0x0000004c0b0b723e */ /* 0x000fe200000010ff */
[----:B------:R-:W-:-:S02]  /*6b70*/  FMUL.FTZ R98, R98, c[0x0][0x2e0] ;  /* 0x0000b80062627a20 */ /* 0x000fc40000410000 */
[----:B------:R-:W-:Y:S01]  /*6b80*/  FMUL.FTZ R4, R99, c[0x0][0x2e0] ;  /* 0x0000b80063047a20 */ /* 0x000fe20000410000 */
[----:B------:R-:W-:Y:S01]  /*6b90*/  F2FP.BF16.PACK_AB R10, R10, R78 ;  /* 0x0000004e0a0a723e */ /* 0x000fe200000010ff */
[----:B------:R-:W-:Y:S01]  /*6ba0*/  FMUL.FTZ R88, R88, c[0x0][0x2e0] ;  /* 0x0000b80058587a20 */ /* 0x000fe20000410000 */
[----:B------:R-:W-:Y:S01]  /*6bb0*/  STS [R251], R17 ;  /* 0x00000011fb007388 */ /* 0x000fe20000000800 */
[----:B------:R-:W-:Y:S02]  /*6bc0*/  FMUL.FTZ R7, R89, c[0x0][0x2e0] ;  /* 0x0000b80059077a20 */ /* 0x000fe40000410000 */
[----:B------:R-:W-:Y:S01]  /*6bd0*/  FMUL.FTZ R90, R90, c[0x0][0x2e0] ;  /* 0x0000b8005a5a7a20 */ /* 0x000fe20000410000 */
[----:B------:R-:W-:Y:S01]  /*6be0*/  STS [R251+0x400], R16 ;  /* 0x00040010fb007388 */ /* 0x000fe20000000800 */
        /* <DEDUP_REMOVED lines=8> */
[----:B------:R-:W-:Y:S02]  /*6c70*/  F2FP.BF16.PACK_AB R4, R4, R98 ;  /* 0x000000620404723e */ /* 0x000fe400000010ff */
[----:B------:R-:W-:Y:S02]  /*6c80*/  F2FP.BF16.PACK_AB R7, R7, R88 ;  /* 0x000000580707723e */ /* 0x000fe400000010ff */
[----:B------:R-:W-:Y:S02]  /*6c90*/  F2FP.BF16.PACK_AB R6, R6, R90 ;  /* 0x0000005a0606723e */ /* 0x000fe400000010ff */
[----:B------:R-:W-:Y:S02]  /*6ca0*/  F2FP.BF16.PACK_AB R2, R2, R92 ;  /* 0x0000005c0202723e */ /* 0x000fe400000010ff */
[----:B------:R-:W-:Y:S02]  /*6cb0*/  F2FP.BF16.PACK_AB R0, R0, R94 ;  /* 0x0000005e0000723e */ /* 0x000fe400000010ff */
[----:B------:R-:W-:-:S02]  /*6cc0*/  F2FP.BF16.PACK_AB R36, R37, R36 ;  /* 0x000000242524723e */ /* 0x000fc400000010ff */
        /* <DEDUP_REMOVED lines=15> */
[----:B------:R-:W-:Y:S01]  /*6dc0*/  ISETP.NE.AND P0, PT, R248, -0x1, PT ;  /* 0xfffffffff800780c */ /* 0x000fe20003f05270 */
[----:B--2---:R-:W-:Y:S04]  /*6dd0*/  STS [R105], R13 ;  /* 0x0000000d69007388 */ /* 0x004fe80000000800 */
[----:B---3--:R-:W-:Y:S04]  /*6de0*/  STS [R106], R12 ;  /* 0x0000000c6a007388 */ /* 0x008fe80000000800 */
[----:B------:R-:W-:Y:S04]  /*6df0*/  STS [R251+0x2000], R15 ;  /* 0x0020000ffb007388 */ /* 0x000fe80000000800 */
[----:B------:R-:W-:Y:S04]  /*6e00*/  STS [R251+0x2400], R14 ;  /* 0x0024000efb007388 */ /* 0x000fe80000000800 */
[----:B------:R-:W-:Y:S04]  /*6e10*/  STS [R105+0x2000], R11 ;  /* 0x0020000b69007388 */ /* 0x000fe80000000800 */
[----:B------:R-:W-:Y:S04]  /*6e20*/  STS [R105+0x2400], R10 ;  /* 0x0024000a69007388 */ /* 0x000fe80000000800 */
[----:B------:R-:W-:Y:S04]  /*6e30*/  STS [R252], R9 ;  /* 0x00000009fc007388 */ /* 0x000fe80000000800 */
[----:B------:R-:W-:Y:S04]  /*6e40*/  STS [R252+0x400], R8 ;  /* 0x00040008fc007388 */ /* 0x000fe80000000800 */
[----:B----4-:R-:W-:Y:S04]  /*6e50*/  STS [R104], R5 ;  /* 0x0000000568007388 */ /* 0x010fe80000000800 */
[----:B------:R-:W-:Y:S04]  /*6e60*/  STS [R104+0x400], R4 ;  /* 0x0004000468007388 */ /* 0x000fe80000000800 */
[----:B------:R-:W-:Y:S04]  /*6e70*/  STS [R252+0x2000], R7 ;  /* 0x00200007fc007388 */ /* 0x000fe80000000800 */
[----:B------:R-:W-:Y:S04]  /*6e80*/  STS [R252+0x2400], R6 ;  /* 0x00240006fc007388 */ /* 0x000fe80000000800 */
[----:B------:R-:W-:Y:S04]  /*6e90*/  STS [R104+0x2000], R2 ;  /* 0x0020000268007388 */ /* 0x000fe80000000800 */
[----:B------:R1:W-:Y:S04]  /*6ea0*/  STS [R104+0x2400], R0 ;  /* 0x0024000068007388 */ /* 0x0003e80000000800 */
        /* <DEDUP_REMOVED lines=15> */
[----:B------:R2:W-:Y:S01]  /*6fa0*/  STS [R104+0x6400], R62 ;  /* 0x0064003e68007388 */ /* 0x0005e20000000800 */
[----:B-1----:R-:W-:-:S05]  /*6fb0*/  @P0 IADD3 R0, R232, R248, RZ ;  /* 0x000000f8e8000210 */ /* 0x002fca0007ffe0ff */
[C---:B------:R-:W-:Y:S01]  /*6fc0*/  @P0 IMAD.WIDE.U32 R4, R0.reuse, c[0x0][0x3a0], RZ ;  /* 0x0000e80000040a25 */ /* 0x040fe200078e00ff */
[----:B--2---:R-:W1:Y:S03]  /*6fd0*/  S2R R104, SR_CTAID.Y ;  /* 0x0000000000687919 */ /* 0x004e660000002600 */
[----:B------:R-:W-:Y:S01]  /*6fe0*/  @P0 IMAD R8, R0, c[0x0][0x3a4], R5 ;  /* 0x0000e90000080a24 */ /* 0x000fe200078e0205 */
[----:B------:R-:W-:Y:S02]  /*6ff0*/  @P0 MOV R2, R4 ;  /* 0x0000000400020202 */ /* 0x000fe40000000f00 */
[----:B-1----:R-:W-:Y:S01]  /*7000*/  SHF.R.S32.HI R6, RZ, 0x1f, R104 ;  /* 0x0000001fff067819 */ /* 0x002fe20000011468 */
        /* <DEDUP_REMOVED lines=11> */
.L_x_177:
        /* <DEDUP_REMOVED lines=15> */
.L_x_178:
[----:B------:R-:W-:Y:S01]  /*71b0*/  BAR.SYNC.DEFER_BLOCKING 0x0 ;  /* 0x0000000000007b1d */ /* 0x000fe20000010000 */
[----:B------:R-:W-:Y:S01]  /*71c0*/  SHF.R.S32.HI R14, RZ, 0x1f, R242 ;  /* 0x0000001fff0e7819 */ /* 0x000fe200000114f2 */
[--C-:B------:R-:W-:Y:S01]  /*71d0*/  IMAD.MOV.U32 R6, RZ, RZ, R210.reuse ;  /* 0x000000ffff067224 */ /* 0x100fe200078e00d2 */
[----:B------:R-:W-:Y:S01]  /*71e0*/  SHF.R.S32.HI R7, RZ, 0x1f, R210 ;  /* 0x0000001fff077819 */ /* 0x000fe200000114d2 */
[----:B------:R-:W-:Y:S01]  /*71f0*/  IMAD R13, R233, -0x80, R194 ;  /* 0xffffff80e90d7824 */ /* 0x000fe200078e02c2 */
[----:B------:R-:W-:Y:S01]  /*7200*/  ISETP.GE.AND P1, PT, R210, c[0x0][0x220], PT ;  /* 0x00008800d2007a0c */ /* 0x000fe20003f26270 */
[----:B------:R-:W-:Y:S01]  /*7210*/  IMAD R0, R14, c[0x0][0x3a0], RZ ;  /* 0x0000e8000e007a24 */ /* 0x000fe200078e02ff */
[----:B------:R-:W-:Y:S01]  /*7220*/  SHF.R.S32.HI R15, RZ, 0x1f, R234 ;  /* 0x0000001fff0f7819 */ /* 0x000fe200000114ea */
[C---:B------:R-:W-:Y:S01]  /*7230*/  IMAD.WIDE.U32 R4, R242.reuse, c[0x0][0x3a0], R6 ;  /* 0x0000e800f2047a25 */ /* 0x040fe200078e0006 */
[----:B------:R-:W-:Y:S01]  /*7240*/  ISETP.GE.OR P4, PT, R225, R13, P1 ;  /* 0x0000000de100720c */ /* 0x000fe20000f86670 */
[----:B------:R-:W-:Y:S01]  /*7250*/  BSSY B0, `(.L_x_179) ;  /* 0x000001b000007945 */ /* 0x000fe20003800000 */
[----:B------:R-:W-:Y:S01]  /*7260*/  SHF.R.S32.HI R26, RZ, 0x1f, R225 ;  /* 0x0000001fff1a7819 */ /* 0x000fe200000114e1 */
[----:B------:R-:W-:Y:S01]  /*7270*/  IMAD R0, R242, c[0x0][0x3a4], R0 ;  /* 0x0000e900f2007a24 */ /* 0x000fe200078e0200 */
[----:B------:R-:W-:-:S04]  /*7280*/  IADD3 R4, P0, R2, R4, RZ ;  /* 0x0000000402047210 */ /* 0x000fc80007f1e0ff */
[----:B------:R-:W-:Y:S01]  /*7290*/  IADD3.X R5, R8, R5, R0, P0, !PT ;  /* 0x0000000508057210 */ /* 0x000fe200007fe400 */
[----:B------:R-:W-:-:S04]  /*72a0*/  IMAD R0, R15, c[0x0][0x3b8], RZ ;  /* 0x0000ee000f007a24 */ /* 0x000fc800078e02ff */
[C---:B------:R-:W-:Y:S01]  /*72b0*/  IMAD R0, R234.reuse, c[0x0][0x3bc], R0 ;  /* 0x0000ef00ea007a24 */ /* 0x040fe200078e0200 */
[----:B------:R1:W2:Y:S01]  /*72c0*/  LDS.128 R16, [R118+0x7000] ;  /* 0x0070000076107984 */ /* 0x0002a20000000c00 */
[----:B------:R-:W-:-:S03]  /*72d0*/  IMAD.WIDE.U32 R4, R234, c[0x0][0x3b8], R4 ;  /* 0x0000ee00ea047a25 */ /* 0x000fc600078e0004 */
[----:B------:R1:W3:Y:S02]  /*72e0*/  LDS.128 R20, [R118+0x8000] ;  /* 0x0080000076147984 */ /* 0x0002e40000000c00 */
[----:B------:R-:W-:Y:S02]  /*72f0*/  IADD3 R12, R0, R5, RZ ;  /* 0x00000005000c7210 */ /* 0x000fe40007ffe0ff */
[----:B------:R1:W4:Y:S04]  /*7300*/  LDS.128 R28, [R118+0x9000] ;  /* 0x00900000761c7984 */ /* 0x0003280000000c00 */
[----:B------:R1:W1:Y:S04]  /*7310*/  LDS.128 R32, [R118+0xa000] ;  /* 0x00a0000076207984 */ /* 0x0002680000000c00 */
[----:B------:R1:W1:Y:S04]  /*7320*/  LDS.128 R36, [R118+0xb000] ;  /* 0x00b0000076247984 */ /* 0x0002680000000c00 */
[----:B------:R1:W1:Y:S04]  /*7330*/  LDS.128 R40, [R118+0xc000] ;  /* 0x00c0000076287984 */ /* 0x0002680000000c00 */
[----:B------:R1:W1:Y:S01]  /*7340*/  LDS.128 R44, [R118+0xd000] ;  /* 0x00d00000762c7984 */ /* 0x0002620000000c00 */
[----:B------:R-:W-:Y:S05]  /*7350*/  @P4 BRA `(.L_x_180) ;  /* 0x000000a000004947 */ /* 0x000fea0003800000 */
[----:B-1----:R-:W1:Y:S01]  /*7360*/  LDS.128 R116, [R118+0x6000] ;  /* 0x0060000076747984 */ /* 0x002e620000000c00 */
        /* <DEDUP_REMOVED lines=8> */
[----:B-1----:R1:W-:Y:S04]  /*73f0*/  STG.E.128 [R10.64], R116 ;  /* 0x000000740a007986 */ /* 0x0023e8000c101d06 */
.L_x_180:
[----:B------:R-:W-:Y:S05]  /*7400*/  BSYNC B0 ;  /* 0x0000000000007941 */ /* 0x000fea0003800000 */
.L_x_179:
        /* <DEDUP_REMOVED lines=14> */
[----:B--2---:R1:W-:Y:S02]  /*74f0*/  STG.E.128 [R10.64], R16 ;  /* 0x000000100a007986 */ /* 0x0043e4000c101d06 */
.L_x_182:
[----:B------:R-:W-:Y:S05]  /*7500*/  BSYNC B0 ;  /* 0x0000000000007941 */ /* 0x000fea0003800000 */
.L_x_181:
        /* <DEDUP_REMOVED lines=14> */
[----:B---3--:R1:W-:Y:S02]  /*75f0*/  STG.E.128 [R10.64], R20 ;  /* 0x000000140a007986 */ /* 0x0083e4000c101d06 */
.L_x_184:
[----:B------:R-:W-:Y:S05]  /*7600*/  BSYNC B0 ;  /* 0x0000000000007941 */ /* 0x000fea0003800000 */
.L_x_183:
        /* <DEDUP_REMOVED lines=13> */
[----:B----4-:R4:W-:Y:S02]  /*76e0*/  STG.E.128 [R4.64], R28 ;  /* 0x0000001c04007986 */ /* 0x0109e4000c101d06 */
.L_x_186:
[----:B------:R-:W-:Y:S05]  /*76f0*/  BSYNC B0 ;  /* 0x0000000000007941 */ /* 0x000fea0003800000 */
.L_x_185:
[----:B------:R-:W-:Y:S01]  /*7700*/  IMAD.WIDE.U32 R6, R242, c[0x0][0x3a8], R6 ;  /* 0x0000ea00f2067a25 */ /* 0x000fe200078e0006 */
[----:B------:R-:W-:Y:S03]  /*7710*/  BSSY B0, `(.L_x_187) ;  /* 0x0000013000007945 */ /* 0x000fe60003800000 */
[----:B------:R-:W-:Y:S01]  /*7720*/  IMAD R0, R14, c[0x0][0x3a8], RZ ;  /* 0x0000ea000e007a24 */ /* 0x000fe200078e02ff */
[----:B----4-:R-:W-:-:S03]  /*7730*/  IADD3 R4, P0, R24, R6, RZ ;  /* 0x0000000618047210 */ /* 0x010fc60007f1e0ff */
[----:B------:R-:W-:Y:S02]  /*7740*/  IMAD R2, R242, c[0x0][0x3ac], R0 ;  /* 0x0000eb00f2027a24 */ /* 0x000fe400078e0200 */
[----:B------:R-:W-:-:S03]  /*7750*/  IMAD R0, R15, c[0x0][0x3c0], RZ ;  /* 0x0000f0000f007a24 */ /* 0x000fc600078e02ff */
[----:B------:R-:W-:Y:S01]  /*7760*/  IADD3.X R5, R25, R7, R2, P0, !PT ;  /* 0x0000000719057210 */ /* 0x000fe200007fe402 */
[----:B------:R-:W-:-:S04]  /*7770*/  IMAD R0, R234, c[0x0][0x3c4], R0 ;  /* 0x0000f100ea007a24 */ /* 0x000fc800078e0200 */
[----:B------:R-:W-:-:S05]  /*7780*/  IMAD.WIDE.U32 R4, R234, c[0x0][0x3c0], R4 ;  /* 0x0000f000ea047a25 */ /* 0x000fca00078e0004 */
[----:B-1----:R-:W-:Y:S01]  /*7790*/  IADD3 R10, R0, R5, RZ ;  /* 0x00000005000a7210 */ /* 0x002fe20007ffe0ff */
        /* <DEDUP_REMOVED lines=10> */
.L_x_188:
[----:B------:R-:W-:Y:S05]  /*7840*/  BSYNC B0 ;  /* 0x0000000000007941 */ /* 0x000fea0003800000 */
.L_x_187:
        /* <DEDUP_REMOVED lines=13> */
.L_x_190:
[----:B------:R-:W-:Y:S05]  /*7920*/  BSYNC B0 ;  /* 0x0000000000007941 */ /* 0x000fea0003800000 */
.L_x_189:
        /* <DEDUP_REMOVED lines=13> */
.L_x_192:
[----:B------:R-:W-:Y:S05]  /*7a00*/  BSYNC B0 ;  /* 0x0000000000007941 */ /* 0x000fea0003800000 */
.L_x_191:
        /* <DEDUP_REMOVED lines=11> */
.L_x_149:
[----:B------:R-:W-:Y:S05]  /*7ac0*/  BSYNC B1 ;  /* 0x0000000000017941 */ /* 0x000fea0003800000 */
.L_x_127:
        /* <DEDUP_REMOVED lines=9> */
.L_x_193:
[----:B------:R-:W-:Y:S05]  /*7b60*/  EXIT ;  /* 0x000000000000794d */ /* 0x000fea0003800000 */
.L_x_195:
        /* <DEDUP_REMOVED lines=9> */
.L_x_1254:


//--------------------- .text._ZN5flash44flash_bwd_dq_dk_dv_loop_seqk_parallel_kernelI23Flash_bwd_kernel_traitsILi64ELi128ELi128ELi8ELi4ELi4ELi4ELb0ELb0EN7cutlass10bfloat16_tE19Flash_kernel_traitsILi64ELi128ELi128ELi8ES3_EELb0ELb1ELb0ELb0ELb0ELb0ELb0EEEvNS_16Flash_bwd_paramsE --------------------------
	.section	.text._ZN5flash44flash_bwd_dq_dk_dv_loop_seqk_parallel_kernelI23Flash_bwd_kernel_traitsILi64ELi128ELi128ELi8ELi4ELi4ELi4ELb0ELb0EN7cutlass10bfloat16_tE19Flash_kernel_traitsILi64ELi128ELi128ELi8ES3_EELb0ELb1ELb0ELb0ELb0ELb0ELb0EEEvNS_16Flash_bwd_paramsE,"ax",@progbits
	.sectioninfo	@"SHI_REGISTERS=255"
	.align	128
        .global         _ZN5flash44flash_bwd_dq_dk_dv_loop_seqk_parallel_kernelI23Flash_bwd_kernel_traitsILi64ELi128ELi128ELi8ELi4ELi4ELi4ELb0ELb0EN7cutlass10bfloat16_tE19Flash_kernel_traitsILi64ELi128ELi128ELi8ES3_EELb0ELb1ELb0ELb0ELb0ELb0ELb0EEEvNS_16Flash_bwd_paramsE
        .type           _ZN5flash44flash_bwd_dq_dk_dv_loop_seqk_parallel_kernelI23Flash_bwd_kernel_traitsILi64ELi128ELi128ELi8ELi4ELi4ELi4ELb0ELb0EN7cutlass10bfloat16_tE19Flash_kernel_traitsILi64ELi128ELi128ELi8ES3_EELb0ELb1ELb0ELb0ELb0ELb0ELb0EEEvNS_16Flash_bwd_paramsE,@function
        .size           _ZN5flash44flash_bwd_dq_dk_dv_loop_seqk_parallel_kernelI23Flash_bwd_kernel_traitsILi64ELi128ELi128ELi8ELi4ELi4ELi4ELb0ELb0EN7cutlass10bfloat16_tE19Flash_kernel_traitsILi64ELi128ELi128ELi8ES3_EELb0ELb1ELb0ELb0ELb0ELb0ELb0EEEvNS_16Flash_bwd_paramsE,(.L_x_1255 - _ZN5flash44flash_bwd_dq_dk_dv_loop_seqk_parallel_kernelI23Flash_bwd_kernel_traitsILi64ELi128ELi128ELi8ELi4ELi4ELi4ELb0ELb0EN7cutlass10bfloat16_tE19Flash_kernel_traitsILi64ELi128ELi128ELi8ES3_EELb0ELb1ELb0ELb0ELb0ELb0ELb0EEEvNS_16Flash_bwd_paramsE)
        .other          _ZN5flash44flash_bwd_dq_dk_dv_loop_seqk_parallel_kernelI23Flash_bwd_kernel_traitsILi64ELi128ELi128ELi8ELi4ELi4ELi4ELb0ELb0EN7cutlass10bfloat16_tE19Flash_kernel_traitsILi64ELi128ELi128ELi8ES3_EELb0ELb1ELb0ELb0ELb0ELb0ELb0EEEvNS_16Flash_bwd_paramsE,@"STO_CUDA_ENTRY STV_DEFAULT"
_ZN5flash44flash_bwd_dq_dk_dv_loop_seqk_parallel_kernelI23Flash_bwd_kernel_traitsILi64ELi128ELi128ELi8ELi4ELi4ELi4ELb0ELb0EN7cutlass10bfloat16_tE19Flash_kernel_traitsILi64ELi128ELi128ELi8ES3_EELb0ELb1ELb0ELb0ELb0ELb0ELb0EEEvNS_16Flash_bwd_paramsE:
.text._ZN5flash44flash_bwd_dq_dk_dv_loop_seqk_parallel_kernelI23Flash_bwd_kernel_traitsILi64ELi128ELi128ELi8ELi4ELi4ELi4ELb0ELb0EN7cutlass10bfloat16_tE19Flash_kernel_traitsILi64ELi128ELi128ELi8ES3_EELb0ELb1ELb0ELb0ELb0ELb0ELb0EEEvNS_16Flash_bwd_paramsE:
[----:B------:R-:W-:Y:S02]  /*0000*/  MOV R1, c[0x0][0x28] ;  /* 0x00000a0000017a02 */ /* 0x000fe40000000f00 */
[----:B------:R-:W1:Y:S01]  /*0010*/  S2UR UR16, SR_CTAID.X ;  /* 0x00000000001079c3 */ /* 0x000e620000002500 */
[----:B------:R-:W-:Y:S01]  /*0020*/  ULDC UR4, c[0x0][0x218] ;  /* 0x0000860000047ab9 */ /* 0x000fe20000000800 */
[----:B------:R-:W-:Y:S01]  /*0030*/  IADD3 R1, R1, -0x70, RZ ;  /* 0xffffff9001017810 */ /* 0x000fe20007ffe0ff */
[----:B------:R-:W-:-:S04]  /*0040*/  UIADD3 UR5, UR4, 0x7f, URZ ;  /* 0x0000007f04057890 */ /* 0x000fc8000fffe03f */
[----:B------:R-:W-:-:S04]  /*0050*/  USHF.R.S32.HI UR4, URZ, 0x1f, UR5 ;  /* 0x0000001f3f047899 */ /* 0x000fc80008011405 */
[----:B------:R-:W-:-:S04]  /*0060*/  ULEA.HI UR4, UR4, UR5, URZ, 0x7 ;  /* 0x0000000504047291 */ /* 0x000fc8000f8f383f */
[----:B------:R-:W-:-:S04]  /*0070*/  USHF.R.S32.HI UR4, URZ, 0x7, UR4 ;  /* 0x000000073f047899 */ /* 0x000fc80008011404 */
[----:B-1----:R-:W-:-:S06]  /*0080*/  UISETP.GE.AND UP0, UPT, UR16, UR4, UPT ;  /* 0x000000041000728c */ /* 0x002fcc000bf06270 */
[----:B------:R-:W-:-:S13]  /*0090*/  PLOP3.LUT P0, PT, PT, PT, UP0, 0x80, 0x0 ;  /* 0x000000000000781c */ /* 0x000fda0003f0f008 */
[----:B------:R-:W-:Y:S05]  /*00a0*/  @P0 EXIT ;  /* 0x000000000000094d */ /* 0x000fea0003800000 */
[----:B------:R-:W1:Y:S01]  /*00b0*/  S2R R13, SR_TID.X ;  /* 0x00000000000d7919 */ /* 0x000e620000002100 */
[----:B------:R-:W2:Y:S01]  /*00c0*/  S2UR UR40, SR_CTAID.Z ;  /* 0x00000000002879c3 */ /* 0x000ea20000002700 */
[----:B------:R-:W-:Y:S01]  /*00d0*/  ULDC UR4, c[0x0][0x1c8] ;  /* 0x0000720000047ab9 */ /* 0x000fe20000000800 */
[----:B------:R-:W-:Y:S01]  /*00e0*/  IMAD.MOV.U32 R193, RZ, RZ, 0x20 ;  /* 0x00000020ffc17424 */ /* 0x000fe200078e00ff */
[----:B------:R-:W-:Y:S01]  /*00f0*/  UMOV UR7, 0x80 ;  /* 0x0000008000077882 */ /* 0x000fe20000000000 */
[----:B------:R-:W-:Y:S01]  /*0100*/  IMAD.MOV.U32 R191, RZ, RZ, -0x10 ;  /* 0xfffffff0ffbf7424 */ /* 0x000fe200078e00ff */
[----:B------:R-:W-:Y:S02]  /*0110*/  ULDC UR6, c[0x0][0x210] ;  /* 0x0000840000067ab9 */ /* 0x000fe40000000800 */
[----:B------:R-:W-:Y:S01]  /*0120*/  ULDC UR57, c[0x0][0x234] ;  /* 0x00008d0000397ab9 */ /* 0x000fe20000000800 */
[----:B------:R-:W3:Y:S01]  /*0130*/  S2UR UR35, SR_CTAID.Y ;  /* 0x00000000002379c3 */ /* 0x000ee20000002600 */
[----:B------:R-:W-:-:S02]  /*0140*/  UIMAD UR57, UR7, UR6, UR57 ;  /* 0x00000006073972a4 */ /* 0x000fc4000f8e0239 */
[----:B------:R-:W-:Y:S02]  /*0150*/  ULDC.U8 UR8, c[0x0][0x328] ;  /* 0x0000ca0000087ab9 */ /* 0x000fe40000000000 */
[----:B------:R-:W-:Y:S02]  /*0160*/  UISETP.NE.AND UP5, UPT, UR8, URZ, UPT ;  /* 0x0000003f0800728c */ /* 0x000fe4000bfa5270 */
[----:B------:R-:W-:Y:S02]  /*0170*/  ULDC UR13, c[0x0][0x224] ;  /* 0x00008900000d7ab9 */ /* 0x000fe40000000800 */
[----:B------:R-:W-:Y:S02]  /*0180*/  ULDC UR48, c[0x0][0x22c] ;  /* 0x00008b0000307ab9 */ /* 0x000fe40000000800 */
[----:B------:R-:W-:Y:S02]  /*0190*/  ULDC UR38, c[0x0][0x1c0] ;  /* 0x0000700000267ab9 */ /* 0x000fe40000000800 */
[----:B------:R-:W-:Y:S01]  /*01a0*/  ULDC UR11, c[0x0][0x1c0] ;  /* 0x00007000000b7ab9 */ /* 0x000fe20000000800 */
[----:B-1----:R-:W-:Y:S01]  /*01b0*/  SHF.R.S32.HI R11, RZ, 0x1f, R13 ;  /* 0x0000001fff0b7819 */ /* 0x002fe2000001140d */
[----:B--2---:R-:W-:-:S02]  /*01c0*/  ULOP3.LUT UR58, UR40, UR4, URZ, 0x3c, !UPT ;  /* 0x00000004283a7292 */ /* 0x004fc4000f8e3c3f */
[----:B------:R-:W-:Y:S01]  /*01d0*/  USHF.R.S32.HI UR5, URZ, 0x1f, UR13 ;  /* 0x0000001f3f057899 */ /* 0x000fe2000801140d */
[CC--:B------:R-:W-:Y:S01]  /*01e0*/  LEA.HI R9, R11.reuse, R13.reuse, RZ, 0x4 ;  /* 0x0000000d0b097211 */ /* 0x0c0fe200078f20ff */
[----:B------:R-:W-:Y:S01]  /*01f0*/  UIMAD.WIDE UR38, UR48, UR38, URZ ;  /* 0x00000026302672a5 */ /* 0x000fe2000f8e023f */
[-C--:B------:R-:W-:Y:S01]  /*0200*/  LEA.HI R4, R11, R13.reuse, RZ, 0x5 ;  /* 0x0000000d0b047211 */ /* 0x080fe200078f28ff */
[----:B------:R-:W-:Y:S01]  /*0210*/  UIMAD UR49, UR40, UR48, URZ ;  /* 0x00000030283172a4 */ /* 0x000fe2000f8e023f */
[----:B------:R-:W-:Y:S01]  /*0220*/  SHF.R.S32.HI R2, RZ, 0x4, R9 ;  /* 0x00000004ff027819 */ /* 0x000fe20000011409 */
[----:B---3--:R-:W-:Y:S01]  /*0230*/  USHF.L.U32 UR4, UR35, 0x7, URZ ;  /* 0x0000000723047899 */ /* 0x008fe2000800063f */
[--C-:B------:R-:W-:Y:S01]  /*0240*/  SHF.R.S32.HI R6, RZ, 0x5, R4.reuse ;  /* 0x00000005ff067819 */ /* 0x100fe20000011404 */
[----:B------:R-:W-:Y:S01]  /*0250*/  USHF.R.S32.HI UR6, URZ, 0x1f, UR35 ;  /* 0x0000001f3f067899 */ /* 0x000fe20008011423 */
[----:B------:R-:W-:Y:S01]  /*0260*/  LEA.HI R0, R9, R2, RZ, 0x1 ;  /* 0x0000000209007211 */ /* 0x000fe200078f08ff */
[----:B------:R-:W-:Y:S01]  /*0270*/  UIMAD UR48, UR48, UR11, URZ ;  /* 0x0000000b303072a4 */ /* 0x000fe2000f8e023f */
[----:B------:R-:W-:Y:S01]  /*0280*/  SHF.R.S32.HI R3, RZ, 0x1f, R4 ;  /* 0x0000001fff037819 */ /* 0x000fe20000011404 */
[----:B------:R-:W-:Y:S01]  /*0290*/  ULDC UR12, c[0x0][0x1c0] ;  /* 0x00007000000c7ab9 */ /* 0x000fe20000000800 */
[----:B------:R-:W-:Y:S01]  /*02a0*/  LOP3.LUT R0, R0, 0xfffffffe, RZ, 0xc0, !PT ;  /* 0xfffffffe00007812 */ /* 0x000fe200078ec0ff */
[----:B------:R-:W-:Y:S01]  /*02b0*/  ULDC UR10, c[0x0][0x1c0] ;  /* 0x00007000000a7ab9 */ /* 0x000fe20000000800 */
[CC--:B------:R-:W-:Y:S01]  /*02c0*/  LEA.HI R15, R11.reuse, R13.reuse, RZ, 0x2 ;  /* 0x0000000d0b0f7211 */ /* 0x0c0fe200078f10ff */
[----:B------:R-:W-:Y:S01]  /*02d0*/  UIMAD UR54, UR5, UR35, URZ ;  /* 0x00000023053672a4 */ /* 0x000fe2000f8e023f */
[----:B------:R-:W-:Y:S01]  /*02e0*/  LEA.HI R14, R11, R13, RZ, 0x3 ;  /* 0x0000000d0b0e7211 */ /* 0x000fe200078f18ff */
[----:B------:R-:W-:Y:S01]  /*02f0*/  IMAD.IADD R184, R2, 0x1, -R0 ;  /* 0x0000000102b87824 */ /* 0x000fe200078e0a00 */
[----:B------:R-:W-:Y:S01]  /*0300*/  LEA.HI R0, R3, R6, RZ, 0x2 ;  /* 0x0000000603007211 */ /* 0x000fe200078f10ff */
[----:B------:R-:W-:Y:S01]  /*0310*/  UIMAD.WIDE.U32 UR46, UR35, UR13, URZ ;  /* 0x0000000d232e72a5 */ /* 0x000fe2000f8e003f */
[--C-:B------:R-:W-:Y:S01]  /*0320*/  SHF.R.S32.HI R5, RZ, 0x2, R15.reuse ;  /* 0x00000002ff057819 */ /* 0x100fe2000001140f */
[----:B------:R-:W-:Y:S01]  /*0330*/  @!UP5 UIMAD UR5, UR35, UR12, UR40 ;  /* 0x0000000c2305d2a4 */ /* 0x000fe2000f8e0228 */
[----:B------:R-:W-:Y:S01]  /*0340*/  SHF.R.S32.HI R3, RZ, 0x1f, R15 ;  /* 0x0000001fff037819 */ /* 0x000fe2000001140f */
[----:B------:R-:W-:Y:S01]  /*0350*/  USHF.L.U32 UR43, UR48, 0x7, URZ ;  /* 0x00000007302b7899 */ /* 0x000fe2000800063f */
[----:B------:R-:W-:Y:S01]  /*0360*/  LOP3.LUT R2, R0, 0xfffffffc, RZ, 0xc0, !PT ;  /* 0xfffffffc00027812 */ /* 0x000fe200078ec0ff */
[----:B------:R-:W-:Y:S01]  /*0370*/  ULDC UR51, c[0x0][0x214] ;  /* 0x0000850000337ab9 */ /* 0x000fe20000000800 */
[----:B------:R-:W-:Y:S01]  /*0380*/  LEA.HI R0, R3, R5, RZ, 0x3 ;  /* 0x0000000503007211 */ /* 0x000fe200078f18ff */
[----:B------:R-:W-:Y:S01]  /*0390*/  ULDC.U8 UR9, c[0x0][0x3d0] ;  /* 0x0000f40000097ab9 */ /* 0x000fe20000000000 */
[----:B------:R-:W-:Y:S01]  /*03a0*/  SHF.R.S32.HI R3, RZ, 0x3, R14 ;  /* 0x00000003ff037819 */ /* 0x000fe2000001140e */
[----:B------:R-:W-:Y:S01]  /*03b0*/  IMAD.IADD R8, R6, 0x1, -R2 ;  /* 0x0000000106087824 */ /* 0x000fe200078e0a02 */
[----:B------:R-:W-:Y:S01]  /*03c0*/  LOP3.LUT R0, R0, 0xfffffff8, RZ, 0xc0, !PT ;  /* 0xfffffff800007812 */ /* 0x000fe200078ec0ff */
[----:B------:R-:W-:Y:S01]  /*03d0*/  ULDC UR52, c[0x0][0x224] ;  /* 0x0000890000347ab9 */ /* 0x000fe20000000800 */
[----:B------:R-:W-:Y:S01]  /*03e0*/  LOP3.LUT R2, R4, 0xffffffe0, RZ, 0xc0, !PT ;  /* 0xffffffe004027812 */ /* 0x000fe200078ec0ff */
[----:B------:R-:W-:Y:S01]  /*03f0*/  ULDC UR61, c[0x0][0x374] ;  /* 0x0000dd00003d7ab9 */ /* 0x000fe20000000800 */
[----:B------:R-:W-:Y:S01]  /*0400*/  LOP3.LUT R4, R14, 0xfffffff8, RZ, 0xc0, !PT ;  /* 0xfffffff80e047812 */ /* 0x000fe200078ec0ff */
[----:B------:R-:W-:Y:S01]  /*0410*/  IMAD.IADD R7, R5, 0x1, -R0 ;  /* 0x0000000105077824 */ /* 0x000fe200078e0a00 */
[----:B------:R-:W-:Y:S01]  /*0420*/  ULDC UR60, c[0x0][0x194] ;  /* 0x00006500003c7ab9 */ /* 0x000fe20000000800 */
[----:B------:R-:W-:Y:S01]  /*0430*/  IMAD.IADD R0, R13, 0x1, -R2 ;  /* 0x000000010d007824 */ /* 0x000fe200078e0a02 */
[----:B------:R-:W-:-:S02]  /*0440*/  @UP5 UIMAD UR56, UR35, UR51, URZ ;  /* 0x00000033233852a4 */ /* 0x000fc4000f8e023f */
[----:B------:R-:W-:Y:S02]  /*0450*/  USHF.R.S32.HI UR59, URZ, 0x1f, UR40 ;  /* 0x0000001f3f3b7899 */ /* 0x000fe40008011428 */
[----:B------:R-:W-:Y:S01]  /*0460*/  SHF.R.S32.HI R2, RZ, 0x1f, R0 ;  /* 0x0000001fff027819 */ /* 0x000fe20000011400 */
[----:B------:R-:W-:Y:S02]  /*0470*/  UISETP.NE.AND UP6, UPT, UR9, URZ, UPT ;  /* 0x0000003f0900728c */ /* 0x000fe4000bfc5270 */
[----:B------:R-:W-:Y:S01]  /*0480*/  UIMAD UR61, UR61, 0xc0, URZ ;  /* 0x000000c03d3d78a4 */ /* 0x000fe2000f8e023f */
[----:B------:R-:W-:Y:S01]  /*0490*/  LEA.HI R10, R2, R0, RZ, 0x2 ;  /* 0x00000000020a7211 */ /* 0x000fe200078f10ff */
[----:B------:R-:W-:Y:S01]  /*04a0*/  IMAD.SHL.U32 R2, R3, 0x40, RZ ;  /* 0x0000004003027824 */ /* 0x000fe200078e00ff */
[----:B------:R-:W-:Y:S01]  /*04b0*/  LOP3.LUT R3, R9, 0xfffffff0, RZ, 0xc0, !PT ;  /* 0xfffffff009037812 */ /* 0x000fe200078ec0ff */
[----:B------:R-:W-:Y:S01]  /*04c0*/  IMAD.IADD R0, R13, 0x1, -R4 ;  /* 0x000000010d007824 */ /* 0x000fe200078e0a04 */
[----:B------:R-:W-:-:S02]  /*04d0*/  UIMAD UR60, UR60, 0xc0, URZ ;  /* 0x000000c03c3c78a4 */ /* 0x000fc4000f8e023f */
[----:B------:R-:W-:Y:S01]  /*04e0*/  LOP3.LUT R2, R2, 0x1c0, RZ, 0xc0, !PT ;  /* 0x000001c002027812 */ /* 0x000fe200078ec0ff */
[C---:B------:R-:W-:Y:S01]  /*04f0*/  IMAD.SHL.U32 R198, R0.reuse, 0x8, RZ ;  /* 0x0000000800c67824 */ /* 0x040fe200078e00ff */
[----:B------:R-:W-:Y:S01]  /*0500*/  LOP3.LUT P4, RZ, R0, 0x2, RZ, 0xc0, !PT ;  /* 0x0000000200ff7812 */ /* 0x000fe2000788c0ff */
[----:B------:R-:W-:Y:S01]  /*0510*/  UIMAD.WIDE.U32 UR44, UR38, UR46, URZ ;  /* 0x0000002e262c72a5 */ /* 0x000fe2000f8e003f */
[----:B------:R-:W-:Y:S01]  /*0520*/  SHF.R.U32.HI R5, RZ, 0x3, R2 ;  /* 0x00000003ff057819 */ /* 0x000fe20000011602 */
[----:B------:R-:W-:Y:S01]  /*0530*/  UIMAD UR53, UR39, UR46, URZ ;  /* 0x0000002e273572a4 */ /* 0x000fe2000f8e023f */
[----:B------:R-:W-:Y:S01]  /*0540*/  LOP3.LUT R4, R2, 0x38, R198, 0xf8, !PT ;  /* 0x0000003802047812 */ /* 0x000fe200078ef8c6 */
[----:B------:R-:W-:Y:S01]  /*0550*/  IMAD.IADD R2, R13, 0x1, -R3 ;  /* 0x000000010d027824 */ /* 0x000fe200078e0a03 */
[C---:B------:R-:W-:Y:S01]  /*0560*/  LOP3.LUT P3, RZ, R0.reuse, 0x4, RZ, 0xc0, !PT ;  /* 0x0000000400ff7812 */ /* 0x040fe2000786c0ff */
[----:B------:R-:W-:Y:S01]  /*0570*/  IMAD.SHL.U32 R0, R0, 0x40, RZ ;  /* 0x0000004000007824 */ /* 0x000fe200078e00ff */
[----:B------:R-:W-:Y:S01]  /*0580*/  LOP3.LUT R4, R4, R5, RZ, 0x3c, !PT ;  /* 0x0000000504047212 */ /* 0x000fe200078e3cff */
[----:B------:R-:W-:Y:S01]  /*0590*/  USHF.R.S32.HI UR55, URZ, 0x1f, UR49 ;  /* 0x0000001f3f377899 */ /* 0x000fe20008011431 */
[----:B------:R-:W-:Y:S01]  /*05a0*/  SHF.R.S32.HI R3, RZ, 0x1f, R2 ;  /* 0x0000001fff037819 */ /* 0x000fe20000011402 */
[----:B------:R-:W-:Y:S01]  /*05b0*/  @!UP5 UIMAD UR51, UR5, UR51, URZ ;  /* 0x000000330533d2a4 */ /* 0x000fe2000f8e023f */
[----:B------:R-:W-:Y:S01]  /*05c0*/  LEA.HI R5, R11, R13, RZ, 0x6 ;  /* 0x0000000d0b057211 */ /* 0x000fe200078f30ff */
[----:B------:R-:W-:Y:S01]  /*05d0*/  USHF.R.S32.HI UR50, URZ, 0x1f, UR43 ;  /* 0x0000001f3f327899 */ /* 0x000fe2000801142b */
[----:B------:R-:W-:Y:S01]  /*05e0*/  LEA.HI R9, R3, R2, RZ, 0x3 ;  /* 0x0000000203097211 */ /* 0x000fe200078f18ff */
[----:B------:R-:W-:Y:S01]  /*05f0*/  ULDC.64 UR12, c[0x0][0x118] ;  /* 0x00004600000c7ab9 */ /* 0x000fe20000000a00 */
[----:B------:R-:W-:Y:S01]  /*0600*/  LOP3.LUT R0, R0, 0x1c0, RZ, 0xc0, !PT ;  /* 0x000001c000007812 */ /* 0x000fe200078ec0ff */
[----:B------:R-:W-:Y:S01]  /*0610*/  IMAD.SHL.U32 R5, R5, 0x8, RZ ;  /* 0x0000000805057824 */ /* 0x000fe200078e00ff */
[----:B------:R-:W-:-:S02]  /*0620*/  LOP3.LUT R3, R9, 0xfffffff8, RZ, 0xc0, !PT ;  /* 0xfffffff809037812 */ /* 0x000fc400078ec0ff */
[----:B------:R-:W-:Y:S02]  /*0630*/  LOP3.LUT R174, R0, 0x8, R14, 0xf8, !PT ;  /* 0x0000000800ae7812 */ /* 0x000fe400078ef80e */
[----:B------:R-:W-:Y:S01]  /*0640*/  SEL R176, R193, 0xffffffe0, !P4 ;  /* 0xffffffe0c1b07807 */ /* 0x000fe20006000000 */
[----:B------:R-:W-:Y:S01]  /*0650*/  IMAD.IADD R12, R2, 0x1, -R3 ;  /* 0x00000001020c7824 */ /* 0x000fe200078e0a03 */
[----:B------:R-:W-:Y:S01]  /*0660*/  LOP3.LUT R2, R4, 0xfffffe00, R5, 0xf8, !PT ;  /* 0xfffffe0004027812 */ /* 0x000fe200078ef805 */
[----:B------:R-:W-:Y:S01]  /*0670*/  IMAD.SHL.U32 R5, R184, 0x200, RZ ;  /* 0x00000200b8057824 */ /* 0x000fe200078e00ff */
[----:B------:R-:W-:Y:S02]  /*0680*/  LEA.HI R3, R11, R13, RZ, 0x7 ;  /* 0x0000000d0b037211 */ /* 0x000fe400078f38ff */
[----:B------:R-:W-:Y:S01]  /*0690*/  SHF.R.U32.HI R4, RZ, 0x3, R0 ;  /* 0x00000003ff047819 */ /* 0x000fe20000011600 */
[----:B------:R1:W-:Y:S03]  /*06a0*/  STL [R1+0x28], R2 ;  /* 0x0000280201007387 */ /* 0x0003e60000100800 */
[----:B------:R-:W-:-:S02]  /*06b0*/  LOP3.LUT R174, R174, R4, RZ, 0x3c, !PT ;  /* 0x00000004aeae7212 */ /* 0x000fc400078e3cff */
[----:B-1----:R-:W-:-:S04]  /*06c0*/  LOP3.LUT R2, R7, 0x1, RZ, 0xc0, !PT ;  /* 0x0000000107027812 */ /* 0x002fc800078ec0ff */
[----:B------:R-:W-:Y:S02]  /*06d0*/  ISETP.NE.U32.AND P0, PT, R2, 0x1, PT ;  /* 0x000000010200780c */ /* 0x000fe40003f05070 */
[----:B------:R-:W-:Y:S01]  /*06e0*/  SHF.R.S32.HI R2, RZ, 0x7, R3 ;  /* 0x00000007ff027819 */ /* 0x000fe20000011403 */
[----:B------:R-:W-:Y:S01]  /*06f0*/  IMAD.SHL.U32 R3, R8, 0x10, RZ ;  /* 0x0000001008037824 */ /* 0x000fe200078e00ff */
[----:B------:R-:W-:Y:S02]  /*0700*/  R2P PR, R7, 0x6 ;  /* 0x0000000607007804 */ /* 0x000fe40000000000 */
[----:B------:R-:W-:Y:S02]  /*0710*/  SEL R191, R191, 0x10, !P0 ;  /* 0x00000010bfbf7807 */ /* 0x000fe40004000000 */
[----:B------:R-:W-:Y:S01]  /*0720*/  LOP3.LUT R6, R0, 0x30, R3, 0xf8, !PT ;  /* 0x0000003000067812 */ /* 0x000fe200078ef803 */
[----:B------:R-:W-:Y:S01]  /*0730*/  IMAD R0, R2, 0x1000, R5 ;  /* 0x0000100002007824 */ /* 0x000fe200078e0205 */
[----:B------:R-:W-:Y:S01]  /*0740*/  LEA.HI.SX32 R16, R10, R3, 0x1e ;  /* 0x000000030a107211 */ /* 0x000fe200078ff2ff */
[----:B------:R-:W-:Y:S01]  /*0750*/  IMAD.SHL.U32 R10, R13, 0x2, RZ ;  /* 0x000000020d0a7824 */ /* 0x000fe200078e00ff */
[----:B------:R-:W-:Y:S01]  /*0760*/  LOP3.LUT R3, R6, 0x8, R14, 0xf8, !PT ;  /* 0x0000000806037812 */ /* 0x000fe200078ef80e */
[----:B------:R-:W-:Y:S01]  /*0770*/  IMAD.IADD R174, R0, 0x1, R174 ;  /* 0x0000000100ae7824 */ /* 0x000fe200078e02ae */
[----:B------:R-:W-:Y:S01]  /*0780*/  LOP3.LUT R0, R15, 0x7ffffffc, RZ, 0xc0, !PT ;  /* 0x7ffffffc0f007812 */ /* 0x000fe200078ec0ff */
[----:B------:R-:W-:Y:S01]  /*0790*/  IMAD.U32 R6, RZ, RZ, UR4 ;  /* 0x00000004ff067e24 */ /* 0x000fe2000f8e00ff */
[----:B------:R-:W-:Y:S01]  /*07a0*/  LOP3.LUT R3, R5, R3, R4, 0xf6, !PT ;  /* 0x0000000305037212 */ /* 0x000fe200078ef604 */
[----:B------:R-:W-:Y:S01]  /*07b0*/  IMAD.SHL.U32 R4, R2, 0x8, RZ ;  /* 0x0000000802047824 */ /* 0x000fe200078e00ff */
[----:B------:R-:W-:Y:S01]  /*07c0*/  LOP3.LUT R10, R10, 0x6, RZ, 0xc0, !PT ;  /* 0x000000060a0a7812 */ /* 0x000fe200078ec0ff */
[----:B------:R-:W-:Y:S01]  /*07d0*/  IMAD.IADD R6, R13, 0x1, -R0 ;  /* 0x000000010d067824 */ /* 0x000fe200078e0a00 */
[----:B------:R-:W-:Y:S01]  /*07e0*/  STL [R1+0x34], R16 ;  /* 0x0000341001007387 */ /* 0x000fe20000100800 */
[----:B------:R-:W-:Y:S01]  /*07f0*/  IMAD.SHL.U32 R0, R7, 0x40, RZ ;  /* 0x0000004007007824 */ /* 0x000fe200078e00ff */
[----:B------:R-:W-:Y:S01]  /*0800*/  LOP3.LUT R4, R4, 0x8, RZ, 0xc0, !PT ;  /* 0x0000000804047812 */ /* 0x000fe200078ec0ff */
[----:B------:R-:W-:Y:S01]  /*0810*/  IMAD.SHL.U32 R6, R6, 0x2, RZ ;  /* 0x0000000206067824 */ /* 0x000fe200078e00ff */
[----:B------:R-:W-:Y:S01]  /*0820*/  SEL R193, R193, 0xffffffe0, !P1 ;  /* 0xffffffe0c1c17807 */ /* 0x000fe20004800000 */
[----:B------:R-:W-:Y:S01]  /*0830*/  IMAD.SHL.U32 R7, R184, 0x10, RZ ;  /* 0x00000010b8077824 */ /* 0x000fe200078e00ff */
[----:B------:R-:W-:Y:S01]  /*0840*/  LOP3.LUT R0, R0, 0x1c0, RZ, 0xc0, !PT ;  /* 0x000001c000007812 */ /* 0x000fe200078ec0ff */
[C---:B------:R-:W-:Y:S01]  /*0850*/  IMAD R10, R2.reuse, 0x40, R10 ;  /* 0x00000040020a7824 */ /* 0x040fe200078e020a */
[----:B------:R-:W-:Y:S01]  /*0860*/  UIMAD UR4, UR35, UR10, UR40 ;  /* 0x0000000a230472a4 */ /* 0x000fe2000f8e0228 */
[----:B------:R-:W-:Y:S01]  /*0870*/  IMAD R2, R2, 0x2000, R6 ;  /* 0x0000200002027824 */ /* 0x000fe200078e0206 */
[----:B------:R-:W-:Y:S01]  /*0880*/  SHF.R.U32.HI R5, RZ, 0x3, R0 ;  /* 0x00000003ff057819 */ /* 0x000fe20000011600 */
[----:B------:R-:W-:Y:S01]  /*0890*/  IMAD.SHL.U32 R184, R184, 0x8, RZ ;  /* 0x00000008b8b87824 */ /* 0x000fe200078e00ff */
[----:B------:R-:W-:Y:S01]  /*08a0*/  LOP3.LUT R7, R4, 0x10, R7, 0xf8, !PT ;  /* 0x0000001004077812 */ /* 0x000fe200078ef807 */
[C---:B------:R-:W-:Y:S01]  /*08b0*/  IMAD R2, R8.reuse, 0x400, R2 ;  /* 0x0000040008027824 */ /* 0x040fe200078e0202 */
[CC--:B------:R-:W-:Y:S01]  /*08c0*/  LOP3.LUT R4, R5.reuse, R0.reuse, R4, 0x1e, !PT ;  /* 0x0000000005047212 */ /* 0x0c0fe200078e1e04 */
[----:B------:R1:W-:Y:S01]  /*08d0*/  STL [R1+0x30], R10 ;  /* 0x0000300a01007387 */ /* 0x0003e20000100800 */
[----:B------:R-:W-:Y:S01]  /*08e0*/  LOP3.LUT R5, R5, R0, RZ, 0xfc, !PT ;  /* 0x0000000005057212 */ /* 0x000fe200078efcff */
[----:B------:R-:W-:Y:S01]  /*08f0*/  IMAD R0, R8, 0x400, R6 ;  /* 0x0000040008007824 */ /* 0x000fe200078e0206 */
[----:B------:R-:W-:Y:S01]  /*0900*/  UIMAD UR52, UR4, UR52, URZ ;  /* 0x00000034043472a4 */ /* 0x000fe2000f8e023f */
[----:B------:R-:W-:-:S02]  /*0910*/  IMAD.SHL.U32 R174, R174, 0x2, RZ ;  /* 0x00000002aeae7824 */ /* 0x000fc400078e00ff */
[----:B------:R-:W-:Y:S02]  /*0920*/  IMAD.IADD R189, R5, 0x1, R2 ;  /* 0x0000000105bd7824 */ /* 0x000fe400078e0202 */
[----:B------:R-:W-:Y:S02]  /*0930*/  IMAD.SHL.U32 R2, R12, 0x40, RZ ;  /* 0x000000400c027824 */ /* 0x000fe400078e00ff */
[----:B------:R-:W-:Y:S01]  /*0940*/  IMAD.U32 R5, RZ, RZ, UR6 ;  /* 0x00000006ff057e24 */ /* 0x000fe2000f8e00ff */
[----:B------:R-:W-:Y:S01]  /*0950*/  USHF.R.S32.HI UR6, URZ, 0x1f, UR40 ;  /* 0x0000001f3f067899 */ /* 0x000fe20008011428 */
[----:B------:R-:W-:Y:S01]  /*0960*/  IMAD.SHL.U32 R189, R189, 0x2, RZ ;  /* 0x00000002bdbd7824 */ /* 0x000fe200078e00ff */
[----:B------:R-:W-:Y:S01]  /*0970*/  LOP3.LUT R2, R2, 0x1c0, RZ, 0xc0, !PT ;  /* 0x000001c002027812 */ /* 0x000fe200078ec0ff */
[----:B------:R-:W-:Y:S02]  /*0980*/  IMAD.IADD R177, R174, 0x1, R176 ;  /* 0x00000001aeb17824 */ /* 0x000fe400078e02b0 */
[C---:B------:R-:W-:Y:S01]  /*0990*/  IMAD.IADD R192, R189.reuse, 0x1, R191 ;  /* 0x00000001bdc07824 */ /* 0x040fe200078e02bf */
[----:B------:R-:W-:Y:S01]  /*09a0*/  SHF.R.U32.HI R5, RZ, 0x3, R2 ;  /* 0x00000003ff057819 */ /* 0x000fe20000011602 */
[--C-:B------:R-:W-:Y:S01]  /*09b0*/  IMAD.IADD R196, R189, 0x1, R193.reuse ;  /* 0x00000001bdc47824 */ /* 0x100fe200078e02c1 */
[----:B------:R-:W-:Y:S01]  /*09c0*/  LOP3.LUT R184, R2, 0x8, R184, 0xf8, !PT ;  /* 0x0000000802b87812 */ /* 0x000fe200078ef8b8 */
[----:B------:R-:W-:Y:S01]  /*09d0*/  IMAD.IADD R195, R192, 0x1, R193 ;  /* 0x00000001c0c37824 */ /* 0x000fe200078e02c1 */
[----:B------:R-:W-:Y:S01]  /*09e0*/  LOP3.LUT R2, R5, R7, R2, 0x1e, !PT ;  /* 0x0000000705027212 */ /* 0x000fe200078e1e02 */
[----:B------:R-:W-:Y:S01]  /*09f0*/  IMAD.SHL.U32 R3, R3, 0x2, RZ ;  /* 0x0000000203037824 */ /* 0x000fe200078e00ff */
[----:B------:R-:W-:Y:S01]  /*0a00*/  LOP3.LUT R184, R184, R5, RZ, 0x3c, !PT ;  /* 0x00000005b8b87212 */ /* 0x000fe200078e3cff */
[----:B-1----:R-:W-:Y:S01]  /*0a10*/  IMAD.IADD R10, R0, 0x1, R4 ;  /* 0x00000001000a7824 */ /* 0x002fe200078e0204 */
[----:B------:R-:W-:Y:S01]  /*0a20*/  IADD3 R4, R16, -0x80, RZ ;  /* 0xffffff8010047810 */ /* 0x000fe20007ffe0ff */
[----:B------:R-:W-:-:S02]  /*0a30*/  IMAD.SHL.U32 R0, R9, 0x40, RZ ;  /* 0x0000004009007824 */ /* 0x000fc400078e00ff */
[----:B------:R-:W-:Y:S01]  /*0a40*/  IMAD.U32 R9, RZ, RZ, UR6 ;  /* 0x00000006ff097e24 */ /* 0x000fe2000f8e00ff */
[----:B------:R-:W-:Y:S02]  /*0a50*/  SHF.R.S32.HI R6, RZ, 0x1f, R4 ;  /* 0x0000001fff067819 */ /* 0x000fe40000011404 */
[----:B------:R-:W-:Y:S02]  /*0a60*/  LOP3.LUT R0, R0, 0xfffffe00, RZ, 0xc0, !PT ;  /* 0xfffffe0000007812 */ /* 0x000fe400078ec0ff */
[----:B------:R-:W-:Y:S02]  /*0a70*/  SHF.L.U64.HI R6, R4, 0x2, R6 ;  /* 0x0000000204067819 */ /* 0x000fe40000010206 */
[----:B------:R-:W-:Y:S01]  /*0a80*/  LOP3.LUT R183, R2, R0, RZ, 0xfc, !PT ;  /* 0x0000000002b77212 */ /* 0x000fe200078efcff */
[----:B------:R-:W-:Y:S01]  /*0a90*/  IMAD R4, R8, 0x400, R0 ;  /* 0x0000040008047824 */ /* 0x000fe200078e0200 */
[----:B------:R-:W-:Y:S01]  /*0aa0*/  LEA R10, R10, 0xc000, 0x1 ;  /* 0x0000c0000a0a7811 */ /* 0x000fe200078e08ff */
[----:B------:R-:W-:Y:S01]  /*0ab0*/  IMAD.MOV.U32 R0, RZ, RZ, 0x40 ;  /* 0x00000040ff007424 */ /* 0x000fe200078e00ff */
[----:B------:R1:W-:Y:S01]  /*0ac0*/  STL [R1+0x2c], R6 ;  /* 0x00002c0601007387 */ /* 0x0003e20000100800 */
[----:B------:R-:W-:Y:S01]  /*0ad0*/  IMAD.MOV.U32 R2, RZ, RZ, 0x440 ;  /* 0x00000440ff027424 */ /* 0x000fe200078e00ff */
[----:B------:R-:W-:Y:S01]  /*0ae0*/  IADD3 R13, R10, 0x420, RZ ;  /* 0x000004200a0d7810 */ /* 0x000fe20007ffe0ff */
[----:B------:R-:W-:Y:S01]  /*0af0*/  IMAD.IADD R5, R193, 0x1, R10 ;  /* 0x00000001c1057824 */ /* 0x000fe200078e020a */
[----:B------:R-:W-:Y:S01]  /*0b00*/  SEL R175, R0, 0xffffffc0, !P3 ;  /* 0xffffffc000af7807 */ /* 0x000fe20005800000 */
[----:B------:R-:W-:Y:S01]  /*0b10*/  IMAD.IADD R184, R4, 0x1, R184 ;  /* 0x0000000104b87824 */ /* 0x000fe200078e02b8 */
[----:B------:R-:W-:Y:S01]  /*0b20*/  SEL R0, R0, 0xffffffc0, !P2 ;  /* 0xffffffc000007807 */ /* 0x000fe20005000000 */
[----:B------:R-:W-:Y:S01]  /*0b30*/  STL [R1+0x38], R10 ;  /* 0x0000380a01007387 */ /* 0x000fe20000100800 */
[----:B------:R-:W-:Y:S01]  /*0b40*/  SEL R2, R2, 0x3c0, !P2 ;  /* 0x000003c002027807 */ /* 0x000fe20005000000 */
[----:B------:R-:W-:Y:S01]  /*0b50*/  IMAD.IADD R175, R174, 0x1, R175 ;  /* 0x00000001aeaf7824 */ /* 0x000fe200078e02af */
[----:B------:R-:W-:Y:S01]  /*0b60*/  IADD3 R9, R10, 0x2020, RZ ;  /* 0x000020200a097810 */ /* 0x000fe20007ffe0ff */
[----:B------:R-:W-:Y:S01]  /*0b70*/  IMAD.IADD R11, R0, 0x1, R10 ;  /* 0x00000001000b7824 */ /* 0x000fe200078e020a */
[C---:B------:R-:W-:Y:S01]  /*0b80*/  @P1 IADD3 R13, R10.reuse, 0x3e0, RZ ;  /* 0x000003e00a0d1810 */ /* 0x040fe20007ffe0ff */
[C---:B------:R-:W-:Y:S01]  /*0b90*/  IMAD.IADD R4, R10.reuse, 0x1, R2 ;  /* 0x000000010a047824 */ /* 0x040fe200078e0202 */
[C---:B------:R-:W-:Y:S01]  /*0ba0*/  IADD3 R12, R10.reuse, 0x2420, RZ ;  /* 0x000024200a0c7810 */ /* 0x040fe20007ffe0ff */
[----:B------:R-:W-:Y:S01]  /*0bb0*/  IMAD.IADD R190, R189, 0x1, R0 ;  /* 0x00000001bdbe7824 */ /* 0x000fe200078e0200 */
[----:B------:R-:W-:Y:S01]  /*0bc0*/  STL [R1+0x4c], R11 ;  /* 0x00004c0b01007387 */ /* 0x000fe20000100800 */
[----:B------:R-:W-:Y:S01]  /*0bd0*/  @P1 IADD3 R9, R10, 0x1fe0, RZ ;  /* 0x00001fe00a091810 */ /* 0x000fe20007ffe0ff */
[----:B------:R-:W-:Y:S01]  /*0be0*/  IMAD.IADD R176, R176, 0x1, R175 ;  /* 0x00000001b0b07824 */ /* 0x000fe200078e02af */
[----:B------:R-:W-:Y:S01]  /*0bf0*/  @P1 IADD3 R12, R10, 0x23e0, RZ ;  /* 0x000023e00a0c1810 */ /* 0x000fe20007ffe0ff */
[----:B------:R2:W-:Y:S01]  /*0c00*/  STL [R1+0x68], R5 ;  /* 0x0000680501007387 */ /* 0x0005e20000100800 */
[----:B------:R-:W-:-:S02]  /*0c10*/  IMAD.IADD R191, R191, 0x1, R190 ;  /* 0x00000001bfbf7824 */ /* 0x000fc400078e02be */
[----:B------:R-:W-:Y:S01]  /*0c20*/  IMAD.IADD R194, R193, 0x1, R190 ;  /* 0x00000001c1c27824 */ /* 0x000fe200078e02be */
[----:B------:R-:W-:Y:S01]  /*0c30*/  STL [R1+0x48], R4 ;  /* 0x0000480401007387 */ /* 0x000fe20000100800 */
[C---:B-1----:R-:W-:Y:S02]  /*0c40*/  IADD3 R6, R10.reuse, 0x2040, RZ ;  /* 0x000020400a067810 */ /* 0x042fe40007ffe0ff */
[C---:B------:R-:W-:Y:S01]  /*0c50*/  @P2 IADD3 R6, R10.reuse, 0x1fc0, RZ ;  /* 0x00001fc00a062810 */ /* 0x040fe20007ffe0ff */
[----:B------:R-:W-:Y:S04]  /*0c60*/  STL [R1+0x54], R13 ;  /* 0x0000540d01007387 */ /* 0x000fe80000100800 */
[----:B------:R-:W-:Y:S04]  /*0c70*/  STL [R1+0x3c], R9 ;  /* 0x00003c0901007387 */ /* 0x000fe80000100800 */
[----:B------:R-:W-:Y:S04]  /*0c80*/  STL [R1+0x50], R12 ;  /* 0x0000500c01007387 */ /* 0x000fe80000100800 */
[----:B------:R1:W-:Y:S01]  /*0c90*/  STL [R1+0x44], R6 ;  /* 0x0000440601007387 */ /* 0x0003e20000100800 */
[----:B--2---:R-:W-:-:S02]  /*0ca0*/  IADD3 R5, R10, 0x2440, RZ ;  /* 0x000024400a057810 */ /* 0x004fc40007ffe0ff */
[----:B------:R-:W-:-:S05]  /*0cb0*/  @P2 IADD3 R5, R10, 0x23c0, RZ ;  /* 0x000023c00a052810 */ /* 0x000fca0007ffe0ff */
[----:B------:R2:W-:Y:S01]  /*0cc0*/  STL [R1+0x40], R5 ;  /* 0x0000400501007387 */ /* 0x0005e20000100800 */
[----:B-1----:R-:W-:-:S05]  /*0cd0*/  IMAD.IADD R6, R193, 0x1, R11 ;  /* 0x00000001c1067824 */ /* 0x002fca00078e020b */
[----:B------:R1:W-:Y:S01]  /*0ce0*/  STL [R1+0x64], R6 ;  /* 0x0000640601007387 */ /* 0x0003e20000100800 */
[C---:B--2---:R-:W-:Y:S02]  /*0cf0*/  IMAD.IADD R5, R193.reuse, 0x1, R4 ;  /* 0x00000001c1057824 */ /* 0x044fe400078e0204 */
[--C-:B------:R-:W-:Y:S02]  /*0d00*/  IMAD.IADD R4, R0, 0x1, R9.reuse ;  /* 0x0000000100047824 */ /* 0x100fe400078e0209 */
[----:B------:R-:W-:Y:S01]  /*0d10*/  IMAD.IADD R0, R2, 0x1, R9 ;  /* 0x0000000102007824 */ /* 0x000fe200078e0209 */
[----:B------:R1:W-:Y:S01]  /*0d20*/  STL [R1+0x60], R5 ;  /* 0x0000600501007387 */ /* 0x0003e20000100800 */
[----:B------:R-:W-:-:S03]  /*0d30*/  IMAD.IADD R193, R193, 0x1, R191 ;  /* 0x00000001c1c17824 */ /* 0x000fc600078e02bf */
[----:B------:R1:W-:Y:S04]  /*0d40*/  STL [R1+0x5c], R4 ;  /* 0x00005c0401007387 */ /* 0x0003e80000100800 */
[----:B------:R1:W-:Y:S02]  /*0d50*/  STL [R1+0x58], R0 ;  /* 0x0000580001007387 */ /* 0x0003e40000100800 */
.L_x_272:
[----:B------:R-:W-:Y:S02]  /*0d60*/  ULDC.64 UR4, c[0x0][0x240] ;  /* 0x0000900000047ab9 */ /* 0x000fe40000000a00 */
[----:B------:R-:W-:Y:S02]  /*0d70*/  UISETP.NE.U32.AND UP1, UPT, URZ, UR4, UPT ;  /* 0x000000043f00728c */ /* 0x000fe4000bf25070 */
[----:B------:R-:W-:Y:S02]  /*0d80*/  USHF.R.S32.HI UR42, URZ, 0x1f, UR35 ;  /* 0x0000001f3f2a7899 */ /* 0x000fe40008011423 */
[----:B------:R-:W-:-:S02]  /*0d90*/  USHF.L.U32 UR14, UR35, 0x2, URZ ;  /* 0x00000002230e7899 */ /* 0x000fc4000800063f */
[----:B------:R-:W-:Y:S02]  /*0da0*/  UISETP.NE.AND.EX UP1, UPT, URZ, UR5, UPT, UP1 ;  /* 0x000000053f00728c */ /* 0x000fe4000bf25310 */
[----:B------:R-:W-:Y:S02]  /*0db0*/  ULDC.64 UR8, c[0x0][0x250] ;  /* 0x0000940000087ab9 */ /* 0x000fe40000000a00 */
[----:B------:R-:W-:Y:S02]  /*0dc0*/  UISETP.NE.U32.AND UP3, UPT, URZ, UR8, UPT ;  /* 0x000000083f00728c */ /* 0x000fe4000bf65070 */
[----:B------:R-:W-:Y:S01]  /*0dd0*/  USHF.L.U64.HI UR10, UR35, 0x2, UR42 ;  /* 0x00000002230a7899 */ /* 0x000fe2000801022a */
[----:B------:R-:W-:Y:S01]  /*0de0*/  PLOP3.LUT P2, PT, PT, PT, UP1, 0x80, 0x0 ;  /* 0x000000000000781c */ /* 0x000fe20003f4f018 */
[----:B------:R-:W-:Y:S02]  /*0df0*/  UIADD3 UR11, UP0, UR14, UR4, URZ ;  /* 0x000000040e0b7290 */ /* 0x000fe4000ff1e03f */
[----:B------:R-:W-:-:S02]  /*0e00*/  UISETP.NE.AND.EX UP3, UPT, URZ, UR9, UPT, UP3 ;  /* 0x000000093f00728c */ /* 0x000fc4000bf65330 */
[----:B------:R-:W-:Y:S02]  /*0e10*/  UIADD3.X UR5, UR10, UR5, URZ, UP0, !UPT ;  /* 0x000000050a057290 */ /* 0x000fe400087fe43f */
[----:B-12---:R-:W-:Y:S01]  /*0e20*/  IMAD.U32 R4, RZ, RZ, UR11 ;  /* 0x0000000bff047e24 */ /* 0x006fe2000f8e00ff */
[----:B------:R-:W-:Y:S02]  /*0e30*/  ULDC.U8 UR4, c[0x0][0x312] ;  /* 0x0000c48000047ab9 */ /* 0x000fe40000000000 */
[----:B------:R-:W-:Y:S01]  /*0e40*/  UISETP.NE.AND UP4, UPT, UR4, URZ, UPT ;  /* 0x0000003f0400728c */ /* 0x000fe2000bf85270 */
[----:B------:R-:W-:Y:S01]  /*0e50*/  IMAD.U32 R5, RZ, RZ, UR5 ;  /* 0x00000005ff057e24 */ /* 0x000fe2000f8e00ff */
[----:B------:R-:W-:Y:S02]  /*0e60*/  ULDC.64 UR20, c[0x0][0x118] ;  /* 0x0000460000147ab9 */ /* 0x000fe40000000a00 */
[----:B------:R-:W-:Y:S01]  /*0e70*/  @UP3 UIADD3 UR4, UP0, UR14, UR8, URZ ;  /* 0x000000080e043290 */ /* 0x000fe2000ff1e03f */
[----:B------:R-:W-:Y:S01]  /*0e80*/  PLOP3.LUT P0, PT, PT, PT, UP3, 0x80, 0x0 ;  /* 0x000000000000781c */ /* 0x000fe20003f0f038 */
[----:B------:R1:W2:Y:S01]  /*0e90*/  @P2 LDG.E R8, [R4.64] ;  /* 0x0000001404082981 */ /* 0x0002a2000c1e1900 */
[----:B------:R-:W-:-:S02]  /*0ea0*/  ULDC.64 UR6, c[0x0][0x248] ;  /* 0x0000920000067ab9 */ /* 0x000fc40000000a00 */
[----:B------:R-:W-:Y:S01]  /*0eb0*/  @UP3 UIADD3.X UR5, UR10, UR9, URZ, UP0, !UPT ;  /* 0x000000090a053290 */ /* 0x000fe200087fe43f */
[----:B---3--:R1:W3:Y:S01]  /*0ec0*/  @P2 LDG.E R2, [R4.64+0x4] ;  /* 0x0000041404022981 */ /* 0x0082e2000c1e1900 */
[----:B------:R-:W-:Y:S01]  /*0ed0*/  UISETP.EQ.U32.AND UP2, UPT, URZ, UR6, UPT ;  /* 0x000000063f00728c */ /* 0x000fe2000bf42070 */
[----:B------:R-:W-:-:S03]  /*0ee0*/  MOV R6, UR4 ;  /* 0x0000000400067c02 */ /* 0x000fc60008000f00 */
[----:B------:R-:W-:Y:S01]  /*0ef0*/  IMAD.U32 R7, RZ, RZ, UR5 ;  /* 0x00000005ff077e24 */ /* 0x000fe2000f8e00ff */
[----:B------:R-:W-:Y:S02]  /*0f00*/  UISETP.EQ.OR.EX UP2, UPT, URZ, UR7, !UP4, UP2 ;  /* 0x000000073f00728c */ /* 0x000fe4000e742720 */
[----:B------:R-:W-:Y:S02]  /*0f10*/  UIADD3 UR6, UP0, UR14, UR6, URZ ;  /* 0x000000060e067290 */ /* 0x000fe4000ff1e03f */
[----:B----4-:R-:W4:Y:S02]  /*0f20*/  @P0 LDG.E R6, [R6.64] ;  /* 0x0000001406060981 */ /* 0x010f24000c1e1900 */
[----:B------:R-:W-:Y:S01]  /*0f30*/  PLOP3.LUT P1, PT, PT, PT, UP2, 0x80, 0x0 ;  /* 0x000000000000781c */ /* 0x000fe20003f2f028 */
[----:B------:R-:W-:Y:S01]  /*0f40*/  UIADD3.X UR7, UR10, UR7, URZ, UP0, !UPT ;  /* 0x000000070a077290 */ /* 0x000fe200087fe43f */
[----:B-1----:R-:W-:-:S05]  /*0f50*/  IMAD.U32 R4, RZ, RZ, UR6 ;  /* 0x00000006ff047e24 */ /* 0x002fca000f8e00ff */
[----:B------:R-:W-:-:S06]  /*0f60*/  MOV R5, UR7 ;  /* 0x0000000700057c02 */ /* 0x000fcc0008000f00 */
[----:B-----5:R-:W5:Y:S01]  /*0f70*/  @!P1 LDG.E R0, [R4.64] ;  /* 0x0000001404009981 */ /* 0x020f62000c1e1900 */
[----:B------:R-:W-:Y:S02]  /*0f80*/  UMOV UR15, 0xffffffff ;  /* 0xffffffff000f7882 */ /* 0x000fe40000000000 */
[----:B------:R-:W-:Y:S02]  /*0f90*/  UMOV UR17, URZ ;  /* 0x0000003f00117c82 */ /* 0x000fe40008000000 */
[----:B------:R-:W-:Y:S02]  /*0fa0*/  UMOV UR25, 0xffffffff ;  /* 0xffffffff00197882 */ /* 0x000fe40000000000 */
[----:B------:R-:W-:Y:S01]  /*0fb0*/  ULDC UR6, c[0x0][0x218] ;  /* 0x0000860000067ab9 */ /* 0x000fe20000000800 */
[----:B--2---:R-:W1:Y:S08]  /*0fc0*/  @P2 R2UR UR15, R8 ;  /* 0x00000000080f23c2 */ /* 0x004e7000000e0000 */
[----:B---3--:R-:W1:Y:S08]  /*0fd0*/  @P2 R2UR UR4, R2 ;  /* 0x00000000020423c2 */ /* 0x008e7000000e0000 */
[----:B----4-:R2:W3:Y:S01]  /*0fe0*/  @P0 R2UR UR17, R6 ;  /* 0x00000000061103c2 */ /* 0x0104e200000e0000 */
[----:B------:R-:W-:-:S04]  /*0ff0*/  ISETP.NE.U32.AND P0, PT, RZ, c[0x0][0x248], PT ;  /* 0x00009200ff007a0c */ /* 0x000fc80003f05070 */
[----:B------:R-:W-:Y:S01]  /*1000*/  ISETP.NE.AND.EX P0, PT, RZ, c[0x0][0x24c], PT, P0 ;  /* 0x00009300ff007a0c */ /* 0x000fe20003f05300 */
[----:B-1----:R-:W-:Y:S02]  /*1010*/  @UP1 UIADD3 UR24, UR4, -UR15, URZ ;  /* 0x8000000f04181290 */ /* 0x002fe4000fffe03f */
[----:B-----5:R2:W1:Y:S05]  /*1020*/  @!P1 R2UR UR25, R0 ;  /* 0x00000000001993c2 */ /* 0x02046a00000e0000 */
[----:B------:R-:W-:-:S05]  /*1030*/  @!UP1 ULDC UR24, c[0x0][0x214] ;  /* 0x0000850000189ab9 */ /* 0x000fca0000000800 */
[----:B------:R-:W-:Y:S05]  /*1040*/  @!P0 BRA `(.L_x_196) ;  /* 0x0000007000008947 */ /* 0x000fea0003800000 */
[----:B---3--:R-:W-:-:S13]  /*1050*/  PLOP3.LUT P0, PT, PT, PT, UP4, 0x80, 0x0 ;  /* 0x000000000000781c */ /* 0x008fda0003f0f048 */
[----:B--2---:R-:W2:Y:S04]  /*1060*/  @P0 LDG.E R0, [R4.64+0x4] ;  /* 0x0000041404000981 */ /* 0x004ea8000c1e1900 */
[----:B------:R-:W3:Y:S01]  /*1070*/  @!P0 LDG.E R4, [R4.64] ;  /* 0x0000001404048981 */ /* 0x000ee2000c1e1900 */
[----:B--2---:R-:W2:Y:S02]  /*1080*/  @P0 R2UR UR4, R0 ;  /* 0x00000000000403c2 */ /* 0x004ea400000e0000 */
[----:B-12---:R-:W-:-:S11]  /*1090*/  @UP4 UIADD3 UR6, UR4, -UR25, URZ ;  /* 0x8000001904064290 */ /* 0x006fd6000fffe03f */
[----:B---3--:R1:W2:Y:S01]  /*10a0*/  @!P0 R2UR UR6, R4 ;  /* 0x00000000040683c2 */ /* 0x0082a200000e0000 */
[----:B------:R-:W-:-:S07]  /*10b0*/  DEPBAR.LE SB1, 0x0, {2} ;  /* 0x000090040000791a */ /* 0x000fce0000000000 */
.L_x_196:
[----:B---3--:R-:W-:Y:S02]  /*10c0*/  ULDC.64 UR4, c[0x0][0x258] ;  /* 0x0000960000047ab9 */ /* 0x008fe40000000a00 */
[----:B------:R-:W-:-:S04]  /*10d0*/  UISETP.NE.U32.AND UP2, UPT, URZ, UR4, UPT ;  /* 0x000000043f00728c */ /* 0x000fc8000bf45070 */
[----:B------:R-:W-:-:S06]  /*10e0*/  UISETP.NE.AND.EX UP2, UPT, URZ, UR5, UPT, UP2 ;  /* 0x000000053f00728c */ /* 0x000fcc000bf45320 */
[----:B------:R-:W-:-:S05]  /*10f0*/  PLOP3.LUT P0, PT, PT, PT, UP2, 0x80, 0x0 ;  /* 0x000000000000781c */ /* 0x000fca0003f0f028 */
[----:B------:R-:W-:-:S04]  /*1100*/  @UP2 UIADD3 UR4, UP0, UR14, UR4, URZ ;  /* 0x000000040e042290 */ /* 0x000fc8000ff1e03f */
[----:B------:R-:W-:Y:S02]  /*1110*/  @UP2 UIADD3.X UR5, UR10, UR5, URZ, UP0, !UPT ;  /* 0x000000050a052290 */ /* 0x000fe400087fe43f */
[----:B------:R-:W-:-:S04]  /*1120*/  IMAD.U32 R4, RZ, RZ, UR4 ;  /* 0x00000004ff047e24 */ /* 0x000fc8000f8e00ff */
[----:B------:R-:W-:Y:S01]  /*1130*/  IMAD.U32 R5, RZ, RZ, UR5 ;  /* 0x00000005ff057e24 */ /* 0x000fe2000f8e00ff */
[----:B------:R-:W-:-:S04]  /*1140*/  ULDC.64 UR4, c[0x0][0x268] ;  /* 0x00009a0000047ab9 */ /* 0x000fc80000000a00 */
[----:B--2---:R-:W2:Y:S01]  /*1150*/  @P0 LDG.E R0, [R4.64] ;  /* 0x0000001404000981 */ /* 0x004ea2000c1e1900 */
[----:B------:R-:W-:Y:S02]  /*1160*/  @!UP2 UISETP.NE.U32.AND UP0, UPT, URZ, UR4, UPT ;  /* 0x000000043f00a28c */ /* 0x000fe4000bf05070 */
[----:B------:R-:W-:Y:S02]  /*1170*/  ULDC UR7, c[0x0][0x21c] ;  /* 0x0000870000077ab9 */ /* 0x000fe40000000800 */
[----:B------:R-:W-:Y:S02]  /*1180*/  @!UP2 UISETP.NE.AND.EX UP0, UPT, URZ, UR5, UPT, UP0 ;  /* 0x000000053f00a28c */ /* 0x000fe4000bf05300 */
[----:B------:R-:W-:Y:S02]  /*1190*/  USHF.L.U32 UR22, UR16, 0x7, URZ ;  /* 0x0000000710167899 */ /* 0x000fe4000800063f */
[----:B------:R-:W-:Y:S01]  /*11a0*/  @!UP2 USEL UR4, URZ, UR7, !UP0 ;  /* 0x000000073f04a287 */ /* 0x000fe2000c000000 */
[----:B--2---:R-:W2:Y:S02]  /*11b0*/  @P0 R2UR UR14, R0 ;  /* 0x00000000000e03c2 */ /* 0x004ea400000e0000 */
[----:B--2---:R-:W-:-:S02]  /*11c0*/  @UP2 UIADD3 UR14, UR14, -UR17, URZ ;  /* 0x800000110e0e2290 */ /* 0x004fc4000fffe03f */
[----:B------:R-:W-:-:S04]  /*11d0*/  @!UP2 UIADD3 UR14, UR4, UR6, -UR17 ;  /* 0x00000006040ea290 */ /* 0x000fc8000fffe811 */
[----:B------:R-:W-:-:S06]  /*11e0*/  UISETP.GT.AND UP0, UPT, UR14, UR22, UPT ;  /* 0x000000160e00728c */ /* 0x000fcc000bf04270 */
[----:B------:R-:W-:-:S13]  /*11f0*/  PLOP3.LUT P0, PT, PT, PT, UP0, 0x80, 0x0 ;  /* 0x000000000000781c */ /* 0x000fda0003f0f008 */
[----:B------:R-:W-:Y:S05]  /*1200*/  @!P0 BRA `(.L_x_197) ;  /* 0x00009f7000008947 */ /* 0x000fea0003800000 */
[----:B-1----:R-:W-:Y:S02]  /*1210*/  UISETP.NE.AND UP0, UPT, UR25, -0x1, UPT ;  /* 0xffffffff1900788c */ /* 0x002fe4000bf05270 */
[----:B------:R-:W-:Y:S02]  /*1220*/  ULDC.64 UR8, c[0x0][0x178] ;  /* 0x00005e0000087ab9 */ /* 0x000fe40000000a00 */
[----:B------:R-:W-:Y:S02]  /*1230*/  ULDC.64 UR6, c[0x0][0x190] ;  /* 0x0000640000067ab9 */ /* 0x000fe40000000a00 */
[----:B------:R-:W-:Y:S01]  /*1240*/  UISETP.NE.AND UP2, UPT, UR15, -0x1, UPT ;  /* 0xffffffff0f00788c */ /* 0x000fe2000bf45270 */
[----:B------:R-:W-:Y:S01]  /*1250*/  PLOP3.LUT P1, PT, PT, PT, UP0, 0x80, 0x0 ;  /* 0x000000000000781c */ /* 0x000fe20003f2f008 */
[----:B------:R-:W-:Y:S02]  /*1260*/  UIADD3 UR10, UR24, 0x7f, URZ ;  /* 0x0000007f180a7890 */ /* 0x000fe4000fffe03f */
[----:B------:R-:W-:-:S02]  /*1270*/  UIMAD UR11, UR42, UR8, URZ ;  /* 0x000000082a0b72a4 */ /* 0x000fc4000f8e023f */
[----:B------:R-:W-:Y:S02]  /*1280*/  UIMAD.WIDE.U32 UR4, UR15, UR6, URZ ;  /* 0x000000060f0472a5 */ /* 0x000fe4000f8e003f */
[----:B------:R-:W-:Y:S02]  /*1290*/  UIMAD UR19, UR15, UR7, URZ ;  /* 0x000000070f1372a4 */ /* 0x000fe4000f8e023f */
[----:B------:R-:W-:Y:S02]  /*12a0*/  UIMAD.WIDE.U32 UR6, UR35, UR8, URZ ;  /* 0x00000008230672a5 */ /* 0x000fe4000f8e003f */
[----:B------:R-:W-:Y:S02]  /*12b0*/  USHF.R.S32.HI UR18, URZ, 0x1f, UR10 ;  /* 0x0000001f3f127899 */ /* 0x000fe4000801140a */
[----:B------:R-:W-:Y:S02]  /*12c0*/  UIMAD UR11, UR35, UR9, UR11 ;  /* 0x00000009230b72a4 */ /* 0x000fe4000f8e020b */
[----:B------:R-:W-:-:S02]  /*12d0*/  @UP0 UIADD3 UR8, UR17, UR25, URZ ;  /* 0x0000001911080290 */ /* 0x000fc4000fffe03f */
[----:B------:R-:W-:Y:S02]  /*12e0*/  ULEA.HI UR9, UR18, UR10, URZ, 0x7 ;  /* 0x0000000a12097291 */ /* 0x000fe4000f8f383f */
[----:B------:R-:W-:Y:S02]  /*12f0*/  UIADD3 UR36, UR7, UR11, URZ ;  /* 0x0000000b07247290 */ /* 0x000fe4000fffe03f */
[----:B------:R-:W-:Y:S02]  /*1300*/  USEL UR41, UR6, UR4, !UP2 ;  /* 0x0000000406297287 */ /* 0x000fe4000d000000 */
[----:B------:R-:W-:Y:S02]  /*1310*/  @UP2 UIADD3 UR36, UR5, UR19, URZ ;  /* 0x0000001305242290 */ /* 0x000fe4000fffe03f */
[----:B------:R-:W-:Y:S02]  /*1320*/  ULDC.64 UR6, c[0x0][0x198] ;  /* 0x0000660000067ab9 */ /* 0x000fe40000000a00 */
[----:B------:R-:W-:-:S02]  /*1330*/  @UP0 UIMAD.WIDE.U32 UR4, UR8, UR6, URZ ;  /* 0x00000006080402a5 */ /* 0x000fc4000f8e003f */
[----:B------:R-:W-:Y:S02]  /*1340*/  ULOP3.LUT UR6, UR9, 0xffffff80, URZ, 0xc0, !UPT ;  /* 0xffffff8009067892 */ /* 0x000fe4000f8ec03f */
[----:B------:R-:W-:Y:S02]  /*1350*/  @UP0 UIMAD UR31, UR8, UR7, UR5 ;  /* 0x00000007081f02a4 */ /* 0x000fe4000f8e0205 */
[----:B------:R-:W-:Y:S02]  /*1360*/  UIADD3 UR11, UR6, -0x80, URZ ;  /* 0xffffff80060b7890 */ /* 0x000fe4000fffe03f */
[----:B------:R-:W-:Y:S02]  /*1370*/  USHF.R.S32.HI UR37, URZ, 0x7, UR9 ;  /* 0x000000073f257899 */ /* 0x000fe40008011409 */
[----:B------:R-:W-:Y:S02]  /*1380*/  USHF.R.S32.HI UR34, URZ, 0x1f, UR11 ;  /* 0x0000001f3f227899 */ /* 0x000fe4000801140b */
[----:B------:R-:W-:Y:S01]  /*1390*/  @UP0 UMOV UR29, UR4 ;  /* 0x00000004001d0c82 */ /* 0x000fe20008000000 */
[----:B------:R-:W-:Y:S05]  /*13a0*/  @P1 BRA `(.L_x_198) ;  /* 0x000000c000001947 */ /* 0x000fea0003800000 */
[----:B------:R-:W-:Y:S02]  /*13b0*/  USHF.R.S32.HI UR4, URZ, 0x1f, UR17 ;  /* 0x0000001f3f047899 */ /* 0x000fe40008011411 */
[----:B------:R-:W-:-:S02]  /*13c0*/  ULDC.64 UR6, c[0x0][0x198] ;  /* 0x0000660000067ab9 */ /* 0x000fc40000000a00 */
[----:B------:R-:W-:Y:S02]  /*13d0*/  UIMAD UR8, UR4, UR6, URZ ;  /* 0x00000006040872a4 */ /* 0x000fe4000f8e023f */
[----:B------:R-:W-:Y:S02]  /*13e0*/  UIMAD.WIDE.U32 UR4, UR17, UR6, URZ ;  /* 0x00000006110472a5 */ /* 0x000fe4000f8e003f */
[----:B------:R-:W-:-:S04]  /*13f0*/  UIMAD UR7, UR17, UR7, UR8 ;  /* 0x00000007110772a4 */ /* 0x000fc8000f8e0208 */
[----:B------:R-:W-:-:S03]  /*1400*/  UIADD3 UR5, UR5, UR7, URZ ;  /* 0x0000000705057290 */ /* 0x000fc6000fffe03f */
[----:B------:R-:W-:Y:S02]  /*1410*/  ULDC.64 UR6, c[0x0][0x180] ;  /* 0x0000600000067ab9 */ /* 0x000fe40000000a00 */
[----:B------:R-:W-:Y:S02]  /*1420*/  UIMAD.WIDE.U32 UR4, UR35, UR6, UR4 ;  /* 0x00000006230472a5 */ /* 0x000fe4000f8e0004 */
[----:B------:R-:W-:-:S04]  /*1430*/  UIMAD UR6, UR42, UR6, URZ ;  /* 0x000000062a0672a4 */ /* 0x000fc8000f8e023f */
[----:B------:R-:W-:Y:S02]  /*1440*/  UIMAD UR6, UR35, UR7, UR6 ;  /* 0x00000007230672a4 */ /* 0x000fe4000f8e0206 */
[----:B------:R-:W-:Y:S02]  /*1450*/  UMOV UR29, UR4 ;  /* 0x00000004001d7c82 */ /* 0x000fe40008000000 */
[----:B------:R-:W-:Y:S02]  /*1460*/  UIADD3 UR31, UR5, UR6, URZ ;  /* 0x00000006051f7290 */ /* 0x000fe4000fffe03f */
.L_x_198:
[----:B------:R-:W-:Y:S02]  /*1470*/  @UP0 UIADD3 UR6, UR17, UR25, URZ ;  /* 0x0000001911060290 */ /* 0x000fe4000fffe03f */
[----:B------:R-:W-:Y:S02]  /*1480*/  ULDC.64 UR8, c[0x0][0x1a0] ;  /* 0x0000680000087ab9 */ /* 0x000fe40000000a00 */
[----:B------:R-:W-:-:S04]  /*1490*/  @UP0 UIMAD.WIDE.U32 UR4, UR6, UR8, URZ ;  /* 0x00000008060402a5 */ /* 0x000fc8000f8e003f */
[----:B------:R-:W-:-:S03]  /*14a0*/  @UP0 UIMAD UR27, UR6, UR9, UR5 ;  /* 0x00000009061b02a4 */ /* 0x000fc6000f8e0205 */
[----:B------:R-:W-:Y:S01]  /*14b0*/  @UP0 UMOV UR26, UR4 ;  /* 0x00000004001a0c82 */ /* 0x000fe20008000000 */
[----:B------:R-:W-:Y:S05]  /*14c0*/  @P1 BRA `(.L_x_199) ;  /* 0x000000c000001947 */ /* 0x000fea0003800000 */
[----:B------:R-:W-:Y:S02]  /*14d0*/  USHF.R.S32.HI UR4, URZ, 0x1f, UR17 ;  /* 0x0000001f3f047899 */ /* 0x000fe40008011411 */
[----:B------:R-:W-:Y:S02]  /*14e0*/  ULDC.64 UR6, c[0x0][0x1a0] ;  /* 0x0000680000067ab9 */ /* 0x000fe40000000a00 */
[----:B------:R-:W-:Y:S02]  /*14f0*/  UIMAD UR4, UR4, UR6, URZ ;  /* 0x00000006040472a4 */ /* 0x000fe4000f8e023f */
[----:B------:R-:W-:Y:S02]  /*1500*/  ULDC.64 UR8, c[0x0][0x188] ;  /* 0x0000620000087ab9 */ /* 0x000fe40000000a00 */
[----:B------:R-:W-:Y:S02]  /*1510*/  UIMAD UR7, UR17, UR7, UR4 ;  /* 0x00000007110772a4 */ /* 0x000fe4000f8e0204 */
[----:B------:R-:W-:-:S04]  /*1520*/  UIMAD UR4, UR42, UR8, URZ ;  /* 0x000000082a0472a4 */ /* 0x000fc8000f8e023f */
[----:B------:R-:W-:Y:S02]  /*1530*/  UIMAD UR9, UR35, UR9, UR4 ;  /* 0x00000009230972a4 */ /* 0x000fe4000f8e0204 */
[----:B------:R-:W-:-:S04]  /*1540*/  UIMAD.WIDE.U32 UR4, UR17, UR6, URZ ;  /* 0x00000006110472a5 */ /* 0x000fc8000f8e003f */
[----:B------:R-:W-:-:S04]  /*1550*/  UIADD3 UR5, UR5, UR7, URZ ;  /* 0x0000000705057290 */ /* 0x000fc8000fffe03f */
[----:B------:R-:W-:-:S04]  /*1560*/  UIMAD.WIDE.U32 UR4, UR35, UR8, UR4 ;  /* 0x00000008230472a5 */ /* 0x000fc8000f8e0004 */
[----:B------:R-:W-:-:S03]  /*1570*/  UIADD3 UR27, UR5, UR9, URZ ;  /* 0x00000009051b7290 */ /* 0x000fc6000fffe03f */
[----:B------:R-:W-:Y:S02]  /*1580*/  UMOV UR26, UR4 ;  /* 0x00000004001a7c82 */ /* 0x000fe40008000000 */
.L_x_199:
[----:B------:R-:W-:Y:S01]  /*1590*/  IABS R6, c[0x0][0x1c8] ;  /* 0x0000720000067a13 */ /* 0x000fe20000000000 */
[----:B------:R-:W-:Y:S01]  /*15a0*/  ULDC.64 UR6, c[0x0][0x370] ;  /* 0x0000dc0000067ab9 */ /* 0x000fe20000000a00 */
[----:B------:R-:W-:Y:S01]  /*15b0*/  IABS R2, UR40 ;  /* 0x0000002800027c13 */ /* 0x000fe20008000000 */
[----:B------:R-:W-:Y:S01]  /*15c0*/  @UP2 UIMAD.WIDE.U32 UR4, UR15, UR6, URZ ;  /* 0x000000060f0422a5 */ /* 0x000fe2000f8e003f */
[----:B------:R-:W1:Y:S01]  /*15d0*/  I2F.RP R4, R6 ;  /* 0x0000000600047306 */ /* 0x000e620000209400 */
[----:B------:R-:W-:Y:S01]  /*15e0*/  ULDC UR8, c[0x0][0x224] ;  /* 0x0000890000087ab9 */ /* 0x000fe20000000800 */
[----:B------:R-:W-:Y:S01]  /*15f0*/  ISETP.NE.AND P2, PT, RZ, c[0x0][0x1c8], PT ;  /* 0x00007200ff007a0c */ /* 0x000fe20003f45270 */
[----:B------:R-:W-:Y:S02]  /*1600*/  @UP2 UIMAD UR33, UR15, UR7, UR5 ;  /* 0x000000070f2122a4 */ /* 0x000fe4000f8e0205 */
[----:B------:R-:W-:Y:S02]  /*1610*/  USHF.R.S32.HI UR23, URZ, 0x1f, UR22 ;  /* 0x0000001f3f177899 */ /* 0x000fe40008011416 */
[----:B------:R-:W-:-:S02]  /*1620*/  @UP2 UMOV UR30, UR4 ;  /* 0x00000004001e2c82 */ /* 0x000fc40008000000 */
[----:B------:R-:W-:Y:S02]  /*1630*/  ULDC.64 UR4, c[0x0][0x368] ;  /* 0x0000da0000047ab9 */ /* 0x000fe40000000a00 */
[----:B------:R-:W-:-:S04]  /*1640*/  @!UP2 UIMAD UR6, UR42, UR4, URZ ;  /* 0x000000042a06a2a4 */ /* 0x000fc8000f8e023f */
[----:B------:R-:W-:Y:S01]  /*1650*/  @!UP2 UIMAD UR6, UR35, UR5, UR6 ;  /* 0x000000052306a2a4 */ /* 0x000fe2000f8e0206 */
[----:B-1----:R-:W1:Y:S01]  /*1660*/  MUFU.RCP R4, R4 ;  /* 0x0000000400047308 */ /* 0x002e620000001000 */
[----:B------:R-:W-:-:S04]  /*1670*/  @!UP2 UIMAD.WIDE.U32 UR4, UR35, UR4, URZ ;  /* 0x000000042304a2a5 */ /* 0x000fc8000f8e003f */
[----:B------:R-:W-:Y:S02]  /*1680*/  @!UP2 UIADD3 UR33, UR5, UR6, URZ ;  /* 0x000000060521a290 */ /* 0x000fe4000fffe03f */
[----:B------:R-:W-:Y:S02]  /*1690*/  UIMAD UR6, UR39, UR15, URZ ;  /* 0x0000000f270672a4 */ /* 0x000fe4000f8e023f */
[----:B------:R-:W-:Y:S02]  /*16a0*/  @!UP2 UMOV UR30, UR4 ;  /* 0x00000004001eac82 */ /* 0x000fe40008000000 */
[----:B------:R-:W-:Y:S01]  /*16b0*/  UIMAD UR4, UR42, UR8, UR54 ;  /* 0x000000082a0472a4 */ /* 0x000fe2000f8e0236 */
[----:B------:R-:W2:Y:S03]  /*16c0*/  S2UR UR8, SR_CTAID.X ;  /* 0x00000000000879c3 */ /* 0x000ea60000002500 */
[----:B------:R-:W-:Y:S01]  /*16d0*/  UIADD3 UR4, UR47, UR4, URZ ;  /* 0x000000042f047290 */ /* 0x000fe2000fffe03f */
[----:B-1----:R-:W-:-:S03]  /*16e0*/  IADD3 R4, R4, 0xffffffe, RZ ;  /* 0x0ffffffe04047810 */ /* 0x002fc60007ffe0ff */
[----:B------:R-:W-:Y:S01]  /*16f0*/  UIMAD UR4, UR38, UR4, UR53 ;  /* 0x00000004260472a4 */ /* 0x000fe2000f8e0235 */
[----:B------:R-:W1:Y:S03]  /*1700*/  F2I.FTZ.U32.TRUNC.NTZ R5, R4 ;  /* 0x0000000400057305 */ /* 0x000e66000021f000 */
[----:B------:R-:W-:Y:S02]  /*1710*/  UIADD3 UR10, UR45, UR4, URZ ;  /* 0x000000042d0a7290 */ /* 0x000fe4000fffe03f */
[----:B------:R-:W-:-:S04]  /*1720*/  UIMAD.WIDE.U32 UR4, UR38, UR15, URZ ;  /* 0x0000000f260472a5 */ /* 0x000fc8000f8e003f */
[----:B------:R-:W-:Y:S02]  /*1730*/  @UP2 UIADD3 UR10, UR5, UR6, URZ ;  /* 0x00000006050a2290 */ /* 0x000fe4000fffe03f */
[----:B------:R-:W-:Y:S02]  /*1740*/  USEL UR19, UR44, UR4, !UP2 ;  /* 0x000000042c137287 */ /* 0x000fe4000d000000 */
[----:B------:R-:W-:Y:S01]  /*1750*/  ULDC.64 UR6, c[0x0][0x3d8] ;  /* 0x0000f60000067ab9 */ /* 0x000fe20000000a00 */
[----:B-1----:R-:W-:Y:S01]  /*1760*/  IMAD.MOV R0, RZ, RZ, -R5 ;  /* 0x000000ffff007224 */ /* 0x002fe200078e0a05 */
[----:B--2---:R-:W-:Y:S01]  /*1770*/  UIMAD.WIDE.U32 UR4, UR8, UR6, URZ ;  /* 0x00000006080472a5 */ /* 0x004fe2000f8e003f */
[----:B------:R-:W-:Y:S02]  /*1780*/  IMAD.MOV.U32 R4, RZ, RZ, RZ ;  /* 0x000000ffff047224 */ /* 0x000fe400078e00ff */
[----:B------:R-:W-:Y:S01]  /*1790*/  IMAD R0, R0, R6, RZ ;  /* 0x0000000600007224 */ /* 0x000fe200078e02ff */
[----:B------:R-:W-:-:S02]  /*17a0*/  USEL UR18, UR4, URZ, UP6 ;  /* 0x0000003f04127287 */ /* 0x000fc4000b000000 */
[----:B------:R-:W-:Y:S01]  /*17b0*/  UIMAD UR7, UR8, UR7, UR5 ;  /* 0x00000007080772a4 */ /* 0x000fe2000f8e0205 */
[----:B------:R-:W-:Y:S01]  /*17c0*/  IMAD.HI.U32 R0, R5, R0, R4 ;  /* 0x0000000005007227 */ /* 0x000fe200078e0004 */
[----:B------:R-:W-:Y:S02]  /*17d0*/  USHF.L.U64.HI UR4, UR35, 0x7, UR42 ;  /* 0x0000000723047899 */ /* 0x000fe4000801022a */
[----:B------:R-:W-:Y:S02]  /*17e0*/  USHF.L.U32 UR8, UR35, 0x7, URZ ;  /* 0x0000000723087899 */ /* 0x000fe4000800063f */
[----:B------:R-:W-:Y:S01]  /*17f0*/  USEL UR5, UR4, URZ, UP1 ;  /* 0x0000003f04057287 */ /* 0x000fe20008800000 */
[----:B------:R-:W-:Y:S01]  /*1800*/  IMAD.HI.U32 R0, R0, R2, RZ ;  /* 0x0000000200007227 */ /* 0x000fe200078e00ff */
[----:B------:R-:W-:-:S03]  /*1810*/  USEL UR4, UR8, URZ, UP1 ;  /* 0x0000003f08047287 */ /* 0x000fc60008800000 */
[----:B------:R-:W-:Y:S01]  /*1820*/  IMAD.MOV R4, RZ, RZ, -R0 ;  /* 0x000000ffff047224 */ /* 0x000fe200078e0a00 */
[----:B------:R-:W-:Y:S02]  /*1830*/  UIADD3 UR4, UP1, UR11, UR4, URZ ;  /* 0x000000040b047290 */ /* 0x000fe4000ff3e03f */
[----:B------:R-:W-:Y:S01]  /*1840*/  ULDC UR8, c[0x0][0x234] ;  /* 0x00008d0000087ab9 */ /* 0x000fe20000000800 */
[C---:B------:R-:W-:Y:S01]  /*1850*/  IMAD R2, R6.reuse, R4, R2 ;  /* 0x0000000406027224 */ /* 0x040fe200078e0202 */
[----:B------:R-:W-:Y:S02]  /*1860*/  UIADD3.X UR6, UR34, UR5, URZ, UP1, !UPT ;  /* 0x0000000522067290 */ /* 0x000fe40008ffe43f */
[----:B------:R-:W-:Y:S02]  /*1870*/  UIMAD UR5, UR39, UR4, URZ ;  /* 0x00000004270572a4 */ /* 0x000fe4000f8e023f */
[----:B------:R-:W-:Y:S02]  /*1880*/  ISETP.GT.U32.AND P0, PT, R6, R2, PT ;  /* 0x000000020600720c */ /* 0x000fe40003f04070 */
[----:B------:R-:W-:-:S02]  /*1890*/  UIMAD UR6, UR38, UR6, UR5 ;  /* 0x00000006260672a4 */ /* 0x000fc4000f8e0205 */
[----:B------:R-:W-:-:S04]  /*18a0*/  @UP5 USEL UR5, UR56, UR15, !UP2 ;  /* 0x0000000f38055287 */ /* 0x000fc8000d000000 */
[----:B------:R-:W-:Y:S02]  /*18b0*/  @UP5 UIMAD UR9, UR40, UR8, UR5 ;  /* 0x00000008280952a4 */ /* 0x000fe4000f8e0205 */
[----:B------:R-:W-:Y:S02]  /*18c0*/  UIMAD.WIDE.U32 UR4, UR38, UR4, URZ ;  /* 0x00000004260472a5 */ /* 0x000fe4000f8e003f */
[----:B------:R-:W-:Y:S01]  /*18d0*/  USEL UR8, UR7, URZ, UP6 ;  /* 0x0000003f07087287 */ /* 0x000fe2000b000000 */
[----:B------:R-:W-:Y:S01]  /*18e0*/  @!P0 IMAD.IADD R2, R2, 0x1, -R6 ;  /* 0x0000000102028824 */ /* 0x000fe200078e0a06 */
[----:B------:R-:W-:Y:S01]  /*18f0*/  @!P0 IADD3 R0, R0, 0x1, RZ ;  /* 0x0000000100008810 */ /* 0x000fe20007ffe0ff */
[----:B------:R-:W-:Y:S01]  /*1900*/  @!UP5 UMOV UR9, UR51 ;  /* 0x000000330009dc82 */ /* 0x000fe20008000000 */
[----:B------:R-:W-:Y:S01]  /*1910*/  ISETP.LE.AND P0, PT, RZ, UR58, PT ;  /* 0x0000003aff007c0c */ /* 0x000fe2000bf03270 */
[----:B------:R-:W-:Y:S01]  /*1920*/  UIADD3 UR7, UR5, UR6, URZ ;  /* 0x0000000605077290 */ /* 0x000fe2000fffe03f */
[----:B------:R-:W-:-:S13]  /*1930*/  ISETP.GE.U32.AND P3, PT, R2, R6, PT ;  /* 0x000000060200720c */ /* 0x000fda0003f66070 */
[----:B------:R-:W-:-:S05]  /*1940*/  @P3 IADD3 R0, R0, 0x1, RZ ;  /* 0x0000000100003810 */ /* 0x000fca0007ffe0ff */
[----:B------:R-:W-:-:S04]  /*1950*/  IMAD.MOV.U32 R12, RZ, RZ, R0 ;  /* 0x000000ffff0c7224 */ /* 0x000fc800078e0000 */
[----:B------:R-:W-:Y:S01]  /*1960*/  @!P0 IMAD.MOV R12, RZ, RZ, -R12 ;  /* 0x000000ffff0c8224 */ /* 0x000fe200078e0a0c */
[----:B------:R-:W-:Y:S02]  /*1970*/  PLOP3.LUT P0, PT, PT, PT, UP5, 0x80, 0x0 ;  /* 0x000000000000781c */ /* 0x000fe40003f0f058 */
[----:B------:R-:W-:-:S04]  /*1980*/  @!P2 LOP3.LUT R12, RZ, c[0x0][0x1c8], RZ, 0x33, !PT ;  /* 0x00007200ff0caa12 */ /* 0x000fc800078e33ff */
[----:B------:R-:W-:-:S07]  /*1990*/  SHF.R.S32.HI R14, RZ, 0x1f, R12 ;  /* 0x0000001fff0e7819 */ /* 0x000fce000001140c */
[----:B------:R-:W-:Y:S05]  /*19a0*/  @!P0 BRA `(.L_x_200) ;  /* 0x0000005000008947 */ /* 0x000fea0003800000 */
[----:B------:R-:W-:Y:S02]  /*19b0*/  ULDC UR6, c[0x0][0x224] ;  /* 0x0000890000067ab9 */ /* 0x000fe40000000800 */
[----:B------:R-:W-:-:S04]  /*19c0*/  @!UP2 UIMAD UR15, UR35, UR6, URZ ;  /* 0x00000006230fa2a4 */ /* 0x000fc8000f8e023f */
[----:B------:R-:W-:-:S04]  /*19d0*/  ULEA UR6, UR35, UR15, 0x7 ;  /* 0x0000000f23067291 */ /* 0x000fc8000f8e383f */
[----:B------:R-:W-:Y:S01]  /*19e0*/  UIMAD UR6, UR57, UR40, UR6 ;  /* 0x00000028390672a4 */ /* 0x000fe2000f8e0206 */
[----:B------:R-:W-:Y:S05]  /*19f0*/  BRA `(.L_x_201) ;  /* 0x0000001000007947 */ /* 0x000fea0003800000 */
.L_x_200:
[----:B------:R-:W-:Y:S02]  /*1a00*/  UMOV UR6, UR52 ;  /* 0x0000003400067c82 */ /* 0x000fe40008000000 */
.L_x_201:
[----:B------:R-:W-:Y:S01]  /*1a10*/  UIADD3 UR4, UP4, UP3, UR4, UR43, UR49 ;  /* 0x0000002b04047290 */ /* 0x000fe2000fb9e031 */
[----:B------:R-:W1:Y:S01]  /*1a20*/  S2R R19, SR_TID.X ;  /* 0x0000000000137919 */ /* 0x000e620000002100 */
[----:B------:R-:W-:Y:S01]  /*1a30*/  IMAD.U32 R10, RZ, RZ, UR13 ;  /* 0x0000000dff0a7e24 */ /* 0x000fe2000f8e00ff */
[----:B------:R-:W-:Y:S01]  /*1a40*/  SHF.R.S32.HI R199, RZ, 0x1f, R198 ;  /* 0x0000001fffc77819 */ /* 0x000fe200000114c6 */
[----:B------:R-:W-:Y:S01]  /*1a50*/  UIADD3 UR32, UP2, UP1, UR18, UR4, UR19 ;  /* 0x0000000412207290 */ /* 0x000fe2000f95e013 */
[----:B------:R-:W-:Y:S01]  /*1a60*/  IMAD.U32 R8, RZ, RZ, UR12 ;  /* 0x0000000cff087e24 */ /* 0x000fe2000f8e00ff */
[----:B------:R-:W-:Y:S01]  /*1a70*/  UIADD3.X UR4, UR7, UR50, UR55, UP4, UP3 ;  /* 0x0000003207047290 */ /* 0x000fe2000a7e6437 */
[----:B------:R-:W-:Y:S01]  /*1a80*/  IMAD.U32 R9, RZ, RZ, UR11 ;  /* 0x0000000bff097e24 */ /* 0x000fe2000f8e00ff */
[----:B------:R-:W-:Y:S01]  /*1a90*/  ULDC.64 UR12, c[0x0][0x200] ;  /* 0x00008000000c7ab9 */ /* 0x000fe20000000a00 */
[----:B------:R-:W-:Y:S01]  /*1aa0*/  BSSY B1, `(.L_x_197) ;  /* 0x000096d000017945 */ /* 0x000fe20003800000 */
[----:B------:R-:W-:-:S03]  /*1ab0*/  UIADD3.X UR28, UR8, UR4, UR10, UP2, UP1 ;  /* 0x00000004081c7290 */ /* 0x000fc600097e240a */
[----:B------:R-:W-:Y:S02]  /*1ac0*/  ULDC.64 UR4, c[0x0][0x1a8] ;  /* 0x00006a0000047ab9 */ /* 0x000fe40000000a00 */
[----:B------:R-:W-:Y:S02]  /*1ad0*/  UIMAD UR4, UR59, UR4, URZ ;  /* 0x000000043b0472a4 */ /* 0x000fe4000f8e023f */
[----:B------:R-:W-:Y:S02]  /*1ae0*/  UMOV UR10, 0x4 ;  /* 0x00000004000a7882 */ /* 0x000fe40000000000 */
[----:B------:R-:W-:-:S03]  /*1af0*/  UIMAD UR19, UR40, UR5, UR4 ;  /* 0x00000005281372a4 */ /* 0x000fc6000f8e0204 */
[----:B------:R-:W-:Y:S02]  /*1b00*/  ULDC.64 UR4, c[0x0][0x378] ;  /* 0x0000de0000047ab9 */ /* 0x000fe40000000a00 */
[----:B------:R-:W-:Y:S01]  /*1b10*/  UIMAD UR4, UR59, UR4, URZ ;  /* 0x000000043b0472a4 */ /* 0x000fe2000f8e023f */
[----:B-1----:R-:W-:-:S03]  /*1b20*/  SHF.R.S32.HI R20, RZ, 0x1f, R19 ;  /* 0x0000001fff147819 */ /* 0x002fc60000011413 */
[----:B------:R-:W-:Y:S01]  /*1b30*/  UIMAD UR18, UR40, UR5, UR4 ;  /* 0x00000005281272a4 */ /* 0x000fe2000f8e0204 */
[----:B------:R-:W-:Y:S02]  /*1b40*/  LEA.HI R0, R20, R19, RZ, 0x3 ;  /* 0x0000001314007211 */ /* 0x000fe400078f18ff */
[----:B------:R-:W-:Y:S02]  /*1b50*/  ULDC.64 UR4, c[0x0][0x370] ;  /* 0x0000dc0000047ab9 */ /* 0x000fe40000000a00 */
[----:B------:R-:W-:Y:S01]  /*1b60*/  UIMAD UR4, UR34, UR4, URZ ;  /* 0x00000004220472a4 */ /* 0x000fe2000f8e023f */
[----:B------:R-:W-:-:S03]  /*1b70*/  SHF.R.S32.HI R0, RZ, 0x3, R0 ;  /* 0x00000003ff007819 */ /* 0x000fc60000011400 */
[----:B------:R-:W-:Y:S01]  /*1b80*/  UIMAD UR15, UR11, UR5, UR4 ;  /* 0x000000050b0f72a4 */ /* 0x000fe2000f8e0204 */
[----:B------:R-:W-:Y:S01]  /*1b90*/  SHF.R.S32.HI R18, RZ, 0x1f, R0 ;  /* 0x0000001fff127819 */ /* 0x000fe20000011400 */
[----:B------:R-:W-:Y:S01]  /*1ba0*/  UIADD3 UR4, UR11, UR9, URZ ;  /* 0x000000090b047290 */ /* 0x000fe2000fffe03f */
[----:B------:R-:W-:-:S03]  /*1bb0*/  IADD3 R2, P0, R0, UR11, RZ ;  /* 0x0000000b00027c10 */ /* 0x000fc6000ff1e0ff */
[----:B------:R-:W-:Y:S01]  /*1bc0*/  UIMAD.WIDE UR4, UR4, UR10, UR12 ;  /* 0x0000000a040472a5 */ /* 0x000fe2000f8e020c */
[----:B------:R-:W-:Y:S01]  /*1bd0*/  IADD3.X R7, R18, UR34, RZ, P0, !PT ;  /* 0x0000002212077c10 */ /* 0x000fe200087fe4ff */
[----:B------:R-:W-:Y:S01]  /*1be0*/  IMAD.WIDE.U32 R4, R2, c[0x0][0x190], R198 ;  /* 0x0000640002047a25 */ /* 0x000fe200078e00c6 */
[----:B------:R-:W-:Y:S02]  /*1bf0*/  ULDC.64 UR12, c[0x0][0x3c8] ;  /* 0x0000f200000c7ab9 */ /* 0x000fe40000000a00 */
[----:B------:R-:W-:Y:S01]  /*1c00*/  ULDC UR34, c[0x0][0x2e8] ;  /* 0x0000ba0000227ab9 */ /* 0x000fe20000000800 */
[----:B------:R-:W-:Y:S01]  /*1c10*/  IMAD R7, R7, c[0x0][0x190], RZ ;  /* 0x0000640007077a24 */ /* 0x000fe200078e02ff */
[----:B------:R-:W-:Y:S01]  /*1c20*/  UMOV UR8, UR4 ;  /* 0x0000000400087c82 */ /* 0x000fe20008000000 */
[----:B------:R-:W-:Y:S01]  /*1c30*/  IADD3 R6, P0, R4, UR41, RZ ;  /* 0x0000002904067c10 */ /* 0x000fe2000ff1e0ff */
[----:B------:R-:W-:Y:S01]  /*1c40*/  UIADD3 UR4, UR11, UR6, URZ ;  /* 0x000000060b047290 */ /* 0x000fe2000fffe03f */
[----:B------:R-:W-:Y:S01]  /*1c50*/  IMAD R2, R2, c[0x0][0x194], R7 ;  /* 0x0000650002027a24 */ /* 0x000fe200078e0207 */
[----:B------:R-:W-:-:S02]  /*1c60*/  UMOV UR7, UR5 ;  /* 0x0000000500077c82 */ /* 0x000fc40008000000 */
[----:B------:R-:W-:Y:S01]  /*1c70*/  UIMAD.WIDE UR4, UR4, UR10, UR12 ;  /* 0x0000000a040472a5 */ /* 0x000fe2000f8e020c */
[----:B------:R1:W2:Y:S01]  /*1c80*/  R2UR UR12, R8 ;  /* 0x00000000080c73c2 */ /* 0x0002a200000e0000 */
[----:B------:R-:W-:Y:S02]  /*1c90*/  IADD3.X R7, R5, UR36, R2, P0, !PT ;  /* 0x0000002405077c10 */ /* 0x000fe400087fe402 */
[----:B------:R-:W-:-:S03]  /*1ca0*/  IADD3 R4, P0, R198, UR30, RZ ;  /* 0x0000001ec6047c10 */ /* 0x000fc6000ff1e0ff */
[----:B------:R-:W-:Y:S01]  /*1cb0*/  UMOV UR10, UR4 ;  /* 0x00000004000a7c82 */ /* 0x000fe20008000000 */
[----:B------:R-:W-:Y:S01]  /*1cc0*/  IADD3.X R5, R199, UR33, RZ, P0, !PT ;  /* 0x00000021c7057c10 */ /* 0x000fe200087fe4ff */
[----:B------:R-:W-:Y:S01]  /*1cd0*/  UIADD3 UR4, -UR14, UR24, UR22 ;  /* 0x000000180e047290 */ /* 0x000fe2000fffe116 */
[----:B------:R3:W4:Y:S01]  /*1ce0*/  R2UR UR13, R10 ;  /* 0x000000000a0d73c2 */ /* 0x00072200000e0000 */
[----:B------:R-:W-:Y:S02]  /*1cf0*/  UMOV UR9, UR5 ;  /* 0x0000000500097c82 */ /* 0x000fe40008000000 */
[----:B------:R-:W-:Y:S01]  /*1d00*/  UIADD3 UR4, UR4, -UR34, URZ ;  /* 0x8000002204047290 */ /* 0x000fe2000fffe03f */
[----:B------:R-:W-:-:S03]  /*1d10*/  IMAD.WIDE.U32 R4, R9, c[0x0][0x370], R4 ;  /* 0x0000dc0009047a25 */ /* 0x000fc600078e0004 */
[----:B------:R-:W-:Y:S02]  /*1d20*/  USHF.R.S32.HI UR11, URZ, 0x1f, UR4 ;  /* 0x0000001f3f0b7899 */ /* 0x000fe40008011404 */
[----:B------:R-:W-:Y:S02]  /*1d30*/  IADD3 R5, R5, UR15, RZ ;  /* 0x0000000f05057c10 */ /* 0x000fe4000fffe0ff */
[----:B------:R-:W-:Y:S02]  /*1d40*/  ULEA.HI UR11, UR11, UR4, URZ, 0x7 ;  /* 0x000000040b0b7291 */ /* 0x000fe4000f8f383f */
[----:B------:R-:W-:Y:S01]  /*1d50*/  UIADD3 UR4, UR37, -0x1, URZ ;  /* 0xffffffff25047890 */ /* 0x000fe2000fffe03f */
[----:B-1----:R-:W-:Y:S01]  /*1d60*/  LEA.HI R8, R20, R19, RZ, 0x5 ;  /* 0x0000001314087211 */ /* 0x002fe200078f28ff */
[----:B------:R-:W-:-:S03]  /*1d70*/  USHF.R.S32.HI UR11, URZ, 0x7, UR11 ;  /* 0x000000073f0b7899 */ /* 0x000fc6000801140b */
[----:B------:R-:W-:Y:S01]  /*1d80*/  LOP3.LUT R2, R8, 0xffffffe0, RZ, 0xc0, !PT ;  /* 0xffffffe008027812 */ /* 0x000fe200078ec0ff */
[----:B------:R-:W-:Y:S01]  /*1d90*/  UISETP.LT.AND UP1, UPT, URZ, UR11, UPT ;  /* 0x0000000b3f00728c */ /* 0x000fe2000bf21270 */
[----:B------:R-:W-:-:S03]  /*1da0*/  SHF.R.S32.HI R8, RZ, 0x5, R8 ;  /* 0x00000005ff087819 */ /* 0x000fc60000011408 */
[----:B------:R-:W-:Y:S01]  /*1db0*/  IMAD.IADD R2, R19, 0x1, -R2 ;  /* 0x0000000113027824 */ /* 0x000fe200078e0a02 */
[----:B------:R-:W-:-:S03]  /*1dc0*/  USEL UR11, URZ, UR11, !UP1 ;  /* 0x0000000b3f0b7287 */ /* 0x000fc6000c800000 */
[----:B------:R-:W-:Y:S01]  /*1dd0*/  IMAD R2, R8, UR48, R2 ;  /* 0x0000003008027c24 */ /* 0x000fe2000f8e0202 */
[----:B------:R-:W-:-:S04]  /*1de0*/  UISETP.GT.AND UP1, UPT, UR37, UR11, UPT ;  /* 0x0000000b2500728c */ /* 0x000fc8000bf24270 */
[----:B------:R-:W-:-:S04]  /*1df0*/  IADD3 R8, P0, R2, UR32, RZ ;  /* 0x0000002002087c10 */ /* 0x000fc8000ff1e0ff */
[----:B------:R-:W-:Y:S01]  /*1e00*/  LEA.HI.X.SX32 R9, R2, UR28, 0x1, P0 ;  /* 0x0000001c02097c11 */ /* 0x000fe200080f0eff */
[----:B------:R-:W-:Y:S01]  /*1e10*/  IMAD.U32 R2, RZ, RZ, UR40 ;  /* 0x00000028ff027e24 */ /* 0x000fe2000f8e00ff */
[----:B------:R-:W-:Y:S02]  /*1e20*/  PLOP3.LUT P0, PT, PT, PT, UP1, 0x80, 0x0 ;  /* 0x000000000000781c */ /* 0x000fe40003f0f018 */
[----:B------:R-:W-:Y:S01]  /*1e30*/  LEA R186, P2, R8, c[0x0][0x350], 0x2 ;  /* 0x0000d40008ba7a11 */ /* 0x000fe200078410ff */
[----:B------:R-:W-:-:S03]  /*1e40*/  IMAD.WIDE.U32 R4, R2, c[0x0][0x378], R4 ;  /* 0x0000de0002047a25 */ /* 0x000fc600078e0004 */
[----:B------:R-:W-:Y:S01]  /*1e50*/  LEA.HI.X R187, R8, c[0x0][0x354], R9, 0x2, P2 ;  /* 0x0000d50008bb7a11 */ /* 0x000fe200010f1409 */
[----:B------:R-:W-:Y:S01]  /*1e60*/  IMAD.WIDE.U32 R6, R2, c[0x0][0x1a8], R6 ;  /* 0x00006a0002067a25 */ /* 0x000fe200078e0006 */
[----:B------:R-:W-:-:S03]  /*1e70*/  IADD3 R5, R5, UR18, RZ ;  /* 0x0000001205057c10 */ /* 0x000fc6000fffe0ff */
[----:B------:R-:W-:Y:S01]  /*1e80*/  IMAD R2, R18, c[0x0][0x370], RZ ;  /* 0x0000dc0012027a24 */ /* 0x000fe200078e02ff */
[----:B------:R-:W-:Y:S01]  /*1e90*/  IADD3 R7, R7, UR19, RZ ;  /* 0x0000001307077c10 */ /* 0x000fe2000fffe0ff */
[----:B------:R-:W-:Y:S01]  /*1ea0*/  IMAD.WIDE.U32 R4, R0, c[0x0][0x370], R4 ;  /* 0x0000dc0000047a25 */ /* 0x000fe200078e0004 */
[----:B------:R-:W-:-:S03]  /*1eb0*/  LEA R200, P4, R6, c[0x0][0x160], 0x1 ;  /* 0x0000580006c87a11 */ /* 0x000fc600078808ff */
[----:B------:R-:W-:Y:S01]  /*1ec0*/  IMAD R2, R0, c[0x0][0x374], R2 ;  /* 0x0000dd0000027a24 */ /* 0x000fe200078e0202 */
[----:B------:R-:W-:Y:S02]  /*1ed0*/  LEA R202, P3, R4, c[0x0][0x330], 0x1 ;  /* 0x0000cc0004ca7a11 */ /* 0x000fe400078608ff */
[----:B------:R-:W-:Y:S01]  /*1ee0*/  LEA.HI.X R197, R6, c[0x0][0x164], R7, 0x1, P4 ;  /* 0x0000590006c57a11 */ /* 0x000fe200020f0c07 */
[----:B------:R-:W-:-:S05]  /*1ef0*/  IMAD.IADD R2, R5, 0x1, R2 ;  /* 0x0000000105027824 */ /* 0x000fca00078e0202 */
[----:B------:R-:W-:Y:S01]  /*1f00*/  LEA.HI.X R201, R4, c[0x0][0x334], R2, 0x1, P3 ;  /* 0x0000cd0004c97a11 */ /* 0x000fe200018f0c02 */
[----:B--234-:R-:W-:Y:S05]  /*1f10*/  @P0 BRA `(.L_x_202) ;  /* 0x00000b1000000947 */ /* 0x01cfea0003800000 */
        /* <DEDUP_REMOVED lines=9> */
[----:B------:R-:W-:Y:S02]  /*1fb0*/  UIMAD.WIDE.U32 UR4, UR17, UR6, URZ ;  /* 0x00000006110472a5 */ /* 0x000fe4000f8e003f */
[----:B------:R-:W-:-:S03]  /*1fc0*/  UIMAD UR7, UR17, UR7, UR8 ;  /* 0x00000007110772a4 */ /* 0x000fc6000f8e0208 */
[----:B------:R-:W-:Y:S02]  /*1fd0*/  ULDC.64 UR8, c[0x0][0x388] ;  /* 0x0000e20000087ab9 */ /* 0x000fe40000000a00 */
[----:B------:R-:W-:Y:S02]  /*1fe0*/  UIADD3 UR5, UR5, UR7, URZ ;  /* 0x0000000705057290 */ /* 0x000fe4000fffe03f */
[----:B------:R-:W-:Y:S02]  /*1ff0*/  UIMAD UR6, UR42, UR8, URZ ;  /* 0x000000082a0672a4 */ /* 0x000fe4000f8e023f */
[----:B------:R-:W-:Y:S02]  /*2000*/  UIMAD.WIDE.U32 UR4, UR35, UR8, UR4 ;  /* 0x00000008230472a5 */ /* 0x000fe4000f8e0004 */
[----:B------:R-:W-:-:S04]  /*2010*/  UIMAD UR6, UR35, UR9, UR6 ;  /* 0x00000009230672a4 */ /* 0x000fc8000f8e0206 */
[----:B------:R-:W-:Y:S02]  /*2020*/  UIADD3 UR11, UR5, UR6, URZ ;  /* 0x00000006050b7290 */ /* 0x000fe4000fffe03f */
[----:B------:R-:W-:Y:S02]  /*2030*/  UMOV UR10, UR4 ;  /* 0x00000004000a7c82 */ /* 0x000fe40008000000 */
.L_x_203:
        /* <DEDUP_REMOVED lines=18> */
.L_x_204:
[----:B------:R-:W-:Y:S01]  /*2160*/  ULDC.64 UR4, c[0x0][0x3a0] ;  /* 0x0000e80000047ab9 */ /* 0x000fe20000000a00 */
[----:B------:R-:W-:Y:S01]  /*2170*/  IMAD.U32 R11, RZ, RZ, UR22 ;  /* 0x00000016ff0b7e24 */ /* 0x000fe2000f8e00ff */
[----:B------:R-:W-:Y:S01]  /*2180*/  UIMAD UR4, UR23, UR4, URZ ;  /* 0x00000004170472a4 */ /* 0x000fe2000f8e023f */
[----:B------:R-:W-:Y:S01]  /*2190*/  ISETP.GE.AND P4, PT, R198, c[0x0][0x220], PT ;  /* 0x00008800c6007a0c */ /* 0x000fe20003f86270 */
[----:B------:R-:W-:Y:S01]  /*21a0*/  ULDC.64 UR6, c[0x0][0x3b8] ;  /* 0x0000ee0000067ab9 */ /* 0x000fe20000000a00 */
[----:B------:R-:W-:Y:S01]  /*21b0*/  IMAD.WIDE.U32 R4, R11, c[0x0][0x3a0], R198 ;  /* 0x0000e8000b047a25 */ /* 0x000fe200078e00c6 */
[----:B------:R-:W-:Y:S01]  /*21c0*/  UIMAD UR5, UR22, UR5, UR4 ;  /* 0x00000005160572a4 */ /* 0x000fe2000f8e0204 */
[----:B------:R-:W-:Y:S01]  /*21d0*/  BSSY B0, `(.L_x_205) ;  /* 0x0000015000007945 */ /* 0x000fe20003800000 */
[----:B------:R-:W-:-:S02]  /*21e0*/  UIMAD UR4, UR16, -0x80, UR14 ;  /* 0xffffff80100478a4 */ /* 0x000fc4000f8e020e */
[----:B------:R-:W-:Y:S02]  /*21f0*/  IADD3 R4, P0, R4, UR10, RZ ;  /* 0x0000000a04047c10 */ /* 0x000fe4000ff1e0ff */
[----:B------:R-:W-:Y:S01]  /*2200*/  IMAD.U32 R2, RZ, RZ, UR5 ;  /* 0x00000005ff027e24 */ /* 0x000fe2000f8e00ff */
[----:B------:R-:W-:Y:S01]  /*2210*/  UIMAD UR5, UR59, UR6, URZ ;  /* 0x000000063b0572a4 */ /* 0x000fe2000f8e023f */
[----:B------:R-:W-:-:S03]  /*2220*/  ISETP.GE.OR P3, PT, R0, UR4, P4 ;  /* 0x0000000400007c0c */ /* 0x000fc6000a766670 */
[----:B------:R-:W-:Y:S01]  /*2230*/  IADD3.X R5, R5, UR11, R2, P0, !PT ;  /* 0x0000000b05057c10 */ /* 0x000fe200087fe402 */
[----:B------:R-:W-:Y:S01]  /*2240*/  IMAD.U32 R2, RZ, RZ, UR40 ;  /* 0x00000028ff027e24 */ /* 0x000fe2000f8e00ff */
[----:B------:R-:W-:-:S03]  /*2250*/  UIMAD UR5, UR40, UR7, UR5 ;  /* 0x00000007280572a4 */ /* 0x000fc6000f8e0205 */
[----:B------:R-:W-:-:S05]  /*2260*/  IMAD.WIDE.U32 R4, R2, c[0x0][0x3b8], R4 ;  /* 0x0000ee0002047a25 */ /* 0x000fca00078e0004 */
[----:B------:R-:W-:Y:S01]  /*2270*/  IADD3 R10, R5, UR5, RZ ;  /* 0x00000005050a7c10 */ /* 0x000fe2000fffe0ff */
        /* <DEDUP_REMOVED lines=10> */
.L_x_206:
[----:B------:R-:W-:Y:S05]  /*2320*/  BSYNC B0 ;  /* 0x0000000000007941 */ /* 0x000fea0003800000 */
.L_x_205:
[----:B------:R-:W-:Y:S01]  /*2330*/  IADD3 R2, R0, 0x20, RZ ;  /* 0x0000002000027810 */ /* 0x000fe20007ffe0ff */
[----:B------:R-:W-:Y:S03]  /*2340*/  BSSY B0, `(.L_x_207) ;  /* 0x000000e000007945 */ /* 0x000fe60003800000 */
[----:B------:R-:W-:-:S13]  /*2350*/  ISETP.GE.OR P2, PT, R2, UR4, P4 ;  /* 0x0000000402007c0c */ /* 0x000fda000a746670 */
[----:B------:R-:W-:Y:S05]  /*2360*/  @P2 BRA `(.L_x_208) ;  /* 0x000000b000002947 */ /* 0x000fea0003800000 */
[----:B------:R-:W-:Y:S02]  /*2370*/  IADD3 R2, P0, R0, 0x20, RZ ;  /* 0x0000002000027810 */ /* 0x000fe40007f1e0ff */
[----:B------:R-:W-:-:S03]  /*2380*/  MOV R7, R10 ;  /* 0x0000000a00077202 */ /* 0x000fc60000000f00 */
[----:B------:R-:W-:-:S04]  /*2390*/  IMAD.X R6, RZ, RZ, R18, P0 ;  /* 0x000000ffff067224 */ /* 0x000fc800000e0612 */
[----:B-1----:R-:W-:Y:S02]  /*23a0*/  IMAD R8, R6, c[0x0][0x3a0], RZ ;  /* 0x0000e80006087a24 */ /* 0x002fe400078e02ff */
[----:B------:R-:W-:-:S04]  /*23b0*/  IMAD.MOV.U32 R6, RZ, RZ, R4 ;  /* 0x000000ffff067224 */ /* 0x000fc800078e0004 */
[----:B------:R-:W-:-:S04]  /*23c0*/  IMAD.WIDE.U32 R6, R2, c[0x0][0x3a0], R6 ;  /* 0x0000e80002067a25 */ /* 0x000fc800078e0006 */
[----:B------:R-:W-:Y:S01]  /*23d0*/  IMAD R2, R2, c[0x0][0x3a4], R8 ;  /* 0x0000e90002027a24 */ /* 0x000fe200078e0208 */
[----:B------:R-:W-:-:S04]  /*23e0*/  LEA R8, P0, R6, c[0x0][0x340], 0x1 ;  /* 0x0000d00006087a11 */ /* 0x000fc800078008ff */
[----:B------:R-:W-:-:S04]  /*23f0*/  IADD3 R2, R7, R2, RZ ;  /* 0x0000000207027210 */ /* 0x000fc80007ffe0ff */
[----:B------:R-:W-:-:S05]  /*2400*/  LEA.HI.X R9, R6, c[0x0][0x344], R2, 0x1, P0 ;  /* 0x0000d10006097a11 */ /* 0x000fca00000f0c02 */
[----:B------:R1:W-:Y:S02]  /*2410*/  STG.E.128 [R8.64], RZ ;  /* 0x000000ff08007986 */ /* 0x0003e4000c101d14 */
.L_x_208:
[----:B------:R-:W-:Y:S05]  /*2420*/  BSYNC B0 ;  /* 0x0000000000007941 */ /* 0x000fea0003800000 */
.L_x_207:
        /* <DEDUP_REMOVED lines=15> */
.L_x_210:
[----:B------:R-:W-:Y:S05]  /*2520*/  BSYNC B0 ;  /* 0x0000000000007941 */ /* 0x000fea0003800000 */
.L_x_209:
[----:B------:R-:W-:Y:S01]  /*2530*/  IADD3 R2, R0, 0x60, RZ ;  /* 0x0000006000027810 */ /* 0x000fe20007ffe0ff */
[----:B------:R-:W-:Y:S03]  /*2540*/  BSSY B0, `(.L_x_211) ;  /* 0x000000d000007945 */ /* 0x000fe60003800000 */
[----:B------:R-:W-:-:S13]  /*2550*/  ISETP.GE.OR P0, PT, R2, UR4, P4 ;  /* 0x0000000402007c0c */ /* 0x000fda000a706670 */
[----:B------:R-:W-:Y:S05]  /*2560*/  @P0 BRA `(.L_x_212) ;  /* 0x000000a000000947 */ /* 0x000fea0003800000 */
[----:B------:R-:W-:-:S04]  /*2570*/  IADD3 R2, P4, R0, 0x60, RZ ;  /* 0x0000006000027810 */ /* 0x000fc80007f9e0ff */
[----:B------:R-:W-:-:S05]  /*2580*/  IADD3.X R5, RZ, R18, RZ, P4, !PT ;  /* 0x00000012ff057210 */ /* 0x000fca00027fe4ff */
[----:B------:R-:W-:Y:S01]  /*2590*/  IMAD R6, R5, c[0x0][0x3a0], RZ ;  /* 0x0000e80005067a24 */ /* 0x000fe200078e02ff */
[----:B------:R-:W-:-:S05]  /*25a0*/  MOV R5, R10 ;  /* 0x0000000a00057202 */ /* 0x000fca0000000f00 */
[----:B-1----:R-:W-:-:S04]  /*25b0*/  IMAD.WIDE.U32 R8, R2, c[0x0][0x3a0], R4 ;  /* 0x0000e80002087a25 */ /* 0x002fc800078e0004 */
[----:B------:R-:W-:Y:S01]  /*25c0*/  IMAD R2, R2, c[0x0][0x3a4], R6 ;  /* 0x0000e90002027a24 */ /* 0x000fe200078e0206 */
[----:B------:R-:W-:-:S04]  /*25d0*/  LEA R4, P4, R8, c[0x0][0x340], 0x1 ;  /* 0x0000d00008047a11 */ /* 0x000fc800078808ff */
[----:B------:R-:W-:-:S04]  /*25e0*/  IADD3 R2, R9, R2, RZ ;  /* 0x0000000209027210 */ /* 0x000fc80007ffe0ff */
[----:B------:R-:W-:-:S05]  /*25f0*/  LEA.HI.X R5, R8, c[0x0][0x344], R2, 0x1, P4 ;  /* 0x0000d10008057a11 */ /* 0x000fca00020f0c02 */
[----:B------:R1:W-:Y:S02]  /*2600*/  STG.E.128 [R4.64], RZ ;  /* 0x000000ff04007986 */ /* 0x0003e4000c101d14 */
.L_x_212:
[----:B------:R-:W-:Y:S05]  /*2610*/  BSYNC B0 ;  /* 0x0000000000007941 */ /* 0x000fea0003800000 */
.L_x_211:
[----:B------:R-:W-:Y:S01]  /*2620*/  ULDC.64 UR4, c[0x0][0x3a8] ;  /* 0x0000ea0000047ab9 */ /* 0x000fe20000000a00 */
[----:B-1----:R-:W-:Y:S01]  /*2630*/  IMAD.WIDE.U32 R4, R11, c[0x0][0x3a8], R198 ;  /* 0x0000ea000b047a25 */ /* 0x002fe200078e00c6 */
[----:B------:R-:W-:Y:S01]  /*2640*/  UIMAD UR4, UR23, UR4, URZ ;  /* 0x00000004170472a4 */ /* 0x000fe2000f8e023f */
[----:B------:R-:W-:Y:S03]  /*2650*/  BSSY B0, `(.L_x_213) ;  /* 0x0000015000007945 */ /* 0x000fe60003800000 */
[----:B------:R-:W-:Y:S01]  /*2660*/  UIMAD UR4, UR22, UR5, UR4 ;  /* 0x00000005160472a4 */ /* 0x000fe2000f8e0204 */
[----:B------:R-:W-:-:S05]  /*2670*/  IADD3 R4, P4, R4, UR8, RZ ;  /* 0x0000000804047c10 */ /* 0x000fca000ff9e0ff */
[----:B------:R-:W-:Y:S01]  /*2680*/  IMAD.U32 R2, RZ, RZ, UR4 ;  /* 0x00000004ff027e24 */ /* 0x000fe2000f8e00ff */
[----:B------:R-:W-:Y:S02]  /*2690*/  ULDC.64 UR4, c[0x0][0x3c0] ;  /* 0x0000f00000047ab9 */ /* 0x000fe40000000a00 */
[----:B------:R-:W-:Y:S02]  /*26a0*/  UIMAD UR4, UR59, UR4, URZ ;  /* 0x000000043b0472a4 */ /* 0x000fe4000f8e023f */
[----:B------:R-:W-:Y:S02]  /*26b0*/  IADD3.X R5, R5, UR9, R2, P4, !PT ;  /* 0x0000000905057c10 */ /* 0x000fe4000a7fe402 */
[----:B------:R-:W-:Y:S01]  /*26c0*/  MOV R2, UR40 ;  /* 0x0000002800027c02 */ /* 0x000fe20008000f00 */
[----:B------:R-:W-:-:S04]  /*26d0*/  UIMAD UR4, UR40, UR5, UR4 ;  /* 0x00000005280472a4 */ /* 0x000fc8000f8e0204 */
        /* <DEDUP_REMOVED lines=12> */
.L_x_214:
[----:B------:R-:W-:Y:S05]  /*27a0*/  BSYNC B0 ;  /* 0x0000000000007941 */ /* 0x000fea0003800000 */
.L_x_213:
[----:B------:R-:W-:Y:S01]  /*27b0*/  BSSY B0, `(.L_x_215) ;  /* 0x000000d000007945 */ /* 0x000fe20003800000 */
        /* <DEDUP_REMOVED lines=12> */
.L_x_216:
[----:B------:R-:W-:Y:S05]  /*2880*/  BSYNC B0 ;  /* 0x0000000000007941 */ /* 0x000fea0003800000 */
.L_x_215:
        /* <DEDUP_REMOVED lines=13> */
.L_x_218:
[----:B------:R-:W-:Y:S05]  /*2960*/  BSYNC B0 ;  /* 0x0000000000007941 */ /* 0x000fea0003800000 */
.L_x_217:
        /* <DEDUP_REMOVED lines=12> */
.L_x_202:
[----:B------:R-:W2:Y:S01]  /*2a30*/  LDL R7, [R1+0x28] ;  /* 0x0000280001077983 */ /* 0x000ea20000100800 */
[----:B------:R-:W-:Y:S01]  /*2a40*/  PLOP3.LUT P1, PT, PT, PT, UP6, 0x80, 0x0 ;  /* 0x000000000000781c */ /* 0x000fe20003f2f068 */
[----:B------:R-:W-:Y:S01]  /*2a50*/  ULEA.HI UR5, UR4, UR4, URZ, 0x1 ;  /* 0x0000000404057291 */ /* 0x000fe2000f8f083f */
[----:B------:R-:W-:Y:S03]  /*2a60*/  BSSY B0, `(.L_x_220) ;  /* 0x0000013000007945 */ /* 0x000fe60003800000 */
[----:B------:R-:W-:-:S04]  /*2a70*/  ULOP3.LUT UR5, UR5, 0xfffffffe, URZ, 0xc0, !UPT ;  /* 0xfffffffe05057892 */ /* 0x000fc8000f8ec03f */
[----:B------:R-:W-:-:S04]  /*2a80*/  UIADD3 UR5, UR4, -UR5, URZ ;  /* 0x8000000504057290 */ /* 0x000fc8000fffe03f */
[----:B------:R-:W-:Y:S02]  /*2a90*/  UISETP.NE.AND UP0, UPT, UR5, 0x1, UPT ;  /* 0x000000010500788c */ /* 0x000fe4000bf05270 */
[----:B------:R-:W-:Y:S01]  /*2aa0*/  UIMAD UR5, UR4, -0x80, UR24 ;  /* 0xffffff80040578a4 */ /* 0x000fe2000f8e0218 */
[----:B------:R-:W-:Y:S05]  /*2ab0*/  @P1 BAR.SYNC.DEFER_BLOCKING 0x0 ;  /* 0x0000000000001b1d */ /* 0x000fea0000010000 */
[----:B------:R-:W-:Y:S01]  /*2ac0*/  ISETP.GE.AND P0, PT, R0, UR5, PT ;  /* 0x0000000500007c0c */ /* 0x000fe2000bf06270 */
[----:B--2---:R-:W-:-:S12]  /*2ad0*/  IMAD.SHL.U32 R2, R7, 0x2, RZ ;  /* 0x0000000207027824 */ /* 0x004fd800078e00ff */
[----:B------:R1:W-:Y:S01]  /*2ae0*/  @P0 STS.128 [R2+0x8000], RZ ;  /* 0x008000ff02000388 */ /* 0x0003e20000000c00 */
[----:B------:R-:W-:Y:S05]  /*2af0*/  @P0 BRA `(.L_x_221) ;  /* 0x0000009000000947 */ /* 0x000fea0003800000 */
[----:B------:R-:W-:-:S13]  /*2b00*/  ISETP.GE.AND P1, PT, R198, c[0x0][0x220], PT ;  /* 0x00008800c6007a0c */ /* 0x000fda0003f26270 */
[----:B------:R2:W-:Y:S01]  /*2b10*/  @P1 STS.128 [R2+0x8000], RZ ;  /* 0x008000ff02001388 */ /* 0x0005e20000000c00 */
[----:B------:R-:W-:Y:S05]  /*2b20*/  @P1 BRA `(.L_x_221) ;  /* 0x0000006000001947 */ /* 0x000fea0003800000 */
[----:B------:R-:W-:Y:S02]  /*2b30*/  MOV R4, R202 ;  /* 0x000000ca00047202 */ /* 0x000fe40000000f00 */
[----:B------:R-:W-:-:S05]  /*2b40*/  MOV R5, R201 ;  /* 0x000000c900057202 */ /* 0x000fca0000000f00 */
[----:B------:R-:W-:Y:S01]  /*2b50*/  @!PT LDS RZ, [RZ] ;  /* 0x00000000fffff984 */ /* 0x000fe20000000800 */
[----:B------:R-:W-:Y:S01]  /*2b60*/  @!PT LDS RZ, [RZ] ;  /* 0x00000000fffff984 */ /* 0x000fe20000000800 */
[----:B------:R-:W-:Y:S01]  /*2b70*/  @!PT LDS RZ, [RZ] ;  /* 0x00000000fffff984 */ /* 0x000fe20000000800 */
[----:B------:R3:W-:Y:S02]  /*2b80*/  LDGSTS.E.BYPASS.LTC128B.128 [R2+0x8000], [R4.64] ;  /* 0x0800000004027fae */ /* 0x0007e4000b901d54 */
.L_x_221:
[----:B------:R-:W-:Y:S05]  /*2b90*/  BSYNC B0 ;  /* 0x0000000000007941 */ /* 0x000fea0003800000 */
.L_x_220:
[----:B------:R-:W-:Y:S01]  /*2ba0*/  IADD3 R11, R0, 0x20, RZ ;  /* 0x00000020000b7810 */ /* 0x000fe20007ffe0ff */
[----:B------:R-:W-:Y:S03]  /*2bb0*/  BSSY B0, `(.L_x_222) ;  /* 0x000000f000007945 */ /* 0x000fe60003800000 */
[----:B------:R-:W-:-:S13]  /*2bc0*/  ISETP.GE.AND P4, PT, R11, UR5, PT ;  /* 0x000000050b007c0c */ /* 0x000fda000bf86270 */
        /* <DEDUP_REMOVED lines=13> */
.L_x_223:
[----:B------:R-:W-:Y:S05]  /*2ca0*/  BSYNC B0 ;  /* 0x0000000000007941 */ /* 0x000fea0003800000 */
.L_x_222:
        /* <DEDUP_REMOVED lines=16> */
.L_x_225:
[----:B------:R-:W-:Y:S05]  /*2db0*/  BSYNC B0 ;  /* 0x0000000000007941 */ /* 0x000fea0003800000 */
.L_x_224:
        /* <DEDUP_REMOVED lines=8> */
[----:B------:R-:W-:Y:S02]  /*2e40*/  MOV R6, c[0x0][0x370] ;  /* 0x0000dc0000067a02 */ /* 0x000fe40000000f00 */
[----:B---3--:R-:W-:Y:S02]  /*2e50*/  MOV R4, R202 ;  /* 0x000000ca00047202 */ /* 0x008fe40000000f00 */
[----:B------:R-:W-:-:S05]  /*2e60*/  MOV R5, R201 ;  /* 0x000000c900057202 */ /* 0x000fca0000000f00 */
[----:B------:R-:W-:-:S05]  /*2e70*/  IMAD.WIDE.U32 R4, R6, 0xc0, R4 ;  /* 0x000000c006047825 */ /* 0x000fca00078e0004 */
[----:B------:R-:W-:-:S05]  /*2e80*/  IADD3 R5, R5, UR61, RZ ;  /* 0x0000003d05057c10 */ /* 0x000fca000fffe0ff */
[----:B------:R-:W-:Y:S01]  /*2e90*/  @!PT LDS RZ, [RZ] ;  /* 0x00000000fffff984 */ /* 0x000fe20000000800 */
[----:B------:R-:W-:Y:S01]  /*2ea0*/  @!PT LDS RZ, [RZ] ;  /* 0x00000000fffff984 */ /* 0x000fe20000000800 */
[----:B------:R-:W-:Y:S01]  /*2eb0*/  @!PT LDS RZ, [RZ] ;  /* 0x00000000fffff984 */ /* 0x000fe20000000800 */
[----:B------:R3:W-:Y:S02]  /*2ec0*/  LDGSTS.E.BYPASS.LTC128B.128 [R2+0xb000], [R4.64] ;  /* 0x0b00000004027fae */ /* 0x0007e4000b901d54 */
.L_x_227:
[----:B------:R-:W-:Y:S05]  /*2ed0*/  BSYNC B0 ;  /* 0x0000000000007941 */ /* 0x000fea0003800000 */
.L_x_226:
[----:B------:R-:W-:Y:S01]  /*2ee0*/  PLOP3.LUT P1, PT, PT, PT, UP0, 0x80, 0x0 ;  /* 0x000000000000781c */ /* 0x000fe20003f2f008 */
        /* <DEDUP_REMOVED lines=15> */
[----:B------:R-:W-:Y:S02]  /*2fe0*/  MOV R4, R200 ;  /* 0x000000c800047202 */ /* 0x000fe40000000f00 */
[----:B------:R-:W-:-:S05]  /*2ff0*/  MOV R5, R197 ;  /* 0x000000c500057202 */ /* 0x000fca0000000f00 */
[----:B------:R-:W-:Y:S01]  /*3000*/  @!PT LDS RZ, [RZ] ;  /* 0x00000000fffff984 */ /* 0x000fe20000000800 */
[----:B------:R-:W-:Y:S01]  /*3010*/  @!PT LDS RZ, [RZ] ;  /* 0x00000000fffff984 */ /* 0x000fe20000000800 */
[----:B------:R-:W-:Y:S01]  /*3020*/  @!PT LDS RZ, [RZ] ;  /* 0x00000000fffff984 */ /* 0x000fe20000000800 */
[----:B------:R1:W-:Y:S02]  /*3030*/  LDGSTS.E.BYPASS.LTC128B.128 [R185], [R4.64] ;  /* 0x0000000004b97fae */ /* 0x0003e4000b901d54 */
.L_x_229:
[----:B------:R-:W-:Y:S05]  /*3040*/  BSYNC B0 ;  /* 0x0000000000007941 */ /* 0x000fea0003800000 */
.L_x_228:
        /* <DEDUP_REMOVED lines=12> */
[----:B-1----:R-:W-:Y:S02]  /*3110*/  IMAD.MOV.U32 R5, RZ, RZ, c[0x0][0x190] ;  /* 0x00006400ff057624 */ /* 0x002fe400078e00ff */
[----:B------:R-:W-:-:S03]  /*3120*/  IMAD.MOV.U32 R6, RZ, RZ, c[0x0][0x194] ;  /* 0x00006500ff067624 */ /* 0x000fc600078e00ff */
[----:B------:R-:W-:-:S04]  /*3130*/  LEA R4, P0, R5, R200, 0x6 ;  /* 0x000000c805047211 */ /* 0x000fc800078030ff */
[----:B------:R-:W-:-:S05]  /*3140*/  LEA.HI.X R5, R5, R197, R6, 0x6, P0 ;  /* 0x000000c505057211 */ /* 0x000fca00000f3406 */
[----:B------:R-:W-:Y:S01]  /*3150*/  @!PT LDS RZ, [RZ] ;  /* 0x00000000fffff984 */ /* 0x000fe20000000800 */
[----:B------:R-:W-:Y:S01]  /*3160*/  @!PT LDS RZ, [RZ] ;  /* 0x00000000fffff984 */ /* 0x000fe20000000800 */
[----:B------:R-:W-:Y:S01]  /*3170*/  @!PT LDS RZ, [RZ] ;  /* 0x00000000fffff984 */ /* 0x000fe20000000800 */
[----:B------:R1:W-:Y:S04]  /*3180*/  LDGSTS.E.BYPASS.LTC128B.128 [R185+0x1000], [R4.64] ;  /* 0x0100000004b97fae */ /* 0x0003e8000b901d54 */
.L_x_231:
[----:B------:R-:W-:Y:S05]  /*3190*/  BSYNC B0 ;  /* 0x0000000000007941 */ /* 0x000fea0003800000 */
.L_x_230:
        /* <DEDUP_REMOVED lines=20> */
.L_x_233:
[----:B------:R-:W-:Y:S05]  /*32e0*/  BSYNC B0 ;  /* 0x0000000000007941 */ /* 0x000fea0003800000 */
.L_x_232:
        /* <DEDUP_REMOVED lines=12> */
[----:B------:R-:W-:Y:S02]  /*33b0*/  MOV R6, c[0x0][0x190] ;  /* 0x0000640000067a02 */ /* 0x000fe40000000f00 */
[----:B-1----:R-:W-:-:S02]  /*33c0*/  MOV R4, R200 ;  /* 0x000000c800047202 */ /* 0x002fc40000000f00 */
[----:B------:R-:W-:-:S05]  /*33d0*/  MOV R5, R197 ;  /* 0x000000c500057202 */ /* 0x000fca0000000f00 */
[----:B------:R-:W-:-:S05]  /*33e0*/  IMAD.WIDE.U32 R4, R6, 0xc0, R4 ;  /* 0x000000c006047825 */ /* 0x000fca00078e0004 */
[----:B------:R-:W-:-:S05]  /*33f0*/  IADD3 R5, R5, UR60, RZ ;  /* 0x0000003c05057c10 */ /* 0x000fca000fffe0ff */
[----:B------:R-:W-:Y:S01]  /*3400*/  @!PT LDS RZ, [RZ] ;  /* 0x00000000fffff984 */ /* 0x000fe20000000800 */
[----:B------:R-:W-:Y:S01]  /*3410*/  @!PT LDS RZ, [RZ] ;  /* 0x00000000fffff984 */ /* 0x000fe20000000800 */
[----:B------:R-:W-:Y:S01]  /*3420*/  @!PT LDS RZ, [RZ] ;  /* 0x00000000fffff984 */ /* 0x000fe20000000800 */
[----:B------:R1:W-:Y:S02]  /*3430*/  LDGSTS.E.BYPASS.LTC128B.128 [R185+0x3000], [R4.64] ;  /* 0x0300000004b97fae */ /* 0x0003e4000b901d54 */
.L_x_235:
[----:B------:R-:W-:Y:S05]  /*3440*/  BSYNC B0 ;  /* 0x0000000000007941 */ /* 0x000fea0003800000 */
.L_x_234:
[----:B--2---:R-:W2:Y:S01]  /*3450*/  LDL R21, [R1+0x34] ;  /* 0x0000340001157983 */ /* 0x004ea20000100800 */
[----:B------:R-:W-:Y:S01]  /*3460*/  IMAD.MOV.U32 R248, RZ, RZ, 0x7f800000 ;  /* 0x7f800000fff87424 */ /* 0x000fe200078e00ff */
[----:B------:R-:W-:Y:S01]  /*3470*/  ULDC.64 UR18, c[0x0][0x198] ;  /* 0x0000660000127ab9 */ /* 0x000fe20000000a00 */
[----:B------:R-:W-:Y:S01]  /*3480*/  IMAD.MOV.U32 R247, RZ, RZ, 0x7f800000 ;  /* 0x7f800000fff77424 */ /* 0x000fe200078e00ff */
[----:B------:R-:W-:Y:S01]  /*3490*/  UIMAD UR6, UR23, UR18, URZ ;  /* 0x00000012170672a4 */ /* 0x000fe2000f8e023f */
[----:B------:R-:W-:Y:S02]  /*34a0*/  IMAD.MOV.U32 R245, RZ, RZ, 0x7f800000 ;  /* 0x7f800000fff57424 */ /* 0x000fe400078e00ff */
[----:B------:R-:W-:Y:S01]  /*34b0*/  IMAD.U32 R13, RZ, RZ, UR22 ;  /* 0x00000016ff0d7e24 */ /* 0x000fe2000f8e00ff */
[----:B------:R-:W-:Y:S01]  /*34c0*/  UIMAD UR6, UR22, UR19, UR6 ;  /* 0x00000013160672a4 */ /* 0x000fe2000f8e0206 */
[----:B------:R-:W-:-:S05]  /*34d0*/  IMAD.MOV.U32 R246, RZ, RZ, 0x7f800000 ;  /* 0x7f800000fff67424 */ /* 0x000fca00078e00ff */
[----:B------:R-:W-:Y:S01]  /*34e0*/  IMAD.U32 R9, RZ, RZ, UR6 ;  /* 0x00000006ff097e24 */ /* 0x000fe2000f8e00ff */
[----:B------:R-:W-:Y:S01]  /*34f0*/  BSSY B0, `(.L_x_236) ;  /* 0x000002e000007945 */ /* 0x000fe20003800000 */
[C---:B-12---:R-:W-:Y:S02]  /*3500*/  IADD3 R5, R21.reuse, 0x48, RZ ;  /* 0x0000004815057810 */ /* 0x046fe40007ffe0ff */
[----:B------:R-:W-:Y:S02]  /*3510*/  IADD3 R4, R21, 0x40, RZ ;  /* 0x0000004015047810 */ /* 0x000fe40007ffe0ff */
[----:B------:R-:W-:Y:S02]  /*3520*/  ISETP.GE.AND P3, PT, R5, UR5, PT ;  /* 0x0000000505007c0c */ /* 0x000fe4000bf66270 */
[C---:B------:R-:W-:Y:S02]  /*3530*/  IADD3 R6, R21.reuse, 0x8, RZ ;  /* 0x0000000815067810 */ /* 0x040fe40007ffe0ff */
[----:B------:R-:W-:Y:S01]  /*3540*/  ISETP.GE.AND P4, PT, R4, UR5, PT ;  /* 0x0000000504007c0c */ /* 0x000fe2000bf86270 */
[----:B------:R-:W-:Y:S01]  /*3550*/  IMAD.SHL.U32 R4, R21, 0x4, RZ ;  /* 0x0000000415047824 */ /* 0x000fe200078e00ff */
[----:B------:R-:W-:-:S02]  /*3560*/  ISETP.GE.AND P5, PT, R6, UR5, PT ;  /* 0x0000000506007c0c */ /* 0x000fc4000bfa6270 */
[----:B------:R-:W-:Y:S02]  /*3570*/  SHF.R.S32.HI R15, RZ, 0x1f, R21 ;  /* 0x0000001fff0f7819 */ /* 0x000fe40000011415 */
[----:B------:R-:W-:Y:S02]  /*3580*/  SHF.R.S32.HI R7, RZ, 0x1f, R5 ;  /* 0x0000001fff077819 */ /* 0x000fe40000011405 */
[----:B------:R-:W-:Y:S02]  /*3590*/  IADD3 R4, P2, R4, UR8, RZ ;  /* 0x0000000804047c10 */ /* 0x000fe4000ff5e0ff */
[----:B------:R-:W-:Y:S02]  /*35a0*/  @!P3 LEA R6, P0, R5, UR8, 0x2 ;  /* 0x000000080506bc11 */ /* 0x000fe4000f8010ff */
[C---:B------:R-:W-:Y:S02]  /*35b0*/  SHF.L.U64.HI R8, R21.reuse, 0x2, R15 ;  /* 0x0000000215087819 */ /* 0x040fe4000001020f */
[----:B------:R-:W-:Y:S01]  /*35c0*/  ISETP.GE.AND P6, PT, R21, UR5, PT ;  /* 0x0000000515007c0c */ /* 0x000fe2000bfc6270 */
[----:B------:R-:W-:Y:S01]  /*35d0*/  UIMAD UR5, UR16, -0x80, UR14 ;  /* 0xffffff80100578a4 */ /* 0x000fe2000f8e020e */
[----:B------:R-:W-:-:S02]  /*35e0*/  @!P3 LEA.HI.X R7, R5, UR7, R7, 0x2, P0 ;  /* 0x000000070507bc11 */ /* 0x000fc400080f1407 */
[----:B------:R-:W-:-:S03]  /*35f0*/  IADD3.X R5, R8, UR7, RZ, P2, !PT ;  /* 0x0000000708057c10 */ /* 0x000fc600097fe4ff */
[----:B------:R1:W5:Y:S04]  /*3600*/  @!P3 LDG.E R246, [R6.64] ;  /* 0x0000001406f6b981 */ /* 0x000368000c1e1900 */
[----:B------:R2:W5:Y:S01]  /*3610*/  @!P5 LDG.E R248, [R4.64+0x20] ;  /* 0x0000201404f8d981 */ /* 0x000562000c1e1900 */
[----:B------:R-:W-:-:S03]  /*3620*/  ISETP.GE.AND P5, PT, R0, UR5, PT ;  /* 0x0000000500007c0c */ /* 0x000fc6000bfa6270 */
[----:B------:R2:W5:Y:S04]  /*3630*/  @!P6 LDG.E R247, [R4.64] ;  /* 0x0000001404f7e981 */ /* 0x000568000c1e1900 */
[----:B------:R2:W5:Y:S06]  /*3640*/  @!P4 LDG.E R245, [R4.64+0x100] ;  /* 0x0001001404f5c981 */ /* 0x00056c000c1e1900 */
[----:B------:R3:W-:Y:S01]  /*3650*/  @P5 STS.128 [R2+0xc000], RZ ;  /* 0x00c000ff02005388 */ /* 0x0007e20000000c00 */
[----:B-1----:R-:W-:-:S02]  /*3660*/  IMAD R6, R14, c[0x0][0x1b0], RZ ;  /* 0x00006c000e067a24 */ /* 0x002fc400078e02ff */
[----:B--2---:R-:W-:-:S05]  /*3670*/  IMAD.WIDE.U32 R4, R13, c[0x0][0x198], R198 ;  /* 0x000066000d047a25 */ /* 0x004fca00078e00c6 */
[----:B------:R-:W-:-:S04]  /*3680*/  IADD3 R4, P0, R4, UR29, RZ ;  /* 0x0000001d04047c10 */ /* 0x000fc8000ff1e0ff */
[----:B------:R-:W-:Y:S01]  /*3690*/  IADD3.X R5, R5, UR31, R9, P0, !PT ;  /* 0x0000001f05057c10 */ /* 0x000fe200087fe409 */
[----:B------:R-:W-:-:S04]  /*36a0*/  IMAD R6, R12, c[0x0][0x1b4], R6 ;  /* 0x00006d000c067a24 */ /* 0x000fc800078e0206 */
[----:B------:R-:W-:-:S04]  /*36b0*/  IMAD.WIDE.U32 R4, R12, c[0x0][0x1b0], R4 ;  /* 0x00006c000c047a25 */ /* 0x000fc800078e0004 */
[----:B------:R-:W-:Y:S01]  /*36c0*/  IMAD.IADD R10, R5, 0x1, R6 ;  /* 0x00000001050a7824 */ /* 0x000fe200078e0206 */
[----:B------:R-:W-:Y:S05]  /*36d0*/  @P5 BRA `(.L_x_237) ;  /* 0x000000f000005947 */ /* 0x000fea0003800000 */
[----:B---3--:R-:W-:-:S13]  /*36e0*/  ISETP.GE.AND P0, PT, R198, c[0x0][0x220], PT ;  /* 0x00008800c6007a0c */ /* 0x008fda0003f06270 */
        /* <DEDUP_REMOVED lines=14> */
.L_x_237:
[----:B---3--:R-:W-:Y:S05]  /*37d0*/  BSYNC B0 ;  /* 0x0000000000007941 */ /* 0x008fea0003800000 */
.L_x_236:
[----:B------:R-:W-:Y:S01]  /*37e0*/  ISETP.GE.AND P4, PT, R11, UR5, PT ;  /* 0x000000050b007c0c */ /* 0x000fe2000bf86270 */
[----:B------:R-:W-:-:S12]  /*37f0*/  BSSY B0, `(.L_x_238) ;  /* 0x0000014000007945 */ /* 0x000fd80003800000 */
[----:B------:R3:W-:Y:S01]  /*3800*/  @P4 STS.128 [R2+0xd000], RZ ;  /* 0x00d000ff02004388 */ /* 0x0007e20000000c00 */
[----:B------:R-:W-:Y:S05]  /*3810*/  @P4 BRA `(.L_x_239) ;  /* 0x0000011000004947 */ /* 0x000fea0003800000 */
[----:B------:R-:W-:-:S13]  /*3820*/  ISETP.GE.AND P0, PT, R198, c[0x0][0x220], PT ;  /* 0x00008800c6007a0c */ /* 0x000fda0003f06270 */
[----:B------:R1:W-:Y:S01]  /*3830*/  @P0 STS.128 [R2+0xd000], RZ ;  /* 0x00d000ff02000388 */ /* 0x0003e20000000c00 */
[----:B------:R-:W-:Y:S05]  /*3840*/  @P0 BRA `(.L_x_239) ;  /* 0x000000e000000947 */ /* 0x000fea0003800000 */
[----:B--2---:R-:W-:Y:S02]  /*3850*/  IADD3 R8, P0, R0, 0x20, RZ ;  /* 0x0000002000087810 */ /* 0x004fe40007f1e0ff */
[----:B------:R-:W-:-:S03]  /*3860*/  MOV R7, R10 ;  /* 0x0000000a00077202 */ /* 0x000fc60000000f00 */
[----:B------:R-:W-:-:S04]  /*3870*/  IMAD.X R6, RZ, RZ, R18, P0 ;  /* 0x000000ffff067224 */ /* 0x000fc800000e0612 */
[----:B------:R-:W-:Y:S02]  /*3880*/  IMAD R9, R6, c[0x0][0x198], RZ ;  /* 0x0000660006097a24 */ /* 0x000fe400078e02ff */
[----:B------:R-:W-:Y:S02]  /*3890*/  IMAD.MOV.U32 R6, RZ, RZ, R4 ;  /* 0x000000ffff067224 */ /* 0x000fe400078e0004 */
[C---:B------:R-:W-:Y:S02]  /*38a0*/  IMAD R9, R8.reuse, c[0x0][0x19c], R9 ;  /* 0x0000670008097a24 */ /* 0x040fe400078e0209 */
[----:B------:R-:W-:-:S05]  /*38b0*/  IMAD.WIDE.U32 R6, R8, c[0x0][0x198], R6 ;  /* 0x0000660008067a25 */ /* 0x000fca00078e0006 */
[----:B------:R-:W-:Y:S02]  /*38c0*/  LEA R8, P0, R6, c[0x0][0x168], 0x1 ;  /* 0x00005a0006087a11 */ /* 0x000fe400078008ff */
[----:B------:R-:W-:-:S04]  /*38d0*/  IADD3 R9, R7, R9, RZ ;  /* 0x0000000907097210 */ /* 0x000fc80007ffe0ff */
[----:B------:R-:W-:-:S05]  /*38e0*/  LEA.HI.X R9, R6, c[0x0][0x16c], R9, 0x1, P0 ;  /* 0x00005b0006097a11 */ /* 0x000fca00000f0c09 */
[----:B------:R-:W-:Y:S01]  /*38f0*/  @!PT LDS RZ, [RZ] ;  /* 0x00000000fffff984 */ /* 0x000fe20000000800 */
[----:B------:R-:W-:Y:S01]  /*3900*/  @!PT LDS RZ, [RZ] ;  /* 0x00000000fffff984 */ /* 0x000fe20000000800 */
[----:B------:R-:W-:Y:S01]  /*3910*/  @!PT LDS RZ, [RZ] ;  /* 0x00000000fffff984 */ /* 0x000fe20000000800 */
[----:B------:R2:W-:Y:S02]  /*3920*/  LDGSTS.E.BYPASS.LTC128B.128 [R2+0xd000], [R8.64] ;  /* 0x0d00000008027fae */ /* 0x0005e4000b901d54 */
.L_x_239:
[----:B------:R-:W-:Y:S05]  /*3930*/  BSYNC B0 ;  /* 0x0000000000007941 */ /* 0x000fea0003800000 */
.L_x_238:
        /* <DEDUP_REMOVED lines=21> */
.L_x_241:
[----:B------:R-:W-:Y:S05]  /*3a90*/  BSYNC B0 ;  /* 0x0000000000007941 */ /* 0x000fea0003800000 */
.L_x_240:
[----:B------:R-:W-:Y:S01]  /*3aa0*/  ISETP.GE.AND P2, PT, R17, UR5, PT ;  /* 0x0000000511007c0c */ /* 0x000fe2000bf46270 */
[----:B------:R-:W-:-:S12]  /*3ab0*/  BSSY B0, `(.L_x_242) ;  /* 0x0000014000007945 */ /* 0x000fd80003800000 */
        /* <DEDUP_REMOVED lines=19> */
.L_x_243:
[----:B------:R-:W-:Y:S05]  /*3bf0*/  BSYNC B0 ;  /* 0x0000000000007941 */ /* 0x000fea0003800000 */
.L_x_242:
[----:B------:R-:W-:Y:S01]  /*3c00*/  ULDC.64 UR18, c[0x0][0x1a0] ;  /* 0x0000680000127ab9 */ /* 0x000fe20000000a00 */
[----:B------:R1:W-:Y:S01]  /*3c10*/  @P5 STS.128 [R2+0x10000], RZ ;  /* 0x010000ff02005388 */ /* 0x0003e20000000c00 */
[----:B------:R-:W-:Y:S01]  /*3c20*/  UIMAD UR5, UR23, UR18, URZ ;  /* 0x00000012170572a4 */ /* 0x000fe2000f8e023f */
[----:B-1----:R-:W-:Y:S01]  /*3c30*/  IMAD.WIDE.U32 R4, R13, c[0x0][0x1a0], R198 ;  /* 0x000068000d047a25 */ /* 0x002fe200078e00c6 */
[----:B------:R-:W-:Y:S02]  /*3c40*/  BSSY B0, `(.L_x_244) ;  /* 0x0000019000007945 */ /* 0x000fe40003800000 */
[----:B------:R-:W-:Y:S01]  /*3c50*/  UIMAD UR5, UR22, UR19, UR5 ;  /* 0x00000013160572a4 */ /* 0x000fe2000f8e0205 */
[----:B------:R-:W-:Y:S01]  /*3c60*/  IMAD R10, R14, c[0x0][0x1b8], RZ ;  /* 0x00006e000e0a7a24 */ /* 0x000fe200078e02ff */
[----:B------:R-:W-:-:S03]  /*3c70*/  IADD3 R4, P0, R4, UR26, RZ ;  /* 0x0000001a04047c10 */ /* 0x000fc6000ff1e0ff */
[----:B------:R-:W-:Y:S01]  /*3c80*/  IMAD R10, R12, c[0x0][0x1bc], R10 ;  /* 0x00006f000c0a7a24 */ /* 0x000fe200078e020a */
[----:B------:R-:W-:-:S04]  /*3c90*/  MOV R6, UR5 ;  /* 0x0000000500067c02 */ /* 0x000fc80008000f00 */
[----:B------:R-:W-:-:S05]  /*3ca0*/  IADD3.X R5, R5, UR27, R6, P0, !PT ;  /* 0x0000001b05057c10 */ /* 0x000fca00087fe406 */
[----:B------:R-:W-:-:S05]  /*3cb0*/  IMAD.WIDE.U32 R4, R12, c[0x0][0x1b8], R4 ;  /* 0x00006e000c047a25 */ /* 0x000fca00078e0004 */
[----:B------:R-:W-:Y:S01]  /*3cc0*/  IADD3 R10, R5, R10, RZ ;  /* 0x0000000a050a7210 */ /* 0x000fe20007ffe0ff */
[----:B------:R-:W-:Y:S05]  /*3cd0*/  @P5 BRA `(.L_x_245) ;  /* 0x000000f000005947 */ /* 0x000fea0003800000 */
[----:B------:R-:W-:-:S13]  /*3ce0*/  ISETP.GE.AND P0, PT, R198, c[0x0][0x220], PT ;  /* 0x00008800c6007a0c */ /* 0x000fda0003f06270 */
[----:B------:R1:W-:Y:S01]  /*3cf0*/  @P0 STS.128 [R2+0x10000], RZ ;  /* 0x010000ff02000388 */ /* 0x0003e20000000c00 */
[----:B------:R-:W-:Y:S05]  /*3d00*/  @P0 BRA `(.L_x_245) ;  /* 0x000000c000000947 */ /* 0x000fea0003800000 */
[----:B------:R-:W-:Y:S01]  /*3d10*/  MOV R6, R4 ;  /* 0x0000000400067202 */ /* 0x000fe20000000f00 */
[----:B--2---:R-:W-:Y:S01]  /*3d20*/  IMAD R8, R18, c[0x0][0x1a0], RZ ;  /* 0x0000680012087a24 */ /* 0x004fe200078e02ff */
        /* <DEDUP_REMOVED lines=10> */
.L_x_245:
[----:B------:R-:W-:Y:S05]  /*3dd0*/  BSYNC B0 ;  /* 0x0000000000007941 */ /* 0x000fea0003800000 */
.L_x_244:
[----:B------:R1:W-:Y:S01]  /*3de0*/  @P4 STS.128 [R2+0x11000], RZ ;  /* 0x011000ff02004388 */ /* 0x0003e20000000c00 */
[----:B------:R-:W-:Y:S01]  /*3df0*/  BSSY B0, `(.L_x_246) ;  /* 0x0000013000007945 */ /* 0x000fe20003800000 */
        /* <DEDUP_REMOVED lines=18> */
.L_x_247:
[----:B------:R-:W-:Y:S05]  /*3f20*/  BSYNC B0 ;  /* 0x0000000000007941 */ /* 0x000fea0003800000 */
.L_x_246:
        /* <DEDUP_REMOVED lines=20> */
.L_x_249:
[----:B------:R-:W-:Y:S05]  /*4070*/  BSYNC B0 ;  /* 0x0000000000007941 */ /* 0x000fea0003800000 */
.L_x_248:
        /* <DEDUP_REMOVED lines=19> */
.L_x_251:
[----:B------:R-:W-:Y:S05]  /*41b0*/  BSYNC B0 ;  /* 0x0000000000007941 */ /* 0x000fea0003800000 */
.L_x_250:
[----:B------:R-:W-:Y:S01]  /*41c0*/  LEA.HI R0, R20, R19, RZ, 0x4 ;  /* 0x0000001314007211 */ /* 0x000fe200078f20ff */
[----:B--2---:R-:W-:Y:S01]  /*41d0*/  IMAD.U32 R4, RZ, RZ, UR24 ;  /* 0x00000018ff047e24 */ /* 0x004fe2000f8e00ff */
[C---:B------:R-:W-:Y:S01]  /*41e0*/  IADD3 R5, R21.reuse, 0x1, RZ ;  /* 0x0000000115057810 */ /* 0x040fe20007ffe0ff */
[----:B------:R-:W0:Y:S01]  /*41f0*/  LDGDEPBAR ;  /* 0x00000000000079af */ /* 0x000e220000000000 */
[----:B------:R-:W-:Y:S01]  /*4200*/  LOP3.LUT R0, R0, 0xfffffff0, RZ, 0xc0, !PT ;  /* 0xfffffff000007812 */ /* 0x000fe200078ec0ff */
[----:B------:R-:W-:Y:S01]  /*4210*/  IMAD.MOV.U32 R182, RZ, RZ, 0x20 ;  /* 0x00000020ffb67424 */ /* 0x000fe200078e00ff */
[----:B------:R-:W-:Y:S01]  /*4220*/  SHF.L.U64.HI R6, R21, 0x2, R15 ;  /* 0x0000000215067819 */ /* 0x000fe2000001020f */
[----:B------:R-:W-:Y:S01]  /*4230*/  UIADD3 UR15, UR24, 0x80, UR22 ;  /* 0x00000080180f7890 */ /* 0x000fe2000fffe016 */
[----:B------:R-:W-:Y:S01]  /*4240*/  MOV R173, 0x40 ;  /* 0x0000004000ad7802 */ /* 0x000fe20000000f00 */
[----:B------:R-:W-:Y:S01]  /*4250*/  IMAD.IADD R0, R19, 0x1, -R0 ;  /* 0x0000000113007824 */ /* 0x000fe200078e0a00 */
[----:B------:R-:W-:Y:S01]  /*4260*/  SHF.L.U32 R181, R184, 0x1, RZ ;  /* 0x00000001b8b57819 */ /* 0x000fe200000006ff */
[----:B------:R-:W-:Y:S01]  /*4270*/  IMAD.MOV.U32 R188, RZ, RZ, R185 ;  /* 0x000000ffffbc7224 */ /* 0x000fe200078e00b9 */
[----:B------:R-:W-:Y:S01]  /*4280*/  CS2R R126, SRZ ;  /* 0x00000000007e7805 */ /* 0x000fe2000001ff00 */
[----:B------:R-:W-:Y:S01]  /*4290*/  CS2R R124, SRZ ;  /* 0x00000000007c7805 */ /* 0x000fe2000001ff00 */
[----:B-1-34-:R-:W-:Y:S01]  /*42a0*/  SHF.R.S32.HI R2, RZ, 0x1f, R0 ;  /* 0x0000001fff027819 */ /* 0x01afe20000011400 */
[----:B------:R-:W-:Y:S01]  /*42b0*/  CS2R R130, SRZ ;  /* 0x0000000000827805 */ /* 0x000fe2000001ff00 */
[----:B------:R-:W-:Y:S01]  /*42c0*/  CS2R R128, SRZ ;  /* 0x0000000000807805 */ /* 0x000fe2000001ff00 */
[----:B------:R-:W-:Y:S01]  /*42d0*/  CS2R R122, SRZ ;  /* 0x00000000007a7805 */ /* 0x000fe2000001ff00 */
        /* <DEDUP_REMOVED lines=10> */
[----:B------:R-:W-:Y:S01]  /*4380*/  IADD3 R2, R5, UR14, -R4 ;  /* 0x0000000e05027c10 */ /* 0x000fe2000fffe804 */
[----:B------:R-:W-:Y:S01]  /*4390*/  IMAD.MOV.U32 R4, RZ, RZ, 0x40 ;  /* 0x00000040ff047424 */ /* 0x000fe200078e00ff */
[----:B------:R-:W-:Y:S01]  /*43a0*/  CS2R R106, SRZ ;  /* 0x00000000006a7805 */ /* 0x000fe2000001ff00 */
[----:B------:R-:W-:Y:S01]  /*43b0*/  CS2R R104, SRZ ;  /* 0x0000000000687805 */ /* 0x000fe2000001ff00 */
[C---:B------:R-:W-:Y:S01]  /*43c0*/  LOP3.LUT P0, RZ, R0.reuse, 0x2, RZ, 0xc0, !PT ;  /* 0x0000000200ff7812 */ /* 0x040fe2000780c0ff */
[----:B------:R1:W-:Y:S01]  /*43d0*/  STL [R1+0x24], R2 ;  /* 0x0000240201007387 */ /* 0x0003e20000100800 */
[----:B------:R-:W-:Y:S01]  /*43e0*/  LOP3.LUT P2, RZ, R0, 0x4, RZ, 0xc0, !PT ;  /* 0x0000000400ff7812 */ /* 0x000fe2000784c0ff */
[----:B------:R-:W-:Y:S01]  /*43f0*/  CS2R R102, SRZ ;  /* 0x0000000000667805 */ /* 0x000fe2000001ff00 */
[----:B------:R-:W-:Y:S01]  /*4400*/  IADD3 R0, R183, 0x2000, RZ ;  /* 0x00002000b7007810 */ /* 0x000fe20007ffe0ff */
[----:B------:R-:W-:Y:S01]  /*4410*/  CS2R R100, SRZ ;  /* 0x0000000000647805 */ /* 0x000fe2000001ff00 */
[----:B------:R-:W-:Y:S01]  /*4420*/  SEL R182, R182, 0xffffffe0, !P0 ;  /* 0xffffffe0b6b67807 */ /* 0x000fe20004000000 */
[----:B------:R-:W-:Y:S01]  /*4430*/  CS2R R94, SRZ ;  /* 0x00000000005e7805 */ /* 0x000fe2000001ff00 */
[----:B------:R-:W-:Y:S01]  /*4440*/  SEL R0, R0, R183, !P1 ;  /* 0x000000b700007207 */ /* 0x000fe20004800000 */
[----:B------:R-:W-:Y:S01]  /*4450*/  CS2R R92, SRZ ;  /* 0x00000000005c7805 */ /* 0x000fe2000001ff00 */
[----:B------:R-:W-:Y:S01]  /*4460*/  CS2R R98, SRZ ;  /* 0x0000000000627805 */ /* 0x000fe2000001ff00 */
[----:B------:R-:W-:Y:S01]  /*4470*/  CS2R R96, SRZ ;  /* 0x0000000000607805 */ /* 0x000fe2000001ff00 */
[----:B------:R-:W-:Y:S01]  /*4480*/  SHF.L.U32 R172, R0, 0x1, RZ ;  /* 0x0000000100ac7819 */ /* 0x000fe200000006ff */
[----:B------:R-:W-:Y:S01]  /*4490*/  CS2R R90, SRZ ;  /* 0x00000000005a7805 */ /* 0x000fe2000001ff00 */
[----:B------:R-:W-:Y:S01]  /*44a0*/  SEL R0, R4, 0xffffffc0, !P2 ;  /* 0xffffffc004007807 */ /* 0x000fe20005000000 */
[----:B------:R-:W-:Y:S01]  /*44b0*/  IMAD.SHL.U32 R4, R21, 0x4, RZ ;  /* 0x0000000415047824 */ /* 0x000fe200078e00ff */
[----:B------:R-:W-:Y:S01]  /*44c0*/  CS2R R88, SRZ ;  /* 0x0000000000587805 */ /* 0x000fe2000001ff00 */
[----:B------:R-:W-:Y:S01]  /*44d0*/  CS2R R86, SRZ ;  /* 0x0000000000567805 */ /* 0x000fe2000001ff00 */
[----:B------:R-:W-:Y:S01]  /*44e0*/  CS2R R84, SRZ ;  /* 0x0000000000547805 */ /* 0x000fe2000001ff00 */
[----:B------:R2:W-:Y:S01]  /*44f0*/  STL [R1+0x20], R0 ;  /* 0x0000200001007387 */ /* 0x0005e20000100800 */
[----:B------:R-:W-:Y:S01]  /*4500*/  CS2R R78, SRZ ;  /* 0x00000000004e7805 */ /* 0x000fe2000001ff00 */
[----:B------:R-:W-:Y:S01]  /*4510*/  CS2R R76, SRZ ;  /* 0x00000000004c7805 */ /* 0x000fe2000001ff00 */
[----:B------:R-:W-:Y:S01]  /*4520*/  CS2R R82, SRZ ;  /* 0x0000000000527805 */ /* 0x000fe2000001ff00 */
[----:B------:R-:W-:Y:S01]  /*4530*/  CS2R R80, SRZ ;  /* 0x0000000000507805 */ /* 0x000fe2000001ff00 */
[----:B------:R-:W-:Y:S01]  /*4540*/  CS2R R74, SRZ ;  /* 0x00000000004a7805 */ /* 0x000fe2000001ff00 */
[----:B------:R-:W-:Y:S01]  /*4550*/  CS2R R72, SRZ ;  /* 0x0000000000487805 */ /* 0x000fe2000001ff00 */
[C---:B-1----:R-:W-:Y:S01]  /*4560*/  IADD3 R2, R184.reuse, 0x2000, RZ ;  /* 0x00002000b8027810 */ /* 0x042fe20007ffe0ff */
[----:B------:R-:W-:Y:S01]  /*4570*/  CS2R R70, SRZ ;  /* 0x0000000000467805 */ /* 0x000fe2000001ff00 */
[----:B------:R-:W-:Y:S01]  /*4580*/  CS2R R68, SRZ ;  /* 0x0000000000447805 */ /* 0x000fe2000001ff00 */
[----:B------:R-:W-:Y:S01]  /*4590*/  SEL R173, R173, 0xffffffc0, !P2 ;  /* 0xffffffc0adad7807 */ /* 0x000fe20005000000 */
[----:B------:R-:W-:Y:S01]  /*45a0*/  IMAD.SHL.U32 R180, R184, 0x2, RZ ;  /* 0x00000002b8b47824 */ /* 0x000fe200078e00ff */
[----:B------:R-:W-:Y:S01]  /*45b0*/  SEL R2, R2, R184, !P1 ;  /* 0x000000b802027207 */ /* 0x000fe20004800000 */
[----:B------:R-:W-:Y:S01]  /*45c0*/  UIADD3 UR15, UR15, -UR14, URZ ;  /* 0x8000000e0f0f7290 */ /* 0x000fe2000fffe03f */
[----:B------:R-:W-:-:S03]  /*45d0*/  IADD3 R178, R182, R181, RZ ;  /* 0x000000b5b6b27210 */ /* 0x000fc60007ffe0ff */
[----:B------:R-:W-:Y:S02]  /*45e0*/  IMAD.SHL.U32 R179, R2, 0x2, RZ ;  /* 0x0000000202b37824 */ /* 0x000fe400078e00ff */
[----:B------:R-:W-:-:S04]  /*45f0*/  IMAD.MOV.U32 R2, RZ, RZ, c[0x0][0x22c] ;  /* 0x00008b00ff027624 */ /* 0x000fc800078e00ff */
[----:B------:R-:W-:-:S04]  /*4600*/  IMAD R2, R2, c[0x0][0x1c0], RZ ;  /* 0x0000700002027a24 */ /* 0x000fc800078e02ff */
[C---:B--2---:R-:W-:Y:S02]  /*4610*/  IMAD.SHL.U32 R0, R2.reuse, 0x10, RZ ;  /* 0x0000001002007824 */ /* 0x044fe400078e00ff */
[----:B------:R-:W-:-:S03]  /*4620*/  IMAD.SHL.U32 R5, R2, 0x8, RZ ;  /* 0x0000000802057824 */ /* 0x000fc600078e00ff */
[----:B------:R-:W-:-:S04]  /*4630*/  IADD3 R0, R0, 0x20, RZ ;  /* 0x0000002000007810 */ /* 0x000fc80007ffe0ff */
[----:B------:R-:W-:-:S05]  /*4640*/  IADD3 R0, R5, R0, RZ ;  /* 0x0000000005007210 */ /* 0x000fca0007ffe0ff */
[----:B------:R-:W-:-:S04]  /*4650*/  IMAD.IADD R0, R5, 0x1, R0 ;  /* 0x0000000105007824 */ /* 0x000fc800078e0200 */
[----:B------:R-:W-:-:S04]  /*4660*/  IMAD.IADD R0, R5, 0x1, R0 ;  /* 0x0000000105007824 */ /* 0x000fc800078e0200 */
[----:B------:R-:W-:-:S05]  /*4670*/  IMAD.IADD R0, R5, 0x1, R0 ;  /* 0x0000000105007824 */ /* 0x000fca00078e0200 */
[----:B------:R1:W-:Y:S02]  /*4680*/  STL [R1+0x10], R0 ;  /* 0x0000100001007387 */ /* 0x0003e40000100800 */
[----:B-1----:R-:W-:-:S05]  /*4690*/  IADD3 R0, R5, R0, RZ ;  /* 0x0000000005007210 */ /* 0x002fca0007ffe0ff */
[----:B------:R-:W-:Y:S01]  /*46a0*/  IMAD.IADD R2, R5, 0x1, R0 ;  /* 0x0000000105027824 */ /* 0x000fe200078e0200 */
[----:B------:R1:W-:Y:S04]  /*46b0*/  STL [R1+0xc], R0 ;  /* 0x00000c0001007387 */ /* 0x0003e80000100800 */
[----:B------:R-:W-:Y:S04]  /*46c0*/  STL [R1+0x1c], R6 ;  /* 0x00001c0601007387 */ /* 0x000fe80000100800 */
[----:B------:R2:W-:Y:S04]  /*46d0*/  STL [R1+0x8], R2 ;  /* 0x0000080201007387 */ /* 0x0005e80000100800 */
[----:B------:R3:W-:Y:S01]  /*46e0*/  STL [R1+0x18], R4 ;  /* 0x0000180401007387 */ /* 0x0007e20000100800 */
[----:B-1----:R-:W-:-:S05]  /*46f0*/  IADD3 R0, R21, -0x80, RZ ;  /* 0xffffff8015007810 */ /* 0x002fca0007ffe0ff */
[----:B------:R-:W-:Y:S02]  /*4700*/  IMAD.SHL.U32 R0, R0, 0x4, RZ ;  /* 0x0000000400007824 */ /* 0x000fe400078e00ff */
[----:B--2---:R-:W-:-:S04]  /*4710*/  IMAD.IADD R2, R5, 0x1, R2 ;  /* 0x0000000105027824 */ /* 0x004fc800078e0202 */
[C---:B---3--:R-:W-:Y:S01]  /*4720*/  IMAD.IADD R4, R5.reuse, 0x1, R2 ;  /* 0x0000000105047824 */ /* 0x048fe200078e0202 */
[----:B------:R-:W-:Y:S03]  /*4730*/  STL [R1+0x4], R2 ;  /* 0x0000040201007387 */ /* 0x000fe60000100800 */
[C---:B------:R-:W-:Y:S01]  /*4740*/  IMAD.IADD R252, R5.reuse, 0x1, R4 ;  /* 0x0000000105fc7824 */ /* 0x040fe200078e0204 */
[----:B------:R1:W-:Y:S03]  /*4750*/  STL [R1+0x14], R0 ;  /* 0x0000140001007387 */ /* 0x0003e60000100800 */
[C---:B------:R-:W-:Y:S01]  /*4760*/  IMAD.IADD R251, R5.reuse, 0x1, R252 ;  /* 0x0000000105fb7824 */ /* 0x040fe200078e02fc */
[----:B------:R2:W-:Y:S03]  /*4770*/  STL [R1], R4 ;  /* 0x0000000401007387 */ /* 0x0005e60000100800 */
[----:B------:R-:W-:-:S05]  /*4780*/  IMAD.IADD R250, R5, 0x1, R251 ;  /* 0x0000000105fa7824 */ /* 0x000fca00078e02fb */
[----:B------:R-:W-:-:S05]  /*4790*/  IADD3 R249, R5, R250, RZ ;  /* 0x000000fa05f97210 */ /* 0x000fca0007ffe0ff */
[----:B-1----:R-:W-:Y:S02]  /*47a0*/  IMAD.IADD R0, R5, 0x1, R249 ;  /* 0x0000000105007824 */ /* 0x002fe400078e02f9 */
.L_x_254:
[----:B------:R-:W0:Y:S01]  /*47b0*/  LDGDEPBAR ;  /* 0x00000000000079af */ /* 0x000e220000000000 */
[C---:B------:R-:W-:Y:S01]  /*47c0*/  IADD3 R0, R179.reuse, R182, RZ ;  /* 0x000000b6b3007210 */ /* 0x040fe20007ffe0ff */
[----:B------:R-:W-:Y:S01]  /*47d0*/  USHF.L.U32 UR6, UR4, 0x7, URZ ;  /* 0x0000000704067899 */ /* 0x000fe2000800063f */
[----:B------:R-:W-:Y:S01]  /*47e0*/  IADD3 R160, R179, R173, RZ ;  /* 0x000000adb3a07210 */ /* 0x000fe20007ffe0ff */
[----:B------:R-:W-:Y:S01]  /*47f0*/  USHF.L.U32 UR5, UR16, 0x7, URZ ;  /* 0x0000000710057899 */ /* 0x000fe2000800063f */
[C---:B-----5:R-:W-:Y:S01]  /*4800*/  FSETP.NEU.FTZ.AND P1, PT, R247.reuse, -INF , PT ;  /* 0xff800000f700780b */ /* 0x060fe20003f3d000 */
[----:B------:R-:W-:Y:S02]  /*4810*/  UISETP.GE.AND UP0, UPT, UR6, UR15, UPT ;  /* 0x0000000f0600728c */ /* 0x000fe4000bf06270 */
[----:B------:R-:W3:Y:S01]  /*4820*/  LDL R2, [R1+0x24] ;  /* 0x0000240001027983 */ /* 0x000ee20000100800 */
[----:B------:R-:W-:Y:S02]  /*4830*/  UIADD3 UR5, UR5, 0x80, URZ ;  /* 0x0000008005057890 */ /* 0x000fe4000fffe03f */
[----:B------:R-:W-:Y:S01]  /*4840*/  UISETP.GT.AND UP3, UPT, UR4, UR11, UPT ;  /* 0x0000000b0400728c */ /* 0x000fe2000bf64270 */
[----:B------:R-:W4:Y:S01]  /*4850*/  LDL R203, [R1+0x30] ;  /* 0x0000300001cb7983 */ /* 0x000f220000100800 */
[----:B------:R-:W-:Y:S06]  /*4860*/  UISETP.LT.AND UP0, UPT, UR5, UR14, UP0 ;  /* 0x0000000e0500728c */ /* 0x000fec0008701270 */
[----:B------:R-:W-:Y:S01]  /*4870*/  PLOP3.LUT P0, PT, PT, PT, UP0, 0x80, 0x0 ;  /* 0x000000000000781c */ /* 0x000fe20003f0f008 */
[----:B------:R-:W-:Y:S04]  /*4880*/  DEPBAR.LE SB0, 0x0 ;  /* 0x000080000000791a */ /* 0x000fe80000000000 */
[----:B------:R-:W-:Y:S08]  /*4890*/  BAR.SYNC.DEFER_BLOCKING 0x0 ;  /* 0x0000000000007b1d */ /* 0x000ff00000010000 */
[----:B------:R-:W-:Y:S08]  /*48a0*/  LDSM.16.M88.4 R64, [R179] ;  /* 0x00000000b340783b */ /* 0x000ff00000000200 */
[----:B------:R-:W1:Y:S08]  /*48b0*/  LDSM.16.M88.4 R16, [R174+0xc000] ;  /* 0x00c00000ae10783b */ /* 0x000e700000000200 */
[----:B------:R-:W2:Y:S08]  /*48c0*/  LDSM.16.M88.4 R60, [R179+0x2000] ;  /* 0x00200000b33c783b */ /* 0x000eb00000000200 */
[----:B------:R-:W2:Y:S08]  /*48d0*/  LDSM.16.M88.4 R32, [R174+0xc800] ;  /* 0x00c80000ae20783b */ /* 0x000eb00000000200 */
[----:B------:R-:W2:Y:S08]  /*48e0*/  LDSM.16.M88.4 R48, [R174+0xd000] ;  /* 0x00d00000ae30783b */ /* 0x000eb00000000200 */
[----:B------:R-:W2:Y:S02]  /*48f0*/  LDSM.16.M88.4 R132, [R174+0xd800] ;  /* 0x00d80000ae84783b */ /* 0x000ea40000000200 */
[-C--:B-12---:R-:W-:Y:S06]  /*4900*/  HMMA.16816.F32.BF16 R4, R64, R16.reuse, RZ ;  /* 0x000000104004723c */ /* 0x086fec00000418ff */
[----:B------:R-:W-:Y:S02]  /*4910*/  LDSM.16.M88.4 R136, [R0] ;  /* 0x000000000088783b */ /* 0x000fe40000000200 */
[C---:B------:R-:W-:Y:S06]  /*4920*/  HMMA.16816.F32.BF16 R8, R60.reuse, R16, RZ ;  /* 0x000000103c08723c */ /* 0x040fec00000418ff */
[----:B------:R-:W1:Y:S02]  /*4930*/  LDSM.16.M88.4 R140, [R177+0xc000] ;  /* 0x00c00000b18c783b */ /* 0x000e640000000200 */
[-C--:B------:R-:W-:Y:S06]  /*4940*/  HMMA.16816.F32.BF16 R12, R60, R18.reuse, RZ ;  /* 0x000000123c0c723c */ /* 0x080fec00000418ff */
[----:B------:R2:W1:Y:S02]  /*4950*/  LDSM.16.M88.4 R144, [R0+0x2000] ;  /* 0x002000000090783b */ /* 0x0004640000000200 */
[C---:B------:R-:W-:Y:S06]  /*4960*/  HMMA.16816.F32.BF16 R16, R64.reuse, R18, RZ ;  /* 0x000000124010723c */ /* 0x040fec00000418ff */
[----:B------:R-:W1:Y:S02]  /*4970*/  LDSM.16.M88.4 R148, [R177+0xc800] ;  /* 0x00c80000b194783b */ /* 0x000e640000000200 */
[-C--:B------:R-:W-:Y:S06]  /*4980*/  HMMA.16816.F32.BF16 R20, R64, R32.reuse, RZ ;  /* 0x000000204014723c */ /* 0x080fec00000418ff */
[----:B------:R-:W-:Y:S02]  /*4990*/  LDSM.16.M88.4 R152, [R177+0xd800] ;  /* 0x00d80000b198783b */ /* 0x000fe40000000200 */
[C---:B------:R-:W-:Y:S06]  /*49a0*/  HMMA.16816.F32.BF16 R24, R60.reuse, R32, RZ ;  /* 0x000000203c18723c */ /* 0x040fec00000418ff */
[----:B------:R-:W-:Y:S01]  /*49b0*/  LDSM.16.M88.4 R156, [R175+0xc000] ;  /* 0x00c00000af9c783b */ /* 0x000fe20000000200 */
[----:B--2---:R-:W-:Y:S01]  /*49c0*/  IMAD.IADD R0, R0, 0x1, R173 ;  /* 0x0000000100007824 */ /* 0x004fe200078e02ad */
[-C--:B------:R-:W-:Y:S06]  /*49d0*/  HMMA.16816.F32.BF16 R28, R60, R34.reuse, RZ ;  /* 0x000000223c1c723c */ /* 0x080fec00000418ff */
[----:B------:R-:W-:Y:S02]  /*49e0*/  LDSM.16.M88.4 R164, [R175+0xc800] ;  /* 0x00c80000afa4783b */ /* 0x000fe40000000200 */
[C---:B------:R-:W-:Y:S06]  /*49f0*/  HMMA.16816.F32.BF16 R32, R64.reuse, R34, RZ ;  /* 0x000000224020723c */ /* 0x040fec00000418ff */
[----:B------:R-:W-:Y:S02]  /*4a00*/  LDSM.16.M88.4 R168, [R175+0xd000] ;  /* 0x00d00000afa8783b */ /* 0x000fe40000000200 */
[-C--:B------:R-:W-:Y:S08]  /*4a10*/  HMMA.16816.F32.BF16 R36, R64, R48.reuse, RZ ;  /* 0x000000304024723c */ /* 0x080ff000000418ff */
[C---:B------:R-:W-:Y:S08]  /*4a20*/  HMMA.16816.F32.BF16 R40, R60.reuse, R48, RZ ;  /* 0x000000303c28723c */ /* 0x040ff000000418ff */
[-C--:B------:R-:W-:Y:S08]  /*4a30*/  HMMA.16816.F32.BF16 R44, R60, R50.reuse, RZ ;  /* 0x000000323c2c723c */ /* 0x080ff000000418ff */
[C---:B------:R-:W-:Y:S08]  /*4a40*/  HMMA.16816.F32.BF16 R48, R64.reuse, R50, RZ ;  /* 0x000000324030723c */ /* 0x040ff000000418ff */
[-C--:B------:R-:W-:Y:S08]  /*4a50*/  HMMA.16816.F32.BF16 R52, R64, R132.reuse, RZ ;  /* 0x000000844034723c */ /* 0x080ff000000418ff */
[C---:B------:R-:W-:Y:S08]  /*4a60*/  HMMA.16816.F32.BF16 R56, R60.reuse, R132, RZ ;  /* 0x000000843c38723c */ /* 0x040ff000000418ff */
[-C--:B------:R-:W-:Y:S08]  /*4a70*/  HMMA.16816.F32.BF16 R60, R60, R134.reuse, RZ ;  /* 0x000000863c3c723c */ /* 0x080ff000000418ff */
[----:B------:R-:W-:Y:S01]  /*4a80*/  HMMA.16816.F32.BF16 R64, R64, R134, RZ ;  /* 0x000000864040723c */ /* 0x000fe200000418ff */
[----:B------:R-:W2:Y:S07]  /*4a90*/  LDSM.16.M88.4 R132, [R177+0xd000] ;  /* 0x00d00000b184783b */ /* 0x000eae0000000200 */
[-C--:B-1----:R-:W-:Y:S08]  /*4aa0*/  HMMA.16816.F32.BF16 R4, R136, R140.reuse, R4 ;  /* 0x0000008c8804723c */ /* 0x082ff00000041804 */
[C---:B------:R-:W-:Y:S08]  /*4ab0*/  HMMA.16816.F32.BF16 R8, R144.reuse, R140, R8 ;  /* 0x0000008c9008723c */ /* 0x040ff00000041808 */
[-C--:B------:R-:W-:Y:S08]  /*4ac0*/  HMMA.16816.F32.BF16 R12, R144, R142.reuse, R12 ;  /* 0x0000008e900c723c */ /* 0x080ff0000004180c */
[C---:B------:R-:W-:Y:S01]  /*4ad0*/  HMMA.16816.F32.BF16 R16, R136.reuse, R142, R16 ;  /* 0x0000008e8810723c */ /* 0x040fe20000041810 */
[----:B------:R-:W1:Y:S07]  /*4ae0*/  LDSM.16.M88.4 R140, [R160] ;  /* 0x00000000a08c783b */ /* 0x000e6e0000000200 */
[-C--:B------:R-:W-:Y:S01]  /*4af0*/  HMMA.16816.F32.BF16 R20, R136, R148.reuse, R20 ;  /* 0x000000948814723c */ /* 0x080fe20000041814 */
[----:B------:R-:W1:Y:S07]  /*4b00*/  LDSM.16.M88.4 R160, [R160+0x2000] ;  /* 0x00200000a0a0783b */ /* 0x000e6e0000000200 */
[C---:B------:R-:W-:Y:S08]  /*4b10*/  HMMA.16816.F32.BF16 R24, R144.reuse, R148, R24 ;  /* 0x000000949018723c */ /* 0x040ff00000041818 */
[-C--:B------:R-:W-:Y:S08]  /*4b20*/  HMMA.16816.F32.BF16 R28, R144, R150.reuse, R28 ;  /* 0x00000096901c723c */ /* 0x080ff0000004181c */
[C---:B------:R-:W-:Y:S01]  /*4b30*/  HMMA.16816.F32.BF16 R32, R136.reuse, R150, R32 ;  /* 0x000000968820723c */ /* 0x040fe20000041820 */
[----:B------:R-:W1:Y:S07]  /*4b40*/  LDSM.16.M88.4 R148, [R175+0xd800] ;  /* 0x00d80000af94783b */ /* 0x000e6e0000000200 */
[-C--:B--2---:R-:W-:Y:S08]  /*4b50*/  HMMA.16816.F32.BF16 R36, R136, R132.reuse, R36 ;  /* 0x000000848824723c */ /* 0x084ff00000041824 */
[C---:B------:R-:W-:Y:S08]  /*4b60*/  HMMA.16816.F32.BF16 R40, R144.reuse, R132, R40 ;  /* 0x000000849028723c */ /* 0x040ff00000041828 */
[-C--:B------:R-:W-:Y:S04]  /*4b70*/  HMMA.16816.F32.BF16 R44, R144, R134.reuse, R44 ;  /* 0x00000086902c723c */ /* 0x080fe8000004182c */
[----:B---3--:R-:W-:Y:S04]  /*4b80*/  @!P0 IADD3 R2, R2, UR6, RZ ;  /* 0x0000000602028c10 */ /* 0x008fe8000fffe0ff */
[C---:B------:R-:W-:Y:S01]  /*4b90*/  HMMA.16816.F32.BF16 R48, R136.reuse, R134, R48 ;  /* 0x000000868830723c */ /* 0x040fe20000041830 */
[----:B------:R-:W-:Y:S07]  /*4ba0*/  LDSM.16.M88.4 R132, [R0] ;  /* 0x000000000084783b */ /* 0x000fee0000000200 */
[-C--:B------:R-:W-:Y:S08]  /*4bb0*/  HMMA.16816.F32.BF16 R52, R136, R152.reuse, R52 ;  /* 0x000000988834723c */ /* 0x080ff00000041834 */
[C---:B------:R-:W-:Y:S08]  /*4bc0*/  HMMA.16816.F32.BF16 R56, R144.reuse, R152, R56 ;  /* 0x000000989038723c */ /* 0x040ff00000041838 */
[-C--:B------:R-:W-:Y:S01]  /*4bd0*/  HMMA.16816.F32.BF16 R60, R144, R154.reuse, R60 ;  /* 0x0000009a903c723c */ /* 0x080fe2000004183c */
[----:B------:R-:W2:Y:S07]  /*4be0*/  LDSM.16.M88.4 R144, [R176+0xc000] ;  /* 0x00c00000b090783b */ /* 0x000eae0000000200 */
[----:B------:R-:W-:Y:S01]  /*4bf0*/  HMMA.16816.F32.BF16 R64, R136, R154, R64 ;  /* 0x0000009a8840723c */ /* 0x000fe20000041840 */
[----:B------:R3:W2:Y:S07]  /*4c00*/  LDSM.16.M88.4 R136, [R0+0x2000] ;  /* 0x002000000088783b */ /* 0x0006ae0000000200 */
[-C--:B-1----:R-:W-:Y:S08]  /*4c10*/  HMMA.16816.F32.BF16 R4, R140, R156.reuse, R4 ;  /* 0x0000009c8c04723c */ /* 0x082ff00000041804 */
[C---:B------:R-:W-:Y:S08]  /*4c20*/  HMMA.16816.F32.BF16 R8, R160.reuse, R156, R8 ;  /* 0x0000009ca008723c */ /* 0x040ff00000041808 */
[-C--:B------:R-:W-:Y:S01]  /*4c30*/  HMMA.16816.F32.BF16 R12, R160, R158.reuse, R12 ;  /* 0x0000009ea00c723c */ /* 0x080fe2000004180c */
[----:B---3--:R-:W-:Y:S05]  /*4c40*/  MOV R0, UR16 ;  /* 0x0000001000007c02 */ /* 0x008fea0008000f00 */
[----:B----4-:R-:W-:Y:S02]  /*4c50*/  @!P0 IMAD R0, R0, 0x80, R203 ;  /* 0x0000008000008824 */ /* 0x010fe400078e02cb */
[C---:B------:R-:W-:Y:S08]  /*4c60*/  HMMA.16816.F32.BF16 R16, R140.reuse, R158, R16 ;  /* 0x0000009e8c10723c */ /* 0x040ff00000041810 */
[-C--:B------:R-:W-:Y:S08]  /*4c70*/  HMMA.16816.F32.BF16 R20, R140, R164.reuse, R20 ;  /* 0x000000a48c14723c */ /* 0x080ff00000041814 */
        /* <DEDUP_REMOVED lines=8> */
[C---:B------:R-:W-:Y:S07]  /*4d00*/  HMMA.16816.F32.BF16 R56, R160.reuse, R148, R56 ;  /* 0x00000094a038723c */ /* 0x040fee0000041838 */
[----:B------:R-:W-:Y:S01]  /*4d10*/  @!P0 IMNMX R149, R2, UR14, PT ;  /* 0x0000000e02958c17 */ /* 0x000fe2000b800200 */
[-C--:B------:R-:W-:Y:S03]  /*4d20*/  HMMA.16816.F32.BF16 R60, R160, R150.reuse, R60 ;  /* 0x00000096a03c723c */ /* 0x080fe6000004183c */
[-C--:B------:R-:W-:Y:S01]  /*4d30*/  @!P0 ISETP.GE.AND P2, PT, R0, R149.reuse, PT ;  /* 0x000000950000820c */ /* 0x080fe20003f46270 */
[----:B------:R-:W-:Y:S04]  /*4d40*/  FMUL.FTZ R148, R247, 1.4426950216293334961 ;  /* 0x3fb8aa3bf7947820 */ /* 0x000fe80000410000 */
[----:B------:R-:W-:Y:S04]  /*4d50*/  HMMA.16816.F32.BF16 R64, R140, R150, R64 ;  /* 0x000000968c40723c */ /* 0x000fe80000041840 */
[----:B------:R-:W-:Y:S03]  /*4d60*/  FSEL R148, R148, RZ, P1 ;  /* 0x000000ff94947208 */ /* 0x000fe60000800000 */
[----:B------:R-:W-:Y:S01]  /*4d70*/  @!P0 IADD3 R150, R0, 0x1, RZ ;  /* 0x0000000100968810 */ /* 0x000fe20007ffe0ff */
[-C--:B--2---:R-:W-:Y:S05]  /*4d80*/  HMMA.16816.F32.BF16 R4, R132, R144.reuse, R4 ;  /* 0x000000908404723c */ /* 0x084fea0000041804 */
[----:B------:R-:W-:Y:S01]  /*4d90*/  @!P0 ISETP.GE.AND P1, PT, R150, R149, PT ;  /* 0x000000959600820c */ /* 0x000fe20003f26270 */
[----:B------:R-:W-:Y:S01]  /*4da0*/  FMUL.FTZ R142, R248, 1.4426950216293334961 ;  /* 0x3fb8aa3bf88e7820 */ /* 0x000fe20000410000 */
[C---:B------:R-:W-:Y:S01]  /*4db0*/  @!P0 IADD3 R143, R2.reuse, 0x8, RZ ;  /* 0x00000008028f8810 */ /* 0x040fe20007ffe0ff */
[C---:B------:R-:W-:Y:S04]  /*4dc0*/  HMMA.16816.F32.BF16 R8, R136.reuse, R144, R8 ;  /* 0x000000908808723c */ /* 0x040fe80000041808 */
[----:B------:R-:W-:Y:S01]  /*4dd0*/  @!P0 IMNMX R143, R143, UR14, PT ;  /* 0x0000000e8f8f8c17 */ /* 0x000fe2000b800200 */
[----:B------:R-:W-:Y:S01]  /*4de0*/  FMUL.FTZ R141, R245, 1.4426950216293334961 ;  /* 0x3fb8aa3bf58d7820 */ /* 0x000fe20000410000 */
[----:B------:R-:W-:Y:S02]  /*4df0*/  @!P0 IADD3 R140, R2, 0x40, RZ ;  /* 0x00000040028c8810 */ /* 0x000fe40007ffe0ff */
[-C--:B------:R-:W-:Y:S04]  /*4e00*/  HMMA.16816.F32.BF16 R12, R136, R146.reuse, R12 ;  /* 0x00000092880c723c */ /* 0x080fe8000004180c */
[----:B------:R-:W-:Y:S04]  /*4e10*/  @!P0 IMNMX R140, R140, UR14, PT ;  /* 0x0000000e8c8c8c17 */ /* 0x000fe8000b800200 */
[----:B------:R-:W-:Y:S01]  /*4e20*/  @!P0 FSEL R4, R4, -INF , !P2 ;  /* 0xff80000004048808 */ /* 0x000fe20005000000 */
[C---:B------:R-:W-:Y:S04]  /*4e30*/  HMMA.16816.F32.BF16 R16, R132.reuse, R146, R16 ;  /* 0x000000928410723c */ /* 0x040fe80000041810 */
[--C-:B------:R-:W-:Y:S01]  /*4e40*/  FFMA.FTZ R4, R4, c[0x0][0x23c], -R148.reuse ;  /* 0x00008f0004047a23 */ /* 0x100fe20000010894 */
[-C--:B------:R-:W-:Y:S02]  /*4e50*/  @!P0 ISETP.GE.AND P2, PT, R0, R143.reuse, PT ;  /* 0x0000008f0000820c */ /* 0x080fe40003f46270 */
[----:B------:R-:W-:Y:S01]  /*4e60*/  @!P0 FSEL R5, R5, -INF , !P1 ;  /* 0xff80000005058808 */ /* 0x000fe20004800000 */
[----:B------:R1:W-:Y:S01]  /*4e70*/  MUFU.EX2 R153, R4 ;  /* 0x0000000400997308 */ /* 0x0003e20000000800 */
[----:B------:R-:W-:Y:S03]  /*4e80*/  FSETP.NEU.FTZ.AND P1, PT, R248, -INF , PT ;  /* 0xff800000f800780b */ /* 0x000fe60003f3d000 */
[----:B------:R-:W-:Y:S01]  /*4e90*/  @!P0 FSEL R6, R6, -INF , !P2 ;  /* 0xff80000006068808 */ /* 0x000fe20005000000 */
[----:B------:R-:W-:Y:S01]  /*4ea0*/  FFMA.FTZ R5, R5, c[0x0][0x23c], -R148 ;  /* 0x00008f0005057a23 */ /* 0x000fe20000010894 */
[----:B------:R-:W-:Y:S02]  /*4eb0*/  FSEL R142, R142, RZ, P1 ;  /* 0x000000ff8e8e7208 */ /* 0x000fe40000800000 */
[----:B------:R-:W-:Y:S02]  /*4ec0*/  @!P0 ISETP.GE.AND P1, PT, R150, R143, PT ;  /* 0x0000008f9600820c */ /* 0x000fe40003f26270 */
[----:B------:R-:W-:Y:S01]  /*4ed0*/  MUFU.EX2 R152, R5 ;  /* 0x0000000500987308 */ /* 0x000fe20000000800 */
[-C--:B------:R-:W-:Y:S01]  /*4ee0*/  @!P0 ISETP.GE.AND P2, PT, R0, R140.reuse, PT ;  /* 0x0000008c0000820c */ /* 0x080fe20003f46270 */
[--C-:B------:R-:W-:Y:S01]  /*4ef0*/  FFMA.FTZ R6, R6, c[0x0][0x23c], -R142.reuse ;  /* 0x00008f0006067a23 */ /* 0x100fe2000001088e */
[----:B------:R-:W-:Y:S02]  /*4f00*/  @!P0 FSEL R7, R7, -INF , !P1 ;  /* 0xff80000007078808 */ /* 0x000fe40004800000 */
[----:B------:R-:W-:Y:S02]  /*4f10*/  FSETP.NEU.FTZ.AND P1, PT, R245, -INF , PT ;  /* 0xff800000f500780b */ /* 0x000fe40003f3d000 */
[----:B------:R-:W-:Y:S01]  /*4f20*/  @!P0 FSEL R8, R8, -INF , !P2 ;  /* 0xff80000008088808 */ /* 0x000fe20005000000 */
[----:B------:R-:W-:Y:S01]  /*4f30*/  FFMA.FTZ R7, R7, c[0x0][0x23c], -R142 ;  /* 0x00008f0007077a23 */ /* 0x000fe2000001088e */
[----:B------:R-:W-:Y:S01]  /*4f40*/  FSEL R141, R141, RZ, P1 ;  /* 0x000000ff8d8d7208 */ /* 0x000fe20000800000 */
[----:B------:R-:W-:Y:S01]  /*4f50*/  MUFU.EX2 R151, R6 ;  /* 0x0000000600977308 */ /* 0x000fe20000000800 */
[----:B------:R-:W-:Y:S02]  /*4f60*/  @!P0 ISETP.GE.AND P1, PT, R150, R140, PT ;  /* 0x0000008c9600820c */ /* 0x000fe40003f26270 */
[----:B-1----:R-:W-:Y:S01]  /*4f70*/  @!P0 IADD3 R4, R2, 0x48, RZ ;  /* 0x0000004802048810 */ /* 0x002fe20007ffe0ff */
[--C-:B------:R-:W-:Y:S01]  /*4f80*/  FFMA.FTZ R2, R8, c[0x0][0x23c], -R141.reuse ;  /* 0x00008f0008027a23 */ /* 0x100fe2000001088d */
[----:B------:R-:W-:Y:S02]  /*4f90*/  @!P0 FSEL R9, R9, -INF , !P1 ;  /* 0xff80000009098808 */ /* 0x000fe40004800000 */
[----:B------:R-:W-:Y:S03]  /*4fa0*/  @!P0 IMNMX R8, R4, UR14, PT ;  /* 0x0000000e04088c17 */ /* 0x000fe6000b800200 */
[----:B------:R1:W-:Y:S01]  /*4fb0*/  MUFU.EX2 R240, R2 ;  /* 0x0000000200f07308 */ /* 0x0003e20000000800 */
[----:B------:R-:W-:Y:S01]  /*4fc0*/  FSETP.NEU.FTZ.AND P1, PT, R246, -INF , PT ;  /* 0xff800000f600780b */ /* 0x000fe20003f3d000 */
[--C-:B------:R-:W-:Y:S01]  /*4fd0*/  FFMA.FTZ R9, R9, c[0x0][0x23c], -R141.reuse ;  /* 0x00008f0009097a23 */ /* 0x100fe2000001088d */
[-C--:B------:R-:W-:Y:S04]  /*4fe0*/  @!P0 ISETP.GE.AND P2, PT, R0, R8.reuse, PT ;  /* 0x000000080000820c */ /* 0x080fe80003f46270 */
[----:B------:R-:W-:Y:S03]  /*4ff0*/  @!P0 FSEL R10, R10, -INF , !P2 ;  /* 0xff8000000a0a8808 */ /* 0x000fe60005000000 */
[----:B------:R2:W3:Y:S10]  /*5000*/  MUFU.EX2 R236, R7 ;  /* 0x0000000700ec7308 */ /* 0x0004f40000000800 */
[----:B------:R4:W3:Y:S01]  /*5010*/  MUFU.EX2 R239, R9 ;  /* 0x0000000900ef7308 */ /* 0x0008e20000000800 */
[----:B-1----:R-:W-:Y:S05]  /*5020*/  FMUL.FTZ R2, R246, 1.4426950216293334961 ;  /* 0x3fb8aa3bf6027820 */ /* 0x002fea0000410000 */
[----:B------:R-:W-:Y:S02]  /*5030*/  FSEL R2, R2, RZ, P1 ;  /* 0x000000ff02027208 */ /* 0x000fe40000800000 */
[----:B------:R-:W-:Y:S01]  /*5040*/  @!P0 ISETP.GE.AND P1, PT, R150, R8, PT ;  /* 0x000000089600820c */ /* 0x000fe20003f26270 */
[----:B--2---:R-:W1:Y:S02]  /*5050*/  LDSM.16.M88.4 R4, [R176+0xc800] ;  /* 0x00c80000b004783b */ /* 0x004e640000000200 */
[--C-:B------:R-:W-:Y:S01]  /*5060*/  FFMA.FTZ R10, R10, c[0x0][0x23c], -R2.reuse ;  /* 0x00008f000a0a7a23 */ /* 0x100fe20000010802 */
[----:B------:R-:W-:Y:S03]  /*5070*/  @!P0 FSEL R11, R11, -INF , !P1 ;  /* 0xff8000000b0b8808 */ /* 0x000fe60004800000 */
[----:B------:R2:W-:Y:S02]  /*5080*/  MUFU.EX2 R243, R10 ;  /* 0x0000000a00f37308 */ /* 0x0005e40000000800 */
[--C-:B------:R-:W-:Y:S01]  /*5090*/  FFMA.FTZ R11, R11, c[0x0][0x23c], -R2.reuse ;  /* 0x00008f000b0b7a23 */ /* 0x100fe20000010802 */
[----:B----4-:R-:W-:Y:S04]  /*50a0*/  @!P0 IADD3 R9, R0, 0x8, RZ ;  /* 0x0000000800098810 */ /* 0x010fe80007ffe0ff */
[-C--:B------:R-:W-:Y:S03]  /*50b0*/  @!P0 ISETP.GE.AND P1, PT, R9, R140.reuse, PT ;  /* 0x0000008c0900820c */ /* 0x080fe60003f26270 */
[----:B------:R-:W4:Y:S01]  /*50c0*/  MUFU.EX2 R244, R11 ;  /* 0x0000000b00f47308 */ /* 0x000f220000000800 */
[----:B------:R-:W-:Y:S05]  /*50d0*/  @!P0 FSEL R12, R12, -INF , !P1 ;  /* 0xff8000000c0c8808 */ /* 0x000fea0004800000 */
[--C-:B------:R-:W-:Y:S04]  /*50e0*/  FFMA.FTZ R12, R12, c[0x0][0x23c], -R141.reuse ;  /* 0x00008f000c0c7a23 */ /* 0x100fe8000001088d */
[----:B------:R-:W-:Y:S01]  /*50f0*/  MUFU.EX2 R238, R12 ;  /* 0x0000000c00ee7308 */ /* 0x000fe20000000800 */
[----:B--2---:R-:W-:Y:S04]  /*5100*/  @!P0 IADD3 R10, R0, 0x9, RZ ;  /* 0x00000009000a8810 */ /* 0x004fe80007ffe0ff */
[----:B------:R-:W-:Y:S04]  /*5110*/  @!P0 ISETP.GE.AND P1, PT, R10, R140, PT ;  /* 0x0000008c0a00820c */ /* 0x000fe80003f26270 */
[----:B------:R-:W-:Y:S02]  /*5120*/  @!P0 FSEL R13, R13, -INF , !P1 ;  /* 0xff8000000d0d8808 */ /* 0x000fe40004800000 */
[-C--:B------:R-:W-:Y:S01]  /*5130*/  @!P0 ISETP.GE.AND P1, PT, R9, R8.reuse, PT ;  /* 0x000000080900820c */ /* 0x080fe20003f26270 */
[-C--:B-1----:R-:W-:Y:S03]  /*5140*/  HMMA.16816.F32.BF16 R20, R132, R4.reuse, R20 ;  /* 0x000000048414723c */ /* 0x082fe60000041814 */
[----:B------:R-:W-:Y:S01]  /*5150*/  @!P0 FSEL R14, R14, -INF , !P1 ;  /* 0xff8000000e0e8808 */ /* 0x000fe20004800000 */
[--C-:B------:R-:W-:Y:S01]  /*5160*/  FFMA.FTZ R13, R13, c[0x0][0x23c], -R141.reuse ;  /* 0x00008f000d0d7a23 */ /* 0x100fe2000001088d */
[----:B------:R-:W-:Y:S03]  /*5170*/  @!P0 ISETP.GE.AND P1, PT, R10, R8, PT ;  /* 0x000000080a00820c */ /* 0x000fe60003f26270 */
[C---:B------:R-:W-:Y:S01]  /*5180*/  HMMA.16816.F32.BF16 R24, R136.reuse, R4, R24 ;  /* 0x000000048818723c */ /* 0x040fe20000041818 */
[----:B------:R-:W-:Y:S03]  /*5190*/  MUFU.EX2 R237, R13 ;  /* 0x0000000d00ed7308 */ /* 0x000fe60000000800 */
[----:B------:R-:W-:Y:S01]  /*51a0*/  @!P0 FSEL R15, R15, -INF , !P1 ;  /* 0xff8000000f0f8808 */ /* 0x000fe20004800000 */
[--C-:B------:R-:W-:Y:S01]  /*51b0*/  FFMA.FTZ R14, R14, c[0x0][0x23c], -R2.reuse ;  /* 0x00008f000e0e7a23 */ /* 0x100fe20000010802 */
[-C--:B------:R-:W-:Y:S02]  /*51c0*/  @!P0 ISETP.GE.AND P1, PT, R9, R149.reuse, PT ;  /* 0x000000950900820c */ /* 0x080fe40003f26270 */
[-C--:B------:R-:W-:Y:S03]  /*51d0*/  HMMA.16816.F32.BF16 R28, R136, R6.reuse, R28 ;  /* 0x00000006881c723c */ /* 0x080fe6000004181c */
[----:B------:R-:W-:Y:S01]  /*51e0*/  MUFU.EX2 R242, R14 ;  /* 0x0000000e00f27308 */ /* 0x000fe20000000800 */
[----:B------:R-:W-:Y:S01]  /*51f0*/  @!P0 FSEL R16, R16, -INF , !P1 ;  /* 0xff80000010108808 */ /* 0x000fe20004800000 */
[----:B------:R-:W-:Y:S01]  /*5200*/  FFMA.FTZ R15, R15, c[0x0][0x23c], -R2 ;  /* 0x00008f000f0f7a23 */ /* 0x000fe20000010802 */
[----:B------:R-:W-:Y:S02]  /*5210*/  @!P0 ISETP.GE.AND P1, PT, R10, R149, PT ;  /* 0x000000950a00820c */ /* 0x000fe40003f26270 */
[C---:B------:R-:W-:Y:S01]  /*5220*/  HMMA.16816.F32.BF16 R32, R132.reuse, R6, R32 ;  /* 0x000000068420723c */ /* 0x040fe20000041820 */
[----:B------:R-:W1:Y:S03]  /*5230*/  LDSM.16.M88.4 R4, [R176+0xd000] ;  /* 0x00d00000b004783b */ /* 0x000e660000000200 */
[----:B------:R-:W-:Y:S01]  /*5240*/  @!P0 FSEL R17, R17, -INF , !P1 ;  /* 0xff80000011118808 */ /* 0x000fe20004800000 */
[--C-:B------:R-:W-:Y:S01]  /*5250*/  FFMA.FTZ R16, R16, c[0x0][0x23c], -R148.reuse ;  /* 0x00008f0010107a23 */ /* 0x100fe20000010894 */
[-C--:B------:R-:W-:Y:S01]  /*5260*/  @!P0 ISETP.GE.AND P1, PT, R9, R143.reuse, PT ;  /* 0x0000008f0900820c */ /* 0x080fe20003f26270 */
[----:B------:R-:W-:Y:S01]  /*5270*/  MUFU.EX2 R241, R15 ;  /* 0x0000000f00f17308 */ /* 0x000fe20000000800 */
[----:B------:R-:W-:Y:S01]  /*5280*/  @!P0 IADD3 R9, R0, 0x10, RZ ;  /* 0x0000001000098810 */ /* 0x000fe20007ffe0ff */
[----:B------:R-:W-:Y:S03]  /*5290*/  FFMA.FTZ R17, R17, c[0x0][0x23c], -R148 ;  /* 0x00008f0011117a23 */ /* 0x000fe60000010894 */
[----:B------:R-:W-:Y:S02]  /*52a0*/  @!P0 FSEL R18, R18, -INF , !P1 ;  /* 0xff80000012128808 */ /* 0x000fe40004800000 */
[----:B------:R-:W-:Y:S02]  /*52b0*/  @!P0 ISETP.GE.AND P1, PT, R10, R143, PT ;  /* 0x0000008f0a00820c */ /* 0x000fe40003f26270 */
[----:B------:R-:W-:Y:S01]  /*52c0*/  @!P0 IADD3 R10, R0, 0x11, RZ ;  /* 0x00000011000a8810 */ /* 0x000fe20007ffe0ff */
[----:B------:R-:W-:Y:S01]  /*52d0*/  MUFU.EX2 R219, R16 ;  /* 0x0000001000db7308 */ /* 0x000fe20000000800 */
[----:B------:R-:W-:Y:S01]  /*52e0*/  @!P0 FSEL R19, R19, -INF , !P1 ;  /* 0xff80000013138808 */ /* 0x000fe20004800000 */
[--C-:B------:R-:W-:Y:S01]  /*52f0*/  FFMA.FTZ R18, R18, c[0x0][0x23c], -R142.reuse ;  /* 0x00008f0012127a23 */ /* 0x100fe2000001088e */
[-C--:B------:R-:W-:Y:S03]  /*5300*/  @!P0 ISETP.GE.AND P1, PT, R9, R149.reuse, PT ;  /* 0x000000950900820c */ /* 0x080fe60003f26270 */
[----:B------:R-:W-:Y:S01]  /*5310*/  FFMA.FTZ R19, R19, c[0x0][0x23c], -R142 ;  /* 0x00008f0013137a23 */ /* 0x000fe2000001088e */
[----:B------:R-:W-:Y:S02]  /*5320*/  @!P0 FSEL R20, R20, -INF , !P1 ;  /* 0xff80000014148808 */ /* 0x000fe40004800000 */
[----:B------:R-:W-:Y:S01]  /*5330*/  @!P0 ISETP.GE.AND P1, PT, R10, R149, PT ;  /* 0x000000950a00820c */ /* 0x000fe20003f26270 */
[----:B------:R-:W-:Y:S02]  /*5340*/  MUFU.EX2 R218, R17 ;  /* 0x0000001100da7308 */ /* 0x000fe40000000800 */
[--C-:B------:R-:W-:Y:S01]  /*5350*/  FFMA.FTZ R20, R20, c[0x0][0x23c], -R148.reuse ;  /* 0x00008f0014147a23 */ /* 0x100fe20000010894 */
[----:B------:R-:W-:Y:S02]  /*5360*/  @!P0 FSEL R21, R21, -INF , !P1 ;  /* 0xff80000015158808 */ /* 0x000fe40004800000 */
[-C--:B------:R-:W-:Y:S03]  /*5370*/  @!P0 ISETP.GE.AND P1, PT, R9, R143.reuse, PT ;  /* 0x0000008f0900820c */ /* 0x080fe60003f26270 */
[----:B------:R-:W-:Y:S01]  /*5380*/  FFMA.FTZ R21, R21, c[0x0][0x23c], -R148 ;  /* 0x00008f0015157a23 */ /* 0x000fe20000010894 */
[----:B------:R-:W-:Y:S01]  /*5390*/  @!P0 FSEL R22, R22, -INF , !P1 ;  /* 0xff80000016168808 */ /* 0x000fe20004800000 */
[----:B------:R-:W-:Y:S01]  /*53a0*/  MUFU.EX2 R227, R18 ;  /* 0x0000001200e37308 */ /* 0x000fe20000000800 */
[----:B------:R-:W-:Y:S01]  /*53b0*/  @!P0 ISETP.GE.AND P1, PT, R10, R143, PT ;  /* 0x0000008f0a00820c */ /* 0x000fe20003f26270 */
[-C--:B-1----:R-:W-:Y:S03]  /*53c0*/  HMMA.16816.F32.BF16 R36, R132, R4.reuse, R36 ;  /* 0x000000048424723c */ /* 0x082fe60000041824 */
[----:B------:R-:W-:Y:S01]  /*53d0*/  @!P0 FSEL R23, R23, -INF , !P1 ;  /* 0xff80000017178808 */ /* 0x000fe20004800000 */
[--C-:B------:R-:W-:Y:S01]  /*53e0*/  FFMA.FTZ R22, R22, c[0x0][0x23c], -R142.reuse ;  /* 0x00008f0016167a23 */ /* 0x100fe2000001088e */
[-C--:B------:R-:W-:Y:S03]  /*53f0*/  @!P0 ISETP.GE.AND P1, PT, R9, R140.reuse, PT ;  /* 0x0000008c0900820c */ /* 0x080fe60003f26270 */
[----:B------:R-:W1:Y:S01]  /*5400*/  MUFU.EX2 R226, R19 ;  /* 0x0000001300e27308 */ /* 0x000e620000000800 */
[C---:B------:R-:W-:Y:S04]  /*5410*/  HMMA.16816.F32.BF16 R40, R136.reuse, R4, R40 ;  /* 0x000000048828723c */ /* 0x040fe80000041828 */
[----:B------:R-:W-:Y:S01]  /*5420*/  @!P0 FSEL R24, R24, -INF , !P1 ;  /* 0xff80000018188808 */ /* 0x000fe20004800000 */
[----:B------:R-:W-:Y:S01]  /*5430*/  FFMA.FTZ R23, R23, c[0x0][0x23c], -R142 ;  /* 0x00008f0017177a23 */ /* 0x000fe2000001088e */
[----:B------:R-:W-:Y:S02]  /*5440*/  @!P0 ISETP.GE.AND P1, PT, R10, R140, PT ;  /* 0x0000008c0a00820c */ /* 0x000fe40003f26270 */
[-C--:B------:R-:W-:Y:S01]  /*5450*/  HMMA.16816.F32.BF16 R44, R136, R6.reuse, R44 ;  /* 0x00000006882c723c */ /* 0x080fe2000004182c */
[----:B------:R-:W-:Y:S03]  /*5460*/  MUFU.EX2 R150, R20 ;  /* 0x0000001400967308 */ /* 0x000fe60000000800 */
[----:B------:R-:W-:Y:S01]  /*5470*/  @!P0 FSEL R25, R25, -INF , !P1 ;  /* 0xff80000019198808 */ /* 0x000fe20004800000 */
[--C-:B------:R-:W-:Y:S01]  /*5480*/  FFMA.FTZ R24, R24, c[0x0][0x23c], -R141.reuse ;  /* 0x00008f0018187a23 */ /* 0x100fe2000001088d */
[-C--:B------:R-:W-:Y:S02]  /*5490*/  @!P0 ISETP.GE.AND P1, PT, R9, R8.reuse, PT ;  /* 0x000000080900820c */ /* 0x080fe40003f26270 */
[C---:B------:R-:W-:Y:S01]  /*54a0*/  HMMA.16816.F32.BF16 R48, R132.reuse, R6, R48 ;  /* 0x000000068430723c */ /* 0x040fe20000041830 */
[----:B------:R-:W2:Y:S02]  /*54b0*/  LDSM.16.M88.4 R4, [R176+0xd800] ;  /* 0x00d80000b004783b */ /* 0x000ea40000000200 */
[----:B------:R-:W-:Y:S01]  /*54c0*/  MUFU.EX2 R231, R24 ;  /* 0x0000001800e77308 */ /* 0x000fe20000000800 */
[----:B------:R-:W-:Y:S01]  /*54d0*/  @!P0 FSEL R26, R26, -INF , !P1 ;  /* 0xff8000001a1a8808 */ /* 0x000fe20004800000 */
[--C-:B------:R-:W-:Y:S01]  /*54e0*/  FFMA.FTZ R25, R25, c[0x0][0x23c], -R141.reuse ;  /* 0x00008f0019197a23 */ /* 0x100fe2000001088d */
[----:B------:R-:W-:Y:S02]  /*54f0*/  @!P0 ISETP.GE.AND P1, PT, R10, R8, PT ;  /* 0x000000080a00820c */ /* 0x000fe40003f26270 */
[----:B------:R-:W-:Y:S01]  /*5500*/  @!P0 IADD3 R9, R0, 0x18, RZ ;  /* 0x0000001800098810 */ /* 0x000fe20007ffe0ff */
[--C-:B------:R-:W-:Y:S03]  /*5510*/  FFMA.FTZ R26, R26, c[0x0][0x23c], -R2.reuse ;  /* 0x00008f001a1a7a23 */ /* 0x100fe60000010802 */
[----:B------:R-:W-:Y:S01]  /*5520*/  @!P0 FSEL R27, R27, -INF , !P1 ;  /* 0xff8000001b1b8808 */ /* 0x000fe20004800000 */
[----:B------:R-:W1:Y:S01]  /*5530*/  MUFU.EX2 R215, R21 ;  /* 0x0000001500d77308 */ /* 0x000e620000000800 */
[-C--:B------:R-:W-:Y:S02]  /*5540*/  @!P0 ISETP.GE.AND P1, PT, R9, R140.reuse, PT ;  /* 0x0000008c0900820c */ /* 0x080fe40003f26270 */
[----:B------:R-:W-:Y:S01]  /*5550*/  @!P0 IADD3 R10, R0, 0x19, RZ ;  /* 0x00000019000a8810 */ /* 0x000fe20007ffe0ff */
[--C-:B------:R-:W-:Y:S01]  /*5560*/  FFMA.FTZ R27, R27, c[0x0][0x23c], -R2.reuse ;  /* 0x00008f001b1b7a23 */ /* 0x100fe20000010802 */
[----:B------:R-:W-:Y:S02]  /*5570*/  @!P0 FSEL R28, R28, -INF , !P1 ;  /* 0xff8000001c1c8808 */ /* 0x000fe40004800000 */
[----:B------:R-:W-:Y:S03]  /*5580*/  @!P0 ISETP.GE.AND P1, PT, R10, R140, PT ;  /* 0x0000008c0a00820c */ /* 0x000fe60003f26270 */
[----:B------:R-:W-:Y:S01]  /*5590*/  MUFU.EX2 R230, R25 ;  /* 0x0000001900e67308 */ /* 0x000fe20000000800 */
[----:B------:R-:W-:Y:S01]  /*55a0*/  @!P0 FSEL R29, R29, -INF , !P1 ;  /* 0xff8000001d1d8808 */ /* 0x000fe20004800000 */
[--C-:B------:R-:W-:Y:S01]  /*55b0*/  FFMA.FTZ R28, R28, c[0x0][0x23c], -R141.reuse ;  /* 0x00008f001c1c7a23 */ /* 0x100fe2000001088d */
[-C--:B------:R-:W-:Y:S03]  /*55c0*/  @!P0 ISETP.GE.AND P1, PT, R9, R8.reuse, PT ;  /* 0x000000080900820c */ /* 0x080fe60003f26270 */
[--C-:B------:R-:W-:Y:S01]  /*55d0*/  FFMA.FTZ R29, R29, c[0x0][0x23c], -R141.reuse ;  /* 0x00008f001d1d7a23 */ /* 0x100fe2000001088d */
[----:B------:R-:W-:Y:S02]  /*55e0*/  @!P0 FSEL R30, R30, -INF , !P1 ;  /* 0xff8000001e1e8808 */ /* 0x000fe40004800000 */
[----:B------:R-:W-:Y:S01]  /*55f0*/  @!P0 ISETP.GE.AND P1, PT, R10, R8, PT ;  /* 0x000000080a00820c */ /* 0x000fe20003f26270 */
[----:B------:R-:W-:Y:S02]  /*5600*/  MUFU.EX2 R224, R22 ;  /* 0x0000001600e07308 */ /* 0x000fe40000000800 */
[--C-:B------:R-:W-:Y:S01]  /*5610*/  FFMA.FTZ R30, R30, c[0x0][0x23c], -R2.reuse ;  /* 0x00008f001e1e7a23 */ /* 0x100fe20000010802 */
[----:B------:R-:W-:Y:S02]  /*5620*/  @!P0 FSEL R31, R31, -INF , !P1 ;  /* 0xff8000001f1f8808 */ /* 0x000fe40004800000 */
[-C--:B------:R-:W-:Y:S01]  /*5630*/  @!P0 ISETP.GE.AND P1, PT, R9, R149.reuse, PT ;  /* 0x000000950900820c */ /* 0x080fe20003f26270 */
[-C--:B--2---:R-:W-:Y:S04]  /*5640*/  HMMA.16816.F32.BF16 R52, R132, R4.reuse, R52 ;  /* 0x000000048434723c */ /* 0x084fe80000041834 */
[----:B------:R-:W-:Y:S01]  /*5650*/  MUFU.EX2 R234, R26 ;  /* 0x0000001a00ea7308 */ /* 0x000fe20000000800 */
[----:B------:R-:W-:Y:S01]  /*5660*/  @!P0 FSEL R32, R32, -INF , !P1 ;  /* 0xff80000020208808 */ /* 0x000fe20004800000 */
[----:B------:R-:W-:Y:S01]  /*5670*/  FFMA.FTZ R31, R31, c[0x0][0x23c], -R2 ;  /* 0x00008f001f1f7a23 */ /* 0x000fe20000010802 */
[----:B------:R-:W-:Y:S01]  /*5680*/  @!P0 ISETP.GE.AND P1, PT, R10, R149, PT ;  /* 0x000000950a00820c */ /* 0x000fe20003f26270 */
[C---:B------:R-:W-:Y:S04]  /*5690*/  HMMA.16816.F32.BF16 R56, R136.reuse, R4, R56 ;  /* 0x000000048838723c */ /* 0x040fe80000041838 */
[----:B------:R-:W-:Y:S01]  /*56a0*/  @!P0 FSEL R33, R33, -INF , !P1 ;  /* 0xff80000021218808 */ /* 0x000fe20004800000 */
[--C-:B------:R-:W-:Y:S01]  /*56b0*/  FFMA.FTZ R32, R32, c[0x0][0x23c], -R148.reuse ;  /* 0x00008f0020207a23 */ /* 0x100fe20000010894 */
[-C--:B------:R-:W-:Y:S01]  /*56c0*/  @!P0 ISETP.GE.AND P1, PT, R9, R143.reuse, PT ;  /* 0x0000008f0900820c */ /* 0x080fe20003f26270 */
[----:B------:R-:W-:Y:S01]  /*56d0*/  MUFU.EX2 R222, R23 ;  /* 0x0000001700de7308 */ /* 0x000fe20000000800 */
[-C--:B------:R-:W-:Y:S04]  /*56e0*/  HMMA.16816.F32.BF16 R60, R136, R6.reuse, R60 ;  /* 0x00000006883c723c */ /* 0x080fe8000004183c */
[----:B------:R-:W-:Y:S01]  /*56f0*/  @!P0 FSEL R34, R34, -INF , !P1 ;  /* 0xff80000022228808 */ /* 0x000fe20004800000 */
[----:B------:R-:W-:Y:S01]  /*5700*/  FFMA.FTZ R33, R33, c[0x0][0x23c], -R148 ;  /* 0x00008f0021217a23 */ /* 0x000fe20000010894 */
[----:B------:R-:W-:Y:S02]  /*5710*/  @!P0 ISETP.GE.AND P1, PT, R10, R143, PT ;  /* 0x0000008f0a00820c */ /* 0x000fe40003f26270 */
[----:B------:R-:W-:Y:S01]  /*5720*/  HMMA.16816.F32.BF16 R64, R132, R6, R64 ;  /* 0x000000068440723c */ /* 0x000fe20000041840 */
[----:B------:R-:W-:Y:S03]  /*5730*/  MUFU.EX2 R206, R32 ;  /* 0x0000002000ce7308 */ /* 0x000fe60000000800 */
[----:B------:R-:W-:Y:S01]  /*5740*/  @!P0 IADD3 R9, R0, 0x20, RZ ;  /* 0x0000002000098810 */ /* 0x000fe20007ffe0ff */
[--C-:B------:R-:W-:Y:S01]  /*5750*/  FFMA.FTZ R34, R34, c[0x0][0x23c], -R142.reuse ;  /* 0x00008f0022227a23 */ /* 0x100fe2000001088e */
[----:B------:R-:W-:Y:S02]  /*5760*/  @!P0 FSEL R35, R35, -INF , !P1 ;  /* 0xff80000023238808 */ /* 0x000fe40004800000 */
[-C--:B------:R-:W-:Y:S03]  /*5770*/  @!P0 ISETP.GE.AND P1, PT, R9, R149.reuse, PT ;  /* 0x000000950900820c */ /* 0x080fe60003f26270 */
[----:B------:R-:W-:Y:S01]  /*5780*/  MUFU.EX2 R205, R33 ;  /* 0x0000002100cd7308 */ /* 0x000fe20000000800 */
[----:B------:R-:W-:Y:S01]  /*5790*/  @!P0 IADD3 R10, R0, 0x21, RZ ;  /* 0x00000021000a8810 */ /* 0x000fe20007ffe0ff */
[----:B------:R-:W-:Y:S01]  /*57a0*/  FFMA.FTZ R35, R35, c[0x0][0x23c], -R142 ;  /* 0x00008f0023237a23 */ /* 0x000fe2000001088e */
[----:B------:R-:W-:Y:S02]  /*57b0*/  @!P0 FSEL R36, R36, -INF , !P1 ;  /* 0xff80000024248808 */ /* 0x000fe40004800000 */
[----:B------:R-:W-:Y:S02]  /*57c0*/  @!P0 ISETP.GE.AND P1, PT, R10, R149, PT ;  /* 0x000000950a00820c */ /* 0x000fe40003f26270 */
[----:B------:R-:W-:Y:S01]  /*57d0*/  @!P0 IADD3 R4, R0, 0x38, RZ ;  /* 0x0000003800048810 */ /* 0x000fe20007ffe0ff */
[--C-:B------:R-:W-:Y:S01]  /*57e0*/  FFMA.FTZ R36, R36, c[0x0][0x23c], -R148.reuse ;  /* 0x00008f0024247a23 */ /* 0x100fe20000010894 */
[----:B------:R-:W-:Y:S01]  /*57f0*/  @!P0 FSEL R37, R37, -INF , !P1 ;  /* 0xff80000025258808 */ /* 0x000fe20004800000 */
[----:B------:R-:W-:Y:S01]  /*5800*/  MUFU.EX2 R212, R34 ;  /* 0x0000002200d47308 */ /* 0x000fe20000000800 */
[-C--:B------:R-:W-:Y:S02]  /*5810*/  @!P0 ISETP.GE.AND P1, PT, R9, R143.reuse, PT ;  /* 0x0000008f0900820c */ /* 0x080fe40003f26270 */
[-C--:B------:R-:W-:Y:S01]  /*5820*/  @!P0 ISETP.GE.AND P3, PT, R4, R143.reuse, PT ;  /* 0x0000008f0400820c */ /* 0x080fe20003f66270 */
[----:B------:R-:W-:Y:S01]  /*5830*/  FFMA.FTZ R37, R37, c[0x0][0x23c], -R148 ;  /* 0x00008f0025257a23 */ /* 0x000fe20000010894 */
[----:B------:R-:W-:Y:S02]  /*5840*/  @!P0 FSEL R38, R38, -INF , !P1 ;  /* 0xff80000026268808 */ /* 0x000fe40004800000 */
[----:B------:R-:W-:Y:S02]  /*5850*/  @!P0 ISETP.GE.AND P1, PT, R10, R143, PT ;  /* 0x0000008f0a00820c */ /* 0x000fe40003f26270 */
[----:B---3--:R-:W-:Y:S01]  /*5860*/  F2FP.BF16.PACK_AB R6, R236, R151 ;  /* 0x00000097ec06723e */ /* 0x008fe200000010ff */
[----:B------:R-:W-:Y:S01]  /*5870*/  MUFU.EX2 R211, R35 ;  /* 0x0000002300d37308 */ /* 0x000fe20000000800 */
[----:B------:R-:W-:Y:S01]  /*5880*/  @!P0 FSEL R39, R39, -INF , !P1 ;  /* 0xff80000027278808 */ /* 0x000fe20004800000 */
[--C-:B------:R-:W-:Y:S01]  /*5890*/  FFMA.FTZ R38, R38, c[0x0][0x23c], -R142.reuse ;  /* 0x00008f0026267a23 */ /* 0x100fe2000001088e */
[----:B------:R-:W-:Y:S01]  /*58a0*/  @!P0 ISETP.GE.AND P1, PT, R9, R140, PT ;  /* 0x0000008c0900820c */ /* 0x000fe20003f26270 */
[----:B------:R4:W-:Y:S01]  /*58b0*/  STS [R189+0x1c400], R6 ;  /* 0x01c40006bd007388 */ /* 0x0009e20000000800 */
[----:B------:R-:W-:Y:S01]  /*58c0*/  F2FP.BF16.PACK_AB R5, R239, R240 ;  /* 0x000000f0ef05723e */ /* 0x000fe200000010ff */
[--C-:B------:R-:W-:Y:S01]  /*58d0*/  FFMA.FTZ R39, R39, c[0x0][0x23c], -R142.reuse ;  /* 0x00008f0027277a23 */ /* 0x100fe2000001088e */
[----:B------:R-:W-:Y:S02]  /*58e0*/  @!P0 FSEL R40, R40, -INF , !P1 ;  /* 0xff80000028288808 */ /* 0x000fe40004800000 */
[----:B------:R-:W-:Y:S01]  /*58f0*/  @!P0 ISETP.GE.AND P1, PT, R10, R140, PT ;  /* 0x0000008c0a00820c */ /* 0x000fe20003f26270 */
[----:B------:R-:W-:Y:S01]  /*5900*/  MUFU.EX2 R235, R27 ;  /* 0x0000001b00eb7308 */ /* 0x000fe20000000800 */
[----:B------:R-:W-:Y:S01]  /*5910*/  @!P0 FSEL R66, R66, -INF , !P3 ;  /* 0xff80000042428808 */ /* 0x000fe20005800000 */
[--C-:B------:R-:W-:Y:S01]  /*5920*/  FFMA.FTZ R40, R40, c[0x0][0x23c], -R141.reuse ;  /* 0x00008f0028287a23 */ /* 0x100fe2000001088d */
[----:B------:R-:W-:Y:S02]  /*5930*/  @!P0 FSEL R41, R41, -INF , !P1 ;  /* 0xff80000029298808 */ /* 0x000fe40004800000 */
[-C--:B------:R-:W-:Y:S01]  /*5940*/  @!P0 ISETP.GE.AND P1, PT, R9, R8.reuse, PT ;  /* 0x000000080900820c */ /* 0x080fe20003f26270 */
[----:B------:R-:W-:Y:S01]  /*5950*/  FFMA.FTZ R66, R66, c[0x0][0x23c], -R142 ;  /* 0x00008f0042427a23 */ /* 0x000fe2000001088e */
[----:B------:R-:W-:Y:S01]  /*5960*/  @!P0 IADD3 R9, R0, 0x28, RZ ;  /* 0x0000002800098810 */ /* 0x000fe20007ffe0ff */
[--C-:B------:R-:W-:Y:S01]  /*5970*/  FFMA.FTZ R41, R41, c[0x0][0x23c], -R141.reuse ;  /* 0x00008f0029297a23 */ /* 0x100fe2000001088d */
[----:B------:R-:W-:Y:S01]  /*5980*/  @!P0 FSEL R42, R42, -INF , !P1 ;  /* 0xff8000002a2a8808 */ /* 0x000fe20004800000 */
[----:B------:R-:W-:Y:S01]  /*5990*/  MUFU.EX2 R229, R28 ;  /* 0x0000001c00e57308 */ /* 0x000fe20000000800 */
[----:B------:R-:W-:Y:S02]  /*59a0*/  @!P0 ISETP.GE.AND P1, PT, R10, R8, PT ;  /* 0x000000080a00820c */ /* 0x000fe40003f26270 */
[----:B------:R-:W-:Y:S01]  /*59b0*/  @!P0 IADD3 R10, R0, 0x29, RZ ;  /* 0x00000029000a8810 */ /* 0x000fe20007ffe0ff */
[--C-:B------:R-:W-:Y:S01]  /*59c0*/  FFMA.FTZ R42, R42, c[0x0][0x23c], -R2.reuse ;  /* 0x00008f002a2a7a23 */ /* 0x100fe20000010802 */
[----:B------:R-:W-:Y:S02]  /*59d0*/  @!P0 FSEL R43, R43, -INF , !P1 ;  /* 0xff8000002b2b8808 */ /* 0x000fe40004800000 */
[-C--:B------:R-:W-:Y:S02]  /*59e0*/  @!P0 ISETP.GE.AND P1, PT, R9, R140.reuse, PT ;  /* 0x0000008c0900820c */ /* 0x080fe40003f26270 */
[----:B----4-:R-:W-:Y:S01]  /*59f0*/  F2FP.BF16.PACK_AB R6, R244, R243 ;  /* 0x000000f3f406723e */ /* 0x010fe200000010ff */
[----:B------:R-:W-:Y:S01]  /*5a00*/  MUFU.EX2 R228, R29 ;  /* 0x0000001d00e47308 */ /* 0x000fe20000000800 */
[----:B------:R-:W-:Y:S01]  /*5a10*/  @!P0 FSEL R44, R44, -INF , !P1 ;  /* 0xff8000002c2c8808 */ /* 0x000fe20004800000 */
[--C-:B------:R-:W-:Y:S01]  /*5a20*/  FFMA.FTZ R43, R43, c[0x0][0x23c], -R2.reuse ;  /* 0x00008f002b2b7a23 */ /* 0x100fe20000010802 */
[----:B------:R-:W-:Y:S03]  /*5a30*/  @!P0 ISETP.GE.AND P1, PT, R10, R140, PT ;  /* 0x0000008c0a00820c */ /* 0x000fe60003f26270 */
[--C-:B------:R-:W-:Y:S01]  /*5a40*/  FFMA.FTZ R44, R44, c[0x0][0x23c], -R141.reuse ;  /* 0x00008f002c2c7a23 */ /* 0x100fe2000001088d */
[----:B------:R-:W-:Y:S02]  /*5a50*/  @!P0 FSEL R45, R45, -INF , !P1 ;  /* 0xff8000002d2d8808 */ /* 0x000fe40004800000 */
[-C--:B------:R-:W-:Y:S01]  /*5a60*/  @!P0 ISETP.GE.AND P1, PT, R9, R8.reuse, PT ;  /* 0x000000080900820c */ /* 0x080fe20003f26270 */
[----:B------:R-:W-:Y:S02]  /*5a70*/  MUFU.EX2 R233, R30 ;  /* 0x0000001e00e97308 */ /* 0x000fe40000000800 */
[--C-:B------:R-:W-:Y:S01]  /*5a80*/  FFMA.FTZ R45, R45, c[0x0][0x23c], -R141.reuse ;  /* 0x00008f002d2d7a23 */ /* 0x100fe2000001088d */
[----:B------:R-:W-:Y:S02]  /*5a90*/  @!P0 FSEL R46, R46, -INF , !P1 ;  /* 0xff8000002e2e8808 */ /* 0x000fe40004800000 */
[----:B------:R-:W-:Y:S03]  /*5aa0*/  @!P0 ISETP.GE.AND P1, PT, R10, R8, PT ;  /* 0x000000080a00820c */ /* 0x000fe60003f26270 */
        /* <DEDUP_REMOVED lines=10> */
[-C--:B------:R-:W-:Y:S02]  /*5b50*/  @!P0 ISETP.GE.AND P1, PT, R9, R143.reuse, PT ;  /* 0x0000008f0900820c */ /* 0x080fe40003f26270 */
[----:B------:R-:W-:Y:S01]  /*5b60*/  @!P0 IADD3 R9, R0, 0x30, RZ ;  /* 0x0000003000098810 */ /* 0x000fe20007ffe0ff */
[----:B------:R-:W-:Y:S01]  /*5b70*/  FFMA.FTZ R49, R49, c[0x0][0x23c], -R148 ;  /* 0x00008f0031317a23 */ /* 0x000fe20000010894 */
[----:B------:R-:W-:Y:S02]  /*5b80*/  @!P0 FSEL R50, R50, -INF , !P1 ;  /* 0xff80000032328808 */ /* 0x000fe40004800000 */
[----:B------:R-:W-:Y:S01]  /*5b90*/  @!P0 ISETP.GE.AND P1, PT, R10, R143, PT ;  /* 0x0000008f0a00820c */ /* 0x000fe20003f26270 */
[----:B------:R-:W-:Y:S01]  /*5ba0*/  MUFU.EX2 R170, R37 ;  /* 0x0000002500aa7308 */ /* 0x000fe20000000800 */
[----:B------:R-:W-:Y:S01]  /*5bb0*/  @!P0 IADD3 R10, R0, 0x31, RZ ;  /* 0x00000031000a8810 */ /* 0x000fe20007ffe0ff */
[--C-:B------:R-:W-:Y:S01]  /*5bc0*/  FFMA.FTZ R50, R50, c[0x0][0x23c], -R142.reuse ;  /* 0x00008f0032327a23 */ /* 0x100fe2000001088e */
[----:B------:R-:W-:Y:S02]  /*5bd0*/  @!P0 FSEL R51, R51, -INF , !P1 ;  /* 0xff80000033338808 */ /* 0x000fe40004800000 */
[-C--:B------:R-:W-:Y:S02]  /*5be0*/  @!P0 ISETP.GE.AND P1, PT, R9, R149.reuse, PT ;  /* 0x000000950900820c */ /* 0x080fe40003f26270 */
[----:B------:R-:W-:Y:S01]  /*5bf0*/  @!P0 IADD3 R0, R0, 0x39, RZ ;  /* 0x0000003900008810 */ /* 0x000fe20007ffe0ff */
[----:B------:R-:W-:Y:S01]  /*5c00*/  FFMA.FTZ R51, R51, c[0x0][0x23c], -R142 ;  /* 0x00008f0033337a23 */ /* 0x000fe2000001088e */
[----:B------:R-:W-:Y:S01]  /*5c10*/  @!P0 FSEL R52, R52, -INF , !P1 ;  /* 0xff80000034348808 */ /* 0x000fe20004800000 */
[----:B------:R-:W-:Y:S01]  /*5c20*/  MUFU.EX2 R210, R38 ;  /* 0x0000002600d27308 */ /* 0x000fe20000000800 */
[----:B------:R-:W-:Y:S02]  /*5c30*/  @!P0 ISETP.GE.AND P1, PT, R10, R149, PT ;  /* 0x000000950a00820c */ /* 0x000fe40003f26270 */
[-C--:B------:R-:W-:Y:S01]  /*5c40*/  @!P0 ISETP.GE.AND P2, PT, R0, R143.reuse, PT ;  /* 0x0000008f0000820c */ /* 0x080fe20003f46270 */
[--C-:B------:R-:W-:Y:S01]  /*5c50*/  FFMA.FTZ R52, R52, c[0x0][0x23c], -R148.reuse ;  /* 0x00008f0034347a23 */ /* 0x100fe20000010894 */
[----:B------:R-:W-:Y:S02]  /*5c60*/  @!P0 FSEL R53, R53, -INF , !P1 ;  /* 0xff80000035358808 */ /* 0x000fe40004800000 */
[----:B------:R-:W-:Y:S02]  /*5c70*/  @!P0 ISETP.GE.AND P1, PT, R9, R143, PT ;  /* 0x0000008f0900820c */ /* 0x000fe40003f26270 */
[----:B------:R-:W-:Y:S01]  /*5c80*/  @!P0 ISETP.GE.AND P4, PT, R0, R149, PT ;  /* 0x000000950000820c */ /* 0x000fe20003f86270 */
[----:B------:R-:W-:Y:S01]  /*5c90*/  MUFU.EX2 R209, R39 ;  /* 0x0000002700d17308 */ /* 0x000fe20000000800 */
[----:B------:R-:W-:Y:S01]  /*5ca0*/  @!P0 FSEL R54, R54, -INF , !P1 ;  /* 0xff80000036368808 */ /* 0x000fe20004800000 */
[----:B------:R-:W-:Y:S01]  /*5cb0*/  FFMA.FTZ R53, R53, c[0x0][0x23c], -R148 ;  /* 0x00008f0035357a23 */ /* 0x000fe20000010894 */
[----:B------:R-:W-:Y:S02]  /*5cc0*/  @!P0 ISETP.GE.AND P1, PT, R10, R143, PT ;  /* 0x0000008f0a00820c */ /* 0x000fe40003f26270 */
[----:B------:R-:W-:Y:S01]  /*5cd0*/  @!P0 FSEL R65, R65, -INF , !P4 ;  /* 0xff80000041418808 */ /* 0x000fe20006000000 */
[--C-:B------:R-:W-:Y:S01]  /*5ce0*/  FFMA.FTZ R54, R54, c[0x0][0x23c], -R142.reuse ;  /* 0x00008f0036367a23 */ /* 0x100fe2000001088e */
[----:B------:R-:W-:Y:S02]  /*5cf0*/  @!P0 FSEL R55, R55, -INF , !P1 ;  /* 0xff80000037378808 */ /* 0x000fe40004800000 */
[-C--:B------:R-:W-:Y:S01]  /*5d00*/  @!P0 ISETP.GE.AND P1, PT, R9, R140.reuse, PT ;  /* 0x0000008c0900820c */ /* 0x080fe20003f26270 */
[----:B------:R-:W-:Y:S01]  /*5d10*/  MUFU.EX2 R161, R48 ;  /* 0x0000003000a17308 */ /* 0x000fe20000000800 */
[----:B------:R-:W-:Y:S01]  /*5d20*/  @!P0 FSEL R67, R67, -INF , !P2 ;  /* 0xff80000043438808 */ /* 0x000fe20005000000 */
[--C-:B------:R-:W-:Y:S01]  /*5d30*/  FFMA.FTZ R55, R55, c[0x0][0x23c], -R142.reuse ;  /* 0x00008f0037377a23 */ /* 0x100fe2000001088e */
[----:B------:R-:W-:Y:S02]  /*5d40*/  @!P0 FSEL R56, R56, -INF , !P1 ;  /* 0xff80000038388808 */ /* 0x000fe40004800000 */
[----:B------:R-:W-:Y:S01]  /*5d50*/  @!P0 ISETP.GE.AND P1, PT, R10, R140, PT ;  /* 0x0000008c0a00820c */ /* 0x000fe20003f26270 */
[----:B------:R-:W-:Y:S02]  /*5d60*/  FFMA.FTZ R142, R67, c[0x0][0x23c], -R142 ;  /* 0x00008f00438e7a23 */ /* 0x000fe4000001088e */
[--C-:B------:R-:W-:Y:S01]  /*5d70*/  FFMA.FTZ R56, R56, c[0x0][0x23c], -R141.reuse ;  /* 0x00008f0038387a23 */ /* 0x100fe2000001088d */
[----:B------:R-:W-:Y:S01]  /*5d80*/  @!P0 FSEL R57, R57, -INF , !P1 ;  /* 0xff80000039398808 */ /* 0x000fe20004800000 */
[----:B------:R-:W2:Y:S01]  /*5d90*/  MUFU.EX2 R160, R49 ;  /* 0x0000003100a07308 */ /* 0x000ea20000000800 */
[-C--:B------:R-:W-:Y:S03]  /*5da0*/  @!P0 ISETP.GE.AND P1, PT, R9, R8.reuse, PT ;  /* 0x000000080900820c */ /* 0x080fe60003f26270 */
[--C-:B------:R-:W-:Y:S01]  /*5db0*/  FFMA.FTZ R57, R57, c[0x0][0x23c], -R141.reuse ;  /* 0x00008f0039397a23 */ /* 0x100fe2000001088d */
[----:B------:R-:W-:Y:S02]  /*5dc0*/  @!P0 FSEL R58, R58, -INF , !P1 ;  /* 0xff8000003a3a8808 */ /* 0x000fe40004800000 */
[----:B------:R-:W-:Y:S03]  /*5dd0*/  @!P0 ISETP.GE.AND P1, PT, R10, R8, PT ;  /* 0x000000080a00820c */ /* 0x000fe60003f26270 */
[--C-:B------:R-:W-:Y:S01]  /*5de0*/  FFMA.FTZ R58, R58, c[0x0][0x23c], -R2.reuse ;  /* 0x00008f003a3a7a23 */ /* 0x100fe20000010802 */
[----:B------:R-:W-:Y:S01]  /*5df0*/  @!P0 FSEL R59, R59, -INF , !P1 ;  /* 0xff8000003b3b8808 */ /* 0x000fe20004800000 */
[----:B------:R-:W-:Y:S01]  /*5e00*/  MUFU.EX2 R168, R50 ;  /* 0x0000003200a87308 */ /* 0x000fe20000000800 */
[-C--:B------:R-:W-:Y:S03]  /*5e10*/  @!P0 ISETP.GE.AND P1, PT, R4, R140.reuse, PT ;  /* 0x0000008c0400820c */ /* 0x080fe60003f26270 */
[--C-:B------:R-:W-:Y:S01]  /*5e20*/  FFMA.FTZ R59, R59, c[0x0][0x23c], -R2.reuse ;  /* 0x00008f003b3b7a23 */ /* 0x100fe20000010802 */
[----:B------:R-:W-:Y:S02]  /*5e30*/  @!P0 FSEL R60, R60, -INF , !P1 ;  /* 0xff8000003c3c8808 */ /* 0x000fe40004800000 */
[----:B------:R-:W-:Y:S03]  /*5e40*/  @!P0 ISETP.GE.AND P1, PT, R0, R140, PT ;  /* 0x0000008c0000820c */ /* 0x000fe60003f26270 */
[----:B------:R-:W-:Y:S01]  /*5e50*/  MUFU.EX2 R167, R51 ;  /* 0x0000003300a77308 */ /* 0x000fe20000000800 */
[----:B------:R-:W-:Y:S01]  /*5e60*/  @!P0 FSEL R61, R61, -INF , !P1 ;  /* 0xff8000003d3d8808 */ /* 0x000fe20004800000 */
[--C-:B------:R-:W-:Y:S01]  /*5e70*/  FFMA.FTZ R60, R60, c[0x0][0x23c], -R141.reuse ;  /* 0x00008f003c3c7a23 */ /* 0x100fe2000001088d */
[-C--:B------:R-:W-:Y:S03]  /*5e80*/  @!P0 ISETP.GE.AND P1, PT, R4, R8.reuse, PT ;  /* 0x000000080400820c */ /* 0x080fe60003f26270 */
[----:B------:R-:W-:Y:S01]  /*5e90*/  FFMA.FTZ R141, R61, c[0x0][0x23c], -R141 ;  /* 0x00008f003d8d7a23 */ /* 0x000fe2000001088d */
[----:B------:R-:W-:Y:S02]  /*5ea0*/  @!P0 FSEL R62, R62, -INF , !P1 ;  /* 0xff8000003e3e8808 */ /* 0x000fe40004800000 */
[----:B------:R-:W-:Y:S01]  /*5eb0*/  @!P0 ISETP.GE.AND P1, PT, R4, R149, PT ;  /* 0x000000950400820c */ /* 0x000fe20003f26270 */
[----:B------:R-:W-:Y:S01]  /*5ec0*/  MUFU.EX2 R217, R40 ;  /* 0x0000002800d97308 */ /* 0x000fe20000000800 */
[----:B------:R-:W-:Y:S01]  /*5ed0*/  F2FP.BF16.PACK_AB R4, R152, R153 ;  /* 0x000000999804723e */ /* 0x000fe200000010ff */
[----:B------:R-:W-:Y:S01]  /*5ee0*/  FFMA.FTZ R62, R62, c[0x0][0x23c], -R2 ;  /* 0x00008f003e3e7a23 */ /* 0x000fe20000010802 */
[----:B------:R-:W-:Y:S01]  /*5ef0*/  @!P0 FSEL R64, R64, -INF , !P1 ;  /* 0xff80000040408808 */ /* 0x000fe20004800000 */
[----:B------:R-:W3:Y:S01]  /*5f00*/  LDL R149, [R1+0x18] ;  /* 0x0000180001957983 */ /* 0x000ee20000100800 */
[----:B------:R-:W-:Y:S02]  /*5f10*/  @!P0 ISETP.GE.AND P1, PT, R0, R8, PT ;  /* 0x000000080000820c */ /* 0x000fe40003f26270 */
[----:B-1----:R-:W-:Y:S01]  /*5f20*/  F2FP.BF16.PACK_AB R0, R226, R227 ;  /* 0x000000e3e200723e */ /* 0x002fe200000010ff */
[----:B------:R1:W-:Y:S01]  /*5f30*/  STS [R189+0x1c000], R4 ;  /* 0x01c00004bd007388 */ /* 0x0003e20000000800 */
[----:B------:R-:W-:Y:S01]  /*5f40*/  @!P0 FSEL R63, R63, -INF , !P1 ;  /* 0xff8000003f3f8808 */ /* 0x000fe20004800000 */
[----:B------:R-:W-:Y:S01]  /*5f50*/  MUFU.EX2 R216, R41 ;  /* 0x0000002900d87308 */ /* 0x000fe20000000800 */
[--C-:B------:R-:W-:Y:S01]  /*5f60*/  FFMA.FTZ R64, R64, c[0x0][0x23c], -R148.reuse ;  /* 0x00008f0040407a23 */ /* 0x100fe20000010894 */
[----:B------:R4:W-:Y:S01]  /*5f70*/  STS [R192+0x1c400], R0 ;  /* 0x01c40000c0007388 */ /* 0x0009e20000000800 */
[----:B------:R-:W-:Y:S02]  /*5f80*/  FFMA.FTZ R148, R65, c[0x0][0x23c], -R148 ;  /* 0x00008f0041947a23 */ /* 0x000fe40000010894 */
[----:B------:R-:W-:Y:S05]  /*5f90*/  FFMA.FTZ R2, R63, c[0x0][0x23c], -R2 ;  /* 0x00008f003f027a23 */ /* 0x000fea0000010802 */
[----:B------:R2:W-:Y:S10]  /*5fa0*/  MUFU.EX2 R162, R2 ;  /* 0x0000000200a27308 */ /* 0x0005f40000000800 */
[----:B------:R-:W-:Y:S01]  /*5fb0*/  MUFU.EX2 R223, R42 ;  /* 0x0000002a00df7308 */ /* 0x000fe20000000800 */
[----:B-1----:R-:W-:Y:S02]  /*5fc0*/  F2FP.BF16.PACK_AB R4, R218, R219 ;  /* 0x000000dbda04723e */ /* 0x002fe400000010ff */
[----:B----4-:R-:W-:Y:S03]  /*5fd0*/  F2FP.BF16.PACK_AB R0, R215, R150 ;  /* 0x00000096d700723e */ /* 0x010fe600000010ff */
[----:B------:R1:W-:Y:S04]  /*5fe0*/  STS [R192+0x1c000], R4 ;  /* 0x01c00004c0007388 */ /* 0x0003e80000000800 */
[----:B------:R-:W4:Y:S01]  /*5ff0*/  MUFU.EX2 R225, R43 ;  /* 0x0000002b00e17308 */ /* 0x000f220000000800 */
[----:B------:R4:W-:Y:S01]  /*6000*/  STS [R189+0x1e000], R5 ;  /* 0x01e00005bd007388 */ /* 0x0009e20000000800 */
[----:B--2---:R-:W-:Y:S03]  /*6010*/  F2FP.BF16.PACK_AB R2, R160, R161 ;  /* 0x000000a1a002723e */ /* 0x004fe600000010ff */
[----:B------:R2:W-:Y:S05]  /*6020*/  STS [R189+0x1e400], R6 ;  /* 0x01e40006bd007388 */ /* 0x0005ea0000000800 */
[----:B------:R-:W-:Y:S10]  /*6030*/  MUFU.EX2 R214, R44 ;  /* 0x0000002c00d67308 */ /* 0x000ff40000000800 */
[----:B------:R-:W2:Y:S01]  /*6040*/  MUFU.EX2 R213, R45 ;  /* 0x0000002d00d57308 */ /* 0x000ea20000000800 */
[----:B-1----:R-:W-:Y:S02]  /*6050*/  F2FP.BF16.PACK_AB R4, R241, R242 ;  /* 0x000000f2f104723e */ /* 0x002fe400000010ff */
[----:B----4-:R-:W-:Y:S03]  /*6060*/  F2FP.BF16.PACK_AB R5, R237, R238 ;  /* 0x000000eeed05723e */ /* 0x010fe600000010ff */
[----:B------:R1:W-:Y:S04]  /*6070*/  STS [R192+0x1e400], R4 ;  /* 0x01e40004c0007388 */ /* 0x0003e80000000800 */
[----:B------:R-:W-:Y:S01]  /*6080*/  MUFU.EX2 R221, R46 ;  /* 0x0000002e00dd7308 */ /* 0x000fe20000000800 */
[----:B--2---:R-:W-:Y:S01]  /*6090*/  F2FP.BF16.PACK_AB R6, R222, R224 ;  /* 0x000000e0de06723e */ /* 0x004fe200000010ff */
[----:B------:R2:W-:Y:S04]  /*60a0*/  STS [R192+0x1e000], R5 ;  /* 0x01e00005c0007388 */ /* 0x0005e80000000800 */
[----:B------:R4:W-:Y:S04]  /*60b0*/  STS [R196+0x1c000], R0 ;  /* 0x01c00000c4007388 */ /* 0x0009e80000000800 */
[----:B------:R4:W-:Y:S01]  /*60c0*/  STS [R196+0x1c400], R6 ;  /* 0x01c40006c4007388 */ /* 0x0009e20000000800 */
[----:B------:R-:W-:Y:S10]  /*60d0*/  MUFU.EX2 R220, R47 ;  /* 0x0000002f00dc7308 */ /* 0x000ff40000000800 */
[----:B------:R-:W-:Y:S01]  /*60e0*/  MUFU.EX2 R159, R52 ;  /* 0x00000034009f7308 */ /* 0x000fe20000000800 */
[----:B-1----:R-:W-:Y:S02]  /*60f0*/  F2FP.BF16.PACK_AB R4, R205, R206 ;  /* 0x000000cecd04723e */ /* 0x002fe400000010ff */
[----:B--2---:R-:W-:Y:S03]  /*6100*/  F2FP.BF16.PACK_AB R5, R230, R231 ;  /* 0x000000e7e605723e */ /* 0x004fe600000010ff */
[----:B------:R1:W-:Y:S01]  /*6110*/  STS [R195+0x1c000], R4 ;  /* 0x01c00004c3007388 */ /* 0x0003e20000000800 */
[----:B----4-:R-:W-:Y:S03]  /*6120*/  F2FP.BF16.PACK_AB R0, R211, R212 ;  /* 0x000000d4d300723e */ /* 0x010fe600000010ff */
[----:B------:R-:W-:Y:S01]  /*6130*/  MUFU.EX2 R158, R53 ;  /* 0x00000035009e7308 */ /* 0x000fe20000000800 */
[----:B------:R-:W-:Y:S01]  /*6140*/  F2FP.BF16.PACK_AB R6, R235, R234 ;  /* 0x000000eaeb06723e */ /* 0x000fe200000010ff */
[----:B------:R2:W-:Y:S04]  /*6150*/  STS [R195+0x1c400], R0 ;  /* 0x01c40000c3007388 */ /* 0x0005e80000000800 */
[----:B------:R4:W-:Y:S04]  /*6160*/  STS [R196+0x1e000], R5 ;  /* 0x01e00005c4007388 */ /* 0x0009e80000000800 */
[----:B------:R-:W-:Y:S01]  /*6170*/  MUFU.EX2 R165, R54 ;  /* 0x0000003600a57308 */ /* 0x000fe20000000800 */
[----:B------:R4:W-:Y:S09]  /*6180*/  STS [R196+0x1e400], R6 ;  /* 0x01e40006c4007388 */ /* 0x0009f20000000800 */
[----:B------:R-:W4:Y:S01]  /*6190*/  MUFU.EX2 R164, R55 ;  /* 0x0000003700a47308 */ /* 0x000f220000000800 */
[----:B-1----:R-:W-:Y:S05]  /*61a0*/  F2FP.BF16.PACK_AB R4, R232, R233 ;  /* 0x000000e9e804723e */ /* 0x002fea00000010ff */
[----:B------:R1:W-:Y:S01]  /*61b0*/  STS [R195+0x1e400], R4 ;  /* 0x01e40004c3007388 */ /* 0x0003e20000000800 */
[----:B--2---:R-:W-:Y:S03]  /*61c0*/  F2FP.BF16.PACK_AB R0, R170, R203 ;  /* 0x000000cbaa00723e */ /* 0x004fe600000010ff */
[----:B------:R-:W-:Y:S01]  /*61d0*/  MUFU.EX2 R155, R64 ;  /* 0x00000040009b7308 */ /* 0x000fe20000000800 */
[----:B----4-:R-:W-:Y:S02]  /*61e0*/  F2FP.BF16.PACK_AB R5, R228, R229 ;  /* 0x000000e5e405723e */ /* 0x010fe400000010ff */
[----:B------:R-:W-:Y:S03]  /*61f0*/  F2FP.BF16.PACK_AB R6, R209, R210 ;  /* 0x000000d2d106723e */ /* 0x000fe600000010ff */
[----:B------:R2:W-:Y:S04]  /*6200*/  STS [R195+0x1e000], R5 ;  /* 0x01e00005c3007388 */ /* 0x0005e80000000800 */
[----:B------:R-:W4:Y:S01]  /*6210*/  MUFU.EX2 R154, R148 ;  /* 0x00000094009a7308 */ /* 0x000f220000000800 */
[----:B------:R4:W-:Y:S04]  /*6220*/  STS [R190+0x1c000], R0 ;  /* 0x01c00000be007388 */ /* 0x0009e80000000800 */
[----:B------:R4:W-:Y:S04]  /*6230*/  STS [R190+0x1c400], R6 ;  /* 0x01c40006be007388 */ /* 0x0009e80000000800 */
[----:B------:R4:W-:Y:S01]  /*6240*/  STS [R191+0x1c000], R2 ;  /* 0x01c00002bf007388 */ /* 0x0009e20000000800 */
[----:B-1----:R-:W-:Y:S01]  /*6250*/  F2FP.BF16.PACK_AB R4, R225, R223 ;  /* 0x000000dfe104723e */ /* 0x002fe200000010ff */
[----:B------:R-:W-:Y:S10]  /*6260*/  MUFU.EX2 R157, R66 ;  /* 0x00000042009d7308 */ /* 0x000ff40000000800 */
[----:B------:R-:W-:Y:S01]  /*6270*/  MUFU.EX2 R156, R142 ;  /* 0x0000008e009c7308 */ /* 0x000fe20000000800 */
[----:B--2---:R-:W-:Y:S02]  /*6280*/  F2FP.BF16.PACK_AB R5, R216, R217 ;  /* 0x000000d9d805723e */ /* 0x004fe400000010ff */
[----:B----4-:R-:W-:Y:S02]  /*6290*/  F2FP.BF16.PACK_AB R0, R167, R168 ;  /* 0x000000a8a700723e */ /* 0x010fe400000010ff */
[----:B------:R-:W-:Y:S03]  /*62a0*/  F2FP.BF16.PACK_AB R6, R213, R214 ;  /* 0x000000d6d506723e */ /* 0x000fe600000010ff */
[----:B------:R1:W-:Y:S02]  /*62b0*/  STS [R191+0x1c400], R0 ;  /* 0x01c40000bf007388 */ /* 0x0003e40000000800 */
[----:B------:R-:W-:Y:S01]  /*62c0*/  MUFU.EX2 R204, R56 ;  /* 0x0000003800cc7308 */ /* 0x000fe20000000800 */
[----:B------:R-:W-:Y:S01]  /*62d0*/  F2FP.BF16.PACK_AB R2, R164, R165 ;  /* 0x000000a5a402723e */ /* 0x000fe200000010ff */
[----:B------:R2:W-:Y:S04]  /*62e0*/  STS [R190+0x1e000], R5 ;  /* 0x01e00005be007388 */ /* 0x0005e80000000800 */
[----:B------:R4:W-:Y:S04]  /*62f0*/  STS [R190+0x1e400], R4 ;  /* 0x01e40004be007388 */ /* 0x0009e80000000800 */
[----:B------:R-:W4:Y:S01]  /*6300*/  MUFU.EX2 R169, R57 ;  /* 0x0000003900a97308 */ /* 0x000f220000000800 */
[----:B------:R4:W-:Y:S09]  /*6310*/  STS [R191+0x1e000], R6 ;  /* 0x01e00006bf007388 */ /* 0x0009f20000000800 */
[----:B------:R-:W-:Y:S01]  /*6320*/  MUFU.EX2 R208, R58 ;  /* 0x0000003a00d07308 */ /* 0x000fe20000000800 */
[----:B-1----:R-:W-:Y:S02]  /*6330*/  F2FP.BF16.PACK_AB R0, R154, R155 ;  /* 0x0000009b9a00723e */ /* 0x002fe400000010ff */
[----:B--2---:R-:W-:Y:S07]  /*6340*/  F2FP.BF16.PACK_AB R5, R220, R221 ;  /* 0x000000dddc05723e */ /* 0x004fee00000010ff */
[----:B------:R-:W1:Y:S01]  /*6350*/  MUFU.EX2 R207, R59 ;  /* 0x0000003b00cf7308 */ /* 0x000e620000000800 */
[----:B----4-:R-:W-:Y:S01]  /*6360*/  F2FP.BF16.PACK_AB R4, R158, R159 ;  /* 0x0000009f9e04723e */ /* 0x010fe200000010ff */
[----:B------:R1:W-:Y:S01]  /*6370*/  STS [R191+0x1e400], R5 ;  /* 0x01e40005bf007388 */ /* 0x0003e20000000800 */
[----:B------:R-:W-:Y:S03]  /*6380*/  F2FP.BF16.PACK_AB R6, R169, R204 ;  /* 0x000000cca906723e */ /* 0x000fe600000010ff */
[----:B------:R2:W-:Y:S04]  /*6390*/  STS [R194+0x1c000], R4 ;  /* 0x01c00004c2007388 */ /* 0x0005e80000000800 */
[----:B------:R-:W-:Y:S01]  /*63a0*/  MUFU.EX2 R166, R60 ;  /* 0x0000003c00a67308 */ /* 0x000fe20000000800 */
[----:B------:R4:W-:Y:S04]  /*63b0*/  STS [R194+0x1c400], R2 ;  /* 0x01c40002c2007388 */ /* 0x0009e80000000800 */
[----:B------:R4:W-:Y:S05]  /*63c0*/  STS [R193+0x1c000], R0 ;  /* 0x01c00000c1007388 */ /* 0x0009ea0000000800 */
[----:B------:R-:W4:Y:S01]  /*63d0*/  MUFU.EX2 R163, R141 ;  /* 0x0000008d00a37308 */ /* 0x000f220000000800 */
[----:B-1----:R-:W-:Y:S09]  /*63e0*/  F2FP.BF16.PACK_AB R5, R207, R208 ;  /* 0x000000d0cf05723e */ /* 0x002ff200000010ff */
[----:B------:R-:W1:Y:S01]  /*63f0*/  MUFU.EX2 R171, R62 ;  /* 0x0000003e00ab7308 */ /* 0x000e620000000800 */
[----:B--2---:R-:W-:Y:S05]  /*6400*/  F2FP.BF16.PACK_AB R4, R156, R157 ;  /* 0x0000009d9c04723e */ /* 0x004fea00000010ff */
[----:B------:R-:W-:Y:S04]  /*6410*/  STS [R193+0x1c400], R4 ;  /* 0x01c40004c1007388 */ /* 0x000fe80000000800 */
[----:B------:R-:W-:Y:S01]  /*6420*/  STS [R194+0x1e000], R6 ;  /* 0x01e00006c2007388 */ /* 0x000fe20000000800 */
[----:B----4-:R-:W-:Y:S03]  /*6430*/  F2FP.BF16.PACK_AB R2, R163, R166 ;  /* 0x000000a6a302723e */ /* 0x010fe600000010ff */
[----:B------:R-:W-:Y:S04]  /*6440*/  STS [R194+0x1e400], R5 ;  /* 0x01e40005c2007388 */ /* 0x000fe80000000800 */
[----:B------:R2:W-:Y:S01]  /*6450*/  STS [R193+0x1e000], R2 ;  /* 0x01e00002c1007388 */ /* 0x0005e20000000800 */
[----:B-1----:R-:W-:Y:S05]  /*6460*/  F2FP.BF16.PACK_AB R0, R162, R171 ;  /* 0x000000aba200723e */ /* 0x002fea00000010ff */
[----:B------:R-:W-:Y:S04]  /*6470*/  STS [R193+0x1e400], R0 ;  /* 0x01e40000c1007388 */ /* 0x000fe80000000800 */
[----:B------:R-:W-:Y:S08]  /*6480*/  LDSM.16.M88.4 R64, [R181+0x8000] ;  /* 0x00800000b540783b */ /* 0x000ff00000000200 */
[----:B------:R-:W1:Y:S08]  /*6490*/  LDSM.16.M88.4 R16, [R174+0x10000] ;  /* 0x01000000ae10783b */ /* 0x000e700000000200 */
[----:B--2---:R-:W2:Y:S04]  /*64a0*/  LDL R2, [R1+0x1c] ;  /* 0x00001c0001027983 */ /* 0x004ea80000100800 */
[----:B------:R-:W4:Y:S08]  /*64b0*/  LDSM.16.M88.4 R60, [R181+0xa000] ;  /* 0x00a00000b53c783b */ /* 0x000f300000000200 */
[----:B------:R-:W4:Y:S08]  /*64c0*/  LDSM.16.M88.4 R32, [R174+0x10800] ;  /* 0x01080000ae20783b */ /* 0x000f300000000200 */
[----:B------:R-:W4:Y:S01]  /*64d0*/  LDSM.16.M88.4 R48, [R174+0x11000] ;  /* 0x01100000ae30783b */ /* 0x000f220000000200 */
[----:B---3--:R-:W-:Y:S07]  /*64e0*/  IADD3 R148, P0, R149, UR10, RZ ;  /* 0x0000000a95947c10 */ /* 0x008fee000ff1e0ff */
[----:B------:R-:W3:Y:S01]  /*64f0*/  LDSM.16.M88.4 R132, [R174+0x11800] ;  /* 0x01180000ae84783b */ /* 0x000ee20000000200 */
[-C--:B-1----:R-:W-:Y:S07]  /*6500*/  HMMA.16816.F32.BF16 R4, R64, R16.reuse, RZ ;  /* 0x000000104004723c */ /* 0x082fee00000418ff */
[----:B------:R-:W-:Y:S01]  /*6510*/  LDSM.16.M88.4 R136, [R178+0x8000] ;  /* 0x00800000b288783b */ /* 0x000fe20000000200 */
[C---:B----4-:R-:W-:Y:S07]  /*6520*/  HMMA.16816.F32.BF16 R8, R60.reuse, R16, RZ ;  /* 0x000000103c08723c */ /* 0x050fee00000418ff */
[----:B------:R-:W1:Y:S01]  /*6530*/  LDSM.16.M88.4 R140, [R177+0x10000] ;  /* 0x01000000b18c783b */ /* 0x000e620000000200 */
[-C--:B------:R-:W-:Y:S07]  /*6540*/  HMMA.16816.F32.BF16 R12, R60, R18.reuse, RZ ;  /* 0x000000123c0c723c */ /* 0x080fee00000418ff */
[----:B------:R-:W4:Y:S01]  /*6550*/  LDSM.16.M88.4 R144, [R178+0xa000] ;  /* 0x00a00000b290783b */ /* 0x000f220000000200 */
[C---:B------:R-:W-:Y:S08]  /*6560*/  HMMA.16816.F32.BF16 R16, R64.reuse, R18, RZ ;  /* 0x000000124010723c */ /* 0x040ff000000418ff */
[-C--:B------:R-:W-:Y:S08]  /*6570*/  HMMA.16816.F32.BF16 R20, R64, R32.reuse, RZ ;  /* 0x000000204014723c */ /* 0x080ff000000418ff */
[C---:B------:R-:W-:Y:S08]  /*6580*/  HMMA.16816.F32.BF16 R24, R60.reuse, R32, RZ ;  /* 0x000000203c18723c */ /* 0x040ff000000418ff */
[-C--:B------:R-:W-:Y:S08]  /*6590*/  HMMA.16816.F32.BF16 R28, R60, R34.reuse, RZ ;  /* 0x000000223c1c723c */ /* 0x080ff000000418ff */
[C---:B------:R-:W-:Y:S08]  /*65a0*/  HMMA.16816.F32.BF16 R32, R64.reuse, R34, RZ ;  /* 0x000000224020723c */ /* 0x040ff000000418ff */
[-C--:B------:R-:W-:Y:S08]  /*65b0*/  HMMA.16816.F32.BF16 R36, R64, R48.reuse, RZ ;  /* 0x000000304024723c */ /* 0x080ff000000418ff */
[C---:B------:R-:W-:Y:S08]  /*65c0*/  HMMA.16816.F32.BF16 R40, R60.reuse, R48, RZ ;  /* 0x000000303c28723c */ /* 0x040ff000000418ff */
[-C--:B------:R-:W-:Y:S08]  /*65d0*/  HMMA.16816.F32.BF16 R44, R60, R50.reuse, RZ ;  /* 0x000000323c2c723c */ /* 0x080ff000000418ff */
[C---:B------:R-:W-:Y:S08]  /*65e0*/  HMMA.16816.F32.BF16 R48, R64.reuse, R50, RZ ;  /* 0x000000324030723c */ /* 0x040ff000000418ff */
[-C--:B---3--:R-:W-:Y:S08]  /*65f0*/  HMMA.16816.F32.BF16 R52, R64, R132.reuse, RZ ;  /* 0x000000844034723c */ /* 0x088ff000000418ff */
[C---:B------:R-:W-:Y:S08]  /*6600*/  HMMA.16816.F32.BF16 R56, R60.reuse, R132, RZ ;  /* 0x000000843c38723c */ /* 0x040ff000000418ff */
[-C--:B------:R-:W-:Y:S08]  /*6610*/  HMMA.16816.F32.BF16 R60, R60, R134.reuse, RZ ;  /* 0x000000863c3c723c */ /* 0x080ff000000418ff */
[----:B------:R-:W-:Y:S01]  /*6620*/  HMMA.16816.F32.BF16 R64, R64, R134, RZ ;  /* 0x000000864040723c */ /* 0x000fe200000418ff */
[----:B------:R-:W3:Y:S07]  /*6630*/  LDSM.16.M88.4 R132, [R177+0x10800] ;  /* 0x01080000b184783b */ /* 0x000eee0000000200 */
[-C--:B-1----:R-:W-:Y:S08]  /*6640*/  HMMA.16816.F32.BF16 R4, R136, R140.reuse, R4 ;  /* 0x0000008c8804723c */ /* 0x082ff00000041804 */
[C---:B----4-:R-:W-:Y:S08]  /*6650*/  HMMA.16816.F32.BF16 R8, R144.reuse, R140, R8 ;  /* 0x0000008c9008723c */ /* 0x050ff00000041808 */
[-C--:B------:R-:W-:Y:S08]  /*6660*/  HMMA.16816.F32.BF16 R12, R144, R142.reuse, R12 ;  /* 0x0000008e900c723c */ /* 0x080ff0000004180c */
[C---:B------:R-:W-:Y:S01]  /*6670*/  HMMA.16816.F32.BF16 R16, R136.reuse, R142, R16 ;  /* 0x0000008e8810723c */ /* 0x040fe20000041810 */
[----:B------:R-:W1:Y:S07]  /*6680*/  LDSM.16.M88.4 R140, [R177+0x11000] ;  /* 0x01100000b18c783b */ /* 0x000e6e0000000200 */
[-C--:B---3--:R-:W-:Y:S08]  /*6690*/  HMMA.16816.F32.BF16 R20, R136, R132.reuse, R20 ;  /* 0x000000848814723c */ /* 0x088ff00000041814 */
[C---:B------:R-:W-:Y:S08]  /*66a0*/  HMMA.16816.F32.BF16 R24, R144.reuse, R132, R24 ;  /* 0x000000849018723c */ /* 0x040ff00000041818 */
[-C--:B------:R-:W-:Y:S08]  /*66b0*/  HMMA.16816.F32.BF16 R28, R144, R134.reuse, R28 ;  /* 0x00000086901c723c */ /* 0x080ff0000004181c */
[C---:B------:R-:W-:Y:S01]  /*66c0*/  HMMA.16816.F32.BF16 R32, R136.reuse, R134, R32 ;  /* 0x000000868820723c */ /* 0x040fe20000041820 */
[----:B------:R-:W3:Y:S07]  /*66d0*/  LDSM.16.M88.4 R132, [R177+0x11800] ;  /* 0x01180000b184783b */ /* 0x000eee0000000200 */
[-C--:B-1----:R-:W-:Y:S08]  /*66e0*/  HMMA.16816.F32.BF16 R36, R136, R140.reuse, R36 ;  /* 0x0000008c8824723c */ /* 0x082ff00000041824 */
[C---:B------:R-:W-:Y:S08]  /*66f0*/  HMMA.16816.F32.BF16 R40, R144.reuse, R140, R40 ;  /* 0x0000008c9028723c */ /* 0x040ff00000041828 */
[-C--:B------:R-:W-:Y:S08]  /*6700*/  HMMA.16816.F32.BF16 R44, R144, R142.reuse, R44 ;  /* 0x0000008e902c723c */ /* 0x080ff0000004182c */
[C---:B------:R-:W-:Y:S08]  /*6710*/  HMMA.16816.F32.BF16 R48, R136.reuse, R142, R48 ;  /* 0x0000008e8830723c */ /* 0x040ff00000041830 */
[-C--:B---3--:R-:W-:Y:S08]  /*6720*/  HMMA.16816.F32.BF16 R52, R136, R132.reuse, R52 ;  /* 0x000000848834723c */ /* 0x088ff00000041834 */
[C---:B------:R-:W-:Y:S08]  /*6730*/  HMMA.16816.F32.BF16 R56, R144.reuse, R132, R56 ;  /* 0x000000849038723c */ /* 0x040ff00000041838 */
[-C--:B------:R-:W-:Y:S07]  /*6740*/  HMMA.16816.F32.BF16 R60, R144, R134.reuse, R60 ;  /* 0x00000086903c723c */ /* 0x080fee000004183c */
[----:B------:R-:W-:Y:S01]  /*6750*/  IADD3 R145, R173, R181, RZ ;  /* 0x000000b5ad917210 */ /* 0x000fe20007ffe0ff */
[----:B------:R-:W-:Y:S01]  /*6760*/  HMMA.16816.F32.BF16 R64, R136, R134, R64 ;  /* 0x000000868840723c */ /* 0x000fe20000041840 */
[----:B------:R-:W-:Y:S03]  /*6770*/  LDSM.16.M88.4 R132, [R175+0x10000] ;  /* 0x01000000af84783b */ /* 0x000fe60000000200 */
[----:B------:R-:W-:Y:S01]  /*6780*/  IMAD.IADD R0, R182, 0x1, R145 ;  /* 0x00000001b6007824 */ /* 0x000fe200078e0291 */
[----:B------:R-:W-:Y:S04]  /*6790*/  MOV R147, c[0x0][0x22c] ;  /* 0x00008b0000937a02 */ /* 0x000fe80000000f00 */
[----:B------:R-:W1:Y:S03]  /*67a0*/  LDSM.16.M88.4 R140, [R145+0x8000] ;  /* 0x00800000918c783b */ /* 0x000e660000000200 */
[----:B------:R-:W-:Y:S01]  /*67b0*/  IMAD R147, R147, c[0x0][0x1c0], RZ ;  /* 0x0000700093937a24 */ /* 0x000fe200078e02ff */
[----:B--2---:R-:W-:Y:S03]  /*67c0*/  IADD3.X R149, R2, UR9, RZ, P0, !PT ;  /* 0x0000000902957c10 */ /* 0x004fe600087fe4ff */
[----:B------:R-:W-:Y:S01]  /*67d0*/  IMAD.U32 R147, R147, -0x80, RZ ;  /* 0xffffff8093937824 */ /* 0x000fe200078e00ff */
[----:B------:R-:W2:Y:S04]  /*67e0*/  LDSM.16.M88.4 R136, [R145+0xa000] ;  /* 0x00a000009188783b */ /* 0x000ea80000000200 */
[C---:B------:R-:W-:Y:S04]  /*67f0*/  LEA R186, P0, R147.reuse, R186, 0x2 ;  /* 0x000000ba93ba7211 */ /* 0x040fe800078010ff */
[----:B------:R-:W3:Y:S01]  /*6800*/  LDG.E R146, [R148.64] ;  /* 0x0000001494927981 */ /* 0x000ee2000c1e1900 */
[----:B------:R-:W-:Y:S02]  /*6810*/  LEA.HI.X.SX32 R187, R147, R187, 0x2, P0 ;  /* 0x000000bb93bb7211 */ /* 0x000fe400000f16ff */
[----:B------:R-:W-:Y:S01]  /*6820*/  PLOP3.LUT P0, PT, PT, PT, UP3, 0x80, 0x0 ;  /* 0x000000000000781c */ /* 0x000fe20003f0f038 */
[----:B------:R-:W4:Y:S04]  /*6830*/  LDG.E R144, [R148.64+0x20] ;  /* 0x0000201494907981 */ /* 0x000f28000c1e1900 */
[----:B------:R-:W3:Y:S01]  /*6840*/  LDG.E R2, [R148.64+0x120] ;  /* 0x0001201494027981 */ /* 0x000ee2000c1e1900 */
[-C--:B-1----:R-:W-:Y:S08]  /*6850*/  HMMA.16816.F32.BF16 R4, R140, R132.reuse, R4 ;  /* 0x000000848c04723c */ /* 0x082ff00000041804 */
[C---:B--2---:R-:W-:Y:S08]  /*6860*/  HMMA.16816.F32.BF16 R8, R136.reuse, R132, R8 ;  /* 0x000000848808723c */ /* 0x044ff00000041808 */
[-C--:B------:R-:W-:Y:S08]  /*6870*/  HMMA.16816.F32.BF16 R12, R136, R134.reuse, R12 ;  /* 0x00000086880c723c */ /* 0x080ff0000004180c */
[C---:B------:R-:W-:Y:S01]  /*6880*/  HMMA.16816.F32.BF16 R16, R140.reuse, R134, R16 ;  /* 0x000000868c10723c */ /* 0x040fe20000041810 */
[----:B------:R-:W1:Y:S07]  /*6890*/  LDSM.16.M88.4 R132, [R175+0x10800] ;  /* 0x01080000af84783b */ /* 0x000e6e0000000200 */
[-C--:B-1----:R-:W-:Y:S08]  /*68a0*/  HMMA.16816.F32.BF16 R20, R140, R132.reuse, R20 ;  /* 0x000000848c14723c */ /* 0x082ff00000041814 */
[C---:B------:R-:W-:Y:S08]  /*68b0*/  HMMA.16816.F32.BF16 R24, R136.reuse, R132, R24 ;  /* 0x000000848818723c */ /* 0x040ff00000041818 */
        /* <DEDUP_REMOVED lines=10> */
[-C--:B------:R-:W-:Y:S01]  /*6960*/  HMMA.16816.F32.BF16 R60, R136, R134.reuse, R60 ;  /* 0x00000086883c723c */ /* 0x080fe2000004183c */
[----:B------:R-:W-:Y:S07]  /*6970*/  LDSM.16.M88.4 R136, [R176+0x10000] ;  /* 0x01000000b088783b */ /* 0x000fee0000000200 */
[----:B------:R-:W-:Y:S01]  /*6980*/  HMMA.16816.F32.BF16 R64, R140, R134, R64 ;  /* 0x000000868c40723c */ /* 0x000fe20000041840 */
[----:B------:R-:W1:Y:S08]  /*6990*/  LDSM.16.M88.4 R132, [R0+0x8000] ;  /* 0x008000000084783b */ /* 0x000e700000000200 */
[----:B------:R-:W2:Y:S01]  /*69a0*/  LDSM.16.M88.4 R140, [R0+0xa000] ;  /* 0x00a00000008c783b */ /* 0x000ea20000000200 */
[-C--:B-1----:R-:W-:Y:S08]  /*69b0*/  HMMA.16816.F32.BF16 R4, R132, R136.reuse, R4 ;  /* 0x000000888404723c */ /* 0x082ff00000041804 */
[C---:B--2---:R-:W-:Y:S08]  /*69c0*/  HMMA.16816.F32.BF16 R8, R140.reuse, R136, R8 ;  /* 0x000000888c08723c */ /* 0x044ff00000041808 */
[-C--:B------:R-:W-:Y:S08]  /*69d0*/  HMMA.16816.F32.BF16 R12, R140, R138.reuse, R12 ;  /* 0x0000008a8c0c723c */ /* 0x080ff0000004180c */
[C---:B---3--:R-:W-:Y:S01]  /*69e0*/  FADD.FTZ R4, -R146.reuse, R4 ;  /* 0x0000000492047221 */ /* 0x048fe20000010100 */
[C---:B------:R-:W-:Y:S01]  /*69f0*/  HMMA.16816.F32.BF16 R16, R132.reuse, R138, R16 ;  /* 0x0000008a8410723c */ /* 0x040fe20000041810 */
[----:B------:R-:W1:Y:S03]  /*6a00*/  LDSM.16.M88.4 R136, [R176+0x10800] ;  /* 0x01080000b088783b */ /* 0x000e660000000200 */
[----:B------:R-:W-:Y:S02]  /*6a10*/  FMUL.FTZ R153, R153, R4 ;  /* 0x0000000499997220 */ /* 0x000fe40000410000 */
[----:B------:R-:W-:Y:S02]  /*6a20*/  FADD.FTZ R5, -R146, R5 ;  /* 0x0000000592057221 */ /* 0x000fe40000010100 */
[C---:B----4-:R-:W-:Y:S01]  /*6a30*/  FADD.FTZ R6, -R144.reuse, R6 ;  /* 0x0000000690067221 */ /* 0x050fe20000010100 */
[----:B------:R2:W3:Y:S03]  /*6a40*/  LDG.E R4, [R148.64+0x100] ;  /* 0x0001001494047981 */ /* 0x0004e6000c1e1900 */
[----:B------:R-:W-:Y:S02]  /*6a50*/  FADD.FTZ R7, -R144, R7 ;  /* 0x0000000790077221 */ /* 0x000fe40000010100 */
[C---:B------:R-:W-:Y:S02]  /*6a60*/  FADD.FTZ R10, -R2.reuse, R10 ;  /* 0x0000000a020a7221 */ /* 0x040fe40000010100 */
[C---:B------:R-:W-:Y:S02]  /*6a70*/  FADD.FTZ R11, -R2.reuse, R11 ;  /* 0x0000000b020b7221 */ /* 0x040fe40000010100 */
[C---:B------:R-:W-:Y:S02]  /*6a80*/  FADD.FTZ R14, -R2.reuse, R14 ;  /* 0x0000000e020e7221 */ /* 0x040fe40000010100 */
[----:B------:R-:W-:Y:S02]  /*6a90*/  FADD.FTZ R15, -R2, R15 ;  /* 0x0000000f020f7221 */ /* 0x000fe40000010100 */
[----:B------:R-:W-:Y:S02]  /*6aa0*/  FMUL.FTZ R152, R152, R5 ;  /* 0x0000000598987220 */ /* 0x000fe40000410000 */
[C---:B------:R-:W-:Y:S02]  /*6ab0*/  FADD.FTZ R16, -R146.reuse, R16 ;  /* 0x0000001092107221 */ /* 0x040fe40000010100 */
[----:B------:R-:W-:Y:S02]  /*6ac0*/  FADD.FTZ R17, -R146, R17 ;  /* 0x0000001192117221 */ /* 0x000fe40000010100 */
[C---:B------:R-:W-:Y:S02]  /*6ad0*/  FADD.FTZ R18, -R144.reuse, R18 ;  /* 0x0000001290127221 */ /* 0x040fe40000010100 */
[----:B------:R-:W-:Y:S02]  /*6ae0*/  FADD.FTZ R19, -R144, R19 ;  /* 0x0000001390137221 */ /* 0x000fe40000010100 */
[----:B------:R-:W-:Y:S02]  /*6af0*/  FMUL.FTZ R151, R151, R6 ;  /* 0x0000000697977220 */ /* 0x000fe40000410000 */
[----:B------:R-:W-:Y:S02]  /*6b00*/  FMUL.FTZ R147, R219, R16 ;  /* 0x00000010db937220 */ /* 0x000fe40000410000 */
[----:B------:R-:W-:Y:S01]  /*6b10*/  FMUL.FTZ R16, R242, R14 ;  /* 0x0000000ef2107220 */ /* 0x000fe20000410000 */
[-C--:B-1----:R-:W-:Y:S08]  /*6b20*/  HMMA.16816.F32.BF16 R20, R132, R136.reuse, R20 ;  /* 0x000000888414723c */ /* 0x082ff00000041814 */
[C---:B------:R-:W-:Y:S08]  /*6b30*/  HMMA.16816.F32.BF16 R24, R140.reuse, R136, R24 ;  /* 0x000000888c18723c */ /* 0x040ff00000041818 */
[-C--:B------:R-:W-:Y:S08]  /*6b40*/  HMMA.16816.F32.BF16 R28, R140, R138.reuse, R28 ;  /* 0x0000008a8c1c723c */ /* 0x080ff0000004181c */
[C---:B------:R-:W-:Y:S01]  /*6b50*/  FADD.FTZ R20, -R146.reuse, R20 ;  /* 0x0000001492147221 */ /* 0x040fe20000010100 */
[C---:B------:R-:W-:Y:S01]  /*6b60*/  HMMA.16816.F32.BF16 R32, R132.reuse, R138, R32 ;  /* 0x0000008a8420723c */ /* 0x040fe20000041820 */
[----:B------:R-:W1:Y:S03]  /*6b70*/  LDSM.16.M88.4 R136, [R176+0x11000] ;  /* 0x01100000b088783b */ /* 0x000e660000000200 */
[----:B------:R-:W-:Y:S02]  /*6b80*/  FADD.FTZ R21, -R146, R21 ;  /* 0x0000001592157221 */ /* 0x000fe40000010100 */
[C---:B------:R-:W-:Y:S02]  /*6b90*/  FADD.FTZ R22, -R144.reuse, R22 ;  /* 0x0000001690167221 */ /* 0x040fe40000010100 */
[----:B------:R-:W-:Y:S04]  /*6ba0*/  FADD.FTZ R23, -R144, R23 ;  /* 0x0000001790177221 */ /* 0x000fe80000010100 */
[C---:B------:R-:W-:Y:S02]  /*6bb0*/  FADD.FTZ R26, -R2.reuse, R26 ;  /* 0x0000001a021a7221 */ /* 0x040fe40000010100 */
[C---:B------:R-:W-:Y:S02]  /*6bc0*/  FADD.FTZ R27, -R2.reuse, R27 ;  /* 0x0000001b021b7221 */ /* 0x040fe40000010100 */
[C---:B------:R-:W-:Y:S02]  /*6bd0*/  FADD.FTZ R30, -R2.reuse, R30 ;  /* 0x0000001e021e7221 */ /* 0x040fe40000010100 */
[----:B------:R-:W-:Y:S02]  /*6be0*/  FADD.FTZ R31, -R2, R31 ;  /* 0x0000001f021f7221 */ /* 0x000fe40000010100 */
[----:B------:R-:W-:Y:S02]  /*6bf0*/  FMUL.FTZ R150, R150, R20 ;  /* 0x0000001496967220 */ /* 0x000fe40000410000 */
[----:B------:R-:W-:Y:S02]  /*6c00*/  FMUL.FTZ R31, R232, R31 ;  /* 0x0000001fe81f7220 */ /* 0x000fe40000410000 */
[C---:B------:R-:W-:Y:S02]  /*6c10*/  FADD.FTZ R32, -R146.reuse, R32 ;  /* 0x0000002092207221 */ /* 0x040fe40000010100 */
[----:B------:R-:W-:Y:S02]  /*6c20*/  FADD.FTZ R33, -R146, R33 ;  /* 0x0000002192217221 */ /* 0x000fe40000010100 */
[C---:B------:R-:W-:Y:S02]  /*6c30*/  FADD.FTZ R34, -R144.reuse, R34 ;  /* 0x0000002290227221 */ /* 0x040fe40000010100 */
[----:B------:R-:W-:Y:S01]  /*6c40*/  FADD.FTZ R35, -R144, R35 ;  /* 0x0000002390237221 */ /* 0x000fe20000010100 */
        /* <DEDUP_REMOVED lines=13> */
[----:B--2---:R-:W-:Y:S02]  /*6d20*/  FMUL.FTZ R149, R203, R36 ;  /* 0x00000024cb957220 */ /* 0x004fe40000410000 */
[----:B------:R-:W-:Y:S02]  /*6d30*/  FMUL.FTZ R39, R209, R39 ;  /* 0x00000027d1277220 */ /* 0x000fe40000410000 */
        /* <DEDUP_REMOVED lines=9> */
[-C--:B-1----:R-:W-:Y:S03]  /*6dd0*/  HMMA.16816.F32.BF16 R52, R132, R136.reuse, R52 ;  /* 0x000000888434723c */ /* 0x082fe60000041834 */
[----:B------:R-:W-:Y:S05]  /*6de0*/  FMUL.FTZ R47, R220, R47 ;  /* 0x0000002fdc2f7220 */ /* 0x000fea0000410000 */
[C---:B------:R-:W-:Y:S07]  /*6df0*/  HMMA.16816.F32.BF16 R56, R140.reuse, R136, R56 ;  /* 0x000000888c38723c */ /* 0x040fee0000041838 */
[----:B------:R-:W-:Y:S01]  /*6e00*/  FMUL.FTZ R137, R218, R17 ;  /* 0x00000011da897220 */ /* 0x000fe20000410000 */
[-C--:B------:R-:W-:Y:S04]  /*6e10*/  HMMA.16816.F32.BF16 R60, R140, R138.reuse, R60 ;  /* 0x0000008a8c3c723c */ /* 0x080fe8000004183c */
[----:B------:R-:W-:Y:S02]  /*6e20*/  FMUL.FTZ R136, R205, R33 ;  /* 0x00000021cd887220 */ /* 0x000fe40000410000 */
[----:B------:R-:W-:Y:S02]  /*6e30*/  FMUL.FTZ R33, R234, R26 ;  /* 0x0000001aea217220 */ /* 0x000fe40000410000 */
[C---:B------:R-:W-:Y:S01]  /*6e40*/  FADD.FTZ R52, -R146.reuse, R52 ;  /* 0x0000003492347221 */ /* 0x040fe20000010100 */
[----:B------:R-:W-:Y:S04]  /*6e50*/  HMMA.16816.F32.BF16 R64, R132, R138, R64 ;  /* 0x0000008a8440723c */ /* 0x000fe80000041840 */
        /* <DEDUP_REMOVED lines=38> */
[C---:B---3--:R-:W-:Y:S02]  /*70c0*/  FADD.FTZ R8, -R4.reuse, R8 ;  /* 0x0000000804087221 */ /* 0x048fe40000010100 */
[C---:B------:R-:W-:Y:S02]  /*70d0*/  FADD.FTZ R9, -R4.reuse, R9 ;  /* 0x0000000904097221 */ /* 0x040fe40000010100 */
        /* <DEDUP_REMOVED lines=34> */
[----:B------:R-:W-:Y:S01]  /*7300*/  ISETP.GE.AND P5, PT, R198, c[0x0][0x220], PT ;  /* 0x00008800c6007a0c */ /* 0x000fe20003fa6270 */
[----:B------:R-:W-:Y:S01]  /*7310*/  IMAD.MOV.U32 R12, RZ, RZ, c[0x0][0x190] ;  /* 0x00006400ff0c7624 */ /* 0x000fe200078e00ff */
[----:B------:R-:W-:Y:S01]  /*7320*/  ULOP3.LUT UR5, UR4, 0x1, URZ, 0xc0, !UPT ;  /* 0x0000000104057892 */ /* 0x000fe2000f8ec03f */
[----:B------:R-:W-:Y:S02]  /*7330*/  IMAD.MOV.U32 R6, RZ, RZ, R200 ;  /* 0x000000ffff067224 */ /* 0x000fe400078e00c8 */
[C---:B------:R-:W-:Y:S01]  /*7340*/  IMAD.SHL.U32 R4, R12.reuse, 0x80, RZ ;  /* 0x000000800c047824 */ /* 0x040fe200078e00ff */
[----:B------:R-:W-:Y:S01]  /*7350*/  UISETP.NE.U32.AND UP0, UPT, UR5, 0x1, UPT ;  /* 0x000000010500788c */ /* 0x000fe2000bf05070 */
[----:B------:R-:W-:Y:S02]  /*7360*/  IMAD.MOV.U32 R7, RZ, RZ, R197 ;  /* 0x000000ffff077224 */ /* 0x000fe400078e00c5 */
[----:B------:R-:W-:Y:S03]  /*7370*/  IMAD.MOV R4, RZ, RZ, -R4 ;  /* 0x000000ffff047224 */ /* 0x000fe600078e0a04 */
[----:B------:R-:W-:Y:S01]  /*7380*/  PLOP3.LUT P6, PT, PT, PT, UP0, 0x80, 0x0 ;  /* 0x000000000000781c */ /* 0x000fe20003fcf008 */
[----:B------:R-:W-:Y:S01]  /*7390*/  @!P5 IMAD.MOV.U32 R10, RZ, RZ, c[0x0][0x194] ;  /* 0x00006500ff0ad624 */ /* 0x000fe200078e00ff */
[--C-:B------:R-:W-:Y:S01]  /*73a0*/  @!P5 SHF.R.S32.HI R9, RZ, 0x1f, R4.reuse ;  /* 0x0000001fff09d819 */ /* 0x100fe20000011404 */
[----:B------:R-:W-:Y:S01]  /*73b0*/  @!P5 IMAD.MOV.U32 R11, RZ, RZ, c[0x0][0x194] ;  /* 0x00006500ff0bd624 */ /* 0x000fe200078e00ff */
[CC--:B------:R-:W-:Y:S02]  /*73c0*/  @!P5 LEA R0, P2, R12.reuse, R4.reuse, 0x5 ;  /* 0x000000040c00d211 */ /* 0x0c0fe400078428ff */
[----:B------:R-:W-:Y:S02]  /*73d0*/  @!P5 SHF.R.S32.HI R5, RZ, 0x1f, R4 ;  /* 0x0000001fff05d819 */ /* 0x000fe40000011404 */
[C---:B------:R-:W-:Y:S02]  /*73e0*/  @!P5 LEA.HI.X R9, R12.reuse, R9, R10, 0x5, P2 ;  /* 0x000000090c09d211 */ /* 0x040fe400010f2c0a */
[----:B------:R-:W-:Y:S02]  /*73f0*/  PLOP3.LUT P2, PT, PT, PT, PT, 0x8, 0x0 ;  /* 0x000000000000781c */ /* 0x000fe40003f4e170 */
[----:B------:R-:W-:Y:S02]  /*7400*/  @P5 PLOP3.LUT P2, PT, P6, PT, PT, 0x80, 0x0 ;  /* 0x000000000000581c */ /* 0x000fe4000374f070 */
[--C-:B------:R-:W-:Y:S02]  /*7410*/  @!P5 SHF.R.S32.HI R8, RZ, 0x1f, R4.reuse ;  /* 0x0000001fff08d819 */ /* 0x100fe40000011404 */
[----:B------:R-:W-:Y:S02]  /*7420*/  @!P5 LEA R2, P3, R12, R4, 0x6 ;  /* 0x000000040c02d211 */ /* 0x000fe400078630ff */
[----:B------:R-:W-:Y:S02]  /*7430*/  LEA R6, P1, R4, R6, 0x1 ;  /* 0x0000000604067211 */ /* 0x000fe400078208ff */
[----:B------:R-:W-:Y:S02]  /*7440*/  @!P5 LEA.HI.X R8, R12, R8, R11, 0x6, P3 ;  /* 0x000000080c08d211 */ /* 0x000fe400018f340b */
[----:B------:R-:W-:Y:S01]  /*7450*/  LEA.HI.X.SX32 R7, R4, R7, 0x1, P1 ;  /* 0x0000000704077211 */ /* 0x000fe200008f0eff */
[----:B------:R-:W-:Y:S01]  /*7460*/  @!P5 IMAD.WIDE.U32 R4, R12, 0x60, R4 ;  /* 0x000000600c04d825 */ /* 0x000fe200078e0004 */
[CC--:B------:R-:W-:Y:S02]  /*7470*/  @!P5 LEA R12, P4, R0.reuse, R200.reuse, 0x1 ;  /* 0x000000c8000cd211 */ /* 0x0c0fe400078808ff */
[----:B------:R-:W-:Y:S02]  /*7480*/  PLOP3.LUT P1, PT, PT, PT, UP0, 0x80, 0x0 ;  /* 0x000000000000781c */ /* 0x000fe40003f2f008 */
[----:B------:R-:W-:Y:S02]  /*7490*/  @!P5 LEA.HI.X R13, R0, R197, R9, 0x1, P4 ;  /* 0x000000c5000dd211 */ /* 0x000fe400020f0c09 */
[C---:B------:R-:W-:Y:S02]  /*74a0*/  @P5 IADD3 R0, R185.reuse, -0x4000, RZ ;  /* 0xffffc000b9005810 */ /* 0x040fe40007ffe0ff */
[----:B------:R-:W-:Y:S02]  /*74b0*/  @P2 IADD3 R0, R185, 0x4000, RZ ;  /* 0x00004000b9002810 */ /* 0x000fe40007ffe0ff */
[----:B------:R-:W-:Y:S02]  /*74c0*/  @!P5 PLOP3.LUT P6, PT, P1, PT, PT, 0x80, 0x0 ;  /* 0x000000000000d81c */ /* 0x000fe40000fcf070 */
[----:B------:R-:W-:Y:S01]  /*74d0*/  @!P5 LEA R14, P3, R2, R200, 0x1 ;  /* 0x000000c8020ed211 */ /* 0x000fe200078608ff */
[----:B------:R-:W-:Y:S01]  /*74e0*/  @P5 STS [R0], RZ ;  /* 0x000000ff00005388 */ /* 0x000fe20000000800 */
[----:B------:R-:W-:Y:S02]  /*74f0*/  PLOP3.LUT P4, PT, PT, PT, PT, 0x8, 0x0 ;  /* 0x000000000000781c */ /* 0x000fe40003f8e170 */
[----:B------:R-:W-:Y:S01]  /*7500*/  @!P5 PLOP3.LUT P4, PT, P6, PT, PT, 0x80, 0x0 ;  /* 0x000000000000d81c */ /* 0x000fe2000378f070 */
[----:B------:R-:W-:Y:S01]  /*7510*/  @P5 STS [R0+0x4], RZ ;  /* 0x000004ff00005388 */ /* 0x000fe20000000800 */
[----:B------:R-:W-:Y:S01]  /*7520*/  @!P5 LEA.HI.X R15, R2, R197, R8, 0x1, P3 ;  /* 0x000000c5020fd211 */ /* 0x000fe200018f0c08 */
[----:B------:R-:W-:Y:S01]  /*7530*/  @!P5 IMAD R2, R10, 0x60, RZ ;  /* 0x000000600a02d824 */ /* 0x000fe200078e02ff */
[----:B------:R-:W-:Y:S01]  /*7540*/  @!P5 LEA R10, P3, R4, R200, 0x1 ;  /* 0x000000c8040ad211 */ /* 0x000fe200078608ff */
[----:B------:R-:W-:Y:S01]  /*7550*/  @P5 STS [R0+0x8], RZ ;  /* 0x000008ff00005388 */ /* 0x000fe20000000800 */
[C---:B------:R-:W-:Y:S01]  /*7560*/  @!P5 IADD3 R8, R188.reuse, -0x4000, RZ ;  /* 0xffffc000bc08d810 */ /* 0x040fe20007ffe0ff */
[----:B------:R-:W-:Y:S01]  /*7570*/  @!P5 IMAD.IADD R2, R5, 0x1, R2 ;  /* 0x000000010502d824 */ /* 0x000fe200078e0202 */
[----:B------:R-:W-:Y:S01]  /*7580*/  @!P5 IADD3 R5, R188, -0x4000, RZ ;  /* 0xffffc000bc05d810 */ /* 0x000fe20007ffe0ff */
[----:B------:R1:W-:Y:S01]  /*7590*/  @P5 STS [R0+0xc], RZ ;  /* 0x00000cff00005388 */ /* 0x0003e20000000800 */
[----:B------:R-:W-:Y:S01]  /*75a0*/  PLOP3.LUT P1, PT, PT, PT, PT, 0x8, 0x0 ;  /* 0x000000000000781c */ /* 0x000fe20003f2e170 */
[----:B------:R-:W-:Y:S01]  /*75b0*/  IMAD.MOV.U32 R200, RZ, RZ, R6 ;  /* 0x000000ffffc87224 */ /* 0x000fe200078e0006 */
[----:B------:R-:W-:Y:S01]  /*75c0*/  @!P5 LEA.HI.X R11, R4, R197, R2, 0x1, P3 ;  /* 0x000000c5040bd211 */ /* 0x000fe200018f0c02 */
[----:B------:R-:W-:Y:S01]  /*75d0*/  IMAD.MOV.U32 R197, RZ, RZ, R7 ;  /* 0x000000ffffc57224 */ /* 0x000fe200078e0007 */
[----:B------:R-:W-:Y:S02]  /*75e0*/  @P5 PLOP3.LUT P1, PT, P6, PT, PT, 0x80, 0x0 ;  /* 0x000000000000581c */ /* 0x000fe4000372f070 */
[C---:B------:R-:W-:Y:S02]  /*75f0*/  @!P5 IADD3 R2, R188.reuse, -0x4000, RZ ;  /* 0xffffc000bc02d810 */ /* 0x040fe40007ffe0ff */
[C---:B------:R-:W-:Y:S02]  /*7600*/  @P4 IADD3 R2, R188.reuse, 0x4000, RZ ;  /* 0x00004000bc024810 */ /* 0x040fe40007ffe0ff */
[----:B------:R-:W-:Y:S02]  /*7610*/  @!P5 IADD3 R4, R188, -0x4000, RZ ;  /* 0xffffc000bc04d810 */ /* 0x000fe40007ffe0ff */
[----:B------:R-:W-:Y:S01]  /*7620*/  PLOP3.LUT P2, PT, PT, PT, PT, 0x8, 0x0 ;  /* 0x000000000000781c */ /* 0x000fe20003f4e170 */
[----:B------:R-:W-:Y:S01]  /*7630*/  @!PT LDS RZ, [RZ] ;  /* 0x00000000fffff984 */ /* 0x000fe20000000800 */
[----:B------:R-:W-:Y:S01]  /*7640*/  @!PT LDS RZ, [RZ] ;  /* 0x00000000fffff984 */ /* 0x000fe20000000800 */
[----:B------:R-:W-:Y:S01]  /*7650*/  @!PT LDS RZ, [RZ] ;  /* 0x00000000fffff984 */ /* 0x000fe20000000800 */
[----:B------:R2:W-:Y:S01]  /*7660*/  @!P5 LDGSTS.E.BYPASS.LTC128B.128 [R2], [R6.64] ;  /* 0x000000000602dfae */ /* 0x0005e2000b901d4c */
[----:B------:R-:W-:Y:S02]  /*7670*/  @!P5 PLOP3.LUT P2, PT, P6, PT, PT, 0x80, 0x0 ;  /* 0x000000000000d81c */ /* 0x000fe4000374f070 */
[----:B------:R-:W-:Y:S02]  /*7680*/  PLOP3.LUT P3, PT, PT, PT, PT, 0x8, 0x0 ;  /* 0x000000000000781c */ /* 0x000fe40003f6e170 */
[----:B------:R-:W-:Y:S02]  /*7690*/  @P5 PLOP3.LUT P3, PT, P6, PT, PT, 0x80, 0x0 ;  /* 0x000000000000581c */ /* 0x000fe4000376f070 */
[----:B------:R-:W-:Y:S02]  /*76a0*/  PLOP3.LUT P4, PT, PT, PT, PT, 0x8, 0x0 ;  /* 0x000000000000781c */ /* 0x000fe40003f8e170 */
[C---:B-1----:R-:W-:Y:S02]  /*76b0*/  @P5 IADD3 R0, R185.reuse, -0x4000, RZ ;  /* 0xffffc000b9005810 */ /* 0x042fe40007ffe0ff */
[----:B------:R-:W-:Y:S02]  /*76c0*/  @P1 IADD3 R0, R185, 0x4000, RZ ;  /* 0x00004000b9001810 */ /* 0x000fe40007ffe0ff */
[----:B------:R-:W-:Y:S02]  /*76d0*/  @!P5 PLOP3.LUT P4, PT, P6, PT, PT, 0x80, 0x0 ;  /* 0x000000000000d81c */ /* 0x000fe4000378f070 */
[----:B------:R-:W-:Y:S01]  /*76e0*/  @P2 IADD3 R8, R188, 0x4000, RZ ;  /* 0x00004000bc082810 */ /* 0x000fe20007ffe0ff */
[----:B------:R-:W-:Y:S01]  /*76f0*/  @P5 STS [R0+0x1000], RZ ;  /* 0x001000ff00005388 */ /* 0x000fe20000000800 */
[----:B------:R-:W-:Y:S02]  /*7700*/  PLOP3.LUT P1, PT, PT, PT, PT, 0x8, 0x0 ;  /* 0x000000000000781c */ /* 0x000fe40003f2e170 */
[----:B------:R-:W-:Y:S01]  /*7710*/  @P5 PLOP3.LUT P1, PT, P6, PT, PT, 0x80, 0x0 ;  /* 0x000000000000581c */ /* 0x000fe2000372f070 */
[----:B------:R-:W-:Y:S01]  /*7720*/  @P5 STS [R0+0x1004], RZ ;  /* 0x001004ff00005388 */ /* 0x000fe20000000800 */
[----:B------:R-:W-:Y:S02]  /*7730*/  PLOP3.LUT P2, PT, PT, PT, PT, 0x8, 0x0 ;  /* 0x000000000000781c */ /* 0x000fe40003f4e170 */
[----:B------:R-:W-:Y:S01]  /*7740*/  @!P5 PLOP3.LUT P2, PT, P6, PT, PT, 0x80, 0x0 ;  /* 0x000000000000d81c */ /* 0x000fe2000374f070 */
[----:B------:R-:W-:Y:S02]  /*7750*/  @P5 STS [R0+0x1008], RZ ;  /* 0x001008ff00005388 */ /* 0x000fe40000000800 */
[----:B------:R-:W-:Y:S02]  /*7760*/  @P4 IADD3 R4, R188, 0x4000, RZ ;  /* 0x00004000bc044810 */ /* 0x000fe40007ffe0ff */
[----:B------:R1:W-:Y:S01]  /*7770*/  @P5 STS [R0+0x100c], RZ ;  /* 0x00100cff00005388 */ /* 0x0003e20000000800 */
[C---:B------:R-:W-:Y:S02]  /*7780*/  @P5 IADD3 R2, R185.reuse, -0x4000, RZ ;  /* 0xffffc000b9025810 */ /* 0x040fe40007ffe0ff */
[----:B--2---:R-:W-:Y:S01]  /*7790*/  @P3 IADD3 R2, R185, 0x4000, RZ ;  /* 0x00004000b9023810 */ /* 0x004fe20007ffe0ff */
[----:B------:R-:W-:Y:S01]  /*77a0*/  @!PT LDS RZ, [RZ] ;  /* 0x00000000fffff984 */ /* 0x000fe20000000800 */
[----:B------:R-:W-:Y:S01]  /*77b0*/  @!PT LDS RZ, [RZ] ;  /* 0x00000000fffff984 */ /* 0x000fe20000000800 */
[----:B------:R-:W-:Y:S01]  /*77c0*/  @!PT LDS RZ, [RZ] ;  /* 0x00000000fffff984 */ /* 0x000fe20000000800 */
[----:B------:R2:W-:Y:S04]  /*77d0*/  @!P5 LDGSTS.E.BYPASS.LTC128B.128 [R8+0x1000], [R12.64] ;  /* 0x010000000c08dfae */ /* 0x0005e8000b901d4c */
[----:B------:R-:W-:Y:S01]  /*77e0*/  @P5 STS [R2+0x2000], RZ ;  /* 0x002000ff02005388 */ /* 0x000fe20000000800 */
[----:B------:R-:W-:Y:S03]  /*77f0*/  @P2 IADD3 R5, R188, 0x4000, RZ ;  /* 0x00004000bc052810 */ /* 0x000fe60007ffe0ff */
[----:B------:R-:W-:Y:S04]  /*7800*/  @P5 STS [R2+0x2004], RZ ;  /* 0x002004ff02005388 */ /* 0x000fe80000000800 */
[----:B------:R-:W-:Y:S04]  /*7810*/  @P5 STS [R2+0x2008], RZ ;  /* 0x002008ff02005388 */ /* 0x000fe80000000800 */
[----:B------:R-:W-:Y:S01]  /*7820*/  @P5 STS [R2+0x200c], RZ ;  /* 0x00200cff02005388 */ /* 0x000fe20000000800 */
[C---:B-1----:R-:W-:Y:S03]  /*7830*/  @P5 IADD3 R0, R185.reuse, -0x4000, RZ ;  /* 0xffffc000b9005810 */ /* 0x042fe60007ffe0ff */
[----:B------:R-:W-:Y:S01]  /*7840*/  @!PT LDS RZ, [RZ] ;  /* 0x00000000fffff984 */ /* 0x000fe20000000800 */
[----:B------:R-:W-:Y:S01]  /*7850*/  @!PT LDS RZ, [RZ] ;  /* 0x00000000fffff984 */ /* 0x000fe20000000800 */
[----:B------:R-:W-:Y:S01]  /*7860*/  @!PT LDS RZ, [RZ] ;  /* 0x00000000fffff984 */ /* 0x000fe20000000800 */
[----:B------:R2:W-:Y:S01]  /*7870*/  @!P5 LDGSTS.E.BYPASS.LTC128B.128 [R4+0x2000], [R14.64] ;  /* 0x020000000e04dfae */ /* 0x0005e2000b901d4c */
[----:B------:R-:W-:Y:S05]  /*7880*/  @P1 IADD3 R0, R185, 0x4000, RZ ;  /* 0x00004000b9001810 */ /* 0x000fea0007ffe0ff */
[----:B------:R-:W-:Y:S04]  /*7890*/  @P5 STS [R0+0x3000], RZ ;  /* 0x003000ff00005388 */ /* 0x000fe80000000800 */
[----:B------:R-:W-:Y:S04]  /*78a0*/  @P5 STS [R0+0x3004], RZ ;  /* 0x003004ff00005388 */ /* 0x000fe80000000800 */
[----:B------:R-:W-:Y:S04]  /*78b0*/  @P5 STS [R0+0x3008], RZ ;  /* 0x003008ff00005388 */ /* 0x000fe80000000800 */
[----:B------:R1:W-:Y:S04]  /*78c0*/  @P5 STS [R0+0x300c], RZ ;  /* 0x00300cff00005388 */ /* 0x0003e80000000800 */
[----:B------:R-:W-:Y:S01]  /*78d0*/  @!PT LDS RZ, [RZ] ;  /* 0x00000000fffff984 */ /* 0x000fe20000000800 */
[----:B------:R-:W-:Y:S01]  /*78e0*/  @!PT LDS RZ, [RZ] ;  /* 0x00000000fffff984 */ /* 0x000fe20000000800 */
[----:B------:R-:W-:Y:S01]  /*78f0*/  @!PT LDS RZ, [RZ] ;  /* 0x00000000fffff984 */ /* 0x000fe20000000800 */
[----:B------:R2:W-:Y:S04]  /*7900*/  @!P5 LDGSTS.E.BYPASS.LTC128B.128 [R5+0x3000], [R10.64] ;  /* 0x030000000a05dfae */ /* 0x0005e8000b901d4c */
[----:B------:R-:W0:Y:S01]  /*7910*/  LDGDEPBAR ;  /* 0x00000000000079af */ /* 0x000e220000000000 */
[----:B-1----:R-:W-:Y:S05]  /*7920*/  IMAD.MOV.U32 R0, RZ, RZ, -0x4000 ;  /* 0xffffc000ff007424 */ /* 0x002fea00078e00ff */
[----:B------:R-:W-:Y:S05]  /*7930*/  SEL R0, R0, 0x4000, !P6 ;  /* 0x0000400000007807 */ /* 0x000fea0007000000 */
[--C-:B------:R-:W-:Y:S02]  /*7940*/  IMAD.IADD R179, R179, 0x1, R0.reuse ;  /* 0x00000001b3b37824 */ /* 0x100fe400078e0200 */
[--C-:B------:R-:W-:Y:S02]  /*7950*/  IMAD.IADD R185, R185, 0x1, R0.reuse ;  /* 0x00000001b9b97824 */ /* 0x100fe400078e0200 */
[----:B------:R-:W-:Y:S02]  /*7960*/  IMAD.IADD R188, R188, 0x1, R0 ;  /* 0x00000001bcbc7824 */ /* 0x000fe400078e0200 */
.L_x_252:
[----:B--2---:R-:W-:Y:S01]  /*7970*/  F2FP.BF16.PACK_AB R28, R152, R153 ;  /* 0x00000099981c723e */ /* 0x004fe200000010ff */
[----:B------:R-:W2:Y:S01]  /*7980*/  LDL R59, [R1+0x28] ;  /* 0x00002800013b7983 */ /* 0x000ea20000100800 */
        /* <DEDUP_REMOVED lines=45> */
[----:B------:R-:W-:Y:S03]  /*7c60*/  F2FP.BF16.PACK_AB R32, R32, R62 ;  /* 0x0000003e2020723e */ /* 0x000fe600000010ff */
        /* <DEDUP_REMOVED lines=17> */
[----:B------:R-:W-:Y:S01]  /*7d80*/  BAR.SYNC.DEFER_BLOCKING 0x0 ;  /* 0x0000000000007b1d */ /* 0x000fe20000010000 */
[----:B-1----:R-:W-:Y:S04]  /*7d90*/  IMAD.SHL.U32 R0, R183, 0x2, RZ ;  /* 0x00000002b7007824 */ /* 0x002fe800078e00ff */
[----:B------:R-:W-:Y:S01]  /*7da0*/  IMAD.IADD R2, R0, 0x1, R173 ;  /* 0x0000000100027824 */ /* 0x000fe200078e02ad */
[----:B------:R-:W-:Y:S04]  /*7db0*/  LDSM.16.MT88.4 R4, [R3+0x1c000] ;  /* 0x01c000000304783b */ /* 0x000fe80000004200 */
[----:B------:R-:W1:Y:S04]  /*7dc0*/  LDSM.16.MT88.4 R8, [R0+0x8000] ;  /* 0x008000000008783b */ /* 0x000e680000004200 */
[----:B------:R-:W3:Y:S04]  /*7dd0*/  LDSM.16.MT88.4 R12, [R3+0x20000] ;  /* 0x02000000030c783b */ /* 0x000ee80000004200 */
[----:B------:R-:W4:Y:S04]  /*7de0*/  LDSM.16.MT88.4 R16, [R2+0x8000] ;  /* 0x008000000210783b */ /* 0x000f280000004200 */
[----:B------:R-:W-:Y:S04]  /*7df0*/  LDSM.16.MT88.4 R20, [R3+0x1c800] ;  /* 0x01c800000314783b */ /* 0x000fe80000004200 */
[----:B------:R-:W5:Y:S04]  /*7e00*/  LDSM.16.MT88.4 R24, [R0+0x8800] ;  /* 0x008800000018783b */ /* 0x000f680000004200 */
[----:B------:R-:W4:Y:S04]  /*7e10*/  LDSM.16.MT88.4 R28, [R3+0x20800] ;  /* 0x02080000031c783b */ /* 0x000f280000004200 */
[----:B------:R-:W4:Y:S01]  /*7e20*/  LDSM.16.MT88.4 R32, [R2+0x8800] ;  /* 0x008800000220783b */ /* 0x000f220000004200 */
[-C--:B-1----:R-:W-:Y:S08]  /*7e30*/  HMMA.16816.F32.BF16 R68, R4, R8.reuse, R68 ;  /* 0x000000080444723c */ /* 0x082ff00000041844 */
[C---:B---3--:R-:W-:Y:S08]  /*7e40*/  HMMA.16816.F32.BF16 R72, R12.reuse, R8, R72 ;  /* 0x000000080c48723c */ /* 0x048ff00000041848 */
[-C--:B------:R-:W-:Y:S08]  /*7e50*/  HMMA.16816.F32.BF16 R76, R12, R10.reuse, R76 ;  /* 0x0000000a0c4c723c */ /* 0x080ff0000004184c */
[C---:B------:R-:W-:Y:S01]  /*7e60*/  HMMA.16816.F32.BF16 R80, R4.reuse, R10, R80 ;  /* 0x0000000a0450723c */ /* 0x040fe20000041850 */
[----:B------:R-:W-:Y:S07]  /*7e70*/  LDSM.16.MT88.4 R8, [R0+0x9000] ;  /* 0x009000000008783b */ /* 0x000fee0000004200 */
[-C--:B----4-:R-:W-:Y:S08]  /*7e80*/  HMMA.16816.F32.BF16 R84, R4, R16.reuse, R84 ;  /* 0x000000100454723c */ /* 0x090ff00000041854 */
[C---:B------:R-:W-:Y:S08]  /*7e90*/  HMMA.16816.F32.BF16 R88, R12.reuse, R16, R88 ;  /* 0x000000100c58723c */ /* 0x040ff00000041858 */
[-C--:B------:R-:W-:Y:S01]  /*7ea0*/  HMMA.16816.F32.BF16 R92, R12, R18.reuse, R92 ;  /* 0x000000120c5c723c */ /* 0x080fe2000004185c */
[----:B------:R-:W-:Y:S07]  /*7eb0*/  LDSM.16.MT88.4 R12, [R3+0x21000] ;  /* 0x02100000030c783b */ /* 0x000fee0000004200 */
[----:B------:R-:W-:Y:S01]  /*7ec0*/  HMMA.16816.F32.BF16 R96, R4, R18, R96 ;  /* 0x000000120460723c */ /* 0x000fe20000041860 */
[----:B------:R-:W1:Y:S04]  /*7ed0*/  LDSM.16.MT88.4 R4, [R3+0x1d000] ;  /* 0x01d000000304783b */ /* 0x000e680000004200 */
[----:B------:R-:W3:Y:S03]  /*7ee0*/  LDSM.16.MT88.4 R16, [R2+0x9000] ;  /* 0x009000000210783b */ /* 0x000ee60000004200 */
[-C--:B-----5:R-:W-:Y:S08]  /*7ef0*/  HMMA.16816.F32.BF16 R68, R20, R24.reuse, R68 ;  /* 0x000000181444723c */ /* 0x0a0ff00000041844 */
[C---:B------:R-:W-:Y:S08]  /*7f00*/  HMMA.16816.F32.BF16 R72, R28.reuse, R24, R72 ;  /* 0x000000181c48723c */ /* 0x040ff00000041848 */
[-C--:B------:R-:W-:Y:S08]  /*7f10*/  HMMA.16816.F32.BF16 R76, R28, R26.reuse, R76 ;  /* 0x0000001a1c4c723c */ /* 0x080ff0000004184c */
[C---:B------:R-:W-:Y:S01]  /*7f20*/  HMMA.16816.F32.BF16 R80, R20.reuse, R26, R80 ;  /* 0x0000001a1450723c */ /* 0x040fe20000041850 */
[----:B------:R-:W-:Y:S07]  /*7f30*/  LDSM.16.MT88.4 R24, [R0+0x9800] ;  /* 0x009800000018783b */ /* 0x000fee0000004200 */
[-C--:B------:R-:W-:Y:S04]  /*7f40*/  HMMA.16816.F32.BF16 R84, R20, R32.reuse, R84 ;  /* 0x000000201454723c */ /* 0x080fe80000041854 */
[----:B--2---:R-:W-:Y:S04]  /*7f50*/  IMAD.SHL.U32 R146, R59, 0x2, RZ ;  /* 0x000000023b927824 */ /* 0x004fe800078e00ff */
[C---:B------:R-:W-:Y:S08]  /*7f60*/  HMMA.16816.F32.BF16 R88, R28.reuse, R32, R88 ;  /* 0x000000201c58723c */ /* 0x040ff00000041858 */
[-C--:B------:R-:W-:Y:S01]  /*7f70*/  HMMA.16816.F32.BF16 R92, R28, R34.reuse, R92 ;  /* 0x000000221c5c723c */ /* 0x080fe2000004185c */
[----:B------:R-:W-:Y:S07]  /*7f80*/  LDSM.16.MT88.4 R28, [R3+0x21800] ;  /* 0x02180000031c783b */ /* 0x000fee0000004200 */
[----:B------:R-:W-:Y:S01]  /*7f90*/  HMMA.16816.F32.BF16 R96, R20, R34, R96 ;  /* 0x000000221460723c */ /* 0x000fe20000041860 */
[----:B------:R-:W2:Y:S04]  /*7fa0*/  LDSM.16.MT88.4 R20, [R3+0x1d800] ;  /* 0x01d800000314783b */ /* 0x000ea80000004200 */
[----:B------:R-:W4:Y:S03]  /*7fb0*/  LDSM.16.MT88.4 R32, [R2+0x9800] ;  /* 0x009800000220783b */ /* 0x000f260000004200 */
[-C--:B-1----:R-:W-:Y:S08]  /*7fc0*/  HMMA.16816.F32.BF16 R68, R4, R8.reuse, R68 ;  /* 0x000000080444723c */ /* 0x082ff00000041844 */
[C---:B------:R-:W-:Y:S08]  /*7fd0*/  HMMA.16816.F32.BF16 R72, R12.reuse, R8, R72 ;  /* 0x000000080c48723c */ /* 0x040ff00000041848 */
        /* <DEDUP_REMOVED lines=9> */
[----:B------:R-:W3:Y:S03]  /*8070*/  LDSM.16.MT88.4 R16, [R2+0xa000] ;  /* 0x00a000000210783b */ /* 0x000ee60000004200 */
[-C--:B--2---:R-:W-:Y:S08]  /*8080*/  HMMA.16816.F32.BF16 R68, R20, R24.reuse, R68 ;  /* 0x000000181444723c */ /* 0x084ff00000041844 */
[C---:B------:R-:W-:Y:S08]  /*8090*/  HMMA.16816.F32.BF16 R72, R28.reuse, R24, R72 ;  /* 0x000000181c48723c */ /* 0x040ff00000041848 */
        /* <DEDUP_REMOVED lines=34> */
[-C--:B-1----:R-:W-:Y:S01]  /*82c0*/  HMMA.16816.F32.BF16 R68, R4, R8.reuse, R68 ;  /* 0x000000080444723c */ /* 0x082fe20000041844 */
[----:B------:R-:W-:Y:S07]  /*82d0*/  BAR.SYNC.DEFER_BLOCKING 0x0 ;  /* 0x0000000000007b1d */ /* 0x000fee0000010000 */
[C---:B------:R-:W-:Y:S08]  /*82e0*/  HMMA.16816.F32.BF16 R72, R12.reuse, R8, R72 ;  /* 0x000000080c48723c */ /* 0x040ff00000041848 */
[-C--:B------:R-:W-:Y:S08]  /*82f0*/  HMMA.16816.F32.BF16 R76, R12, R10.reuse, R76 ;  /* 0x0000000a0c4c723c */ /* 0x080ff0000004184c */
[C---:B------:R-:W-:Y:S08]  /*8300*/  HMMA.16816.F32.BF16 R80, R4.reuse, R10, R80 ;  /* 0x0000000a0450723c */ /* 0x040ff00000041850 */
[-C--:B---3--:R-:W-:Y:S08]  /*8310*/  HMMA.16816.F32.BF16 R84, R4, R16.reuse, R84 ;  /* 0x000000100454723c */ /* 0x088ff00000041854 */
[C---:B------:R-:W-:Y:S08]  /*8320*/  HMMA.16816.F32.BF16 R88, R12.reuse, R16, R88 ;  /* 0x000000100c58723c */ /* 0x040ff00000041858 */
[-C--:B------:R-:W-:Y:S08]  /*8330*/  HMMA.16816.F32.BF16 R92, R12, R18.reuse, R92 ;  /* 0x000000120c5c723c */ /* 0x080ff0000004185c */
[----:B------:R-:W-:Y:S08]  /*8340*/  HMMA.16816.F32.BF16 R96, R4, R18, R96 ;  /* 0x000000120460723c */ /* 0x000ff00000041860 */
[-C--:B--2---:R-:W-:Y:S08]  /*8350*/  HMMA.16816.F32.BF16 R68, R20, R24.reuse, R68 ;  /* 0x000000181444723c */ /* 0x084ff00000041844 */
        /* <DEDUP_REMOVED lines=8> */
[----:B------:R-:W-:Y:S01]  /*83e0*/  ISETP.GE.AND P1, PT, R198, c[0x0][0x220], PT ;  /* 0x00008800c6007a0c */ /* 0x000fe20003f26270 */
[----:B------:R-:W-:Y:S04]  /*83f0*/  IMAD.MOV.U32 R8, RZ, RZ, c[0x0][0x370] ;  /* 0x0000dc00ff087624 */ /* 0x000fe800078e00ff */
[----:B------:R-:W-:Y:S05]  /*8400*/  IMAD.U32 R4, R8, -0x80, RZ ;  /* 0xffffff8008047824 */ /* 0x000fea00078e00ff */
[----:B------:R-:W-:Y:S02]  /*8410*/  LEA R6, P4, R4, R202, 0x1 ;  /* 0x000000ca04067211 */ /* 0x000fe400078808ff */
[--C-:B------:R-:W-:Y:S01]  /*8420*/  SHF.R.S32.HI R5, RZ, 0x1f, R4.reuse ;  /* 0x0000001fff057819 */ /* 0x100fe20000011404 */
[----:B------:R1:W-:Y:S01]  /*8430*/  @P1 STS.128 [R146+0x8000], RZ ;  /* 0x008000ff92001388 */ /* 0x0003e20000000c00 */
[----:B------:R-:W-:Y:S01]  /*8440*/  @!P1 IMAD.MOV.U32 R13, RZ, RZ, c[0x0][0x374] ;  /* 0x0000dd00ff0d9624 */ /* 0x000fe200078e00ff */
[----:B------:R-:W-:Y:S01]  /*8450*/  @!P1 LEA R11, P3, R8, R4, 0x5 ;  /* 0x00000004080b9211 */ /* 0x000fe200078628ff */
[----:B------:R-:W-:Y:S01]  /*8460*/  @!P1 IMAD.MOV.U32 R15, RZ, RZ, c[0x0][0x374] ;  /* 0x0000dd00ff0f9624 */ /* 0x000fe200078e00ff */
[----:B------:R-:W-:Y:S01]  /*8470*/  LEA.HI.X R7, R4, R201, R5, 0x1, P4 ;  /* 0x000000c904077211 */ /* 0x000fe200020f0c05 */
[----:B------:R-:W-:Y:S01]  /*8480*/  @!P1 IMAD.MOV.U32 R16, RZ, RZ, c[0x0][0x374] ;  /* 0x0000dd00ff109624 */ /* 0x000fe200078e00ff */
[C---:B------:R-:W-:Y:S02]  /*8490*/  @!P1 LEA.HI.X R13, R8.reuse, R5, R13, 0x5, P3 ;  /* 0x00000005080d9211 */ /* 0x040fe400018f2c0d */
[C---:B------:R-:W-:Y:S01]  /*84a0*/  @!P1 LEA R12, P3, R11.reuse, R202, 0x1 ;  /* 0x000000ca0b0c9211 */ /* 0x040fe200078608ff */
[----:B------:R-:W-:Y:S01]  /*84b0*/  @!PT LDS RZ, [RZ] ;  /* 0x00000000fffff984 */ /* 0x000fe20000000800 */
[----:B------:R-:W-:Y:S01]  /*84c0*/  @!PT LDS RZ, [RZ] ;  /* 0x00000000fffff984 */ /* 0x000fe20000000800 */
[----:B------:R-:W-:Y:S01]  /*84d0*/  @!PT LDS RZ, [RZ] ;  /* 0x00000000fffff984 */ /* 0x000fe20000000800 */
[----:B------:R1:W-:Y:S01]  /*84e0*/  @!P1 LDGSTS.E.BYPASS.LTC128B.128 [R146+0x8000], [R6.64] ;  /* 0x0800000006929fae */ /* 0x0003e2000b901d4c */
[----:B------:R-:W-:Y:S01]  /*84f0*/  @!P1 LEA R14, P2, R8, R4, 0x6 ;  /* 0x00000004080e9211 */ /* 0x000fe200078430ff */
[----:B------:R-:W-:Y:S01]  /*8500*/  @!P1 IMAD R16, R16, 0x60, RZ ;  /* 0x0000006010109824 */ /* 0x000fe200078e02ff */
[----:B------:R-:W-:Y:S01]  /*8510*/  @!P1 LEA.HI.X R13, R11, R201, R13, 0x1, P3 ;  /* 0x000000c90b0d9211 */ /* 0x000fe200018f0c0d */
[----:B------:R1:W-:Y:S01]  /*8520*/  @P1 STS.128 [R146+0x9000], RZ ;  /* 0x009000ff92001388 */ /* 0x0003e20000000c00 */
[C---:B------:R-:W-:Y:S01]  /*8530*/  @!P1 LEA.HI.X R15, R8.reuse, R5, R15, 0x6, P2 ;  /* 0x00000005080f9211 */ /* 0x040fe200010f340f */
[----:B------:R-:W-:Y:S01]  /*8540*/  @!P1 IMAD.WIDE.U32 R8, R8, 0x60, R4 ;  /* 0x0000006008089825 */ /* 0x000fe200078e0004 */
[CC--:B------:R-:W-:Y:S01]  /*8550*/  @!P1 LEA R10, P2, R14.reuse, R202.reuse, 0x1 ;  /* 0x000000ca0e0a9211 */ /* 0x0c0fe200078408ff */
[----:B------:R-:W-:Y:S01]  /*8560*/  @!PT LDS RZ, [RZ] ;  /* 0x00000000fffff984 */ /* 0x000fe20000000800 */
[----:B------:R-:W-:Y:S01]  /*8570*/  @!PT LDS RZ, [RZ] ;  /* 0x00000000fffff984 */ /* 0x000fe20000000800 */
[----:B------:R-:W-:Y:S01]  /*8580*/  @!PT LDS RZ, [RZ] ;  /* 0x00000000fffff984 */ /* 0x000fe20000000800 */
[----:B------:R1:W-:Y:S02]  /*8590*/  @!P1 LDGSTS.E.BYPASS.LTC128B.128 [R146+0x9000], [R12.64] ;  /* 0x090000000c929fae */ /* 0x0003e4000b901d4c */
[----:B------:R-:W-:Y:S01]  /*85a0*/  @!P1 IMAD.IADD R5, R9, 0x1, R16 ;  /* 0x0000000109059824 */ /* 0x000fe200078e0210 */
[-C--:B------:R-:W-:Y:S01]  /*85b0*/  @!P1 LEA.HI.X R11, R14, R201.reuse, R15, 0x1, P2 ;  /* 0x000000c90e0b9211 */ /* 0x080fe200010f0c0f */
[----:B------:R1:W-:Y:S01]  /*85c0*/  @P1 STS.128 [R146+0xa000], RZ ;  /* 0x00a000ff92001388 */ /* 0x0003e20000000c00 */
[C---:B------:R-:W-:Y:S01]  /*85d0*/  @!P1 LEA R4, P2, R8.reuse, R202, 0x1 ;  /* 0x000000ca08049211 */ /* 0x040fe200078408ff */
[----:B------:R-:W-:Y:S02]  /*85e0*/  IMAD.MOV.U32 R202, RZ, RZ, R6 ;  /* 0x000000ffffca7224 */ /* 0x000fe400078e0006 */
[----:B------:R-:W-:Y:S01]  /*85f0*/  @!PT LDS RZ, [RZ] ;  /* 0x00000000fffff984 */ /* 0x000fe20000000800 */
[----:B------:R-:W-:Y:S01]  /*8600*/  @!PT LDS RZ, [RZ] ;  /* 0x00000000fffff984 */ /* 0x000fe20000000800 */
[----:B------:R-:W-:Y:S01]  /*8610*/  @!PT LDS RZ, [RZ] ;  /* 0x00000000fffff984 */ /* 0x000fe20000000800 */
[----:B------:R1:W-:Y:S01]  /*8620*/  @!P1 LDGSTS.E.BYPASS.LTC128B.128 [R146+0xa000], [R10.64] ;  /* 0x0a0000000a929fae */ /* 0x0003e2000b901d4c */
[----:B------:R-:W-:Y:S01]  /*8630*/  @!P1 LEA.HI.X R5, R8, R201, R5, 0x1, P2 ;  /* 0x000000c908059211 */ /* 0x000fe200010f0c05 */
[----:B------:R-:W-:Y:S02]  /*8640*/  IMAD.MOV.U32 R201, RZ, RZ, R7 ;  /* 0x000000ffffc97224 */ /* 0x000fe400078e0007 */
[----:B------:R1:W-:Y:S04]  /*8650*/  @P1 STS.128 [R146+0xb000], RZ ;  /* 0x00b000ff92001388 */ /* 0x0003e80000000c00 */
[----:B------:R-:W-:Y:S01]  /*8660*/  @!PT LDS RZ, [RZ] ;  /* 0x00000000fffff984 */ /* 0x000fe20000000800 */
[----:B------:R-:W-:Y:S01]  /*8670*/  @!PT LDS RZ, [RZ] ;  /* 0x00000000fffff984 */ /* 0x000fe20000000800 */
[----:B------:R-:W-:Y:S01]  /*8680*/  @!PT LDS RZ, [RZ] ;  /* 0x00000000fffff984 */ /* 0x000fe20000000800 */
[----:B------:R1:W-:Y:S04]  /*8690*/  @!P1 LDGSTS.E.BYPASS.LTC128B.128 [R146+0xb000], [R4.64] ;  /* 0x0b00000004929fae */ /* 0x0003e8000b901d4c */
[----:B------:R-:W0:Y:S02]  /*86a0*/  LDGDEPBAR ;  /* 0x00000000000079af */ /* 0x000e240000000000 */
.L_x_253:
[----:B------:R-:W-:Y:S01]  /*86b0*/  LDSM.16.M88.4 R32, [R180+0x14000] ;  /* 0x01400000b420783b */ /* 0x000fe20000000200 */
[----:B------:R-:W-:Y:S01]  /*86c0*/  IMAD.IADD R144, R173, 0x1, R178 ;  /* 0x00000001ad907824 */ /* 0x000fe200078e02b2 */
[----:B------:R-:W-:Y:S01]  /*86d0*/  ULOP3.LUT UR5, UR4, 0x1, URZ, 0xc0, !UPT ;  /* 0x0000000104057892 */ /* 0x000fe2000f8ec03f */
[----:B------:R-:W-:Y:S01]  /*86e0*/  IMAD.MOV.U32 R147, RZ, RZ, c[0x0][0x22c] ;  /* 0x00008b00ff937624 */ /* 0x000fe200078e00ff */
[----:B------:R-:W-:Y:S01]  /*86f0*/  UISETP.GT.AND UP2, UPT, UR4, UR11, UPT ;  /* 0x0000000b0400728c */ /* 0x000fe2000bf44270 */
[----:B------:R-:W2:Y:S01]  /*8700*/  LDSM.16.MT88.4 R16, [R0+0xc000] ;  /* 0x00c000000010783b */ /* 0x000ea20000004200 */
[----:B------:R-:W-:Y:S01]  /*8710*/  IMAD.MOV.U32 R150, RZ, RZ, c[0x0][0x22c] ;  /* 0x00008b00ff967624 */ /* 0x000fe200078e00ff */
[----:B------:R-:W-:Y:S01]  /*8720*/  UISETP.NE.U32.AND UP0, UPT, UR5, 0x1, UPT ;  /* 0x000000010500788c */ /* 0x000fe2000bf05070 */
[----:B------:R-:W-:Y:S01]  /*8730*/  IMAD R147, R147, c[0x0][0x1c0], RZ ;  /* 0x0000700093937a24 */ /* 0x000fe200078e02ff */
[----:B------:R-:W-:Y:S01]  /*8740*/  UIADD3 UR4, UR4, -0x1, URZ ;  /* 0xffffffff04047890 */ /* 0x000fe2000fffe03f */
[----:B------:R-:W3:Y:S01]  /*8750*/  LDSM.16.M88.4 R28, [R180+0x16000] ;  /* 0x01600000b41c783b */ /* 0x000ee20000000200 */
[----:B------:R-:W-:Y:S02]  /*8760*/  IMAD R150, R150, c[0x0][0x1c0], RZ ;  /* 0x0000700096967a24 */ /* 0x000fe400078e02ff */
[----:B------:R-:W-:Y:S02]  /*8770*/  IMAD.SHL.U32 R147, R147, 0x8, RZ ;  /* 0x0000000893937824 */ /* 0x000fe400078e00ff */
[----:B------:R-:W3:Y:S01]  /*8780*/  LDSM.16.MT88.4 R36, [R2+0xc000] ;  /* 0x00c000000224783b */ /* 0x000ee20000004200 */
[----:B------:R-:W-:Y:S02]  /*8790*/  IMAD R150, R150, 0x18, RZ ;  /* 0x0000001896967824 */ /* 0x000fe400078e02ff */
[----:B------:R-:W-:Y:S02]  /*87a0*/  IMAD.MOV.U32 R151, RZ, RZ, c[0x0][0x22c] ;  /* 0x00008b00ff977624 */ /* 0x000fe400078e00ff */
[----:B------:R-:W4:Y:S02]  /*87b0*/  LDL R149, [R1+0x14] ;  /* 0x0000140001957983 */ /* 0x000f240000100800 */
[----:B------:R-:W-:Y:S03]  /*87c0*/  IMAD R151, R151, c[0x0][0x1c0], RZ ;  /* 0x0000700097977a24 */ /* 0x000fe600078e02ff */
[----:B------:R-:W-:Y:S01]  /*87d0*/  LDSM.16.M88.4 R40, [R178+0x14000] ;  /* 0x01400000b228783b */ /* 0x000fe20000000200 */
[----:B------:R-:W-:Y:S04]  /*87e0*/  IMAD R151, R151, 0x28, RZ ;  /* 0x0000002897977824 */ /* 0x000fe800078e02ff */
[----:B------:R-:W4:Y:S05]  /*87f0*/  LDL R148, [R1+0x2c] ;  /* 0x00002c0001947983 */ /* 0x000f2a0000100800 */
[----:B------:R-:W1:Y:S05]  /*8800*/  LDSM.16.MT88.4 R44, [R0+0xc800] ;  /* 0x00c80000002c783b */ /* 0x000e6a0000004200 */
[----:B------:R-:W1:Y:S02]  /*8810*/  LDSM.16.M88.4 R48, [R178+0x16000] ;  /* 0x01600000b230783b */ /* 0x000e640000000200 */
[-C--:B-12---:R-:W-:Y:S03]  /*8820*/  HMMA.16816.F32.BF16 R4, R32, R16.reuse, RZ ;  /* 0x000000102004723c */ /* 0x086fe600000418ff */
[----:B------:R-:W1:Y:S05]  /*8830*/  LDSM.16.MT88.4 R52, [R2+0xc800] ;  /* 0x00c800000234783b */ /* 0x000e6a0000004200 */
[----:B------:R-:W-:Y:S01]  /*8840*/  LDSM.16.M88.4 R56, [R145+0x14000] ;  /* 0x014000009138783b */ /* 0x000fe20000000200 */
[C---:B---3--:R-:W-:Y:S04]  /*8850*/  HMMA.16816.F32.BF16 R8, R28.reuse, R16, RZ ;  /* 0x000000101c08723c */ /* 0x048fe800000418ff */
[----:B------:R-:W2:Y:S04]  /*8860*/  LDSM.16.MT88.4 R60, [R0+0xd000] ;  /* 0x00d00000003c783b */ /* 0x000ea80000004200 */
[-C--:B------:R-:W-:Y:S01]  /*8870*/  HMMA.16816.F32.BF16 R12, R28, R18.reuse, RZ ;  /* 0x000000121c0c723c */ /* 0x080fe200000418ff */
[----:B------:R-:W3:Y:S05]  /*8880*/  LDSM.16.M88.4 R64, [R145+0x16000] ;  /* 0x016000009140783b */ /* 0x000eea0000000200 */
[----:B------:R-:W1:Y:S02]  /*8890*/  LDSM.16.MT88.4 R132, [R2+0xd000] ;  /* 0x00d000000284783b */ /* 0x000e640000004200 */
[C---:B------:R-:W-:Y:S03]  /*88a0*/  HMMA.16816.F32.BF16 R16, R32.reuse, R18, RZ ;  /* 0x000000122010723c */ /* 0x040fe600000418ff */
[----:B------:R-:W-:Y:S05]  /*88b0*/  LDSM.16.M88.4 R136, [R144+0x16000] ;  /* 0x016000009088783b */ /* 0x000fea0000000200 */
[-C--:B------:R-:W-:Y:S01]  /*88c0*/  HMMA.16816.F32.BF16 R20, R32, R36.reuse, RZ ;  /* 0x000000242014723c */ /* 0x080fe200000418ff */
[----:B------:R-:W-:Y:S05]  /*88d0*/  LDSM.16.MT88.4 R140, [R2+0xd800] ;  /* 0x00d80000028c783b */ /* 0x000fea0000004200 */
[----:B------:R-:W4:Y:S02]  /*88e0*/  LDL R173, [R1+0x20] ;  /* 0x0000200001ad7983 */ /* 0x000f240000100800 */
[C---:B------:R-:W-:Y:S08]  /*88f0*/  HMMA.16816.F32.BF16 R24, R28.reuse, R36, RZ ;  /* 0x000000241c18723c */ /* 0x040ff000000418ff */
[-C--:B------:R-:W-:Y:S08]  /*8900*/  HMMA.16816.F32.BF16 R28, R28, R38.reuse, RZ ;  /* 0x000000261c1c723c */ /* 0x080ff000000418ff */
[----:B------:R-:W-:Y:S01]  /*8910*/  HMMA.16816.F32.BF16 R32, R32, R38, RZ ;  /* 0x000000262020723c */ /* 0x000fe200000418ff */
[----:B------:R-:W-:Y:S07]  /*8920*/  LDSM.16.M88.4 R36, [R144+0x14000] ;  /* 0x014000009024783b */ /* 0x000fee0000000200 */
[-C--:B------:R-:W-:Y:S08]  /*8930*/  HMMA.16816.F32.BF16 R4, R40, R44.reuse, R4 ;  /* 0x0000002c2804723c */ /* 0x080ff00000041804 */
[C---:B------:R-:W-:Y:S08]  /*8940*/  HMMA.16816.F32.BF16 R8, R48.reuse, R44, R8 ;  /* 0x0000002c3008723c */ /* 0x040ff00000041808 */
[-C--:B------:R-:W-:Y:S08]  /*8950*/  HMMA.16816.F32.BF16 R12, R48, R46.reuse, R12 ;  /* 0x0000002e300c723c */ /* 0x080ff0000004180c */
[C---:B------:R-:W-:Y:S01]  /*8960*/  HMMA.16816.F32.BF16 R16, R40.reuse, R46, R16 ;  /* 0x0000002e2810723c */ /* 0x040fe20000041810 */
[----:B------:R-:W3:Y:S07]  /*8970*/  LDSM.16.MT88.4 R44, [R0+0xd800] ;  /* 0x00d80000002c783b */ /* 0x000eee0000004200 */
[-C--:B-1----:R-:W-:Y:S08]  /*8980*/  HMMA.16816.F32.BF16 R20, R40, R52.reuse, R20 ;  /* 0x000000342814723c */ /* 0x082ff00000041814 */
[C---:B------:R-:W-:Y:S08]  /*8990*/  HMMA.16816.F32.BF16 R24, R48.reuse, R52, R24 ;  /* 0x000000343018723c */ /* 0x040ff00000041818 */
[-C--:B------:R-:W-:Y:S01]  /*89a0*/  HMMA.16816.F32.BF16 R28, R48, R54.reuse, R28 ;  /* 0x00000036301c723c */ /* 0x080fe2000004181c */
[----:B------:R-:W-:Y:S07]  /*89b0*/  LDSM.16.MT88.4 R48, [R0+0xe000] ;  /* 0x00e000000030783b */ /* 0x000fee0000004200 */
[----:B------:R-:W-:Y:S01]  /*89c0*/  HMMA.16816.F32.BF16 R32, R40, R54, R32 ;  /* 0x000000362820723c */ /* 0x000fe20000041820 */
[----:B------:R-:W1:Y:S05]  /*89d0*/  LDSM.16.M88.4 R40, [R180+0x18000] ;  /* 0x01800000b428783b */ /* 0x000e6a0000000200 */
[----:B------:R-:W1:Y:S02]  /*89e0*/  LDSM.16.M88.4 R52, [R180+0x1a000] ;  /* 0x01a00000b434783b */ /* 0x000e640000000200 */
[-C--:B--2---:R-:W-:Y:S08]  /*89f0*/  HMMA.16816.F32.BF16 R4, R56, R60.reuse, R4 ;  /* 0x0000003c3804723c */ /* 0x084ff00000041804 */
[C---:B---3--:R-:W-:Y:S08]  /*8a00*/  HMMA.16816.F32.BF16 R8, R64.reuse, R60, R8 ;  /* 0x0000003c4008723c */ /* 0x048ff00000041808 */
[-C--:B------:R-:W-:Y:S08]  /*8a10*/  HMMA.16816.F32.BF16 R12, R64, R62.reuse, R12 ;  /* 0x0000003e400c723c */ /* 0x080ff0000004180c */
[C---:B------:R-:W-:Y:S01]  /*8a20*/  HMMA.16816.F32.BF16 R16, R56.reuse, R62, R16 ;  /* 0x0000003e3810723c */ /* 0x040fe20000041810 */
[----:B------:R-:W2:Y:S07]  /*8a30*/  LDSM.16.MT88.4 R60, [R2+0xe000] ;  /* 0x00e00000023c783b */ /* 0x000eae0000004200 */
[-C--:B------:R-:W-:Y:S08]  /*8a40*/  HMMA.16816.F32.BF16 R20, R56, R132.reuse, R20 ;  /* 0x000000843814723c */ /* 0x080ff00000041814 */
[C---:B------:R-:W-:Y:S08]  /*8a50*/  HMMA.16816.F32.BF16 R24, R64.reuse, R132, R24 ;  /* 0x000000844018723c */ /* 0x040ff00000041818 */
[-C--:B------:R-:W-:Y:S01]  /*8a60*/  HMMA.16816.F32.BF16 R28, R64, R134.reuse, R28 ;  /* 0x00000086401c723c */ /* 0x080fe2000004181c */
[----:B------:R-:W-:Y:S07]  /*8a70*/  LDSM.16.M88.4 R64, [R178+0x1a000] ;  /* 0x01a00000b240783b */ /* 0x000fee0000000200 */
[----:B------:R-:W-:Y:S01]  /*8a80*/  HMMA.16816.F32.BF16 R32, R56, R134, R32 ;  /* 0x000000863820723c */ /* 0x000fe20000041820 */
[----:B------:R-:W-:Y:S05]  /*8a90*/  LDSM.16.MT88.4 R56, [R0+0xe800] ;  /* 0x00e800000038783b */ /* 0x000fea0000004200 */
[----:B------:R-:W-:Y:S02]  /*8aa0*/  LDSM.16.MT88.4 R132, [R2+0xe800] ;  /* 0x00e800000284783b */ /* 0x000fe40000004200 */
[-C--:B------:R-:W-:Y:S08]  /*8ab0*/  HMMA.16816.F32.BF16 R4, R36, R44.reuse, R4 ;  /* 0x0000002c2404723c */ /* 0x080ff00000041804 */
[C---:B------:R-:W-:Y:S08]  /*8ac0*/  HMMA.16816.F32.BF16 R8, R136.reuse, R44, R8 ;  /* 0x0000002c8808723c */ /* 0x040ff00000041808 */
[-C--:B------:R-:W-:Y:S08]  /*8ad0*/  HMMA.16816.F32.BF16 R12, R136, R46.reuse, R12 ;  /* 0x0000002e880c723c */ /* 0x080ff0000004180c */
[C---:B------:R-:W-:Y:S01]  /*8ae0*/  HMMA.16816.F32.BF16 R16, R36.reuse, R46, R16 ;  /* 0x0000002e2410723c */ /* 0x040fe20000041810 */
[----:B------:R-:W3:Y:S07]  /*8af0*/  LDSM.16.M88.4 R44, [R178+0x18000] ;  /* 0x01800000b22c783b */ /* 0x000eee0000000200 */
[-C--:B------:R-:W-:Y:S08]  /*8b00*/  HMMA.16816.F32.BF16 R20, R36, R140.reuse, R20 ;  /* 0x0000008c2414723c */ /* 0x080ff00000041814 */
[C---:B------:R-:W-:Y:S08]  /*8b10*/  HMMA.16816.F32.BF16 R24, R136.reuse, R140, R24 ;  /* 0x0000008c8818723c */ /* 0x040ff00000041818 */
[-C--:B------:R-:W-:Y:S01]  /*8b20*/  HMMA.16816.F32.BF16 R28, R136, R142.reuse, R28 ;  /* 0x0000008e881c723c */ /* 0x080fe2000004181c */
[----:B------:R-:W-:Y:S07]  /*8b30*/  LDSM.16.M88.4 R136, [R145+0x1a000] ;  /* 0x01a000009188783b */ /* 0x000fee0000000200 */
[----:B------:R-:W-:Y:S01]  /*8b40*/  HMMA.16816.F32.BF16 R32, R36, R142, R32 ;  /* 0x0000008e2420723c */ /* 0x000fe20000041820 */
[----:B------:R-:W-:Y:S05]  /*8b50*/  LDSM.16.M88.4 R36, [R145+0x18000] ;  /* 0x018000009124783b */ /* 0x000fea0000000200 */
[----:B------:R-:W-:Y:S02]  /*8b60*/  LDSM.16.MT88.4 R140, [R2+0xf000] ;  /* 0x00f00000028c783b */ /* 0x000fe40000004200 */
[-C--:B-1----:R-:W-:Y:S08]  /*8b70*/  HMMA.16816.F32.BF16 R4, R40, R48.reuse, R4 ;  /* 0x000000302804723c */ /* 0x082ff00000041804 */
[C---:B------:R-:W-:Y:S08]  /*8b80*/  HMMA.16816.F32.BF16 R8, R52.reuse, R48, R8 ;  /* 0x000000303408723c */ /* 0x040ff00000041808 */
[-C--:B------:R-:W-:Y:S08]  /*8b90*/  HMMA.16816.F32.BF16 R12, R52, R50.reuse, R12 ;  /* 0x00000032340c723c */ /* 0x080ff0000004180c */
[C---:B------:R-:W-:Y:S01]  /*8ba0*/  HMMA.16816.F32.BF16 R16, R40.reuse, R50, R16 ;  /* 0x000000322810723c */ /* 0x040fe20000041810 */
[----:B------:R-:W1:Y:S07]  /*8bb0*/  LDSM.16.MT88.4 R48, [R0+0xf000] ;  /* 0x00f000000030783b */ /* 0x000e6e0000004200 */
[-C--:B--2---:R-:W-:Y:S08]  /*8bc0*/  HMMA.16816.F32.BF16 R20, R40, R60.reuse, R20 ;  /* 0x0000003c2814723c */ /* 0x084ff00000041814 */
[C---:B------:R-:W-:Y:S08]  /*8bd0*/  HMMA.16816.F32.BF16 R24, R52.reuse, R60, R24 ;  /* 0x0000003c3418723c */ /* 0x040ff00000041818 */
[-C--:B------:R-:W-:Y:S01]  /*8be0*/  HMMA.16816.F32.BF16 R28, R52, R62.reuse, R28 ;  /* 0x0000003e341c723c */ /* 0x080fe2000004181c */
[----:B------:R2:W-:Y:S07]  /*8bf0*/  LDSM.16.MT88.4 R52, [R0+0xf800] ;  /* 0x00f800000034783b */ /* 0x0005ee0000004200 */
[----:B------:R-:W-:Y:S01]  /*8c00*/  HMMA.16816.F32.BF16 R32, R40, R62, R32 ;  /* 0x0000003e2820723c */ /* 0x000fe20000041820 */
[----:B------:R-:W1:Y:S05]  /*8c10*/  LDSM.16.M88.4 R40, [R144+0x18000] ;  /* 0x018000009028783b */ /* 0x000e6a0000000200 */
[----:B------:R4:W-:Y:S02]  /*8c20*/  LDSM.16.MT88.4 R60, [R2+0xf800] ;  /* 0x00f80000023c783b */ /* 0x0009e40000004200 */
[-C--:B---3--:R-:W-:Y:S08]  /*8c30*/  HMMA.16816.F32.BF16 R4, R44, R56.reuse, R4 ;  /* 0x000000382c04723c */ /* 0x088ff00000041804 */
[C---:B------:R-:W-:Y:S01]  /*8c40*/  HMMA.16816.F32.BF16 R8, R64.reuse, R56, R8 ;  /* 0x000000384008723c */ /* 0x040fe20000041808 */
[----:B--2---:R-:W-:Y:S04]  /*8c50*/  IMAD.MOV.U32 R0, RZ, RZ, c[0x0][0x22c] ;  /* 0x00008b00ff007624 */ /* 0x004fe800078e00ff */
[----:B------:R-:W-:Y:S03]  /*8c60*/  IMAD R0, R0, c[0x0][0x1c0], RZ ;  /* 0x0000700000007a24 */ /* 0x000fe600078e02ff */
[-C--:B------:R-:W-:Y:S04]  /*8c70*/  HMMA.16816.F32.BF16 R12, R64, R58.reuse, R12 ;  /* 0x0000003a400c723c */ /* 0x080fe8000004180c */
[----:B------:R-:W-:Y:S02]  /*8c80*/  IMAD.SHL.U32 R0, R0, 0x40, RZ ;  /* 0x0000004000007824 */ /* 0x000fe400078e00ff */
[----:B----4-:R-:W-:Y:S02]  /*8c90*/  IMAD.MOV.U32 R2, RZ, RZ, c[0x0][0x22c] ;  /* 0x00008b00ff027624 */ /* 0x010fe400078e00ff */
[C---:B------:R-:W-:Y:S01]  /*8ca0*/  HMMA.16816.F32.BF16 R16, R44.reuse, R58, R16 ;  /* 0x0000003a2c10723c */ /* 0x040fe20000041810 */
[----:B------:R-:W2:Y:S03]  /*8cb0*/  LDSM.16.M88.4 R56, [R144+0x1a000] ;  /* 0x01a000009038783b */ /* 0x000ea60000000200 */
[----:B------:R-:W-:Y:S04]  /*8cc0*/  IMAD R2, R2, c[0x0][0x1c0], RZ ;  /* 0x0000700002027a24 */ /* 0x000fe800078e02ff */
[-C--:B------:R-:W-:Y:S04]  /*8cd0*/  HMMA.16816.F32.BF16 R20, R44, R132.reuse, R20 ;  /* 0x000000842c14723c */ /* 0x080fe80000041814 */
[----:B------:R-:W-:Y:S04]  /*8ce0*/  IMAD R2, R2, 0x48, RZ ;  /* 0x0000004802027824 */ /* 0x000fe800078e02ff */
[C---:B------:R-:W-:Y:S08]  /*8cf0*/  HMMA.16816.F32.BF16 R24, R64.reuse, R132, R24 ;  /* 0x000000844018723c */ /* 0x040ff00000041818 */
[-C--:B------:R-:W-:Y:S08]  /*8d00*/  HMMA.16816.F32.BF16 R28, R64, R134.reuse, R28 ;  /* 0x00000086401c723c */ /* 0x080ff0000004181c */
[----:B------:R-:W-:Y:S07]  /*8d10*/  HMMA.16816.F32.BF16 R32, R44, R134, R32 ;  /* 0x000000862c20723c */ /* 0x000fee0000041820 */
[----:B------:R-:W-:Y:S01]  /*8d20*/  IMAD.MOV.U32 R46, RZ, RZ, c[0x0][0x22c] ;  /* 0x00008b00ff2e7624 */ /* 0x000fe200078e00ff */
[-C--:B-1----:R-:W-:Y:S05]  /*8d30*/  HMMA.16816.F32.BF16 R4, R36, R48.reuse, R4 ;  /* 0x000000302404723c */ /* 0x082fea0000041804 */
[----:B------:R-:W-:Y:S03]  /*8d40*/  IMAD R46, R46, c[0x0][0x1c0], RZ ;  /* 0x000070002e2e7a24 */ /* 0x000fe600078e02ff */
[C---:B------:R-:W-:Y:S04]  /*8d50*/  HMMA.16816.F32.BF16 R8, R136.reuse, R48, R8 ;  /* 0x000000308808723c */ /* 0x040fe80000041808 */
[----:B------:R-:W-:Y:S04]  /*8d60*/  IMAD R46, R46, 0x50, RZ ;  /* 0x000000502e2e7824 */ /* 0x000fe800078e02ff */
[-C--:B------:R-:W-:Y:S08]  /*8d70*/  HMMA.16816.F32.BF16 R12, R136, R50.reuse, R12 ;  /* 0x00000032880c723c */ /* 0x080ff0000004180c */
[C---:B------:R-:W-:Y:S08]  /*8d80*/  HMMA.16816.F32.BF16 R16, R36.reuse, R50, R16 ;  /* 0x000000322410723c */ /* 0x040ff00000041810 */
[-C--:B------:R-:W-:Y:S08]  /*8d90*/  HMMA.16816.F32.BF16 R20, R36, R140.reuse, R20 ;  /* 0x0000008c2414723c */ /* 0x080ff00000041814 */
[C---:B------:R-:W-:Y:S08]  /*8da0*/  HMMA.16816.F32.BF16 R24, R136.reuse, R140, R24 ;  /* 0x0000008c8818723c */ /* 0x040ff00000041818 */
[-C--:B------:R-:W-:Y:S08]  /*8db0*/  HMMA.16816.F32.BF16 R28, R136, R142.reuse, R28 ;  /* 0x0000008e881c723c */ /* 0x080ff0000004181c */
[----:B------:R-:W-:Y:S07]  /*8dc0*/  HMMA.16816.F32.BF16 R32, R36, R142, R32 ;  /* 0x0000008e2420723c */ /* 0x000fee0000041820 */
[----:B------:R-:W-:Y:S01]  /*8dd0*/  @P0 IADD3 R36, P1, R149, UR8, RZ ;  /* 0x0000000895240c10 */ /* 0x000fe2000ff3e0ff */
[-C--:B------:R-:W-:Y:S01]  /*8de0*/  HMMA.16816.F32.BF16 R4, R40, R52.reuse, R4 ;  /* 0x000000342804723c */ /* 0x080fe20000041804 */
[----:B------:R-:W-:Y:S01]  /*8df0*/  IMAD.MOV.U32 R149, RZ, RZ, c[0x0][0x22c] ;  /* 0x00008b00ff957624 */ /* 0x000fe200078e00ff */
[----:B------:R-:W-:Y:S03]  /*8e00*/  @UP3 UIADD3 UR8, UP1, UR8, -0x200, URZ ;  /* 0xfffffe0008083890 */ /* 0x000fe6000ff3e03f */
[----:B------:R-:W-:Y:S01]  /*8e10*/  @P0 IADD3.X R37, R148, UR7, RZ, P1, !PT ;  /* 0x0000000794250c10 */ /* 0x000fe20008ffe4ff */
[----:B------:R-:W-:Y:S01]  /*8e20*/  IMAD R149, R149, c[0x0][0x1c0], RZ ;  /* 0x0000700095957a24 */ /* 0x000fe200078e02ff */
[CC--:B------:R-:W-:Y:S01]  /*8e30*/  LEA R38, P1, R147.reuse, R186.reuse, 0x2 ;  /* 0x000000ba93267211 */ /* 0x0c0fe200078210ff */
[C---:B--2---:R-:W-:Y:S01]  /*8e40*/  HMMA.16816.F32.BF16 R8, R56.reuse, R52, R8 ;  /* 0x000000343808723c */ /* 0x044fe20000041808 */
[----:B------:R-:W-:Y:S01]  /*8e50*/  IMAD.MOV.U32 R148, RZ, RZ, c[0x0][0x22c] ;  /* 0x00008b00ff947624 */ /* 0x000fe200078e00ff */
[----:B------:R1:W5:Y:S01]  /*8e60*/  @P0 LDG.E R247, [R36.64] ;  /* 0x0000000c24f70981 */ /* 0x000362000c1e1900 */
[----:B------:R-:W-:Y:S01]  /*8e70*/  @UP3 UIADD3.X UR7, UR7, -0x1, URZ, UP1, !UPT ;  /* 0xffffffff07073890 */ /* 0x000fe20008ffe43f */
[-C--:B------:R-:W-:Y:S01]  /*8e80*/  LEA.HI.X.SX32 R39, R147, R187.reuse, 0x2, P1 ;  /* 0x000000bb93277211 */ /* 0x080fe200008f16ff */
[----:B------:R-:W-:Y:S02]  /*8e90*/  IMAD.SHL.U32 R149, R149, 0x10, RZ ;  /* 0x0000001095957824 */ /* 0x000fe400078e00ff */
[----:B------:R1:W5:Y:S01]  /*8ea0*/  @P0 LDG.E R248, [R36.64+0x20] ;  /* 0x0000200c24f80981 */ /* 0x000362000c1e1900 */
[-C--:B------:R-:W-:Y:S04]  /*8eb0*/  HMMA.16816.F32.BF16 R12, R56, R54.reuse, R12 ;  /* 0x00000036380c723c */ /* 0x080fe8000004180c */
[----:B------:R1:W5:Y:S01]  /*8ec0*/  @P0 LDG.E R245, [R36.64+0x100] ;  /* 0x0001000c24f50981 */ /* 0x000362000c1e1900 */
[----:B------:R-:W-:Y:S03]  /*8ed0*/  IMAD R148, R148, c[0x0][0x1c0], RZ ;  /* 0x0000700094947a24 */ /* 0x000fe600078e02ff */
[C---:B------:R-:W-:Y:S01]  /*8ee0*/  HMMA.16816.F32.BF16 R16, R40.reuse, R54, R16 ;  /* 0x000000362810723c */ /* 0x040fe20000041810 */
[----:B------:R1:W5:Y:S03]  /*8ef0*/  @P0 LDG.E R246, [R36.64+0x120] ;  /* 0x0001200c24f60981 */ /* 0x000366000c1e1900 */
[CC--:B------:R-:W-:Y:S01]  /*8f00*/  LEA R44, P0, R149.reuse, R186.reuse, 0x2 ;  /* 0x000000ba952c7211 */ /* 0x0c0fe200078010ff */
[----:B------:R-:W-:Y:S01]  /*8f10*/  IMAD.SHL.U32 R148, R148, 0x20, RZ ;  /* 0x0000002094947824 */ /* 0x000fe200078e00ff */
[----:B------:R2:W-:Y:S02]  /*8f20*/  RED.E.ADD.F32.FTZ.RN.STRONG.GPU [R186.64], R4 ;  /* 0x00000004ba00798e */ /* 0x0005e4000c10e78c */
[-C--:B------:R-:W-:Y:S03]  /*8f30*/  HMMA.16816.F32.BF16 R20, R40, R60.reuse, R20 ;  /* 0x0000003c2814723c */ /* 0x080fe60000041814 */
[----:B------:R3:W-:Y:S01]  /*8f40*/  RED.E.ADD.F32.FTZ.RN.STRONG.GPU [R38.64], R5 ;  /* 0x000000052600798e */ /* 0x0007e2000c10e78c */
[-C--:B------:R-:W-:Y:S04]  /*8f50*/  LEA.HI.X.SX32 R45, R149, R187.reuse, 0x2, P0 ;  /* 0x000000bb952d7211 */ /* 0x080fe800000f16ff */
[C---:B------:R-:W-:Y:S01]  /*8f60*/  HMMA.16816.F32.BF16 R24, R56.reuse, R60, R24 ;  /* 0x0000003c3818723c */ /* 0x040fe20000041818 */
[----:B------:R4:W-:Y:S07]  /*8f70*/  RED.E.ADD.F32.FTZ.RN.STRONG.GPU [R44.64], R6 ;  /* 0x000000062c00798e */ /* 0x0009ee000c10e78c */
[-C--:B------:R-:W-:Y:S08]  /*8f80*/  HMMA.16816.F32.BF16 R28, R56, R62.reuse, R28 ;  /* 0x0000003e381c723c */ /* 0x080ff0000004181c */
[----:B------:R-:W-:Y:S04]  /*8f90*/  HMMA.16816.F32.BF16 R32, R40, R62, R32 ;  /* 0x0000003e2820723c */ /* 0x000fe80000041820 */
[-C--:B--2---:R-:W-:Y:S03]  /*8fa0*/  LEA R4, P0, R148, R186.reuse, 0x2 ;  /* 0x000000ba94047211 */ /* 0x084fe600078010ff */
[-C--:B------:R-:W-:Y:S01]  /*8fb0*/  LEA R40, P1, R150, R186.reuse, 0x2 ;  /* 0x000000ba96287211 */ /* 0x080fe200078210ff */
[----:B------:R-:W-:Y:S01]  /*8fc0*/  IMAD.MOV.U32 R43, RZ, RZ, c[0x0][0x22c] ;  /* 0x00008b00ff2b7624 */ /* 0x000fe200078e00ff */
[-C--:B---3--:R-:W-:Y:S03]  /*8fd0*/  LEA.HI.X.SX32 R5, R148, R187.reuse, 0x2, P0 ;  /* 0x000000bb94057211 */ /* 0x088fe600000f16ff */
[-C--:B------:R-:W-:Y:S01]  /*8fe0*/  LEA.HI.X.SX32 R41, R150, R187.reuse, 0x2, P1 ;  /* 0x000000bb96297211 */ /* 0x080fe200008f16ff */
[----:B------:R-:W-:Y:S01]  /*8ff0*/  IMAD.MOV.U32 R150, RZ, RZ, c[0x0][0x22c] ;  /* 0x00008b00ff967624 */ /* 0x000fe200078e00ff */
[CC--:B-1----:R-:W-:Y:S01]  /*9000*/  LEA R36, P1, R151.reuse, R186.reuse, 0x2 ;  /* 0x000000ba97247211 */ /* 0x0c2fe200078210ff */
[----:B------:R-:W-:Y:S02]  /*9010*/  IMAD.MOV.U32 R148, RZ, RZ, c[0x0][0x22c] ;  /* 0x00008b00ff947624 */ /* 0x000fe400078e00ff */
[----:B------:R1:W-:Y:S01]  /*9020*/  RED.E.ADD.F32.FTZ.RN.STRONG.GPU [R40.64], R7 ;  /* 0x000000072800798e */ /* 0x0003e2000c10e78c */
[----:B------:R-:W-:Y:S01]  /*9030*/  IMAD R150, R150, c[0x0][0x1c0], RZ ;  /* 0x0000700096967a24 */ /* 0x000fe200078e02ff */
[-C--:B------:R-:W-:Y:S01]  /*9040*/  LEA.HI.X.SX32 R37, R151, R187.reuse, 0x2, P1 ;  /* 0x000000bb97257211 */ /* 0x080fe200008f16ff */
[----:B------:R-:W-:Y:S02]  /*9050*/  IMAD R148, R148, c[0x0][0x1c0], RZ ;  /* 0x0000700094947a24 */ /* 0x000fe400078e02ff */
[----:B------:R-:W-:Y:S01]  /*9060*/  IMAD R150, R150, 0x30, RZ ;  /* 0x0000003096967824 */ /* 0x000fe200078e02ff */
[----:B------:R2:W-:Y:S01]  /*9070*/  RED.E.ADD.F32.FTZ.RN.STRONG.GPU [R4.64], R8 ;  /* 0x000000080400798e */ /* 0x0005e2000c10e78c */
[----:B------:R-:W-:Y:S02]  /*9080*/  IMAD R148, R148, 0x38, RZ ;  /* 0x0000003894947824 */ /* 0x000fe400078e02ff */
[----:B------:R-:W-:Y:S01]  /*9090*/  IMAD R43, R43, c[0x0][0x1c0], RZ ;  /* 0x000070002b2b7a24 */ /* 0x000fe200078e02ff */
[-C--:B----4-:R-:W-:Y:S01]  /*90a0*/  LEA R6, P0, R150, R186.reuse, 0x2 ;  /* 0x000000ba96067211 */ /* 0x090fe200078010ff */
[----:B------:R3:W-:Y:S01]  /*90b0*/  RED.E.ADD.F32.FTZ.RN.STRONG.GPU [R36.64], R9 ;  /* 0x000000092400798e */ /* 0x0007e2000c10e78c */
[----:B------:R-:W-:Y:S02]  /*90c0*/  IMAD.MOV.U32 R42, RZ, RZ, c[0x0][0x22c] ;  /* 0x00008b00ff2a7624 */ /* 0x000fe400078e00ff */
[----:B------:R-:W-:Y:S02]  /*90d0*/  IMAD R43, R43, 0x70, RZ ;  /* 0x000000702b2b7824 */ /* 0x000fe400078e02ff */
[----:B------:R-:W-:Y:S04]  /*90e0*/  IMAD R42, R42, c[0x0][0x1c0], RZ ;  /* 0x000070002a2a7a24 */ /* 0x000fe800078e02ff */
[----:B------:R-:W-:Y:S01]  /*90f0*/  IMAD R42, R42, 0x78, RZ ;  /* 0x000000782a2a7824 */ /* 0x000fe200078e02ff */
[-C--:B-1----:R-:W-:Y:S01]  /*9100*/  LEA.HI.X.SX32 R7, R150, R187.reuse, 0x2, P0 ;  /* 0x000000bb96077211 */ /* 0x082fe200000f16ff */
[----:B------:R-:W4:Y:S01]  /*9110*/  LDL R40, [R1+0x10] ;  /* 0x0000100001287983 */ /* 0x000f220000100800 */
[----:B------:R-:W-:Y:S04]  /*9120*/  IMAD.MOV.U32 R150, RZ, RZ, c[0x0][0x22c] ;  /* 0x00008b00ff967624 */ /* 0x000fe800078e00ff */
[----:B------:R1:W-:Y:S01]  /*9130*/  RED.E.ADD.F32.FTZ.RN.STRONG.GPU [R6.64], R10 ;  /* 0x0000000a0600798e */ /* 0x0003e2000c10e78c */
[-C--:B--2---:R-:W-:Y:S01]  /*9140*/  LEA R4, P1, R148, R186.reuse, 0x2 ;  /* 0x000000ba94047211 */ /* 0x084fe200078210ff */
[----:B------:R-:W-:Y:S01]  /*9150*/  IMAD R150, R150, c[0x0][0x1c0], RZ ;  /* 0x0000700096967a24 */ /* 0x000fe200078e02ff */
[-C--:B------:R-:W-:Y:S02]  /*9160*/  LEA R8, P0, R0, R186.reuse, 0x2 ;  /* 0x000000ba00087211 */ /* 0x080fe400078010ff */
[-C--:B------:R-:W-:Y:S01]  /*9170*/  LEA.HI.X.SX32 R5, R148, R187.reuse, 0x2, P1 ;  /* 0x000000bb94057211 */ /* 0x080fe200008f16ff */
[----:B---3--:R-:W2:Y:S01]  /*9180*/  LDL R37, [R1+0xc] ;  /* 0x00000c0001257983 */ /* 0x008ea20000100800 */
[-C--:B------:R-:W-:Y:S01]  /*9190*/  LEA.HI.X.SX32 R9, R0, R187.reuse, 0x2, P0 ;  /* 0x000000bb00097211 */ /* 0x080fe200000f16ff */
[----:B------:R-:W-:Y:S02]  /*91a0*/  IMAD.MOV.U32 R0, RZ, RZ, c[0x0][0x22c] ;  /* 0x00008b00ff007624 */ /* 0x000fe400078e00ff */
[----:B------:R-:W-:Y:S01]  /*91b0*/  IMAD.MOV.U32 R148, RZ, RZ, c[0x0][0x22c] ;  /* 0x00008b00ff947624 */ /* 0x000fe200078e00ff */
[----:B------:R3:W-:Y:S01]  /*91c0*/  RED.E.ADD.F32.FTZ.RN.STRONG.GPU [R4.64], R11 ;  /* 0x0000000b0400798e */ /* 0x0007e2000c10e78c */
[----:B------:R-:W-:Y:S02]  /*91d0*/  IMAD R0, R0, c[0x0][0x1c0], RZ ;  /* 0x0000700000007a24 */ /* 0x000fe400078e02ff */
[----:B------:R-:W-:Y:S02]  /*91e0*/  IMAD.SHL.U32 R150, R150, 0x10, RZ ;  /* 0x0000001096967824 */ /* 0x000fe400078e00ff */
[----:B------:R3:W-:Y:S01]  /*91f0*/  RED.E.ADD.F32.FTZ.RN.STRONG.GPU [R8.64], R16 ;  /* 0x000000100800798e */ /* 0x0007e2000c10e78c */
[----:B------:R-:W-:Y:S02]  /*9200*/  IMAD R0, R0, 0x58, RZ ;  /* 0x0000005800007824 */ /* 0x000fe400078e02ff */
[----:B------:R-:W-:Y:S01]  /*9210*/  IMAD R148, R148, c[0x0][0x1c0], RZ ;  /* 0x0000700094947a24 */ /* 0x000fe200078e02ff */
[----:B------:R-:W-:Y:S01]  /*9220*/  IADD3 R41, R150, 0x20, RZ ;  /* 0x0000002096297810 */ /* 0x000fe20007ffe0ff */
[----:B------:R-:W2:Y:S02]  /*9230*/  LDL R36, [R1+0x8] ;  /* 0x0000080001247983 */ /* 0x000ea40000100800 */
[----:B------:R-:W-:Y:S01]  /*9240*/  IMAD.SHL.U32 R148, R148, 0x8, RZ ;  /* 0x0000000894947824 */ /* 0x000fe200078e00ff */
[CC--:B-1----:R-:W-:Y:S04]  /*9250*/  LEA R6, P1, R2.reuse, R186.reuse, 0x2 ;  /* 0x000000ba02067211 */ /* 0x0c2fe800078210ff */
[-C--:B------:R-:W-:Y:S01]  /*9260*/  LEA.HI.X.SX32 R7, R2, R187.reuse, 0x2, P1 ;  /* 0x000000bb02077211 */ /* 0x080fe200008f16ff */
[----:B------:R-:W-:Y:S04]  /*9270*/  IMAD.MOV.U32 R2, RZ, RZ, c[0x0][0x22c] ;  /* 0x00008b00ff027624 */ /* 0x000fe800078e00ff */
[----:B------:R1:W-:Y:S01]  /*9280*/  RED.E.ADD.F32.FTZ.RN.STRONG.GPU [R6.64], R17 ;  /* 0x000000110600798e */ /* 0x0003e2000c10e78c */
[----:B------:R-:W-:Y:S01]  /*9290*/  IMAD R2, R2, c[0x0][0x1c0], RZ ;  /* 0x0000700002027a24 */ /* 0x000fe200078e02ff */
[-C--:B---3--:R-:W-:Y:S03]  /*92a0*/  LEA R4, P0, R46, R186.reuse, 0x2 ;  /* 0x000000ba2e047211 */ /* 0x088fe600078010ff */
[----:B------:R-:W-:Y:S01]  /*92b0*/  IMAD R2, R2, 0x60, RZ ;  /* 0x0000006002027824 */ /* 0x000fe200078e02ff */
[-C--:B------:R-:W-:Y:S02]  /*92c0*/  LEA.HI.X.SX32 R5, R46, R187.reuse, 0x2, P0 ;  /* 0x000000bb2e057211 */ /* 0x080fe400000f16ff */
[-C--:B------:R-:W-:Y:S02]  /*92d0*/  LEA R16, P1, R0, R186.reuse, 0x2 ;  /* 0x000000ba00107211 */ /* 0x080fe400078210ff */
[CC--:B------:R-:W-:Y:S01]  /*92e0*/  LEA R10, P0, R2.reuse, R186.reuse, 0x2 ;  /* 0x000000ba020a7211 */ /* 0x0c0fe200078010ff */
[----:B------:R3:W-:Y:S03]  /*92f0*/  RED.E.ADD.F32.FTZ.RN.STRONG.GPU [R4.64], R18 ;  /* 0x000000120400798e */ /* 0x0007e6000c10e78c */
[-C--:B------:R-:W-:Y:S02]  /*9300*/  LEA.HI.X.SX32 R11, R2, R187.reuse, 0x2, P0 ;  /* 0x000000bb020b7211 */ /* 0x080fe400000f16ff */
[----:B------:R-:W2:Y:S01]  /*9310*/  LDL R2, [R1+0x4] ;  /* 0x0000040001027983 */ /* 0x000ea20000100800 */
[-C--:B-1----:R-:W-:Y:S01]  /*9320*/  LEA.HI.X.SX32 R17, R0, R187.reuse, 0x2, P1 ;  /* 0x000000bb00117211 */ /* 0x082fe200008f16ff */
[----:B------:R-:W-:Y:S01]  /*9330*/  IMAD.MOV.U32 R0, RZ, RZ, c[0x0][0x22c] ;  /* 0x00008b00ff007624 */ /* 0x000fe200078e00ff */
[CC--:B------:R-:W-:Y:S03]  /*9340*/  LEA R6, P1, R43.reuse, R186.reuse, 0x2 ;  /* 0x000000ba2b067211 */ /* 0x0c0fe600078210ff */
[----:B------:R-:W-:Y:S01]  /*9350*/  IMAD R0, R0, c[0x0][0x1c0], RZ ;  /* 0x0000700000007a24 */ /* 0x000fe200078e02ff */
[----:B------:R-:W-:Y:S01]  /*9360*/  RED.E.ADD.F32.FTZ.RN.STRONG.GPU [R16.64], R19 ;  /* 0x000000131000798e */ /* 0x000fe2000c10e78c */
[-C--:B------:R-:W-:Y:S02]  /*9370*/  LEA.HI.X.SX32 R7, R43, R187.reuse, 0x2, P1 ;  /* 0x000000bb2b077211 */ /* 0x080fe400008f16ff */
[----:B------:R-:W-:Y:S01]  /*9380*/  IMAD R0, R0, 0x68, RZ ;  /* 0x0000006800007824 */ /* 0x000fe200078e02ff */
[C---:B------:R-:W-:Y:S01]  /*9390*/  IADD3 R43, R149.reuse, 0x20, RZ ;  /* 0x00000020952b7810 */ /* 0x040fe20007ffe0ff */
[----:B------:R1:W-:Y:S01]  /*93a0*/  RED.E.ADD.F32.FTZ.RN.STRONG.GPU [R10.64], R12 ;  /* 0x0000000c0a00798e */ /* 0x0003e2000c10e78c */
[-C--:B---3--:R-:W-:Y:S02]  /*93b0*/  LEA R4, P0, R42, R186.reuse, 0x2 ;  /* 0x000000ba2a047211 */ /* 0x088fe400078010ff */
[-C--:B------:R-:W-:Y:S01]  /*93c0*/  LEA R8, P2, R0, R186.reuse, 0x2 ;  /* 0x000000ba00087211 */ /* 0x080fe200078410ff */
[----:B------:R-:W-:Y:S01]  /*93d0*/  IMAD.IADD R43, R148, 0x1, R43 ;  /* 0x00000001942b7824 */ /* 0x000fe200078e022b */
[-C--:B------:R-:W-:Y:S02]  /*93e0*/  LEA.HI.X.SX32 R5, R42, R187.reuse, 0x2, P0 ;  /* 0x000000bb2a057211 */ /* 0x080fe400000f16ff */
[-C--:B------:R-:W-:Y:S02]  /*93f0*/  LEA.HI.X.SX32 R9, R0, R187.reuse, 0x2, P2 ;  /* 0x000000bb00097211 */ /* 0x080fe400010f16ff */
[----:B------:R-:W3:Y:S01]  /*9400*/  LDL R0, [R1] ;  /* 0x0000000001007983 */ /* 0x000ee20000100800 */
[----:B------:R-:W-:Y:S04]  /*9410*/  IADD3 R42, R149, 0x20, RZ ;  /* 0x00000020952a7810 */ /* 0x000fe80007ffe0ff */
[----:B------:R1:W-:Y:S01]  /*9420*/  RED.E.ADD.F32.FTZ.RN.STRONG.GPU [R8.64], R13 ;  /* 0x0000000d0800798e */ /* 0x0003e2000c10e78c */
[C---:B------:R-:W-:Y:S04]  /*9430*/  IMAD.IADD R42, R148.reuse, 0x1, R42 ;  /* 0x00000001942a7824 */ /* 0x040fe800078e022a */
[----:B------:R1:W-:Y:S01]  /*9440*/  RED.E.ADD.F32.FTZ.RN.STRONG.GPU [R6.64], R14 ;  /* 0x0000000e0600798e */ /* 0x0003e2000c10e78c */
[----:B------:R-:W-:Y:S04]  /*9450*/  IMAD.IADD R42, R148, 0x1, R42 ;  /* 0x00000001942a7824 */ /* 0x000fe800078e022a */
[----:B------:R1:W-:Y:S02]  /*9460*/  RED.E.ADD.F32.FTZ.RN.STRONG.GPU [R4.64], R15 ;  /* 0x0000000f0400798e */ /* 0x0003e4000c10e78c */
[CC--:B-1----:R-:W-:Y:S03]  /*9470*/  LEA R10, P3, R251.reuse, R186.reuse, 0x2 ;  /* 0x000000bafb0a7211 */ /* 0x0c2fe600078610ff */
[----:B------:R-:W-:Y:S01]  /*9480*/  RED.E.ADD.F32.FTZ.RN.STRONG.GPU [R186.64+0x80], R20 ;  /* 0x00008014ba00798e */ /* 0x000fe2000c10e78c */
[-C--:B------:R-:W-:Y:S04]  /*9490*/  LEA.HI.X.SX32 R11, R251, R187.reuse, 0x2, P3 ;  /* 0x000000bbfb0b7211 */ /* 0x080fe800018f16ff */
[----:B------:R-:W-:Y:S01]  /*94a0*/  RED.E.ADD.F32.FTZ.RN.STRONG.GPU [R38.64+0x80], R21 ;  /* 0x000080152600798e */ /* 0x000fe2000c10e78c */
[CC--:B------:R-:W-:Y:S04]  /*94b0*/  LEA R8, P1, R41.reuse, R186.reuse, 0x2 ;  /* 0x000000ba29087211 */ /* 0x0c0fe800078210ff */
[-C--:B------:R-:W-:Y:S02]  /*94c0*/  LEA.HI.X.SX32 R9, R41, R187.reuse, 0x2, P1 ;  /* 0x000000bb29097211 */ /* 0x080fe400008f16ff */
[-C--:B------:R-:W-:Y:S02]  /*94d0*/  LEA R6, P0, R43, R186.reuse, 0x2 ;  /* 0x000000ba2b067211 */ /* 0x080fe400078010ff */
[----:B------:R-:W-:Y:S01]  /*94e0*/  IADD3 R41, R149, 0x20, RZ ;  /* 0x0000002095297810 */ /* 0x000fe20007ffe0ff */
[----:B------:R1:W-:Y:S01]  /*94f0*/  RED.E.ADD.F32.FTZ.RN.STRONG.GPU [R8.64], R22 ;  /* 0x000000160800798e */ /* 0x0003e2000c10e78c */
[-C--:B------:R-:W-:Y:S02]  /*9500*/  LEA.HI.X.SX32 R7, R43, R187.reuse, 0x2, P0 ;  /* 0x000000bb2b077211 */ /* 0x080fe400000f16ff */
[-C--:B------:R-:W-:Y:S01]  /*9510*/  LEA R4, P1, R42, R186.reuse, 0x2 ;  /* 0x000000ba2a047211 */ /* 0x080fe200078210ff */
[----:B------:R-:W-:Y:S02]  /*9520*/  IMAD.IADD R41, R148, 0x1, R41 ;  /* 0x0000000194297824 */ /* 0x000fe400078e0229 */
[----:B------:R4:W-:Y:S01]  /*9530*/  RED.E.ADD.F32.FTZ.RN.STRONG.GPU [R6.64], R23 ;  /* 0x000000170600798e */ /* 0x0009e2000c10e78c */
[-C--:B------:R-:W-:Y:S01]  /*9540*/  LEA.HI.X.SX32 R5, R42, R187.reuse, 0x2, P1 ;  /* 0x000000bb2a057211 */ /* 0x080fe200008f16ff */
[C---:B------:R-:W-:Y:S03]  /*9550*/  IMAD.IADD R41, R148.reuse, 0x1, R41 ;  /* 0x0000000194297824 */ /* 0x040fe600078e0229 */
[----:B------:R-:W-:Y:S01]  /*9560*/  LDSM.16.MT88.4 R20, [R3+0x14800] ;  /* 0x014800000314783b */ /* 0x000fe20000004200 */
[----:B------:R-:W-:Y:S04]  /*9570*/  IMAD.IADD R41, R148, 0x1, R41 ;  /* 0x0000000194297824 */ /* 0x000fe800078e0229 */
[----:B------:R2:W-:Y:S01]  /*9580*/  RED.E.ADD.F32.FTZ.RN.STRONG.GPU [R4.64], R24 ;  /* 0x000000180400798e */ /* 0x0005e2000c10e78c */
[CC--:B-1----:R-:W-:Y:S04]  /*9590*/  LEA R8, P0, R41.reuse, R186.reuse, 0x2 ;  /* 0x000000ba29087211 */ /* 0x0c2fe800078010ff */
[-C--:B------:R-:W-:Y:S05]  /*95a0*/  LEA.HI.X.SX32 R9, R41, R187.reuse, 0x2, P0 ;  /* 0x000000bb29097211 */ /* 0x080fea00000f16ff */
[----:B------:R1:W-:Y:S01]  /*95b0*/  RED.E.ADD.F32.FTZ.RN.STRONG.GPU [R8.64], R25 ;  /* 0x000000190800798e */ /* 0x0003e2000c10e78c */
[CC--:B----4-:R-:W-:Y:S04]  /*95c0*/  LEA R6, P1, R40.reuse, R186.reuse, 0x2 ;  /* 0x000000ba28067211 */ /* 0x0d0fe800078210ff */
[-C--:B------:R-:W-:Y:S05]  /*95d0*/  LEA.HI.X.SX32 R7, R40, R187.reuse, 0x2, P1 ;  /* 0x000000bb28077211 */ /* 0x080fea00008f16ff */
[----:B------:R4:W-:Y:S01]  /*95e0*/  RED.E.ADD.F32.FTZ.RN.STRONG.GPU [R6.64], R26 ;  /* 0x0000001a0600798e */ /* 0x0009e2000c10e78c */
[CC--:B--2---:R-:W-:Y:S04]  /*95f0*/  LEA R4, P0, R37.reuse, R186.reuse, 0x2 ;  /* 0x000000ba25047211 */ /* 0x0c4fe800078010ff */
[-C--:B------:R-:W-:Y:S05]  /*9600*/  LEA.HI.X.SX32 R5, R37, R187.reuse, 0x2, P0 ;  /* 0x000000bb25057211 */ /* 0x080fea00000f16ff */
[----:B------:R-:W-:Y:S05]  /*9610*/  RED.E.ADD.F32.FTZ.RN.STRONG.GPU [R4.64], R27 ;  /* 0x0000001b0400798e */ /* 0x000fea000c10e78c */
[----:B------:R-:W-:Y:S01]  /*9620*/  LDSM.16.MT88.4 R24, [R172+0x800] ;  /* 0x00080000ac18783b */ /* 0x000fe20000004200 */
[CC--:B-1----:R-:W-:Y:S04]  /*9630*/  LEA R8, P1, R36.reuse, R186.reuse, 0x2 ;  /* 0x000000ba24087211 */ /* 0x0c2fe800078210ff */
[-C--:B------:R-:W-:Y:S02]  /*9640*/  LEA.HI.X.SX32 R9, R36, R187.reuse, 0x2, P1 ;  /* 0x000000bb24097211 */ /* 0x080fe400008f16ff */
[----:B------:R-:W-:Y:S05]  /*9650*/  LDSM.16.MT88.4 R36, [R3+0x19000] ;  /* 0x019000000324783b */ /* 0x000fea0000004200 */
[----:B------:R1:W-:Y:S01]  /*9660*/  RED.E.ADD.F32.FTZ.RN.STRONG.GPU [R8.64], R32 ;  /* 0x000000200800798e */ /* 0x0003e2000c10e78c */
[CC--:B----4-:R-:W-:Y:S04]  /*9670*/  LEA R6, P0, R2.reuse, R186.reuse, 0x2 ;  /* 0x000000ba02067211 */ /* 0x0d0fe800078010ff */
[-C--:B------:R-:W-:Y:S02]  /*9680*/  LEA.HI.X.SX32 R7, R2, R187.reuse, 0x2, P0 ;  /* 0x000000bb02077211 */ /* 0x080fe400000f16ff */
[-C--:B------:R-:W-:Y:S02]  /*9690*/  LEA R12, P0, R252, R186.reuse, 0x2 ;  /* 0x000000bafc0c7211 */ /* 0x080fe400078010ff */
[-C--:B-1----:R-:W-:Y:S01]  /*96a0*/  LEA R8, P2, R250, R186.reuse, 0x2 ;  /* 0x000000bafa087211 */ /* 0x082fe200078410ff */
[----:B------:R1:W-:Y:S01]  /*96b0*/  RED.E.ADD.F32.FTZ.RN.STRONG.GPU [R6.64], R33 ;  /* 0x000000210600798e */ /* 0x0003e2000c10e78c */
[-C--:B------:R-:W-:Y:S02]  /*96c0*/  LEA.HI.X.SX32 R13, R252, R187.reuse, 0x2, P0 ;  /* 0x000000bbfc0d7211 */ /* 0x080fe400000f16ff */
[-C--:B------:R-:W-:Y:S02]  /*96d0*/  LEA.HI.X.SX32 R9, R250, R187.reuse, 0x2, P2 ;  /* 0x000000bbfa097211 */ /* 0x080fe400010f16ff */
[CC--:B---3--:R-:W-:Y:S04]  /*96e0*/  LEA R4, P1, R0.reuse, R186.reuse, 0x2 ;  /* 0x000000ba00047211 */ /* 0x0c8fe800078210ff */
[-C--:B------:R-:W-:Y:S01]  /*96f0*/  LEA.HI.X.SX32 R5, R0, R187.reuse, 0x2, P1 ;  /* 0x000000bb00057211 */ /* 0x080fe200008f16ff */
[----:B------:R-:W-:Y:S01]  /*9700*/  IMAD.IADD R0, R147, 0x1, R249 ;  /* 0x0000000193007824 */ /* 0x000fe200078e02f9 */
[CC--:B-1----:R-:W-:Y:S03]  /*9710*/  LEA R6, P1, R249.reuse, R186.reuse, 0x2 ;  /* 0x000000baf9067211 */ /* 0x0c2fe600078210ff */
[----:B------:R1:W-:Y:S01]  /*9720*/  RED.E.ADD.F32.FTZ.RN.STRONG.GPU [R4.64], R34 ;  /* 0x000000220400798e */ /* 0x0003e2000c10e78c */
[-C--:B------:R-:W-:Y:S02]  /*9730*/  LEA.HI.X.SX32 R7, R249, R187.reuse, 0x2, P1 ;  /* 0x000000bbf9077211 */ /* 0x080fe400008f16ff */
[----:B------:R-:W-:Y:S01]  /*9740*/  PLOP3.LUT P1, PT, PT, PT, UP0, 0x80, 0x0 ;  /* 0x000000000000781c */ /* 0x000fe20003f2f008 */
[----:B------:R-:W-:Y:S01]  /*9750*/  @UP3 UIADD3 UR10, UP0, UR10, -0x200, URZ ;  /* 0xfffffe000a0a3890 */ /* 0x000fe2000ff1e03f */
[----:B------:R-:W-:Y:S03]  /*9760*/  RED.E.ADD.F32.FTZ.RN.STRONG.GPU [R12.64], R35 ;  /* 0x000000230c00798e */ /* 0x000fe6000c10e78c */
[----:B------:R-:W-:Y:S02]  /*9770*/  @UP3 UIADD3.X UR9, UR9, -0x1, URZ, UP0, !UPT ;  /* 0xffffffff09093890 */ /* 0x000fe400087fe43f */
[----:B------:R-:W-:Y:S05]  /*9780*/  RED.E.ADD.F32.FTZ.RN.STRONG.GPU [R10.64], R28 ;  /* 0x0000001c0a00798e */ /* 0x000fea000c10e78c */
[----:B------:R-:W-:Y:S05]  /*9790*/  RED.E.ADD.F32.FTZ.RN.STRONG.GPU [R8.64], R29 ;  /* 0x0000001d0800798e */ /* 0x000fea000c10e78c */
[----:B------:R-:W-:Y:S05]  /*97a0*/  RED.E.ADD.F32.FTZ.RN.STRONG.GPU [R6.64], R30 ;  /* 0x0000001e0600798e */ /* 0x000fea000c10e78c */
[----:B------:R-:W-:Y:S01]  /*97b0*/  LDSM.16.MT88.4 R8, [R172] ;  /* 0x00000000ac08783b */ /* 0x000fe20000004200 */
[C---:B-1----:R-:W-:Y:S04]  /*97c0*/  LEA R4, P0, R0.reuse, R186, 0x2 ;  /* 0x000000ba00047211 */ /* 0x042fe800078010ff */
[----:B------:R-:W-:Y:S01]  /*97d0*/  LDSM.16.MT88.4 R12, [R3+0x18000] ;  /* 0x01800000030c783b */ /* 0x000fe20000004200 */
[----:B------:R-:W-:Y:S01]  /*97e0*/  LEA.HI.X.SX32 R5, R0, R187, 0x2, P0 ;  /* 0x000000bb00057211 */ /* 0x000fe200000f16ff */
[----:B------:R-:W-:Y:S01]  /*97f0*/  IMAD.IADD R0, R173, 0x1, R172 ;  /* 0x00000001ad007824 */ /* 0x000fe200078e02ac */
[----:B------:R-:W-:Y:S02]  /*9800*/  PLOP3.LUT P0, PT, PT, PT, UP2, 0x80, 0x0 ;  /* 0x000000000000781c */ /* 0x000fe40003f0f028 */
[----:B------:R-:W-:Y:S05]  /*9810*/  LDSM.16.MT88.4 R32, [R3+0x18800] ;  /* 0x018800000320783b */ /* 0x000fea0000004200 */
[----:B------:R-:W-:Y:S05]  /*9820*/  RED.E.ADD.F32.FTZ.RN.STRONG.GPU [R4.64], R31 ;  /* 0x0000001f0400798e */ /* 0x000fea000c10e78c */
[----:B------:R-:W1:Y:S05]  /*9830*/  LDSM.16.MT88.4 R4, [R3+0x14000] ;  /* 0x014000000304783b */ /* 0x000e6a0000004200 */
[----:B------:R-:W2:Y:S05]  /*9840*/  LDSM.16.MT88.4 R16, [R0] ;  /* 0x000000000010783b */ /* 0x000eaa0000004200 */
[----:B------:R-:W3:Y:S05]  /*9850*/  LDSM.16.MT88.4 R28, [R0+0x800] ;  /* 0x00080000001c783b */ /* 0x000eea0000004200 */
[----:B------:R-:W-:Y:S01]  /*9860*/  LDSM.16.MT88.4 R40, [R0+0x1000] ;  /* 0x001000000028783b */ /* 0x000fe20000004200 */
[-C--:B-1----:R-:W-:Y:S08]  /*9870*/  HMMA.16816.F32.BF16 R100, R4, R8.reuse, R100 ;  /* 0x000000080464723c */ /* 0x082ff00000041864 */
[C---:B------:R-:W-:Y:S08]  /*9880*/  HMMA.16816.F32.BF16 R104, R12.reuse, R8, R104 ;  /* 0x000000080c68723c */ /* 0x040ff00000041868 */
[-C--:B------:R-:W-:Y:S08]  /*9890*/  HMMA.16816.F32.BF16 R108, R12, R10.reuse, R108 ;  /* 0x0000000a0c6c723c */ /* 0x080ff0000004186c */
[C---:B------:R-:W-:Y:S01]  /*98a0*/  HMMA.16816.F32.BF16 R112, R4.reuse, R10, R112 ;  /* 0x0000000a0470723c */ /* 0x040fe20000041870 */
[----:B------:R-:W-:Y:S07]  /*98b0*/  LDSM.16.MT88.4 R8, [R3+0x15000] ;  /* 0x015000000308783b */ /* 0x000fee0000004200 */
[-C--:B--2---:R-:W-:Y:S08]  /*98c0*/  HMMA.16816.F32.BF16 R116, R4, R16.reuse, R116 ;  /* 0x000000100474723c */ /* 0x084ff00000041874 */
[C---:B------:R-:W-:Y:S08]  /*98d0*/  HMMA.16816.F32.BF16 R120, R12.reuse, R16, R120 ;  /* 0x000000100c78723c */ /* 0x040ff00000041878 */
[-C--:B------:R-:W-:Y:S01]  /*98e0*/  HMMA.16816.F32.BF16 R124, R12, R18.reuse, R124 ;  /* 0x000000120c7c723c */ /* 0x080fe2000004187c */
[----:B------:R-:W1:Y:S07]  /*98f0*/  LDSM.16.MT88.4 R12, [R172+0x1000] ;  /* 0x00100000ac0c783b */ /* 0x000e6e0000004200 */
[----:B------:R-:W-:Y:S01]  /*9900*/  HMMA.16816.F32.BF16 R128, R4, R18, R128 ;  /* 0x000000120480723c */ /* 0x000fe20000041880 */
[----:B------:R-:W-:Y:S05]  /*9910*/  LDSM.16.MT88.4 R4, [R3+0x15800] ;  /* 0x015800000304783b */ /* 0x000fea0000004200 */
[----:B------:R-:W2:Y:S02]  /*9920*/  LDSM.16.MT88.4 R16, [R172+0x1800] ;  /* 0x00180000ac10783b */ /* 0x000ea40000004200 */
        /* <DEDUP_REMOVED lines=10> */
[----:B------:R-:W-:Y:S05]  /*99d0*/  LDSM.16.MT88.4 R20, [R172+0x2000] ;  /* 0x00200000ac14783b */ /* 0x000fea0000004200 */
[----:B------:R-:W-:Y:S02]  /*99e0*/  LDSM.16.MT88.4 R28, [R3+0x1a000] ;  /* 0x01a00000031c783b */ /* 0x000fe40000004200 */
[-C--:B-1----:R-:W-:Y:S08]  /*99f0*/  HMMA.16816.F32.BF16 R100, R8, R12.reuse, R100 ;  /* 0x0000000c0864723c */ /* 0x082ff00000041864 */
[C---:B------:R-:W-:Y:S08]  /*9a00*/  HMMA.16816.F32.BF16 R104, R36.reuse, R12, R104 ;  /* 0x0000000c2468723c */ /* 0x040ff00000041868 */
[-C--:B------:R-:W-:Y:S08]  /*9a10*/  HMMA.16816.F32.BF16 R108, R36, R14.reuse, R108 ;  /* 0x0000000e246c723c */ /* 0x080ff0000004186c */
[C---:B------:R-:W-:Y:S01]  /*9a20*/  HMMA.16816.F32.BF16 R112, R8.reuse, R14, R112 ;  /* 0x0000000e0870723c */ /* 0x040fe20000041870 */
[----:B------:R-:W1:Y:S07]  /*9a30*/  LDSM.16.MT88.4 R12, [R3+0x16000] ;  /* 0x01600000030c783b */ /* 0x000e6e0000004200 */
[-C--:B------:R-:W-:Y:S08]  /*9a40*/  HMMA.16816.F32.BF16 R116, R8, R40.reuse, R116 ;  /* 0x000000280874723c */ /* 0x080ff00000041874 */
[C---:B------:R-:W-:Y:S08]  /*9a50*/  HMMA.16816.F32.BF16 R120, R36.reuse, R40, R120 ;  /* 0x000000282478723c */ /* 0x040ff00000041878 */
[-C--:B------:R-:W-:Y:S01]  /*9a60*/  HMMA.16816.F32.BF16 R124, R36, R42.reuse, R124 ;  /* 0x0000002a247c723c */ /* 0x080fe2000004187c */
[----:B------:R-:W1:Y:S07]  /*9a70*/  LDSM.16.MT88.4 R36, [R0+0x2000] ;  /* 0x002000000024783b */ /* 0x000e6e0000004200 */
[----:B------:R-:W-:Y:S01]  /*9a80*/  HMMA.16816.F32.BF16 R128, R8, R42, R128 ;  /* 0x0000002a0880723c */ /* 0x000fe20000041880 */
[----:B------:R-:W-:Y:S05]  /*9a90*/  LDSM.16.MT88.4 R8, [R3+0x16800] ;  /* 0x016800000308783b */ /* 0x000fea0000004200 */
[----:B------:R-:W-:Y:S02]  /*9aa0*/  LDSM.16.MT88.4 R40, [R0+0x2800] ;  /* 0x002800000028783b */ /* 0x000fe40000004200 */
[-C--:B--2---:R-:W-:Y:S08]  /*9ab0*/  HMMA.16816.F32.BF16 R100, R4, R16.reuse, R100 ;  /* 0x000000100464723c */ /* 0x084ff00000041864 */
[C---:B----4-:R-:W-:Y:S08]  /*9ac0*/  HMMA.16816.F32.BF16 R104, R24.reuse, R16, R104 ;  /* 0x000000101868723c */ /* 0x050ff00000041868 */
[-C--:B------:R-:W-:Y:S08]  /*9ad0*/  HMMA.16816.F32.BF16 R108, R24, R18.reuse, R108 ;  /* 0x00000012186c723c */ /* 0x080ff0000004186c */
[C---:B------:R-:W-:Y:S01]  /*9ae0*/  HMMA.16816.F32.BF16 R112, R4.reuse, R18, R112 ;  /* 0x000000120470723c */ /* 0x040fe20000041870 */
[----:B------:R-:W2:Y:S07]  /*9af0*/  LDSM.16.MT88.4 R16, [R172+0x2800] ;  /* 0x00280000ac10783b */ /* 0x000eae0000004200 */
        /* <DEDUP_REMOVED lines=15> */
[----:B------:R-:W4:Y:S07]  /*9bf0*/  LDSM.16.MT88.4 R28, [R3+0x1b000] ;  /* 0x01b00000031c783b */ /* 0x000f2e0000004200 */
[----:B------:R-:W-:Y:S01]  /*9c00*/  HMMA.16816.F32.BF16 R128, R12, R38, R128 ;  /* 0x000000260c80723c */ /* 0x000fe20000041880 */
[----:B------:R-:W-:Y:S05]  /*9c10*/  LDSM.16.MT88.4 R12, [R3+0x17800] ;  /* 0x01780000030c783b */ /* 0x000fea0000004200 */
[----:B------:R1:W-:Y:S02]  /*9c20*/  LDSM.16.MT88.4 R36, [R0+0x3800] ;  /* 0x003800000024783b */ /* 0x0003e40000004200 */
[-C--:B--2---:R-:W-:Y:S08]  /*9c30*/  HMMA.16816.F32.BF16 R100, R8, R16.reuse, R100 ;  /* 0x000000100864723c */ /* 0x084ff00000041864 */
[C---:B---3--:R-:W-:Y:S08]  /*9c40*/  HMMA.16816.F32.BF16 R104, R24.reuse, R16, R104 ;  /* 0x000000101868723c */ /* 0x048ff00000041868 */
[-C--:B------:R-:W-:Y:S04]  /*9c50*/  HMMA.16816.F32.BF16 R108, R24, R18.reuse, R108 ;  /* 0x00000012186c723c */ /* 0x080fe8000004186c */
[C---:B-1----:R-:W-:Y:S02]  /*9c60*/  IADD3 R0, R172.reuse, -0x4000, RZ ;  /* 0xffffc000ac007810 */ /* 0x042fe40007ffe0ff */
[----:B------:R-:W-:Y:S02]  /*9c70*/  @P1 IADD3 R0, R172, 0x4000, RZ ;  /* 0x00004000ac001810 */ /* 0x000fe40007ffe0ff */
[C---:B------:R-:W-:Y:S01]  /*9c80*/  HMMA.16816.F32.BF16 R112, R8.reuse, R18, R112 ;  /* 0x000000120870723c */ /* 0x040fe20000041870 */
[----:B------:R1:W2:Y:S07]  /*9c90*/  LDSM.16.MT88.4 R16, [R172+0x3800] ;  /* 0x00380000ac10783b */ /* 0x0002ae0000004200 */
[-C--:B------:R-:W-:Y:S08]  /*9ca0*/  HMMA.16816.F32.BF16 R116, R8, R40.reuse, R116 ;  /* 0x000000280874723c */ /* 0x080ff00000041874 */
[C---:B------:R-:W-:Y:S08]  /*9cb0*/  HMMA.16816.F32.BF16 R120, R24.reuse, R40, R120 ;  /* 0x000000281878723c */ /* 0x040ff00000041878 */
[-C--:B------:R-:W-:Y:S01]  /*9cc0*/  HMMA.16816.F32.BF16 R124, R24, R42.reuse, R124 ;  /* 0x0000002a187c723c */ /* 0x080fe2000004187c */
[----:B------:R-:W3:Y:S03]  /*9cd0*/  LDSM.16.MT88.4 R24, [R3+0x1b800] ;  /* 0x01b800000318783b */ /* 0x000ee60000004200 */
[----:B-1----:R-:W-:Y:S04]  /*9ce0*/  IMAD.MOV.U32 R172, RZ, RZ, R0 ;  /* 0x000000ffffac7224 */ /* 0x002fe800078e0000 */
[----:B------:R-:W-:Y:S08]  /*9cf0*/  HMMA.16816.F32.BF16 R128, R8, R42, R128 ;  /* 0x0000002a0880723c */ /* 0x000ff00000041880 */
[-C--:B------:R-:W-:Y:S08]  /*9d00*/  HMMA.16816.F32.BF16 R100, R4, R20.reuse, R100 ;  /* 0x000000140464723c */ /* 0x080ff00000041864 */
[C---:B----4-:R-:W-:Y:S08]  /*9d10*/  HMMA.16816.F32.BF16 R104, R28.reuse, R20, R104 ;  /* 0x000000141c68723c */ /* 0x050ff00000041868 */
        /* <DEDUP_REMOVED lines=17> */
[----:B------:R-:W4:Y:S04]  /*9e30*/  LDL R55, [R1+0x54] ;  /* 0x0000540001377983 */ /* 0x000f280000100800 */
        /* <DEDUP_REMOVED lines=9> */
[----:B------:R-:W4:Y:S01]  /*9ed0*/  LDL R44, [R1+0x58] ;  /* 0x00005800012c7983 */ /* 0x000f220000100800 */
[----:B------:R-:W-:-:S02]  /*9ee0*/  FMUL.FTZ R100, R100, c[0x0][0x2e0] ;  /* 0x0000b80064647a20 */ /* 0x000fc40000410000 */
[----:B------:R-:W-:Y:S02]  /*9ef0*/  FMUL.FTZ R17, R101, c[0x0][0x2e0] ;  /* 0x0000b80065117a20 */ /* 0x000fe40000410000 */
[----:B------:R-:W-:Y:S02]  /*9f00*/  FMUL.FTZ R102, R102, c[0x0][0x2e0] ;  /* 0x0000b80066667a20 */ /* 0x000fe40000410000 */
[----:B------:R-:W-:Y:S02]  /*9f10*/  FMUL.FTZ R16, R103, c[0x0][0x2e0] ;  /* 0x0000b80067107a20 */ /* 0x000fe40000410000 */
[----:B------:R-:W-:Y:S02]  /*9f20*/  FMUL.FTZ R112, R112, c[0x0][0x2e0] ;  /* 0x0000b80070707a20 */ /* 0x000fe40000410000 */
[----:B------:R-:W-:Y:S02]  /*9f30*/  FMUL.FTZ R13, R113, c[0x0][0x2e0] ;  /* 0x0000b800710d7a20 */ /* 0x000fe40000410000 */
[----:B------:R-:W-:-:S02]  /*9f40*/  FMUL.FTZ R114, R114, c[0x0][0x2e0] ;  /* 0x0000b80072727a20 */ /* 0x000fc40000410000 */
[----:B------:R-:W-:Y:S01]  /*9f50*/  FMUL.FTZ R12, R115, c[0x0][0x2e0] ;  /* 0x0000b800730c7a20 */ /* 0x000fe20000410000 */
[----:B------:R-:W-:Y:S01]  /*9f60*/  F2FP.BF16.PACK_AB R17, R17, R100 ;  /* 0x000000641111723e */ /* 0x000fe200000010ff */
[----:B------:R-:W-:Y:S01]  /*9f70*/  BAR.SYNC.DEFER_BLOCKING 0x0 ;  /* 0x0000000000007b1d */ /* 0x000fe20000010000 */
[----:B------:R-:W-:Y:S02]  /*9f80*/  FMUL.FTZ R104, R104, c[0x0][0x2e0] ;  /* 0x0000b80068687a20 */ /* 0x000fe40000410000 */
[----:B------:R-:W-:Y:S01]  /*9f90*/  FMUL.FTZ R15, R105, c[0x0][0x2e0] ;  /* 0x0000b800690f7a20 */ /* 0x000fe20000410000 */
[----:B------:R-:W-:Y:S01]  /*9fa0*/  F2FP.BF16.PACK_AB R16, R16, R102 ;  /* 0x000000661010723e */ /* 0x000fe200000010ff */
[----:B------:R-:W-:Y:S02]  /*9fb0*/  FMUL.FTZ R106, R106, c[0x0][0x2e0] ;  /* 0x0000b8006a6a7a20 */ /* 0x000fe40000410000 */
[----:B------:R-:W-:Y:S01]  /*9fc0*/  FMUL.FTZ R14, R107, c[0x0][0x2e0] ;  /* 0x0000b8006b0e7a20 */ /* 0x000fe20000410000 */
[----:B------:R-:W-:Y:S01]  /*9fd0*/  F2FP.BF16.PACK_AB R13, R13, R112 ;  /* 0x000000700d0d723e */ /* 0x000fe200000010ff */
[----:B------:R-:W-:-:S02]  /*9fe0*/  FMUL.FTZ R108, R108, c[0x0][0x2e0] ;  /* 0x0000b8006c6c7a20 */ /* 0x000fc40000410000 */
[----:B------:R-:W-:Y:S01]  /*9ff0*/  FMUL.FTZ R11, R109, c[0x0][0x2e0] ;  /* 0x0000b8006d0b7a20 */ /* 0x000fe20000410000 */
[----:B------:R-:W-:Y:S01]  /*a000*/  F2FP.BF16.PACK_AB R12, R12, R114 ;  /* 0x000000720c0c723e */ /* 0x000fe200000010ff */
        /* <DEDUP_REMOVED lines=40> */
[----:B------:R-:W-:Y:S01]  /*a290*/  F2FP.BF16.PACK_AB R90, R91, R90 ;  /* 0x0000005a5b5a723e */ /* 0x000fe200000010ff */
[----:B------:R-:W-:Y:S01]  /*a2a0*/  UISETP.NE.AND UP0, UPT, UR25, -0x1, UPT ;  /* 0xffffffff1900788c */ /* 0x000fe2000bf05270 */
[----:B------:R-:W-:Y:S01]  /*a2b0*/  F2FP.BF16.PACK_AB R6, R6, R122 ;  /* 0x0000007a0606723e */ /* 0x000fe200000010ff */
[----:B------:R-:W-:Y:S01]  /*a2c0*/  ULDC.64 UR8, c[0x0][0x3a0] ;  /* 0x0000e80000087ab9 */ /* 0x000fe20000000a00 */
[----:B------:R-:W-:Y:S02]  /*a2d0*/  F2FP.BF16.PACK_AB R2, R2, R124 ;  /* 0x0000007c0202723e */ /* 0x000fe400000010ff */
[----:B------:R-:W-:-:S02]  /*a2e0*/  F2FP.BF16.PACK_AB R0, R0, R126 ;  /* 0x0000007e0000723e */ /* 0x000fc400000010ff */
[----:B------:R-:W-:Y:S02]  /*a2f0*/  F2FP.BF16.PACK_AB R92, R93, R92 ;  /* 0x0000005c5d5c723e */ /* 0x000fe400000010ff */
[----:B------:R-:W-:Y:S02]  /*a300*/  F2FP.BF16.PACK_AB R94, R95, R94 ;  /* 0x0000005e5f5e723e */ /* 0x000fe400000010ff */
[----:B------:R-:W-:Y:S01]  /*a310*/  PLOP3.LUT P0, PT, PT, PT, UP0, 0x80, 0x0 ;  /* 0x000000000000781c */ /* 0x000fe20003f0f008 */
[----:B------:R-:W-:-:S04]  /*a320*/  @UP0 UIADD3 UR6, UR17, UR25, URZ ;  /* 0x0000001911060290 */ /* 0x000fc8000fffe03f */
[----:B------:R-:W-:-:S04]  /*a330*/  @UP0 UIMAD.WIDE.U32 UR4, UR6, UR8, URZ ;  /* 0x00000008060402a5 */ /* 0x000fc8000f8e003f */
[----:B------:R-:W-:-:S03]  /*a340*/  @UP0 UIMAD UR15, UR6, UR9, UR5 ;  /* 0x00000009060f02a4 */ /* 0x000fc6000f8e0205 */
[----:B------:R-:W-:Y:S01]  /*a350*/  @UP0 UMOV UR11, UR4 ;  /* 0x00000004000b0c82 */ /* 0x000fe20008000000 */
[----:B--2---:R1:W-:Y:S04]  /*a360*/  STS [R54], R17 ;  /* 0x0000001136007388 */ /* 0x0043e80000000800 */
[----:B------:R1:W-:Y:S04]  /*a370*/  STS [R54+0x400], R16 ;  /* 0x0004001036007388 */ /* 0x0003e80000000800 */
[----:B---3--:R1:W-:Y:S04]  /*a380*/  STS [R56], R13 ;  /* 0x0000000d38007388 */ /* 0x0083e80000000800 */
[----:B----4-:R1:W-:Y:S04]  /*a390*/  STS [R55], R12 ;  /* 0x0000000c37007388 */ /* 0x0103e80000000800 */
[----:B------:R1:W-:Y:S04]  /*a3a0*/  STS [R54+0x2000], R15 ;  /* 0x0020000f36007388 */ /* 0x0003e80000000800 */
[----:B------:R1:W-:Y:S04]  /*a3b0*/  STS [R54+0x2400], R14 ;  /* 0x0024000e36007388 */ /* 0x0003e80000000800 */
[----:B------:R1:W-:Y:S04]  /*a3c0*/  STS [R53], R11 ;  /* 0x0000000b35007388 */ /* 0x0003e80000000800 */
        /* <DEDUP_REMOVED lines=9> */
[----:B------:R1:W-:Y:S04]  /*a460*/  STS [R54+0x4000], R68 ;  /* 0x0040004436007388 */ /* 0x0003e80000000800 */
        /* <DEDUP_REMOVED lines=16> */
[----:B------:R-:W-:Y:S02]  /*a570*/  USHF.R.S32.HI UR4, URZ, 0x1f, UR17 ;  /* 0x0000001f3f047899 */ /* 0x000fe40008011411 */
[----:B------:R-:W-:-:S02]  /*a580*/  ULDC.64 UR6, c[0x0][0x3a0] ;  /* 0x0000e80000067ab9 */ /* 0x000fc40000000a00 */
[----:B------:R-:W-:Y:S02]  /*a590*/  UIMAD UR8, UR4, UR6, URZ ;  /* 0x00000006040872a4 */ /* 0x000fe4000f8e023f */
[----:B------:R-:W-:Y:S02]  /*a5a0*/  UIMAD.WIDE.U32 UR4, UR17, UR6, URZ ;  /* 0x00000006110472a5 */ /* 0x000fe4000f8e003f */
[----:B------:R-:W-:Y:S02]  /*a5b0*/  UIMAD UR7, UR17, UR7, UR8 ;  /* 0x00000007110772a4 */ /* 0x000fe4000f8e0208 */
[----:B------:R-:W-:Y:S02]  /*a5c0*/  USHF.R.S32.HI UR10, URZ, 0x1f, UR35 ;  /* 0x0000001f3f0a7899 */ /* 0x000fe40008011423 */
[----:B------:R-:W-:Y:S02]  /*a5d0*/  UIADD3 UR5, UR5, UR7, URZ ;  /* 0x0000000705057290 */ /* 0x000fe4000fffe03f */
[----:B------:R-:W-:-:S02]  /*a5e0*/  ULDC.64 UR8, c[0x0][0x388] ;  /* 0x0000e20000087ab9 */ /* 0x000fc40000000a00 */
[----:B------:R-:W-:Y:S02]  /*a5f0*/  UIMAD UR6, UR10, UR8, URZ ;  /* 0x000000080a0672a4 */ /* 0x000fe4000f8e023f */
[----:B------:R-:W-:Y:S02]  /*a600*/  UIMAD.WIDE.U32 UR4, UR35, UR8, UR4 ;  /* 0x00000008230472a5 */ /* 0x000fe4000f8e0004 */
[----:B------:R-:W-:-:S04]  /*a610*/  UIMAD UR6, UR35, UR9, UR6 ;  /* 0x00000009230672a4 */ /* 0x000fc8000f8e0206 */
[----:B------:R-:W-:Y:S02]  /*a620*/  UIADD3 UR15, UR5, UR6, URZ ;  /* 0x00000006050f7290 */ /* 0x000fe4000fffe03f */
[----:B------:R-:W-:Y:S02]  /*a630*/  UMOV UR11, UR4 ;  /* 0x00000004000b7c82 */ /* 0x000fe40008000000 */
.L_x_255:
        /* <DEDUP_REMOVED lines=10> */
[----:B------:R-:W-:Y:S02]  /*a6e0*/  UIMAD UR7, UR17, UR7, UR8 ;  /* 0x00000007110772a4 */ /* 0x000fe4000f8e0208 */
[----:B------:R-:W-:-:S02]  /*a6f0*/  USHF.R.S32.HI UR10, URZ, 0x1f, UR35 ;  /* 0x0000001f3f0a7899 */ /* 0x000fc40008011423 */
[----:B------:R-:W-:Y:S02]  /*a700*/  UIADD3 UR5, UR5, UR7, URZ ;  /* 0x0000000705057290 */ /* 0x000fe4000fffe03f */
[----:B------:R-:W-:Y:S02]  /*a710*/  ULDC.64 UR8, c[0x0][0x390] ;  /* 0x0000e40000087ab9 */ /* 0x000fe40000000a00 */
[----:B------:R-:W-:Y:S02]  /*a720*/  UIMAD UR6, UR10, UR8, URZ ;  /* 0x000000080a0672a4 */ /* 0x000fe4000f8e023f */
[----:B------:R-:W-:Y:S02]  /*a730*/  UIMAD.WIDE.U32 UR4, UR35, UR8, UR4 ;  /* 0x00000008230472a5 */ /* 0x000fe4000f8e0004 */
[----:B------:R-:W-:-:S04]  /*a740*/  UIMAD UR6, UR35, UR9, UR6 ;  /* 0x00000009230672a4 */ /* 0x000fc8000f8e0206 */
[----:B------:R-:W-:Y:S02]  /*a750*/  UIADD3 UR10, UR5, UR6, URZ ;  /* 0x00000006050a7290 */ /* 0x000fe4000fffe03f */
[----:B------:R-:W-:Y:S02]  /*a760*/  UMOV UR9, UR4 ;  /* 0x0000000400097c82 */ /* 0x000fe40008000000 */
.L_x_256:
[----:B------:R-:W-:Y:S01]  /*a770*/  BAR.SYNC.DEFER_BLOCKING 0x0 ;  /* 0x0000000000007b1d */ /* 0x000fe20000010000 */
[----:B------:R-:W-:Y:S01]  /*a780*/  USHF.L.U32 UR5, UR16, 0x7, URZ ;  /* 0x0000000710057899 */ /* 0x000fe2000800063f */
[--C-:B-1----:R-:W-:Y:S01]  /*a790*/  SHF.R.S32.HI R7, RZ, 0x1f, R198.reuse ;  /* 0x0000001fff077819 */ /* 0x102fe200000114c6 */
[----:B------:R-:W-:Y:S01]  /*a7a0*/  IMAD.MOV.U32 R6, RZ, RZ, R198 ;  /* 0x000000ffff067224 */ /* 0x000fe200078e00c6 */
[----:B------:R-:W-:Y:S01]  /*a7b0*/  ISETP.GE.AND P1, PT, R198, c[0x0][0x220], PT ;  /* 0x00008800c6007a0c */ /* 0x000fe20003f26270 */
[----:B------:R-:W-:Y:S01]  /*a7c0*/  USHF.R.S32.HI UR8, URZ, 0x1f, UR5 ;  /* 0x0000001f3f087899 */ /* 0x000fe20008011405 */
[----:B------:R-:W1:Y:S01]  /*a7d0*/  S2R R8, SR_TID.X ;  /* 0x0000000000087919 */ /* 0x000e620000002100 */
[----:B------:R-:W-:Y:S01]  /*a7e0*/  ULDC.64 UR6, c[0x0][0x3a0] ;  /* 0x0000e80000067ab9 */ /* 0x000fe20000000a00 */
[----:B------:R-:W-:Y:S01]  /*a7f0*/  IMAD.U32 R13, RZ, RZ, UR5 ;  /* 0x00000005ff0d7e24 */ /* 0x000fe2000f8e00ff */
[----:B------:R-:W-:Y:S01]  /*a800*/  UIMAD UR4, UR8, UR6, URZ ;  /* 0x00000006080472a4 */ /* 0x000fe2000f8e023f */
[----:B------:R-:W-:Y:S01]  /*a810*/  BSSY B0, `(.L_x_257) ;  /* 0x0000025000007945 */ /* 0x000fe20003800000 */
[----:B------:R-:W-:Y:S01]  /*a820*/  USHF.R.S32.HI UR17, URZ, 0x1f, UR40 ;  /* 0x0000001f3f117899 */ /* 0x000fe20008011428 */
[----:B------:R-:W-:Y:S01]  /*a830*/  IMAD.WIDE.U32 R4, R13, c[0x0][0x3a0], R6 ;  /* 0x0000e8000d047a25 */ /* 0x000fe200078e0006 */
[----:B------:R-:W-:-:S03]  /*a840*/  UIMAD UR4, UR5, UR7, UR4 ;  /* 0x00000007050472a4 */ /* 0x000fc6000f8e0204 */
[----:B------:R-:W-:Y:S01]  /*a850*/  ULDC.64 UR6, c[0x0][0x3b8] ;  /* 0x0000ee0000067ab9 */ /* 0x000fe20000000a00 */
[----:B------:R-:W-:Y:S01]  /*a860*/  IADD3 R4, P0, R4, UR11, RZ ;  /* 0x0000000b04047c10 */ /* 0x000fe2000ff1e0ff */
[----:B------:R-:W-:Y:S01]  /*a870*/  UIMAD UR6, UR17, UR6, URZ ;  /* 0x00000006110672a4 */ /* 0x000fe2000f8e023f */
[----:B------:R-:W-:Y:S01]  /*a880*/  IMAD.U32 R2, RZ, RZ, UR4 ;  /* 0x00000004ff027e24 */ /* 0x000fe2000f8e00ff */
[----:B------:R-:W-:Y:S02]  /*a890*/  UIMAD UR4, UR16, -0x80, UR14 ;  /* 0xffffff80100478a4 */ /* 0x000fe4000f8e020e */
[----:B------:R-:W-:Y:S01]  /*a8a0*/  UIMAD UR6, UR40, UR7, UR6 ;  /* 0x00000007280672a4 */ /* 0x000fe2000f8e0206 */
[----:B------:R2:W3:Y:S01]  /*a8b0*/  LDS.128 R16, [R146+0xd000] ;  /* 0x00d0000092107984 */ /* 0x0004e20000000c00 */
[----:B------:R-:W-:Y:S01]  /*a8c0*/  IADD3.X R5, R5, UR15, R2, P0, !PT ;  /* 0x0000000f05057c10 */ /* 0x000fe200087fe402 */
[----:B------:R-:W-:Y:S02]  /*a8d0*/  IMAD.U32 R2, RZ, RZ, UR40 ;  /* 0x00000028ff027e24 */ /* 0x000fe4000f8e00ff */
[----:B------:R2:W4:Y:S01]  /*a8e0*/  LDS.128 R20, [R146+0xe000] ;  /* 0x00e0000092147984 */ /* 0x0005220000000c00 */
[----:B-1----:R-:W-:Y:S01]  /*a8f0*/  SHF.R.S32.HI R0, RZ, 0x1f, R8 ;  /* 0x0000001fff007819 */ /* 0x002fe20000011408 */
[----:B------:R-:W-:-:S02]  /*a900*/  IMAD.WIDE.U32 R4, R2, c[0x0][0x3b8], R4 ;  /* 0x0000ee0002047a25 */ /* 0x000fc400078e0004 */
[----:B------:R2:W1:Y:S01]  /*a910*/  LDS.128 R24, [R146+0xf000] ;  /* 0x00f0000092187984 */ /* 0x0004620000000c00 */
[----:B------:R-:W-:-:S03]  /*a920*/  LEA.HI R0, R0, R8, RZ, 0x3 ;  /* 0x0000000800007211 */ /* 0x000fc600078f18ff */
[----:B------:R2:W1:Y:S01]  /*a930*/  LDS.128 R28, [R146+0x10000] ;  /* 0x01000000921c7984 */ /* 0x0004620000000c00 */
[----:B------:R-:W-:Y:S02]  /*a940*/  IADD3 R12, R5, UR6, RZ ;  /* 0x00000006050c7c10 */ /* 0x000fe4000fffe0ff */
[----:B------:R-:W-:Y:S01]  /*a950*/  SHF.R.S32.HI R0, RZ, 0x3, R0 ;  /* 0x00000003ff007819 */ /* 0x000fe20000011400 */
[----:B------:R2:W1:Y:S03]  /*a960*/  LDS.128 R32, [R146+0x11000] ;  /* 0x0110000092207984 */ /* 0x0004660000000c00 */
[----:B------:R-:W-:Y:S01]  /*a970*/  ISETP.GE.OR P4, PT, R0, UR4, P1 ;  /* 0x0000000400007c0c */ /* 0x000fe20008f86670 */
[----:B------:R2:W1:Y:S01]  /*a980*/  LDS.128 R36, [R146+0x12000] ;  /* 0x0120000092247984 */ /* 0x0004620000000c00 */
[----:B------:R-:W-:-:S03]  /*a990*/  SHF.R.S32.HI R14, RZ, 0x1f, R0 ;  /* 0x0000001fff0e7819 */ /* 0x000fc60000011400 */
[----:B------:R2:W1:Y:S08]  /*a9a0*/  LDS.128 R40, [R146+0x13000] ;  /* 0x0130000092287984 */ /* 0x0004700000000c00 */
[----:B------:R-:W-:Y:S05]  /*a9b0*/  @P4 BRA `(.L_x_258) ;  /* 0x000000a000004947 */ /* 0x000fea0003800000 */
[----:B--2---:R-:W2:Y:S01]  /*a9c0*/  LDS.128 R144, [R146+0xc000] ;  /* 0x00c0000092907984 */ /* 0x004ea20000000c00 */
        /* <DEDUP_REMOVED lines=9> */
.L_x_258:
[----:B------:R-:W-:Y:S05]  /*aa60*/  BSYNC B0 ;  /* 0x0000000000007941 */ /* 0x000fea0003800000 */
.L_x_257:
[----:B------:R-:W-:Y:S01]  /*aa70*/  IADD3 R2, R0, 0x20, RZ ;  /* 0x0000002000027810 */ /* 0x000fe20007ffe0ff */
[----:B------:R-:W-:Y:S03]  /*aa80*/  BSSY B0, `(.L_x_259) ;  /* 0x000000e000007945 */ /* 0x000fe60003800000 */
[----:B------:R-:W-:-:S13]  /*aa90*/  ISETP.GE.OR P3, PT, R2, UR4, P1 ;  /* 0x0000000402007c0c */ /* 0x000fda0008f66670 */
        /* <DEDUP_REMOVED lines=12> */
.L_x_260:
[----:B------:R-:W-:Y:S05]  /*ab60*/  BSYNC B0 ;  /* 0x0000000000007941 */ /* 0x000fea0003800000 */
.L_x_259:
        /* <DEDUP_REMOVED lines=15> */
.L_x_262:
[----:B------:R-:W-:Y:S05]  /*ac60*/  BSYNC B0 ;  /* 0x0000000000007941 */ /* 0x000fea0003800000 */
.L_x_261:
[----:B------:R-:W-:Y:S01]  /*ac70*/  IADD3 R2, R0, 0x60, RZ ;  /* 0x0000006000027810 */ /* 0x000fe20007ffe0ff */
[----:B------:R-:W-:Y:S03]  /*ac80*/  BSSY B0, `(.L_x_263) ;  /* 0x000000d000007945 */ /* 0x000fe60003800000 */
[----:B------:R-:W-:-:S13]  /*ac90*/  ISETP.GE.OR P1, PT, R2, UR4, P1 ;  /* 0x0000000402007c0c */ /* 0x000fda0008f26670 */
        /* <DEDUP_REMOVED lines=11> */
.L_x_264:
[----:B------:R-:W-:Y:S05]  /*ad50*/  BSYNC B0 ;  /* 0x0000000000007941 */ /* 0x000fea0003800000 */
.L_x_263:
[----:B------:R-:W-:Y:S01]  /*ad60*/  ULDC.64 UR6, c[0x0][0x3a8] ;  /* 0x0000ea0000067ab9 */ /* 0x000fe20000000a00 */
[----:B------:R-:W-:Y:S01]  /*ad70*/  IMAD.WIDE.U32 R6, R13, c[0x0][0x3a8], R6 ;  /* 0x0000ea000d067a25 */ /* 0x000fe200078e0006 */
[----:B------:R-:W-:Y:S01]  /*ad80*/  UIMAD UR4, UR8, UR6, URZ ;  /* 0x00000006080472a4 */ /* 0x000fe2000f8e023f */
[----:B------:R-:W-:Y:S01]  /*ad90*/  BSSY B0, `(.L_x_265) ;  /* 0x0000016000007945 */ /* 0x000fe20003800000 */
[----:B------:R-:W-:Y:S02]  /*ada0*/  USHF.R.S32.HI UR11, URZ, 0x1f, UR40 ;  /* 0x0000001f3f0b7899 */ /* 0x000fe40008011428 */
[----:B------:R-:W-:Y:S01]  /*adb0*/  UIMAD UR5, UR5, UR7, UR4 ;  /* 0x00000007050572a4 */ /* 0x000fe2000f8e0204 */
[----:B-1----:R-:W-:-:S05]  /*adc0*/  IADD3 R4, P0, R6, UR9, RZ ;  /* 0x0000000906047c10 */ /* 0x002fca000ff1e0ff */
[----:B------:R-:W-:Y:S01]  /*add0*/  IMAD.U32 R2, RZ, RZ, UR5 ;  /* 0x00000005ff027e24 */ /* 0x000fe2000f8e00ff */
[----:B------:R-:W-:Y:S02]  /*ade0*/  ULDC.64 UR4, c[0x0][0x3c0] ;  /* 0x0000f00000047ab9 */ /* 0x000fe40000000a00 */
[----:B------:R-:W-:Y:S02]  /*adf0*/  UIMAD UR4, UR11, UR4, URZ ;  /* 0x000000040b0472a4 */ /* 0x000fe4000f8e023f */
[----:B------:R-:W-:Y:S02]  /*ae00*/  IADD3.X R5, R7, UR10, R2, P0, !PT ;  /* 0x0000000a07057c10 */ /* 0x000fe400087fe402 */
[----:B------:R-:W-:Y:S01]  /*ae10*/  MOV R2, UR40 ;  /* 0x0000002800027c02 */ /* 0x000fe20008000f00 */
[----:B------:R-:W-:-:S04]  /*ae20*/  UIMAD UR4, UR40, UR5, UR4 ;  /* 0x00000005280472a4 */ /* 0x000fc8000f8e0204 */
[----:B------:R-:W-:-:S05]  /*ae30*/  IMAD.WIDE.U32 R4, R2, c[0x0][0x3c0], R4 ;  /* 0x0000f00002047a25 */ /* 0x000fca00078e0004 */
[----:B--2---:R-:W-:Y:S01]  /*ae40*/  IADD3 R10, R5, UR4, RZ ;  /* 0x00000004050a7c10 */ /* 0x004fe2000fffe0ff */
        /* <DEDUP_REMOVED lines=10> */
.L_x_266:
[----:B------:R-:W-:Y:S05]  /*aef0*/  BSYNC B0 ;  /* 0x0000000000007941 */ /* 0x000fea0003800000 */
.L_x_265:
        /* <DEDUP_REMOVED lines=12> */
[----:B------:R1:W-:Y:S02]  /*afc0*/  STG.E.128 [R8.64], R32 ;  /* 0x0000002008007986 */ /* 0x0003e4000c101d0c */
.L_x_268:
[----:B------:R-:W-:Y:S05]  /*afd0*/  BSYNC B0 ;  /* 0x0000000000007941 */ /* 0x000fea0003800000 */
.L_x_267:
        /* <DEDUP_REMOVED lines=13> */
.L_x_270:
[----:B------:R-:W-:Y:S05]  /*b0b0*/  BSYNC B0 ;  /* 0x0000000000007941 */ /* 0x000fea0003800000 */
.L_x_269:
        /* <DEDUP_REMOVED lines=11> */
.L_x_219:
[----:B------:R-:W-:Y:S05]  /*b170*/  BSYNC B1 ;  /* 0x0000000000017941 */ /* 0x000fea0003800000 */
.L_x_197:
[----:B------:R-:W-:Y:S02]  /*b180*/  ULDC UR5, c[0x0][0x218] ;  /* 0x0000860000057ab9 */ /* 0x000fe40000000800 */
[----:B------:R-:W-:-:S04]  /*b190*/  UIADD3 UR5, UR5, 0x7f, URZ ;  /* 0x0000007f05057890 */ /* 0x000fc8000fffe03f */
[----:B------:R-:W-:-:S04]  /*b1a0*/  USHF.R.S32.HI UR4, URZ, 0x1f, UR5 ;  /* 0x0000001f3f047899 */ /* 0x000fc80008011405 */
[----:B------:R-:W-:-:S03]  /*b1b0*/  ULEA.HI UR4, UR4, UR5, URZ, 0x7 ;  /* 0x0000000504047291 */ /* 0x000fc6000f8f383f */
[----:B------:R-:W-:Y:S02]  /*b1c0*/  ULDC UR5, c[0x0][0xc] ;  /* 0x0000030000057ab9 */ /* 0x000fe40000000800 */
[----:B------:R-:W-:Y:S02]  /*b1d0*/  UIADD3 UR16, UR16, UR5, URZ ;  /* 0x0000000510107290 */ /* 0x000fe4000fffe03f */
[----:B------:R-:W-:-:S04]  /*b1e0*/  USHF.R.S32.HI UR4, URZ, 0x7, UR4 ;  /* 0x000000073f047899 */ /* 0x000fc80008011404 */
[----:B------:R-:W-:-:S06]  /*b1f0*/  UISETP.GE.AND UP0, UPT, UR16, UR4, UPT ;  /* 0x000000041000728c */ /* 0x000fcc000bf06270 */
[----:B------:R-:W-:-:S13]  /*b200*/  PLOP3.LUT P0, PT, PT, PT, UP0, 0x80, 0x0 ;  /* 0x000000000000781c */ /* 0x000fda0003f0f008 */
[----:B------:R-:W-:Y:S01]  /*b210*/  @P0 CALL.REL.NOINC `(.L_x_271) ;  /* 0x0000001000000944 */ /* 0x000fe20003c00000 */
[----:B------:R-:W-:Y:S05]  /*b220*/  BRA `(.L_x_272) ;  /* 0xffff5b3000007947 */ /* 0x000fea000383ffff */
.L_x_271:
[----:B------:R-:W-:Y:S05]  /*b230*/  EXIT ;  /* 0x000000000000794d */ /* 0x000fea0003800000 */
.L_x_273:
        /* <DEDUP_REMOVED lines=12> */
.L_x_1255:


//--------------------- .text._ZN5flash44flash_bwd_dq_dk_dv_loop_seqk_parallel_kernelI23Flash_bwd_kernel_traitsILi64ELi128ELi128ELi8ELi4ELi4ELi4ELb0ELb0EN7cutlass10bfloat16_tE19Flash_kernel_traitsILi64ELi128ELi128ELi8ES3_EELb0ELb1ELb0ELb0ELb1ELb1ELb0EEEvNS_16Flash_bwd_paramsE --------------------------
	.section	.text._ZN5flash44flash_bwd_dq_dk_dv_loop_seqk_parallel_kernelI23Flash_bwd_kernel_traitsILi64ELi128ELi128ELi8ELi4ELi4ELi4ELb0ELb0EN7cutlass10bfloat16_tE19Flash_kernel_traitsILi64ELi128ELi128ELi8ES3_EELb0ELb1ELb0ELb0ELb1ELb1ELb0EEEvNS_16Flash_bwd_paramsE,"ax",@progbits
	.sectioninfo	@"SHI_REGISTERS=255"
	.align	128
        .global         _ZN5flash44flash_bwd_dq_dk_dv_loop_seqk_parallel_kernelI23Flash_bwd_kernel_traitsILi64ELi128ELi128ELi8ELi4ELi4ELi4ELb0ELb0EN7cutlass10bfloat16_tE19Flash_kernel_traitsILi64ELi128ELi128ELi8ES3_EELb0ELb1ELb0ELb0ELb1ELb1ELb0EEEvNS_16Flash_bwd_paramsE
        .type           _ZN5flash44flash_bwd_dq_dk_dv_loop_seqk_parallel_kernelI23Flash_bwd_kernel_traitsILi64ELi128ELi128ELi8ELi4ELi4ELi4ELb0ELb0EN7cutlass10bfloat16_tE19Flash_kernel_traitsILi64ELi128ELi128ELi8ES3_EELb0ELb1ELb0ELb0ELb1ELb1ELb0EEEvNS_16Flash_bwd_paramsE,@function
        .size           _ZN5flash44flash_bwd_dq_dk_dv_loop_seqk_parallel_kernelI23Flash_bwd_kernel_traitsILi64ELi128ELi128ELi8ELi4ELi4ELi4ELb0ELb0EN7cutlass10bfloat16_tE19Flash_kernel_traitsILi64ELi128ELi128ELi8ES3_EELb0ELb1ELb0ELb0ELb1ELb1ELb0EEEvNS_16Flash_bwd_paramsE,(.L_x_1256 - _ZN5flash44flash_bwd_dq_dk_dv_loop_seqk_parallel_kernelI23Flash_bwd_kernel_traitsILi64ELi128ELi128ELi8ELi4ELi4ELi4ELb0ELb0EN7cutlass10bfloat16_tE19Flash_kernel_traitsILi64ELi128ELi128ELi8ES3_EELb0ELb1ELb0ELb0ELb1ELb1ELb0EEEvNS_16Flash_bwd_paramsE)
        .other          _ZN5flash44flash_bwd_dq_dk_dv_loop_seqk_parallel_kernelI23Flash_bwd_kernel_traitsILi64ELi128ELi128ELi8ELi4ELi4ELi4ELb0ELb0EN7cutlass10bfloat16_tE19Flash_kernel_traitsILi64ELi128ELi128ELi8ES3_EELb0ELb1ELb0ELb0ELb1ELb1ELb0EEEvNS_16Flash_bwd_paramsE,@"STO_CUDA_ENTRY STV_DEFAULT"
_ZN5flash44flash_bwd_dq_dk_dv_loop_seqk_parallel_kernelI23Flash_bwd_kernel_traitsILi64ELi128ELi128ELi8ELi4ELi4ELi4ELb0ELb0EN7cutlass10bfloat16_tE19Flash_kernel_traitsILi64ELi128ELi128ELi8ES3_EELb0ELb1ELb0ELb0ELb1ELb1ELb0EEEvNS_16Flash_bwd_paramsE:
.text._ZN5flash44flash_bwd_dq_dk_dv_loop_seqk_parallel_kernelI23Flash_bwd_kernel_traitsILi64ELi128ELi128ELi8ELi4ELi4ELi4ELb0ELb0EN7cutlass10bfloat16_tE19Flash_kernel_traitsILi64ELi128ELi128ELi8ES3_EELb0ELb1ELb0ELb0ELb1ELb1ELb0EEEvNS_16Flash_bwd_paramsE:
        /* <DEDUP_REMOVED lines=12> */
[----:B------:R-:W-:Y:S01]  /*00c0*/  IMAD.MOV.U32 R192, RZ, RZ, 0x20 ;  /* 0x00000020ffc07424 */ /* 0x000fe200078e00ff */
[----:B------:R-:W-:Y:S01]  /*00d0*/  ULDC UR34, c[0x0][0x22c] ;  /* 0x00008b0000227ab9 */ /* 0x000fe20000000800 */
[----:B------:R-:W-:Y:S01]  /*00e0*/  IMAD.MOV.U32 R190, RZ, RZ, -0x10 ;  /* 0xfffffff0ffbe7424 */ /* 0x000fe200078e00ff */
[----:B------:R-:W-:Y:S02]  /*00f0*/  ULDC UR23, c[0x0][0x1c0] ;  /* 0x0000700000177ab9 */ /* 0x000fe40000000800 */
[----:B------:R-:W-:Y:S02]  /*0100*/  UIMAD UR26, UR34, UR23, URZ ;  /* 0x00000017221a72a4 */ /* 0x000fe4000f8e023f */
[----:B------:R-:W-:Y:S02]  /*0110*/  UMOV UR4, 0x80 ;  /* 0x0000008000047882 */ /* 0x000fe40000000000 */
[----:B------:R-:W-:-:S02]  /*0120*/  ULDC UR5, c[0x0][0x210] ;  /* 0x0000840000057ab9 */ /* 0x000fc40000000800 */
[----:B------:R-:W-:Y:S02]  /*0130*/  ULDC UR28, c[0x0][0x234] ;  /* 0x00008d00001c7ab9 */ /* 0x000fe40000000800 */
[----:B------:R-:W-:Y:S02]  /*0140*/  ULDC UR27, c[0x0][0x224] ;  /* 0x00008900001b7ab9 */ /* 0x000fe40000000800 */
[----:B------:R-:W-:Y:S02]  /*0150*/  UIMAD UR28, UR4, UR5, UR28 ;  /* 0x00000005041c72a4 */ /* 0x000fe4000f8e021c */
[----:B------:R-:W-:Y:S02]  /*0160*/  UIADD3 UR27, UR4, UR27, URZ ;  /* 0x0000001b041b7290 */ /* 0x000fe4000fffe03f */
[----:B------:R-:W-:Y:S02]  /*0170*/  USHF.R.S32.HI UR4, URZ, 0x1f, UR34 ;  /* 0x0000001f3f047899 */ /* 0x000fe40008011422 */
[----:B------:R-:W-:Y:S01]  /*0180*/  USHF.L.U32 UR25, UR26, 0x7, URZ ;  /* 0x000000071a197899 */ /* 0x000fe2000800063f */
[----:B-1----:R-:W-:Y:S01]  /*0190*/  SHF.R.S32.HI R11, RZ, 0x1f, R13 ;  /* 0x0000001fff0b7819 */ /* 0x002fe2000001140d */
[----:B------:R-:W-:-:S02]  /*01a0*/  UIMAD.WIDE.U32 UR34, UR34, UR23, URZ ;  /* 0x00000017222272a5 */ /* 0x000fc4000f8e003f */
[----:B------:R-:W-:Y:S01]  /*01b0*/  ULDC.64 UR36, c[0x0][0x118] ;  /* 0x0000460000247ab9 */ /* 0x000fe20000000a00 */
[CC--:B------:R-:W-:Y:S01]  /*01c0*/  LEA.HI R3, R11.reuse, R13.reuse, RZ, 0x4 ;  /* 0x0000000d0b037211 */ /* 0x0c0fe200078f20ff */
[----:B------:R-:W-:Y:S01]  /*01d0*/  ULDC UR18, c[0x0][0x1c0] ;  /* 0x0000700000127ab9 */ /* 0x000fe20000000800 */
[-C--:B------:R-:W-:Y:S01]  /*01e0*/  LEA.HI R5, R11, R13.reuse, RZ, 0x5 ;  /* 0x0000000d0b057211 */ /* 0x080fe200078f28ff */
[----:B------:R-:W-:Y:S01]  /*01f0*/  ULDC UR17, c[0x0][0x224] ;  /* 0x0000890000117ab9 */ /* 0x000fe20000000800 */
[----:B------:R-:W-:Y:S01]  /*0200*/  SHF.R.S32.HI R4, RZ, 0x4, R3 ;  /* 0x00000004ff047819 */ /* 0x000fe20000011403 */
[----:B------:R-:W-:Y:S01]  /*0210*/  UMOV UR20, 0x4 ;  /* 0x0000000400147882 */ /* 0x000fe20000000000 */
[--C-:B------:R-:W-:Y:S01]  /*0220*/  SHF.R.S32.HI R6, RZ, 0x5, R5.reuse ;  /* 0x00000005ff067819 */ /* 0x100fe20000011405 */
[----:B------:R-:W-:Y:S01]  /*0230*/  ULDC.64 UR32, c[0x0][0x200] ;  /* 0x0000800000207ab9 */ /* 0x000fe20000000a00 */
[----:B------:R-:W-:Y:S01]  /*0240*/  SHF.R.S32.HI R0, RZ, 0x1f, R5 ;  /* 0x0000001fff007819 */ /* 0x000fe20000011405 */
[----:B------:R-:W-:Y:S01]  /*0250*/  ULDC.64 UR30, c[0x0][0x3c8] ;  /* 0x0000f200001e7ab9 */ /* 0x000fe20000000a00 */
[----:B------:R-:W-:Y:S01]  /*0260*/  LEA.HI R2, R3, R4, RZ, 0x1 ;  /* 0x0000000403027211 */ /* 0x000fe200078f08ff */
[----:B------:R-:W-:Y:S01]  /*0270*/  ULDC UR16, c[0x0][0x224] ;  /* 0x0000890000107ab9 */ /* 0x000fe20000000800 */
[----:B------:R-:W-:Y:S01]  /*0280*/  LEA.HI R0, R0, R6, RZ, 0x2 ;  /* 0x0000000600007211 */ /* 0x000fe200078f10ff */
[----:B------:R-:W-:Y:S01]  /*0290*/  ULDC UR15, c[0x0][0x22c] ;  /* 0x00008b00000f7ab9 */ /* 0x000fe20000000800 */
[----:B------:R-:W-:Y:S01]  /*02a0*/  LOP3.LUT R2, R2, 0xfffffffe, RZ, 0xc0, !PT ;  /* 0xfffffffe02027812 */ /* 0x000fe200078ec0ff */
[----:B------:R-:W-:Y:S01]  /*02b0*/  ULDC UR14, c[0x0][0x214] ;  /* 0x00008500000e7ab9 */ /* 0x000fe20000000800 */
[----:B------:R-:W-:Y:S01]  /*02c0*/  LOP3.LUT R0, R0, 0xfffffffc, RZ, 0xc0, !PT ;  /* 0xfffffffc00007812 */ /* 0x000fe200078ec0ff */
[----:B------:R-:W-:Y:S01]  /*02d0*/  ULDC UR13, c[0x0][0x2e8] ;  /* 0x0000ba00000d7ab9 */ /* 0x000fe20000000800 */
[CC--:B------:R-:W-:Y:S01]  /*02e0*/  LEA.HI R14, R11.reuse, R13.reuse, RZ, 0x2 ;  /* 0x0000000d0b0e7211 */ /* 0x0c0fe200078f10ff */
[----:B------:R-:W-:Y:S01]  /*02f0*/  IMAD.IADD R185, R4, 0x1, -R2 ;  /* 0x0000000104b97824 */ /* 0x000fe200078e0a02 */
[----:B------:R-:W-:Y:S01]  /*0300*/  LEA.HI R15, R11, R13, RZ, 0x3 ;  /* 0x0000000d0b0f7211 */ /* 0x000fe200078f18ff */
[----:B------:R-:W-:Y:S01]  /*0310*/  IMAD.IADD R10, R6, 0x1, -R0 ;  /* 0x00000001060a7824 */ /* 0x000fe200078e0a00 */
[----:B------:R-:W-:Y:S01]  /*0320*/  LOP3.LUT R2, R3, 0xfffffff0, RZ, 0xc0, !PT ;  /* 0xfffffff003027812 */ /* 0x000fe200078ec0ff */
[----:B------:R-:W-:Y:S01]  /*0330*/  UMOV UR22, 0x6 ;  /* 0x0000000600167882 */ /* 0x000fe20000000000 */
[----:B------:R-:W-:Y:S01]  /*0340*/  LOP3.LUT R3, R5, 0xffffffe0, RZ, 0xc0, !PT ;  /* 0xffffffe005037812 */ /* 0x000fe200078ec0ff */
[----:B------:R-:W-:Y:S01]  /*0350*/  ULDC UR12, c[0x0][0x214] ;  /* 0x00008500000c7ab9 */ /* 0x000fe20000000800 */
[----:B------:R-:W-:Y:S01]  /*0360*/  SHF.R.S32.HI R7, RZ, 0x2, R14 ;  /* 0x00000002ff077819 */ /* 0x000fe2000001140e */
[C---:B------:R-:W-:Y:S01]  /*0370*/  IMAD.IADD R2, R13.reuse, 0x1, -R2 ;  /* 0x000000010d027824 */ /* 0x040fe200078e0a02 */
[----:B------:R-:W-:Y:S01]  /*0380*/  SHF.R.S32.HI R5, RZ, 0x1f, R14 ;  /* 0x0000001fff057819 */ /* 0x000fe2000001140e */
[----:B------:R-:W-:Y:S01]  /*0390*/  IMAD.IADD R3, R13, 0x1, -R3 ;  /* 0x000000010d037824 */ /* 0x000fe200078e0a03 */
[----:B------:R-:W-:Y:S01]  /*03a0*/  LOP3.LUT R0, R15, 0xfffffff8, RZ, 0xc0, !PT ;  /* 0xfffffff80f007812 */ /* 0x000fe200078ec0ff */
[----:B------:R-:W-:Y:S01]  /*03b0*/  UMOV UR21, 0xffffc000 ;  /* 0xffffc00000157882 */ /* 0x000fe20000000000 */
[----:B------:R-:W-:Y:S01]  /*03c0*/  SHF.R.S32.HI R4, RZ, 0x3, R15 ;  /* 0x00000003ff047819 */ /* 0x000fe2000001140f */
[----:B------:R-:W-:Y:S01]  /*03d0*/  UIMAD UR23, UR4, UR23, URZ ;  /* 0x00000017041772a4 */ /* 0x000fe2000f8e023f */
[----:B------:R-:W-:Y:S01]  /*03e0*/  LEA.HI R5, R5, R7, RZ, 0x3 ;  /* 0x0000000705057211 */ /* 0x000fe200078f18ff */
[----:B------:R-:W-:Y:S01]  /*03f0*/  IMAD.IADD R0, R13, 0x1, -R0 ;  /* 0x000000010d007824 */ /* 0x000fe200078e0a00 */
[----:B------:R-:W-:Y:S01]  /*0400*/  SHF.R.S32.HI R9, RZ, 0x1f, R2 ;  /* 0x0000001fff097819 */ /* 0x000fe20000011402 */
[----:B------:R-:W-:Y:S01]  /*0410*/  IMAD.SHL.U32 R4, R4, 0x40, RZ ;  /* 0x0000004004047824 */ /* 0x000fe200078e00ff */
[----:B------:R-:W-:Y:S01]  /*0420*/  LOP3.LUT R5, R5, 0xfffffff8, RZ, 0xc0, !PT ;  /* 0xfffffff805057812 */ /* 0x000fe200078ec0ff */
[----:B------:R-:W-:Y:S01]  /*0430*/  IMAD.SHL.U32 R6, R0, 0x8, RZ ;  /* 0x0000000800067824 */ /* 0x000fe200078e00ff */
[----:B------:R-:W-:Y:S01]  /*0440*/  SHF.R.S32.HI R8, RZ, 0x1f, R3 ;  /* 0x0000001fff087819 */ /* 0x000fe20000011403 */
[----:B------:R-:W-:Y:S01]  /*0450*/  USHF.R.S32.HI UR24, URZ, 0x1f, UR25 ;  /* 0x0000001f3f187899 */ /* 0x000fe20008011419 */
[----:B------:R-:W-:Y:S01]  /*0460*/  LOP3.LUT R4, R4, 0x1c0, RZ, 0xc0, !PT ;  /* 0x000001c004047812 */ /* 0x000fe200078ec0ff */
[----:B------:R-:W-:Y:S01]  /*0470*/  IMAD.IADD R7, R7, 0x1, -R5 ;  /* 0x0000000107077824 */ /* 0x000fe200078e0a05 */
[----:B------:R-:W-:Y:S01]  /*0480*/  LEA.HI R9, R9, R2, RZ, 0x3 ;  /* 0x0000000209097211 */ /* 0x000fe200078f18ff */
[----:B------:R-:W-:Y:S01]  /*0490*/  UMOV UR19, 0x6 ;  /* 0x0000000600137882 */ /* 0x000fe20000000000 */
[----:B------:R-:W-:-:S02]  /*04a0*/  LEA.HI R5, R11, R13, RZ, 0x6 ;  /* 0x0000000d0b057211 */ /* 0x000fc400078f30ff */
[----:B------:R-:W-:Y:S02]  /*04b0*/  LOP3.LUT R6, R4, 0x38, R6, 0xf8, !PT ;  /* 0x0000003804067812 */ /* 0x000fe400078ef806 */
[----:B------:R-:W-:Y:S01]  /*04c0*/  SHF.R.U32.HI R4, RZ, 0x3, R4 ;  /* 0x00000003ff047819 */ /* 0x000fe20000011604 */
[----:B------:R-:W-:Y:S01]  /*04d0*/  IMAD.SHL.U32 R5, R5, 0x8, RZ ;  /* 0x0000000805057824 */ /* 0x000fe200078e00ff */
[----:B------:R-:W-:Y:S02]  /*04e0*/  LEA.HI R8, R8, R3, RZ, 0x2 ;  /* 0x0000000308087211 */ /* 0x000fe400078f10ff */
[----:B------:R-:W-:Y:S02]  /*04f0*/  LOP3.LUT R3, R9, 0xfffffff8, RZ, 0xc0, !PT ;  /* 0xfffffff809037812 */ /* 0x000fe400078ec0ff */
[----:B------:R-:W-:Y:S02]  /*0500*/  LOP3.LUT R4, R6, R4, RZ, 0x3c, !PT ;  /* 0x0000000406047212 */ /* 0x000fe400078e3cff */
[----:B------:R-:W-:Y:S01]  /*0510*/  LOP3.LUT P4, RZ, R0, 0x2, RZ, 0xc0, !PT ;  /* 0x0000000200ff7812 */ /* 0x000fe2000788c0ff */
[----:B------:R-:W-:Y:S01]  /*0520*/  IMAD.IADD R12, R2, 0x1, -R3 ;  /* 0x00000001020c7824 */ /* 0x000fe200078e0a03 */
[----:B------:R-:W-:Y:S01]  /*0530*/  LOP3.LUT R2, R4, 0xfffffe00, R5, 0xf8, !PT ;  /* 0xfffffe0004027812 */ /* 0x000fe200078ef805 */
[----:B------:R-:W-:Y:S01]  /*0540*/  IMAD.SHL.U32 R5, R185, 0x200, RZ ;  /* 0x00000200b9057824 */ /* 0x000fe200078e00ff */
[C---:B------:R-:W-:Y:S01]  /*0550*/  LOP3.LUT P3, RZ, R0.reuse, 0x4, RZ, 0xc0, !PT ;  /* 0x0000000400ff7812 */ /* 0x040fe2000786c0ff */
[----:B------:R-:W-:Y:S01]  /*0560*/  IMAD.SHL.U32 R0, R0, 0x40, RZ ;  /* 0x0000004000007824 */ /* 0x000fe200078e00ff */
[----:B------:R-:W-:Y:S01]  /*0570*/  LEA.HI R6, R11, R13, RZ, 0x7 ;  /* 0x0000000d0b067211 */ /* 0x000fe200078f38ff */
[----:B------:R1:W-:Y:S01]  /*0580*/  STL [R1+0xc], R2 ;  /* 0x00000c0201007387 */ /* 0x0003e20000100800 */
[----:B------:R-:W-:-:S02]  /*0590*/  SEL R176, R192, 0xffffffe0, !P4 ;  /* 0xffffffe0c0b07807 */ /* 0x000fc40006000000 */
[----:B------:R-:W-:Y:S02]  /*05a0*/  LOP3.LUT R0, R0, 0x1c0, RZ, 0xc0, !PT ;  /* 0x000001c000007812 */ /* 0x000fe400078ec0ff */
[----:B------:R-:W-:Y:S02]  /*05b0*/  SHF.R.S32.HI R6, RZ, 0x7, R6 ;  /* 0x00000007ff067819 */ /* 0x000fe40000011406 */
[----:B------:R-:W-:Y:S02]  /*05c0*/  LOP3.LUT R174, R0, 0x8, R15, 0xf8, !PT ;  /* 0x0000000800ae7812 */ /* 0x000fe400078ef80f */
[----:B------:R-:W-:-:S04]  /*05d0*/  SHF.R.U32.HI R4, RZ, 0x3, R0 ;  /* 0x00000003ff047819 */ /* 0x000fc80000011600 */
[----:B------:R-:W-:Y:S02]  /*05e0*/  LOP3.LUT R174, R174, R4, RZ, 0x3c, !PT ;  /* 0x00000004aeae7212 */ /* 0x000fe400078e3cff */
[----:B-1----:R-:W-:-:S04]  /*05f0*/  LOP3.LUT R2, R7, 0x1, RZ, 0xc0, !PT ;  /* 0x0000000107027812 */ /* 0x002fc800078ec0ff */
[----:B------:R-:W-:Y:S01]  /*0600*/  ISETP.NE.U32.AND P0, PT, R2, 0x1, PT ;  /* 0x000000010200780c */ /* 0x000fe20003f05070 */
[----:B------:R-:W-:-:S03]  /*0610*/  IMAD.SHL.U32 R2, R10, 0x10, RZ ;  /* 0x000000100a027824 */ /* 0x000fc600078e00ff */
[----:B------:R-:W-:Y:S02]  /*0620*/  R2P PR, R7, 0x6 ;  /* 0x0000000607007804 */ /* 0x000fe40000000000 */
[----:B------:R-:W-:Y:S01]  /*0630*/  LOP3.LUT R3, R0, 0x30, R2, 0xf8, !PT ;  /* 0x0000003000037812 */ /* 0x000fe200078ef802 */
[----:B------:R-:W-:Y:S01]  /*0640*/  IMAD R0, R6, 0x1000, R5 ;  /* 0x0000100006007824 */ /* 0x000fe200078e0205 */
[----:B------:R-:W-:Y:S01]  /*0650*/  LEA.HI.SX32 R16, R8, R2, 0x1e ;  /* 0x0000000208107211 */ /* 0x000fe200078ff2ff */
[----:B------:R-:W-:Y:S01]  /*0660*/  IMAD.SHL.U32 R8, R13, 0x2, RZ ;  /* 0x000000020d087824 */ /* 0x000fe200078e00ff */
[----:B------:R-:W-:Y:S01]  /*0670*/  LOP3.LUT R3, R3, 0x8, R15, 0xf8, !PT ;  /* 0x0000000803037812 */ /* 0x000fe200078ef80f */
[----:B------:R-:W-:Y:S01]  /*0680*/  IMAD.IADD R174, R0, 0x1, R174 ;  /* 0x0000000100ae7824 */ /* 0x000fe200078e02ae */
[----:B------:R-:W-:Y:S01]  /*0690*/  LOP3.LUT R0, R14, 0x7ffffffc, RZ, 0xc0, !PT ;  /* 0x7ffffffc0e007812 */ /* 0x000fe200078ec0ff */
[----:B------:R-:W-:Y:S01]  /*06a0*/  IMAD.SHL.U32 R2, R6, 0x8, RZ ;  /* 0x0000000806027824 */ /* 0x000fe200078e00ff */
[----:B------:R-:W-:Y:S01]  /*06b0*/  LOP3.LUT R3, R5, R3, R4, 0xf6, !PT ;  /* 0x0000000305037212 */ /* 0x000fe200078ef604 */
[----:B------:R-:W-:Y:S01]  /*06c0*/  STL [R1+0x2c], R16 ;  /* 0x00002c1001007387 */ /* 0x000fe20000100800 */
[----:B------:R-:W-:Y:S01]  /*06d0*/  LOP3.LUT R8, R8, 0x6, RZ, 0xc0, !PT ;  /* 0x0000000608087812 */ /* 0x000fe200078ec0ff */
[----:B------:R-:W-:Y:S01]  /*06e0*/  IMAD.IADD R5, R13, 0x1, -R0 ;  /* 0x000000010d057824 */ /* 0x000fe200078e0a00 */
[----:B------:R-:W-:Y:S01]  /*06f0*/  LOP3.LUT R2, R2, 0x8, RZ, 0xc0, !PT ;  /* 0x0000000802027812 */ /* 0x000fe200078ec0ff */
[----:B------:R-:W-:Y:S01]  /*0700*/  IMAD.SHL.U32 R0, R7, 0x40, RZ ;  /* 0x0000004007007824 */ /* 0x000fe200078e00ff */
[----:B------:R-:W-:Y:S01]  /*0710*/  SEL R192, R192, 0xffffffe0, !P1 ;  /* 0xffffffe0c0c07807 */ /* 0x000fe20004800000 */
[----:B------:R-:W-:Y:S01]  /*0720*/  IMAD.SHL.U32 R5, R5, 0x2, RZ ;  /* 0x0000000205057824 */ /* 0x000fe200078e00ff */
[----:B------:R-:W-:Y:S01]  /*0730*/  SEL R190, R190, 0x10, !P0 ;  /* 0x00000010bebe7807 */ /* 0x000fe20004000000 */
[----:B------:R-:W-:Y:S01]  /*0740*/  IMAD.SHL.U32 R7, R185, 0x10, RZ ;  /* 0x00000010b9077824 */ /* 0x000fe200078e00ff */
[----:B------:R-:W-:Y:S01]  /*0750*/  LOP3.LUT R0, R0, 0x1c0, RZ, 0xc0, !PT ;  /* 0x000001c000007812 */ /* 0x000fe200078ec0ff */
[----:B------:R-:W-:-:S02]  /*0760*/  IMAD R11, R6, 0x40, R8 ;  /* 0x00000040060b7824 */ /* 0x000fc400078e0208 */
[----:B------:R-:W-:Y:S01]  /*0770*/  IMAD R8, R6, 0x2000, R5 ;  /* 0x0000200006087824 */ /* 0x000fe200078e0205 */
[----:B------:R-:W-:Y:S01]  /*0780*/  SHF.R.U32.HI R4, RZ, 0x3, R0 ;  /* 0x00000003ff047819 */ /* 0x000fe20000011600 */
[----:B------:R-:W-:Y:S01]  /*0790*/  IMAD.SHL.U32 R185, R185, 0x8, RZ ;  /* 0x00000008b9b97824 */ /* 0x000fe200078e00ff */
[----:B------:R-:W-:Y:S01]  /*07a0*/  LOP3.LUT R7, R2, 0x10, R7, 0xf8, !PT ;  /* 0x0000001002077812 */ /* 0x000fe200078ef807 */
[----:B------:R1:W-:Y:S01]  /*07b0*/  STL [R1+0x24], R11 ;  /* 0x0000240b01007387 */ /* 0x0003e20000100800 */
[-C--:B------:R-:W-:Y:S01]  /*07c0*/  LOP3.LUT R6, R4, R0.reuse, R2, 0x1e, !PT ;  /* 0x0000000004067212 */ /* 0x080fe200078e1e02 */
[----:B------:R-:W-:Y:S01]  /*07d0*/  IMAD R2, R10, 0x400, R8 ;  /* 0x000004000a027824 */ /* 0x000fe200078e0208 */
[----:B------:R-:W-:Y:S01]  /*07e0*/  LOP3.LUT R4, R4, R0, RZ, 0xfc, !PT ;  /* 0x0000000004047212 */ /* 0x000fe200078efcff */
[----:B------:R-:W-:Y:S01]  /*07f0*/  IMAD R0, R10, 0x400, R5 ;  /* 0x000004000a007824 */ /* 0x000fe200078e0205 */
[----:B------:R-:W-:Y:S01]  /*0800*/  IADD3 R5, R16, -0x80, RZ ;  /* 0xffffff8010057810 */ /* 0x000fe20007ffe0ff */
[----:B------:R-:W-:-:S02]  /*0810*/  IMAD.SHL.U32 R174, R174, 0x2, RZ ;  /* 0x00000002aeae7824 */ /* 0x000fc400078e00ff */
[----:B------:R-:W-:Y:S02]  /*0820*/  IMAD.IADD R188, R4, 0x1, R2 ;  /* 0x0000000104bc7824 */ /* 0x000fe400078e0202 */
[----:B------:R-:W-:Y:S02]  /*0830*/  IMAD.SHL.U32 R2, R12, 0x40, RZ ;  /* 0x000000400c027824 */ /* 0x000fe400078e00ff */
[----:B------:R-:W-:Y:S01]  /*0840*/  IMAD.IADD R8, R0, 0x1, R6 ;  /* 0x0000000100087824 */ /* 0x000fe200078e0206 */
[----:B------:R-:W-:Y:S01]  /*0850*/  SHF.R.S32.HI R6, RZ, 0x1f, R5 ;  /* 0x0000001fff067819 */ /* 0x000fe20000011405 */
[----:B------:R-:W-:Y:S01]  /*0860*/  IMAD.SHL.U32 R0, R9, 0x40, RZ ;  /* 0x0000004009007824 */ /* 0x000fe200078e00ff */
[----:B------:R-:W-:Y:S01]  /*0870*/  LOP3.LUT R2, R2, 0x1c0, RZ, 0xc0, !PT ;  /* 0x000001c002027812 */ /* 0x000fe200078ec0ff */
[----:B------:R-:W-:Y:S01]  /*0880*/  IMAD.SHL.U32 R188, R188, 0x2, RZ ;  /* 0x00000002bcbc7824 */ /* 0x000fe200078e00ff */
[----:B------:R-:W-:Y:S01]  /*0890*/  SHF.L.U64.HI R6, R5, 0x2, R6 ;  /* 0x0000000205067819 */ /* 0x000fe20000010206 */
[----:B------:R-:W-:Y:S01]  /*08a0*/  IMAD.IADD R177, R174, 0x1, R176 ;  /* 0x00000001aeb17824 */ /* 0x000fe200078e02b0 */
[----:B------:R-:W-:Y:S01]  /*08b0*/  SHF.R.U32.HI R4, RZ, 0x3, R2 ;  /* 0x00000003ff047819 */ /* 0x000fe20000011602 */
[----:B------:R-:W-:Y:S01]  /*08c0*/  IMAD.IADD R191, R188, 0x1, R190 ;  /* 0x00000001bcbf7824 */ /* 0x000fe200078e02be */
[----:B------:R-:W-:Y:S01]  /*08d0*/  LOP3.LUT R0, R0, 0xfffffe00, RZ, 0xc0, !PT ;  /* 0xfffffe0000007812 */ /* 0x000fe200078ec0ff */
[----:B------:R2:W-:Y:S01]  /*08e0*/  STL [R1+0x20], R6 ;  /* 0x0000200601007387 */ /* 0x0005e20000100800 */
[----:B------:R-:W-:Y:S01]  /*08f0*/  LOP3.LUT R185, R2, 0x8, R185, 0xf8, !PT ;  /* 0x0000000802b97812 */ /* 0x000fe200078ef8b9 */
[----:B------:R-:W-:Y:S01]  /*0900*/  IMAD.IADD R195, R188, 0x1, R192 ;  /* 0x00000001bcc37824 */ /* 0x000fe200078e02c0 */
[----:B------:R-:W-:Y:S01]  /*0910*/  LOP3.LUT R2, R4, R7, R2, 0x1e, !PT ;  /* 0x0000000704027212 */ /* 0x000fe200078e1e02 */
[----:B------:R-:W-:Y:S01]  /*0920*/  IMAD R5, R10, 0x400, R0 ;  /* 0x000004000a057824 */ /* 0x000fe200078e0200 */
[----:B------:R-:W-:Y:S01]  /*0930*/  LOP3.LUT R185, R185, R4, RZ, 0x3c, !PT ;  /* 0x00000004b9b97212 */ /* 0x000fe200078e3cff */
[----:B------:R-:W-:Y:S01]  /*0940*/  IMAD.IADD R194, R191, 0x1, R192 ;  /* 0x00000001bfc27824 */ /* 0x000fe200078e02c0 */
[----:B------:R-:W-:Y:S01]  /*0950*/  LOP3.LUT R184, R2, R0, RZ, 0xfc, !PT ;  /* 0x0000000002b87212 */ /* 0x000fe200078efcff */
[----:B------:R-:W-:Y:S01]  /*0960*/  IMAD.MOV.U32 R0, RZ, RZ, 0x40 ;  /* 0x00000040ff007424 */ /* 0x000fe200078e00ff */
[----:B------:R-:W-:Y:S01]  /*0970*/  LEA R8, R8, 0xc000, 0x1 ;  /* 0x0000c00008087811 */ /* 0x000fe200078e08ff */
[----:B------:R-:W-:-:S02]  /*0980*/  IMAD.MOV.U32 R2, RZ, RZ, 0x440 ;  /* 0x00000440ff027424 */ /* 0x000fc400078e00ff */
[----:B------:R-:W-:Y:S01]  /*0990*/  IMAD.IADD R185, R5, 0x1, R185 ;  /* 0x0000000105b97824 */ /* 0x000fe200078e02b9 */
[----:B------:R-:W-:Y:S01]  /*09a0*/  SEL R175, R0, 0xffffffc0, !P3 ;  /* 0xffffffc000af7807 */ /* 0x000fe20005800000 */
[--C-:B------:R-:W-:Y:S01]  /*09b0*/  IMAD.IADD R5, R192, 0x1, R8.reuse ;  /* 0x00000001c0057824 */ /* 0x100fe200078e0208 */
[----:B------:R-:W-:Y:S01]  /*09c0*/  SEL R0, R0, 0xffffffc0, !P2 ;  /* 0xffffffc000007807 */ /* 0x000fe20005000000 */
[----:B------:R-:W-:Y:S01]  /*09d0*/  STL [R1+0x28], R8 ;  /* 0x0000280801007387 */ /* 0x000fe20000100800 */
[----:B------:R-:W-:Y:S01]  /*09e0*/  SEL R2, R2, 0x3c0, !P2 ;  /* 0x000003c002027807 */ /* 0x000fe20005000000 */
[----:B------:R-:W-:Y:S01]  /*09f0*/  IMAD.IADD R175, R174, 0x1, R175 ;  /* 0x00000001aeaf7824 */ /* 0x000fe200078e02af */
[----:B------:R-:W-:Y:S01]  /*0a00*/  IADD3 R13, R8, 0x420, RZ ;  /* 0x00000420080d7810 */ /* 0x000fe20007ffe0ff */
[----:B-1----:R-:W-:Y:S01]  /*0a10*/  IMAD.IADD R11, R0, 0x1, R8 ;  /* 0x00000001000b7824 */ /* 0x002fe200078e0208 */
[C---:B------:R-:W-:Y:S01]  /*0a20*/  IADD3 R9, R8.reuse, 0x2020, RZ ;  /* 0x0000202008097810 */ /* 0x040fe20007ffe0ff */
[C---:B------:R-:W-:Y:S01]  /*0a30*/  IMAD.IADD R4, R8.reuse, 0x1, R2 ;  /* 0x0000000108047824 */ /* 0x040fe200078e0202 */
[----:B------:R-:W-:Y:S01]  /*0a40*/  @P1 IADD3 R13, R8, 0x3e0, RZ ;  /* 0x000003e0080d1810 */ /* 0x000fe20007ffe0ff */
[----:B------:R-:W-:Y:S01]  /*0a50*/  IMAD.IADD R189, R188, 0x1, R0 ;  /* 0x00000001bcbd7824 */ /* 0x000fe200078e0200 */
[C---:B------:R-:W-:Y:S01]  /*0a60*/  IADD3 R12, R8.reuse, 0x2420, RZ ;  /* 0x00002420080c7810 */ /* 0x040fe20007ffe0ff */
[----:B------:R-:W-:Y:S01]  /*0a70*/  STL [R1+0x40], R11 ;  /* 0x0000400b01007387 */ /* 0x000fe20000100800 */
[----:B------:R-:W-:Y:S01]  /*0a80*/  @P1 IADD3 R9, R8, 0x1fe0, RZ ;  /* 0x00001fe008091810 */ /* 0x000fe20007ffe0ff */
[--C-:B------:R-:W-:Y:S01]  /*0a90*/  IMAD.IADD R190, R190, 0x1, R189.reuse ;  /* 0x00000001bebe7824 */ /* 0x100fe200078e02bd */
[C---:B--2---:R-:W-:Y:S01]  /*0aa0*/  IADD3 R6, R8.reuse, 0x2040, RZ ;  /* 0x0000204008067810 */ /* 0x044fe20007ffe0ff */
[----:B------:R1:W-:Y:S01]  /*0ab0*/  STL [R1+0x5c], R5 ;  /* 0x00005c0501007387 */ /* 0x0003e20000100800 */
[----:B------:R-:W-:Y:S01]  /*0ac0*/  @P1 IADD3 R12, R8, 0x23e0, RZ ;  /* 0x000023e0080c1810 */ /* 0x000fe20007ffe0ff */
[----:B------:R-:W-:Y:S01]  /*0ad0*/  IMAD.IADD R193, R192, 0x1, R189 ;  /* 0x00000001c0c17824 */ /* 0x000fe200078e02bd */
[----:B------:R-:W-:Y:S01]  /*0ae0*/  @P2 IADD3 R6, R8, 0x1fc0, RZ ;  /* 0x00001fc008062810 */ /* 0x000fe20007ffe0ff */
[----:B------:R-:W-:Y:S01]  /*0af0*/  STL [R1+0x3c], R4 ;  /* 0x00003c0401007387 */ /* 0x000fe20000100800 */
[----:B------:R-:W-:-:S02]  /*0b00*/  IMAD.SHL.U32 R3, R3, 0x2, RZ ;  /* 0x0000000203037824 */ /* 0x000fc400078e00ff */
[----:B------:R-:W-:Y:S01]  /*0b10*/  IMAD.IADD R176, R176, 0x1, R175 ;  /* 0x00000001b0b07824 */ /* 0x000fe200078e02af */
[----:B------:R-:W-:Y:S04]  /*0b20*/  STL [R1+0x48], R13 ;  /* 0x0000480d01007387 */ /* 0x000fe80000100800 */
[----:B------:R-:W-:Y:S04]  /*0b30*/  STL [R1+0x30], R9 ;  /* 0x0000300901007387 */ /* 0x000fe80000100800 */
[----:B------:R-:W-:Y:S04]  /*0b40*/  STL [R1+0x44], R12 ;  /* 0x0000440c01007387 */ /* 0x000fe80000100800 */
[----:B------:R2:W-:Y:S01]  /*0b50*/  STL [R1+0x38], R6 ;  /* 0x0000380601007387 */ /* 0x0005e20000100800 */
[----:B-1----:R-:W-:-:S02]  /*0b60*/  IADD3 R5, R8, 0x2440, RZ ;  /* 0x0000244008057810 */ /* 0x002fc40007ffe0ff */
[----:B------:R-:W-:-:S05]  /*0b70*/  @P2 IADD3 R5, R8, 0x23c0, RZ ;  /* 0x000023c008052810 */ /* 0x000fca0007ffe0ff */
[----:B------:R1:W-:Y:S01]  /*0b80*/  STL [R1+0x34], R5 ;  /* 0x0000340501007387 */ /* 0x0003e20000100800 */
[----:B--2---:R-:W-:-:S05]  /*0b90*/  IMAD.IADD R6, R192, 0x1, R11 ;  /* 0x00000001c0067824 */ /* 0x004fca00078e020b */
[----:B------:R2:W-:Y:S01]  /*0ba0*/  STL [R1+0x58], R6 ;  /* 0x0000580601007387 */ /* 0x0005e20000100800 */
[----:B-1----:R-:W-:Y:S02]  /*0bb0*/  IMAD.IADD R5, R192, 0x1, R4 ;  /* 0x00000001c0057824 */ /* 0x002fe400078e0204 */
[--C-:B------:R-:W-:Y:S02]  /*0bc0*/  IMAD.IADD R4, R0, 0x1, R9.reuse ;  /* 0x0000000100047824 */ /* 0x100fe400078e0209 */
[----:B------:R-:W-:Y:S01]  /*0bd0*/  IMAD.IADD R0, R2, 0x1, R9 ;  /* 0x0000000102007824 */ /* 0x000fe200078e0209 */
[----:B------:R2:W-:Y:S01]  /*0be0*/  STL [R1+0x54], R5 ;  /* 0x0000540501007387 */ /* 0x0005e20000100800 */
[----:B------:R-:W-:-:S03]  /*0bf0*/  IMAD.IADD R192, R192, 0x1, R190 ;  /* 0x00000001c0c07824 */ /* 0x000fc600078e02be */
[----:B------:R2:W-:Y:S04]  /*0c00*/  STL [R1+0x50], R4 ;  /* 0x0000500401007387 */ /* 0x0005e80000100800 */
[----:B------:R2:W-:Y:S02]  /*0c10*/  STL [R1+0x4c], R0 ;  /* 0x00004c0001007387 */ /* 0x0005e40000100800 */
.L_x_282:
[----:B------:R-:W-:Y:S01]  /*0c20*/  ULDC.64 UR4, c[0x0][0x258] ;  /* 0x0000960000047ab9 */ /* 0x000fe20000000a00 */
[----:B------:R-:W-:Y:S01]  /*0c30*/  ISETP.NE.U32.AND P1, PT, RZ, c[0x0][0x250], PT ;  /* 0x00009400ff007a0c */ /* 0x000fe20003f25070 */
[----:B------:R-:W-:Y:S02]  /*0c40*/  UISETP.NE.U32.AND UP1, UPT, URZ, UR4, UPT ;  /* 0x000000043f00728c */ /* 0x000fe4000bf25070 */
[----:B------:R-:W-:Y:S01]  /*0c50*/  ULDC.64 UR6, c[0x0][0x258] ;  /* 0x0000960000067ab9 */ /* 0x000fe20000000a00 */
[----:B------:R-:W-:Y:S01]  /*0c60*/  ISETP.NE.AND.EX P1, PT, RZ, c[0x0][0x254], PT, P1 ;  /* 0x00009500ff007a0c */ /* 0x000fe20003f25310 */
[----:B------:R-:W-:-:S06]  /*0c70*/  UISETP.NE.AND.EX UP1, UPT, URZ, UR5, UPT, UP1 ;  /* 0x000000053f00728c */ /* 0x000fcc000bf25310 */
[----:B------:R-:W-:-:S05]  /*0c80*/  PLOP3.LUT P0, PT, PT, PT, UP1, 0x80, 0x0 ;  /* 0x000000000000781c */ /* 0x000fca0003f0f018 */
[----:B------:R-:W-:Y:S01]  /*0c90*/  @UP1 UMOV UR4, 0x4 ;  /* 0x0000000400041882 */ /* 0x000fe20000000000 */
[----:B---3--:R-:W1:Y:S01]  /*0ca0*/  @P1 S2R R7, SR_CTAID.Y ;  /* 0x0000000000071919 */ /* 0x008e620000002600 */
[----:B--2---:R-:W-:-:S06]  /*0cb0*/  @P1 IMAD.MOV.U32 R6, RZ, RZ, 0x4 ;  /* 0x00000004ff061424 */ /* 0x004fcc00078e00ff */
[----:B------:R-:W2:Y:S01]  /*0cc0*/  @P0 S2R R0, SR_CTAID.Y ;  /* 0x0000000000000919 */ /* 0x000ea20000002600 */
[----:B-1----:R-:W-:-:S06]  /*0cd0*/  @P1 IMAD.WIDE R6, R7, R6, c[0x0][0x250] ;  /* 0x0000940007061625 */ /* 0x002fcc00078e0206 */
[----:B------:R-:W3:Y:S01]  /*0ce0*/  @P1 LDG.E R6, [R6.64] ;  /* 0x0000002406061981 */ /* 0x000ee2000c1e1900 */
[----:B--2---:R-:W1:Y:S02]  /*0cf0*/  @P0 R2UR UR5, R0 ;  /* 0x00000000000503c2 */ /* 0x004e6400000e0000 */
[----:B-1----:R-:W-:-:S06]  /*0d00*/  @UP1 UIMAD.WIDE UR4, UR5, UR4, UR6 ;  /* 0x00000004050412a5 */ /* 0x002fcc000f8e0206 */
[----:B------:R-:W-:Y:S02]  /*0d10*/  IMAD.U32 R4, RZ, RZ, UR4 ;  /* 0x00000004ff047e24 */ /* 0x000fe4000f8e00ff */
[----:B------:R-:W-:Y:S01]  /*0d20*/  IMAD.U32 R5, RZ, RZ, UR5 ;  /* 0x00000005ff057e24 */ /* 0x000fe2000f8e00ff */
[----:B------:R-:W-:Y:S02]  /*0d30*/  UMOV UR38, URZ ;  /* 0x0000003f00267c82 */ /* 0x000fe40008000000 */
[----:B------:R-:W-:Y:S02]  /*0d40*/  ULDC.64 UR4, c[0x0][0x268] ;  /* 0x00009a0000047ab9 */ /* 0x000fe40000000a00 */
[----:B------:R-:W2:Y:S01]  /*0d50*/  @P0 LDG.E R0, [R4.64] ;  /* 0x0000002404000981 */ /* 0x000ea2000c1e1900 */
[----:B------:R-:W-:-:S04]  /*0d60*/  @!UP1 UISETP.NE.U32.AND UP0, UPT, URZ, UR4, UPT ;  /* 0x000000043f00928c */ /* 0x000fc8000bf05070 */
[----:B------:R-:W-:-:S03]  /*0d70*/  @!UP1 UISETP.NE.AND.EX UP0, UPT, URZ, UR5, UPT, UP0 ;  /* 0x000000053f00928c */ /* 0x000fc6000bf05300 */
[----:B------:R-:W-:Y:S02]  /*0d80*/  ULDC.64 UR4, c[0x0][0x218] ;  /* 0x0000860000047ab9 */ /* 0x000fe40000000a00 */
[----:B------:R-:W-:Y:S02]  /*0d90*/  @!UP1 USEL UR5, URZ, UR5, !UP0 ;  /* 0x000000053f059287 */ /* 0x000fe4000c000000 */
[----:B------:R-:W-:Y:S01]  /*0da0*/  USHF.L.U32 UR39, UR29, 0x7, URZ ;  /* 0x000000071d277899 */ /* 0x000fe2000800063f */
[----:B---3--:R-:W1:Y:S08]  /*0db0*/  @P1 R2UR UR38, R6 ;  /* 0x00000000062613c2 */ /* 0x008e7000000e0000 */
[----:B--2---:R-:W1:Y:S02]  /*0dc0*/  @P0 R2UR UR40, R0 ;  /* 0x00000000002803c2 */ /* 0x004e6400000e0000 */
[----:B-1----:R-:W-:-:S02]  /*0dd0*/  @UP1 UIADD3 UR40, UR40, -UR38, URZ ;  /* 0x8000002628281290 */ /* 0x002fc4000fffe03f */
[----:B------:R-:W-:-:S04]  /*0de0*/  @!UP1 UIADD3 UR40, UR5, UR4, -UR38 ;  /* 0x0000000405289290 */ /* 0x000fc8000fffe826 */
[----:B------:R-:W-:-:S06]  /*0df0*/  UISETP.GE.AND UP0, UPT, UR39, UR40, UPT ;  /* 0x000000282700728c */ /* 0x000fcc000bf06270 */
[----:B------:R-:W-:-:S13]  /*0e00*/  PLOP3.LUT P0, PT, PT, PT, UP0, 0x80, 0x0 ;  /* 0x000000000000781c */ /* 0x000fda0003f0f008 */
[----:B-----5:R-:W-:Y:S05]  /*0e10*/  @P0 BRA `(.L_x_274) ;  /* 0x0000746000000947 */ /* 0x020fea0003800000 */
[----:B------:R-:W-:Y:S01]  /*0e20*/  IABS R6, c[0x0][0x1c8] ;  /* 0x0000720000067a13 */ /* 0x000fe20000000000 */
[----:B------:R-:W1:Y:S01]  /*0e30*/  S2R R2, SR_CTAID.Z ;  /* 0x0000000000027919 */ /* 0x000e620000002700 */
[----:B------:R-:W2:Y:S01]  /*0e40*/  S2UR UR45, SR_CTAID.Z ;  /* 0x00000000002d79c3 */ /* 0x000ea20000002700 */
[----:B------:R-:W-:Y:S01]  /*0e50*/  ULDC.64 UR4, c[0x0][0x240] ;  /* 0x0000900000047ab9 */ /* 0x000fe20000000a00 */
[----:B------:R-:W3:Y:S01]  /*0e60*/  I2F.RP R4, R6 ;  /* 0x0000000600047306 */ /* 0x000ee20000209400 */
[----:B------:R-:W4:Y:S01]  /*0e70*/  S2R R7, SR_CTAID.X ;  /* 0x0000000000077919 */ /* 0x000f220000002500 */
[----:B------:R-:W-:Y:S01]  /*0e80*/  ULDC UR7, c[0x0][0x1c8] ;  /* 0x0000720000077ab9 */ /* 0x000fe20000000800 */
[----:B------:R-:W-:Y:S01]  /*0e90*/  ISETP.NE.AND P3, PT, RZ, c[0x0][0x1c8], PT ;  /* 0x00007200ff007a0c */ /* 0x000fe20003f65270 */
[----:B------:R-:W-:Y:S02]  /*0ea0*/  ULDC UR48, c[0x0][0x214] ;  /* 0x0000850000307ab9 */ /* 0x000fe40000000800 */
[----:B------:R-:W5:Y:S01]  /*0eb0*/  S2UR UR10, SR_CTAID.Y ;  /* 0x00000000000a79c3 */ /* 0x000f620000002600 */
[----:B------:R-:W-:-:S02]  /*0ec0*/  UISETP.NE.U32.AND UP1, UPT, URZ, UR4, UPT ;  /* 0x000000043f00728c */ /* 0x000fc4000bf25070 */
[----:B------:R-:W-:Y:S02]  /*0ed0*/  UIADD3 UR48, UR48, 0x7f, URZ ;  /* 0x0000007f30307890 */ /* 0x000fe4000fffe03f */
[----:B------:R-:W-:Y:S02]  /*0ee0*/  ULDC.U8 UR4, c[0x0][0x328] ;  /* 0x0000ca0000047ab9 */ /* 0x000fe40000000000 */
[----:B------:R-:W-:Y:S02]  /*0ef0*/  UISETP.NE.AND UP0, UPT, UR4, URZ, UPT ;  /* 0x0000003f0400728c */ /* 0x000fe4000bf05270 */
[----:B------:R-:W-:Y:S01]  /*0f00*/  USHF.R.S32.HI UR43, URZ, 0x1f, UR48 ;  /* 0x0000001f3f2b7899 */ /* 0x000fe20008011430 */
[----:B---3--:R-:W3:Y:S01]  /*0f10*/  MUFU.RCP R4, R4 ;  /* 0x0000000400047308 */ /* 0x008ee20000001000 */
[----:B------:R-:W-:Y:S02]  /*0f20*/  UISETP.NE.AND.EX UP1, UPT, URZ, UR5, UPT, UP1 ;  /* 0x000000053f00728c */ /* 0x000fe4000bf25310 */
[----:B------:R-:W-:Y:S01]  /*0f30*/  ULEA.HI UR43, UR43, UR48, URZ, 0x7 ;  /* 0x000000302b2b7291 */ /* 0x000fe2000f8f383f */
[----:B-1----:R-:W-:Y:S01]  /*0f40*/  IABS R2, R2 ;  /* 0x0000000200027213 */ /* 0x002fe20000000000 */
[----:B--2---:R-:W-:-:S02]  /*0f50*/  ULOP3.LUT UR7, UR45, UR7, URZ, 0x3c, !UPT ;  /* 0x000000072d077292 */ /* 0x004fc4000f8e3c3f */
[----:B------:R-:W-:Y:S02]  /*0f60*/  ULOP3.LUT UR48, UR43, 0xffffff80, URZ, 0xc0, !UPT ;  /* 0xffffff802b307892 */ /* 0x000fe4000f8ec03f */
[----:B------:R-:W-:Y:S02]  /*0f70*/  ULDC UR6, c[0x0][0x214] ;  /* 0x0000850000067ab9 */ /* 0x000fe40000000800 */
[----:B------:R-:W-:Y:S01]  /*0f80*/  ISETP.LE.AND P2, PT, RZ, UR7, PT ;  /* 0x00000007ff007c0c */ /* 0x000fe2000bf43270 */
[----:B------:R-:W-:Y:S02]  /*0f90*/  ULDC UR5, c[0x0][0x22c] ;  /* 0x00008b0000057ab9 */ /* 0x000fe40000000800 */
[----:B------:R-:W-:Y:S01]  /*0fa0*/  ULDC UR8, c[0x0][0x1c0] ;  /* 0x0000700000087ab9 */ /* 0x000fe20000000800 */
[----:B---3--:R-:W-:Y:S01]  /*0fb0*/  IADD3 R4, R4, 0xffffffe, RZ ;  /* 0x0ffffffe04047810 */ /* 0x008fe20007ffe0ff */
[----:B-----5:R-:W-:Y:S02]  /*0fc0*/  @UP0 UIMAD UR9, UR10, UR6, URZ ;  /* 0x000000060a0902a4 */ /* 0x020fe4000f8e023f */
[----:B------:R-:W-:Y:S01]  /*0fd0*/  UIMAD UR5, UR45, UR5, URZ ;  /* 0x000000052d0572a4 */ /* 0x000fe2000f8e023f */
[----:B------:R-:W1:Y:S01]  /*0fe0*/  F2I.FTZ.U32.TRUNC.NTZ R5, R4 ;  /* 0x0000000400057305 */ /* 0x000e62000021f000 */
[----:B------:R-:W-:-:S02]  /*0ff0*/  UIMAD.WIDE UR52, UR10, 0x80, URZ ;  /* 0x000000800a3478a5 */ /* 0x000fc4000f8e023f */
[----:B------:R-:W-:Y:S02]  /*1000*/  @!UP0 UIMAD UR8, UR10, UR8, UR45 ;  /* 0x000000080a0882a4 */ /* 0x000fe4000f8e022d */
[----:B------:R-:W-:Y:S02]  /*1010*/  UIADD3 UR48, UR48, -0x80, URZ ;  /* 0xffffff8030307890 */ /* 0x000fe4000fffe03f */
[----:B------:R-:W-:Y:S02]  /*1020*/  ULDC.U8 UR41, c[0x0][0x3d0] ;  /* 0x0000f40000297ab9 */ /* 0x000fe40000000000 */
[----:B------:R-:W-:Y:S02]  /*1030*/  ULDC UR42, c[0x0][0x234] ;  /* 0x00008d00002a7ab9 */ /* 0x000fe40000000800 */
[----:B------:R-:W-:Y:S02]  /*1040*/  ULDC UR51, c[0x0][0x1c0] ;  /* 0x0000700000337ab9 */ /* 0x000fe40000000800 */
[----:B------:R-:W-:-:S02]  /*1050*/  @UP0 UIMAD UR42, UR45, UR42, UR9 ;  /* 0x0000002a2d2a02a4 */ /* 0x000fc4000f8e0209 */
[----:B------:R-:W-:Y:S01]  /*1060*/  USHF.R.S32.HI UR47, URZ, 0x1f, UR38 ;  /* 0x0000001f3f2f7899 */ /* 0x000fe20008011426 */
[--C-:B-1----:R-:W-:Y:S01]  /*1070*/  IMAD.MOV R0, RZ, RZ, -R5.reuse ;  /* 0x000000ffff007224 */ /* 0x102fe200078e0a05 */
[----:B------:R-:W-:Y:S01]  /*1080*/  USHF.R.S32.HI UR44, URZ, 0x1f, UR39 ;  /* 0x0000001f3f2c7899 */ /* 0x000fe20008011427 */
[----:B------:R-:W-:Y:S01]  /*1090*/  IMAD.MOV.U32 R4, RZ, RZ, RZ ;  /* 0x000000ffff047224 */ /* 0x000fe200078e00ff */
[----:B------:R-:W-:Y:S01]  /*10a0*/  USHF.R.S32.HI UR11, URZ, 0x1f, UR10 ;  /* 0x0000001f3f0b7899 */ /* 0x000fe2000801140a */
[----:B------:R-:W-:Y:S01]  /*10b0*/  IMAD R0, R0, R6, RZ ;  /* 0x0000000600007224 */ /* 0x000fe200078e02ff */
[----:B------:R-:W-:Y:S02]  /*10c0*/  USHF.R.S32.HI UR46, URZ, 0x1f, UR45 ;  /* 0x0000001f3f2e7899 */ /* 0x000fe4000801142d */
[----:B------:R-:W-:Y:S01]  /*10d0*/  USHF.R.S32.HI UR51, URZ, 0x1f, UR51 ;  /* 0x0000001f3f337899 */ /* 0x000fe20008011433 */
[----:B------:R-:W-:Y:S01]  /*10e0*/  IMAD.HI.U32 R0, R5, R0, R4 ;  /* 0x0000000005007227 */ /* 0x000fe200078e0004 */
[----:B------:R-:W-:-:S02]  /*10f0*/  USHF.R.S32.HI UR4, URZ, 0x1f, UR5 ;  /* 0x0000001f3f047899 */ /* 0x000fc40008011405 */
[----:B------:R-:W-:Y:S01]  /*1100*/  USEL UR7, UR52, URZ, UP1 ;  /* 0x0000003f34077287 */ /* 0x000fe20008800000 */
[----:B------:R-:W-:Y:S01]  /*1110*/  IMAD.MOV.U32 R4, RZ, RZ, R2 ;  /* 0x000000ffff047224 */ /* 0x000fe200078e0002 */
[----:B------:R-:W-:Y:S02]  /*1120*/  USEL UR50, UR53, URZ, UP1 ;  /* 0x0000003f35327287 */ /* 0x000fe40008800000 */
[----:B------:R-:W-:Y:S01]  /*1130*/  USHF.R.S32.HI UR43, URZ, 0x7, UR43 ;  /* 0x000000073f2b7899 */ /* 0x000fe2000801142b */
[----:B------:R-:W-:Y:S01]  /*1140*/  IMAD.HI.U32 R0, R0, R4, RZ ;  /* 0x0000000400007227 */ /* 0x000fe200078e00ff */
[----:B------:R-:W-:Y:S02]  /*1150*/  @!UP0 UIMAD UR42, UR8, UR6, URZ ;  /* 0x00000006082a82a4 */ /* 0x000fe4000f8e023f */
[----:B------:R-:W-:Y:S01]  /*1160*/  USHF.R.S32.HI UR49, URZ, 0x1f, UR48 ;  /* 0x0000001f3f317899 */ /* 0x000fe20008011430 */
[----:B------:R-:W-:-:S04]  /*1170*/  IMAD.MOV R2, RZ, RZ, -R0 ;  /* 0x000000ffff027224 */ /* 0x000fc800078e0a00 */
[----:B------:R-:W-:Y:S02]  /*1180*/  IMAD R2, R6, R2, R4 ;  /* 0x0000000206027224 */ /* 0x000fe400078e0204 */
[----:B----4-:R-:W-:-:S03]  /*1190*/  IMAD.WIDE.U32 R4, R7, c[0x0][0x3d8], RZ ;  /* 0x0000f60007047a25 */ /* 0x010fc600078e00ff */
[----:B------:R-:W-:-:S13]  /*11a0*/  ISETP.GT.U32.AND P1, PT, R6, R2, PT ;  /* 0x000000020600720c */ /* 0x000fda0003f24070 */
[----:B------:R-:W-:Y:S01]  /*11b0*/  @!P1 IMAD.IADD R2, R2, 0x1, -R6 ;  /* 0x0000000102029824 */ /* 0x000fe200078e0a06 */
[----:B------:R-:W-:Y:S02]  /*11c0*/  @!P1 IADD3 R0, R0, 0x1, RZ ;  /* 0x0000000100009810 */ /* 0x000fe40007ffe0ff */
[----:B------:R-:W-:Y:S02]  /*11d0*/  ISETP.NE.AND P1, PT, RZ, UR41, PT ;  /* 0x00000029ff007c0c */ /* 0x000fe4000bf25270 */
[----:B------:R-:W-:Y:S01]  /*11e0*/  ISETP.GE.U32.AND P0, PT, R2, R6, PT ;  /* 0x000000060200720c */ /* 0x000fe20003f06070 */
[----:B------:R-:W-:Y:S01]  /*11f0*/  IMAD R2, R7, c[0x0][0x3dc], R5 ;  /* 0x0000f70007027a24 */ /* 0x000fe200078e0205 */
[----:B------:R-:W-:-:S04]  /*1200*/  SEL R7, R4, RZ, P1 ;  /* 0x000000ff04077207 */ /* 0x000fc80000800000 */
[----:B------:R-:W-:-:S07]  /*1210*/  SEL R9, R2, RZ, P1 ;  /* 0x000000ff02097207 */ /* 0x000fce0000800000 */
[----:B------:R-:W-:Y:S02]  /*1220*/  @P0 IADD3 R0, R0, 0x1, RZ ;  /* 0x0000000100000810 */ /* 0x000fe40007ffe0ff */
[----:B------:R-:W-:-:S03]  /*1230*/  PLOP3.LUT P0, PT, PT, PT, UP0, 0x80, 0x0 ;  /* 0x000000000000781c */ /* 0x000fc60003f0f008 */
[----:B------:R-:W-:Y:S01]  /*1240*/  @!P2 IMAD.MOV R0, RZ, RZ, -R0 ;  /* 0x000000ffff00a224 */ /* 0x000fe200078e0a00 */
[----:B------:R-:W-:-:S04]  /*1250*/  @!P3 LOP3.LUT R0, RZ, c[0x0][0x1c8], RZ, 0x33, !PT ;  /* 0x00007200ff00ba12 */ /* 0x000fc800078e33ff */
[----:B------:R-:W-:-:S05]  /*1260*/  SHF.R.S32.HI R21, RZ, 0x1f, R0 ;  /* 0x0000001fff157819 */ /* 0x000fca0000011400 */
[----:B------:R-:W-:Y:S05]  /*1270*/  @!P0 BRA `(.L_x_275) ;  /* 0x0000003000008947 */ /* 0x000fea0003800000 */
[----:B------:R-:W-:-:S04]  /*1280*/  UIMAD UR41, UR27, UR10, URZ ;  /* 0x0000000a1b2972a4 */ /* 0x000fc8000f8e023f */
[----:B------:R-:W-:Y:S01]  /*1290*/  UIMAD UR41, UR28, UR45, UR41 ;  /* 0x0000002d1c2972a4 */ /* 0x000fe2000f8e0229 */
[----:B------:R-:W-:Y:S05]  /*12a0*/  BRA `(.L_x_276) ;  /* 0x0000002000007947 */ /* 0x000fea0003800000 */
.L_x_275:
[----:B------:R-:W-:-:S04]  /*12b0*/  UIMAD UR41, UR10, UR18, UR45 ;  /* 0x000000120a2972a4 */ /* 0x000fc8000f8e022d */
[----:B------:R-:W-:Y:S02]  /*12c0*/  UIMAD UR41, UR41, UR17, URZ ;  /* 0x00000011292972a4 */ /* 0x000fe4000f8e023f */
.L_x_276:
[----:B------:R-:W1:Y:S01]  /*12d0*/  S2R R22, SR_TID.X ;  /* 0x0000000000167919 */ /* 0x000e620000002100 */
[----:B------:R-:W-:-:S03]  /*12e0*/  IMAD.U32 R8, RZ, RZ, UR5 ;  /* 0x00000005ff087e24 */ /* 0x000fc6000f8e00ff */
[----:B------:R-:W2:Y:S01]  /*12f0*/  LDL R24, [R1+0xc] ;  /* 0x00000c0001187983 */ /* 0x000ea20000100800 */
[----:B------:R-:W-:Y:S01]  /*1300*/  IMAD.U32 R5, RZ, RZ, UR4 ;  /* 0x00000004ff057e24 */ /* 0x000fe2000f8e00ff */
[----:B------:R-:W-:Y:S02]  /*1310*/  UIADD3 UR38, UP0, UR39, UR38, URZ ;  /* 0x0000002627267290 */ /* 0x000fe4000ff1e03f */
[----:B------:R-:W3:Y:S01]  /*1320*/  S2R R20, SR_CTAID.Y ;  /* 0x0000000000147919 */ /* 0x000ee20000002600 */
[----:B------:R-:W-:Y:S02]  /*1330*/  ULDC.64 UR4, c[0x0][0x368] ;  /* 0x0000da0000047ab9 */ /* 0x000fe40000000a00 */
[----:B------:R-:W-:Y:S02]  /*1340*/  UIMAD UR4, UR11, UR4, URZ ;  /* 0x000000040b0472a4 */ /* 0x000fe4000f8e023f */
[----:B------:R-:W-:Y:S02]  /*1350*/  UIMAD.WIDE UR52, UR10, UR16, UR48 ;  /* 0x000000100a3472a5 */ /* 0x000fe4000f8e0230 */
[----:B------:R-:W-:-:S02]  /*1360*/  UIMAD UR6, UR10, UR5, UR4 ;  /* 0x000000050a0672a4 */ /* 0x000fc4000f8e0204 */
[----:B------:R-:W-:Y:S02]  /*1370*/  UIMAD UR51, UR51, UR15, UR23 ;  /* 0x0000000f333372a4 */ /* 0x000fe4000f8e0217 */
[----:B------:R-:W-:Y:S02]  /*1380*/  ULDC.64 UR4, c[0x0][0x180] ;  /* 0x0000600000047ab9 */ /* 0x000fe40000000a00 */
[----:B------:R-:W-:Y:S02]  /*1390*/  UIMAD UR4, UR11, UR4, URZ ;  /* 0x000000040b0472a4 */ /* 0x000fe4000f8e023f */
[----:B------:R-:W-:Y:S01]  /*13a0*/  UIADD3 UR51, UR35, UR51, URZ ;  /* 0x0000003323337290 */ /* 0x000fe2000fffe03f */
[----:B-1----:R-:W-:Y:S01]  /*13b0*/  SHF.R.S32.HI R23, RZ, 0x1f, R22 ;  /* 0x0000001fff177819 */ /* 0x002fe20000011416 */
[----:B------:R-:W-:Y:S02]  /*13c0*/  UIMAD UR8, UR10, UR5, UR4 ;  /* 0x000000050a0872a4 */ /* 0x000fe4000f8e0204 */
[----:B------:R-:W-:Y:S01]  /*13d0*/  UIADD3.X UR44, UR47, UR44, URZ, UP0, !UPT ;  /* 0x0000002c2f2c7290 */ /* 0x000fe200087fe43f */
[CC--:B------:R-:W-:Y:S01]  /*13e0*/  LEA.HI R4, R23.reuse, R22.reuse, RZ, 0x5 ;  /* 0x0000001617047211 */ /* 0x0c0fe200078f28ff */
[----:B------:R-:W-:Y:S01]  /*13f0*/  ULDC.64 UR4, c[0x0][0x188] ;  /* 0x0000620000047ab9 */ /* 0x000fe20000000a00 */
[----:B------:R-:W-:Y:S01]  /*1400*/  LEA.HI R11, R23, R22, RZ, 0x3 ;  /* 0x00000016170b7211 */ /* 0x000fe200078f18ff */
[----:B------:R-:W-:Y:S01]  /*1410*/  UIMAD UR4, UR11, UR4, URZ ;  /* 0x000000040b0472a4 */ /* 0x000fe2000f8e023f */
[----:B------:R-:W-:-:S02]  /*1420*/  LOP3.LUT R2, R4, 0xffffffe0, RZ, 0xc0, !PT ;  /* 0xffffffe004027812 */ /* 0x000fc400078ec0ff */
[----:B------:R-:W-:Y:S01]  /*1430*/  SHF.R.S32.HI R4, RZ, 0x5, R4 ;  /* 0x00000005ff047819 */ /* 0x000fe20000011404 */
[----:B------:R-:W-:Y:S01]  /*1440*/  UIMAD UR5, UR10, UR5, UR4 ;  /* 0x000000050a0572a4 */ /* 0x000fe2000f8e0204 */
[----:B------:R-:W-:Y:S01]  /*1450*/  SHF.R.S32.HI R10, RZ, 0x3, R11 ;  /* 0x00000003ff0a7819 */ /* 0x000fe2000001140b */
[----:B------:R-:W-:-:S03]  /*1460*/  IMAD.IADD R2, R22, 0x1, -R2 ;  /* 0x0000000116027824 */ /* 0x000fc600078e0a02 */
[----:B------:R-:W-:Y:S01]  /*1470*/  SHF.R.S32.HI R13, RZ, 0x1f, R10 ;  /* 0x0000001fff0d7819 */ /* 0x000fe2000001140a */
[----:B------:R-:W-:Y:S02]  /*1480*/  IMAD R2, R4, UR26, R2 ;  /* 0x0000001a04027c24 */ /* 0x000fe4000f8e0202 */
[----:B------:R-:W-:-:S03]  /*1490*/  IMAD.WIDE.U32 R16, R10, c[0x0][0x198], RZ ;  /* 0x000066000a107a25 */ /* 0x000fc600078e00ff */
[----:B------:R-:W-:Y:S01]  /*14a0*/  IADD3 R8, P2, P0, R2, UR25, R8 ;  /* 0x0000001902087c10 */ /* 0x000fe2000f85e008 */
[C---:B------:R-:W-:Y:S01]  /*14b0*/  IMAD R4, R13.reuse, c[0x0][0x198], RZ ;  /* 0x000066000d047a24 */ /* 0x040fe200078e02ff */
[----:B------:R-:W-:Y:S01]  /*14c0*/  SHF.R.S32.HI R2, RZ, 0x1f, R2 ;  /* 0x0000001fff027819 */ /* 0x000fe20000011402 */
[----:B------:R-:W-:Y:S02]  /*14d0*/  IMAD R6, R13, c[0x0][0x1a0], RZ ;  /* 0x000068000d067a24 */ /* 0x000fe400078e02ff */
[----:B------:R-:W-:Y:S01]  /*14e0*/  IMAD R4, R10, c[0x0][0x19c], R4 ;  /* 0x000067000a047a24 */ /* 0x000fe200078e0204 */
[----:B------:R-:W-:Y:S01]  /*14f0*/  IADD3.X R2, R2, UR24, R5, P2, P0 ;  /* 0x0000001802027c10 */ /* 0x000fe200097e0405 */
[----:B------:R-:W-:Y:S01]  /*1500*/  IMAD.WIDE.U32 R14, R10, c[0x0][0x1a0], RZ ;  /* 0x000068000a0e7a25 */ /* 0x000fe200078e00ff */
[----:B------:R-:W-:-:S03]  /*1510*/  IADD3 R8, P0, R8, R7, RZ ;  /* 0x0000000708087210 */ /* 0x000fc60007f1e0ff */
[----:B------:R-:W-:Y:S02]  /*1520*/  IMAD.IADD R5, R17, 0x1, R4 ;  /* 0x0000000111057824 */ /* 0x000fe400078e0204 */
[----:B------:R-:W-:Y:S01]  /*1530*/  IMAD.X R9, R2, 0x1, R9, P0 ;  /* 0x0000000102097824 */ /* 0x000fe200000e0609 */
[----:B------:R-:W-:Y:S01]  /*1540*/  LOP3.LUT R2, R11, 0xfffffff8, RZ, 0xc0, !PT ;  /* 0xfffffff80b027812 */ /* 0x000fe200078ec0ff */
[----:B------:R-:W-:Y:S01]  /*1550*/  IMAD.MOV.U32 R4, RZ, RZ, R16 ;  /* 0x000000ffff047224 */ /* 0x000fe200078e0010 */
[----:B------:R-:W-:Y:S01]  /*1560*/  IADD3 R12, P0, R10, UR48, RZ ;  /* 0x000000300a0c7c10 */ /* 0x000fe2000ff1e0ff */
[----:B------:R-:W-:Y:S02]  /*1570*/  IMAD.U32 R11, RZ, RZ, UR38 ;  /* 0x00000026ff0b7e24 */ /* 0x000fe4000f8e00ff */
[----:B------:R-:W-:Y:S01]  /*1580*/  IMAD.IADD R2, R22, 0x1, -R2 ;  /* 0x0000000116027824 */ /* 0x000fe200078e0a02 */
[----:B------:R-:W-:Y:S01]  /*1590*/  IADD3.X R13, R13, UR49, RZ, P0, !PT ;  /* 0x000000310d0d7c10 */ /* 0x000fe200087fe4ff */
[----:B------:R-:W-:Y:S01]  /*15a0*/  IMAD R6, R10, c[0x0][0x1a4], R6 ;  /* 0x000069000a067a24 */ /* 0x000fe200078e0206 */
[----:B------:R-:W-:Y:S01]  /*15b0*/  UIADD3 UR49, UP1, UR52, UR7, URZ ;  /* 0x0000000734317290 */ /* 0x000fe2000ff3e03f */
[----:B------:R-:W-:-:S03]  /*15c0*/  IMAD.WIDE.U32 R18, R11, c[0x0][0x198], R4 ;  /* 0x000066000b127a25 */ /* 0x000fc600078e0004 */
[----:B------:R-:W-:Y:S01]  /*15d0*/  UIADD3.X UR50, UR53, UR50, URZ, UP1, !UPT ;  /* 0x0000003235327290 */ /* 0x000fe20008ffe43f */
[----:B------:R-:W-:Y:S01]  /*15e0*/  IMAD.SHL.U32 R4, R2, 0x8, RZ ;  /* 0x0000000802047824 */ /* 0x000fe200078e00ff */
[----:B------:R-:W-:Y:S01]  /*15f0*/  UIMAD UR51, UR51, UR49, URZ ;  /* 0x00000031333372a4 */ /* 0x000fe2000f8e023f */
[----:B------:R-:W-:Y:S02]  /*1600*/  IMAD.IADD R7, R15, 0x1, R6 ;  /* 0x000000010f077824 */ /* 0x000fe400078e0206 */
[----:B------:R-:W-:Y:S01]  /*1610*/  IMAD.MOV.U32 R6, RZ, RZ, R14 ;  /* 0x000000ffff067224 */ /* 0x000fe200078e000e */
[----:B------:R-:W-:Y:S01]  /*1620*/  SHF.R.S32.HI R5, RZ, 0x1f, R4 ;  /* 0x0000001fff057819 */ /* 0x000fe20000011404 */
[----:B------:R-:W-:Y:S01]  /*1630*/  IMAD.U32 R14, RZ, RZ, UR38 ;  /* 0x00000026ff0e7e24 */ /* 0x000fe2000f8e00ff */
[----:B------:R-:W-:Y:S01]  /*1640*/  UIMAD UR50, UR50, UR34, UR51 ;  /* 0x00000022323272a4 */ /* 0x000fe2000f8e0233 */
[----:B------:R-:W-:Y:S02]  /*1650*/  IMAD R2, R13, c[0x0][0x190], RZ ;  /* 0x000064000d027a24 */ /* 0x000fe400078e02ff */
[----:B------:R-:W-:-:S04]  /*1660*/  IMAD.WIDE.U32 R16, R14, c[0x0][0x1a0], R6 ;  /* 0x000068000e107a25 */ /* 0x000fc800078e0006 */
[----:B------:R-:W-:Y:S02]  /*1670*/  IMAD.U32 R14, RZ, RZ, UR34 ;  /* 0x00000022ff0e7e24 */ /* 0x000fe4000f8e00ff */
[----:B------:R-:W-:Y:S02]  /*1680*/  IMAD.U32 R15, RZ, RZ, UR35 ;  /* 0x00000023ff0f7e24 */ /* 0x000fe4000f8e00ff */
[C---:B------:R-:W-:Y:S02]  /*1690*/  IMAD R2, R12.reuse, c[0x0][0x194], R2 ;  /* 0x000065000c027a24 */ /* 0x040fe400078e0202 */
[----:B------:R-:W-:-:S04]  /*16a0*/  IMAD.WIDE.U32 R10, R12, c[0x0][0x190], R4 ;  /* 0x000064000c0a7a25 */ /* 0x000fc800078e0004 */
[----:B------:R-:W-:-:S04]  /*16b0*/  IMAD.WIDE.U32 R14, R14, UR49, R8 ;  /* 0x000000310e0e7c25 */ /* 0x000fc8000f8e0008 */
[----:B---3--:R-:W-:Y:S01]  /*16c0*/  IMAD.WIDE.U32 R8, R20, c[0x0][0x368], R4 ;  /* 0x0000da0014087a25 */ /* 0x008fe200078e0004 */
[----:B------:R-:W-:-:S03]  /*16d0*/  LEA R186, P0, R14, c[0x0][0x350], 0x2 ;  /* 0x0000d4000eba7a11 */ /* 0x000fc600078010ff */
[----:B------:R-:W-:Y:S01]  /*16e0*/  IMAD.IADD R11, R11, 0x1, R2 ;  /* 0x000000010b0b7824 */ /* 0x000fe200078e0202 */
[----:B------:R-:W-:Y:S01]  /*16f0*/  IADD3 R9, R9, UR6, RZ ;  /* 0x0000000609097c10 */ /* 0x000fe2000fffe0ff */
[----:B------:R-:W-:Y:S01]  /*1700*/  IMAD.WIDE.U32 R6, R20, c[0x0][0x180], R4 ;  /* 0x0000600014067a25 */ /* 0x000fe200078e0004 */
[----:B------:R-:W-:-:S03]  /*1710*/  ULDC.64 UR6, c[0x0][0x198] ;  /* 0x0000660000067ab9 */ /* 0x000fc60000000a00 */
[----:B------:R-:W-:Y:S01]  /*1720*/  IMAD R2, R13, c[0x0][0x370], RZ ;  /* 0x0000dc000d027a24 */ /* 0x000fe200078e02ff */
[----:B------:R-:W-:Y:S01]  /*1730*/  IADD3 R7, R7, UR8, RZ ;  /* 0x0000000807077c10 */ /* 0x000fe2000fffe0ff */
[C---:B------:R-:W-:Y:S01]  /*1740*/  IMAD.WIDE.U32 R4, R20.reuse, c[0x0][0x188], R4 ;  /* 0x0000620014047a25 */ /* 0x040fe200078e0004 */
[----:B------:R-:W-:Y:S02]  /*1750*/  ULDC.64 UR8, c[0x0][0x178] ;  /* 0x00005e0000087ab9 */ /* 0x000fe40000000a00 */
[----:B------:R-:W-:Y:S01]  /*1760*/  UIMAD UR49, UR11, UR8, URZ ;  /* 0x000000080b3172a4 */ /* 0x000fe2000f8e023f */
[----:B------:R-:W-:Y:S01]  /*1770*/  IMAD.WIDE.U32 R10, R20, c[0x0][0x178], R10 ;  /* 0x00005e00140a7a25 */ /* 0x000fe200078e000a */
[----:B------:R-:W-:Y:S01]  /*1780*/  IADD3 R5, R5, UR5, RZ ;  /* 0x0000000505057c10 */ /* 0x000fe2000fffe0ff */
[----:B------:R-:W-:Y:S02]  /*1790*/  ULDC.64 UR4, c[0x0][0x1a0] ;  /* 0x0000680000047ab9 */ /* 0x000fe40000000a00 */
[C---:B------:R-:W-:Y:S01]  /*17a0*/  IMAD R20, R12.reuse, c[0x0][0x374], R2 ;  /* 0x0000dd000c147a24 */ /* 0x040fe200078e0202 */
[----:B------:R-:W-:Y:S01]  /*17b0*/  UIMAD UR47, UR44, UR4, URZ ;  /* 0x000000042c2f72a4 */ /* 0x000fe2000f8e023f */
[----:B------:R-:W-:Y:S01]  /*17c0*/  IMAD R2, R21, c[0x0][0x1b8], RZ ;  /* 0x00006e0015027a24 */ /* 0x000fe200078e02ff */
[----:B------:R-:W-:Y:S01]  /*17d0*/  UIMAD UR8, UR44, UR6, URZ ;  /* 0x000000062c0872a4 */ /* 0x000fe2000f8e023f */
[----:B------:R-:W-:Y:S01]  /*17e0*/  IMAD.WIDE.U32 R8, R12, c[0x0][0x370], R8 ;  /* 0x0000dc000c087a25 */ /* 0x000fe200078e0008 */
[----:B------:R-:W-:-:S02]  /*17f0*/  UIMAD UR47, UR38, UR5, UR47 ;  /* 0x00000005262f72a4 */ /* 0x000fc4000f8e022f */
[----:B------:R-:W-:Y:S01]  /*1800*/  UIMAD UR8, UR38, UR7, UR8 ;  /* 0x00000007260872a4 */ /* 0x000fe2000f8e0208 */
[----:B------:R-:W-:Y:S01]  /*1810*/  IMAD R12, R21, c[0x0][0x1b0], RZ ;  /* 0x00006c00150c7a24 */ /* 0x000fe200078e02ff */
[----:B------:R-:W-:Y:S01]  /*1820*/  UIMAD UR49, UR10, UR9, UR49 ;  /* 0x000000090a3172a4 */ /* 0x000fe2000f8e0231 */
[C---:B------:R-:W-:Y:S01]  /*1830*/  IMAD R13, R0.reuse, c[0x0][0x1bc], R2 ;  /* 0x00006f00000d7a24 */ /* 0x040fe200078e0202 */
[----:B------:R-:W-:Y:S01]  /*1840*/  IADD3 R2, R15, UR50, RZ ;  /* 0x000000320f027c10 */ /* 0x000fe2000fffe0ff */
[----:B------:R-:W-:Y:S01]  /*1850*/  IMAD.WIDE.U32 R6, R0, c[0x0][0x1b0], R6 ;  /* 0x00006c0000067a25 */ /* 0x000fe200078e0006 */
[----:B------:R-:W1:Y:S01]  /*1860*/  S2R R21, SR_CTAID.Z ;  /* 0x0000000000157919 */ /* 0x000e620000002700 */
[----:B------:R-:W-:Y:S01]  /*1870*/  ULDC.64 UR10, c[0x0][0x1a8] ;  /* 0x00006a00000a7ab9 */ /* 0x000fe20000000a00 */
[----:B------:R-:W-:Y:S01]  /*1880*/  LEA.HI.X R187, R14, c[0x0][0x354], R2, 0x2, P0 ;  /* 0x0000d5000ebb7a11 */ /* 0x000fe200000f1402 */
[----:B------:R-:W-:Y:S01]  /*1890*/  IMAD.WIDE.U32 R4, R0, c[0x0][0x1b8], R4 ;  /* 0x00006e0000047a25 */ /* 0x000fe200078e0004 */
[----:B------:R-:W-:Y:S01]  /*18a0*/  IADD3 R2, P2, R6, R18, RZ ;  /* 0x0000001206027210 */ /* 0x000fe20007f5e0ff */
[----:B------:R-:W-:-:S02]  /*18b0*/  UIMAD UR10, UR46, UR10, URZ ;  /* 0x0000000a2e0a72a4 */ /* 0x000fc4000f8e023f */
[----:B------:R-:W-:Y:S01]  /*18c0*/  IMAD R12, R0, c[0x0][0x1b4], R12 ;  /* 0x00006d00000c7a24 */ /* 0x000fe200078e020c */
[----:B------:R-:W-:Y:S01]  /*18d0*/  IADD3 R15, P0, R4, R16, RZ ;  /* 0x00000010040f7210 */ /* 0x000fe20007f1e0ff */
[----:B------:R-:W-:Y:S01]  /*18e0*/  IMAD.IADD R6, R5, 0x1, R13 ;  /* 0x0000000105067824 */ /* 0x000fe200078e020d */
[----:B------:R-:W-:Y:S01]  /*18f0*/  UIMAD UR11, UR45, UR11, UR10 ;  /* 0x0000000b2d0b72a4 */ /* 0x000fe2000f8e020a */
[----:B------:R-:W-:Y:S01]  /*1900*/  IMAD.IADD R0, R7, 0x1, R12 ;  /* 0x0000000107007824 */ /* 0x000fe200078e020c */
[----:B------:R-:W-:Y:S01]  /*1910*/  IADD3 R7, R11, UR49, RZ ;  /* 0x000000310b077c10 */ /* 0x000fe2000fffe0ff */
[----:B------:R-:W-:Y:S01]  /*1920*/  IMAD.IADD R5, R9, 0x1, R20 ;  /* 0x0000000109057824 */ /* 0x000fe200078e0214 */
[----:B------:R-:W-:Y:S01]  /*1930*/  IADD3.X R16, R6, UR47, R17, P0, !PT ;  /* 0x0000002f06107c10 */ /* 0x000fe200087fe411 */
[----:B------:R-:W-:Y:S01]  /*1940*/  IMAD.MOV.U32 R4, RZ, RZ, R8 ;  /* 0x000000ffff047224 */ /* 0x000fe200078e0008 */
[----:B------:R-:W-:Y:S01]  /*1950*/  IADD3.X R18, R0, UR8, R19, P2, !PT ;  /* 0x0000000800127c10 */ /* 0x000fe200097fe413 */
[----:B------:R-:W-:Y:S01]  /*1960*/  ULDC.64 UR8, c[0x0][0x378] ;  /* 0x0000de0000087ab9 */ /* 0x000fe20000000a00 */
[C---:B------:R-:W-:Y:S01]  /*1970*/  LEA R12, P0, R2.reuse, c[0x0][0x168], 0x1 ;  /* 0x00005a00020c7a11 */ /* 0x040fe200078008ff */
[----:B------:R-:W-:Y:S01]  /*1980*/  UIMAD UR8, UR46, UR8, URZ ;  /* 0x000000082e0872a4 */ /* 0x000fe2000f8e023f */
[----:B------:R-:W-:Y:S01]  /*1990*/  IMAD.MOV.U32 R6, RZ, RZ, R10 ;  /* 0x000000ffff067224 */ /* 0x000fe200078e000a */
[----:B------:R-:W-:Y:S01]  /*19a0*/  UIADD3 UR10, UR43, -0x1, URZ ;  /* 0xffffffff2b0a7890 */ /* 0x000fe2000fffe03f */
[----:B------:R-:W-:Y:S01]  /*19b0*/  LEA.HI.X R13, R2, c[0x0][0x16c], R18, 0x1, P0 ;  /* 0x00005b00020d7a11 */ /* 0x000fe200000f0c12 */
[----:B------:R-:W-:Y:S01]  /*19c0*/  UIMAD UR8, UR45, UR9, UR8 ;  /* 0x000000092d0872a4 */ /* 0x000fe2000f8e0208 */
[----:B------:R-:W-:Y:S01]  /*19d0*/  LEA R14, P0, R15, c[0x0][0x170], 0x1 ;  /* 0x00005c000f0e7a11 */ /* 0x000fe200078008ff */
[----:B-1----:R-:W-:Y:S01]  /*19e0*/  IMAD.WIDE.U32 R4, R21, c[0x0][0x378], R4 ;  /* 0x0000de0015047a25 */ /* 0x002fe200078e0004 */
[----:B------:R-:W-:-:S02]  /*19f0*/  ULEA.HI UR46, UR10, UR10, URZ, 0x1 ;  /* 0x0000000a0a2e7291 */ /* 0x000fc4000f8f083f */
[----:B------:R-:W-:Y:S01]  /*1a00*/  LEA.HI.X R15, R15, c[0x0][0x174], R16, 0x1, P0 ;  /* 0x00005d000f0f7a11 */ /* 0x000fe200000f0c10 */
[----:B------:R-:W-:Y:S01]  /*1a10*/  IMAD.WIDE.U32 R6, R21, c[0x0][0x1a8], R6 ;  /* 0x00006a0015067a25 */ /* 0x000fe200078e0006 */
[----:B------:R-:W3:Y:S01]  /*1a20*/  LDL R16, [R1+0x2c] ;  /* 0x00002c0001107983 */ /* 0x000ee20000100800 */
[----:B------:R-:W-:Y:S01]  /*1a30*/  IADD3 R0, R5, UR8, RZ ;  /* 0x0000000805007c10 */ /* 0x000fe2000fffe0ff */
[----:B------:R-:W-:Y:S01]  /*1a40*/  ULDC.64 UR8, c[0x0][0x370] ;  /* 0x0000dc0000087ab9 */ /* 0x000fe20000000a00 */
[C---:B------:R-:W-:Y:S01]  /*1a50*/  LEA R198, P2, R4.reuse, c[0x0][0x330], 0x1 ;  /* 0x0000cc0004c67a11 */ /* 0x040fe200078408ff */
[----:B------:R-:W-:Y:S02]  /*1a60*/  USHF.L.U64.HI UR45, UR8, UR22, UR9 ;  /* 0x00000016082d7299 */ /* 0x000fe40008010209 */
[----:B------:R-:W-:Y:S01]  /*1a70*/  ULOP3.LUT UR46, UR46, 0xfffffffe, URZ, 0xc0, !UPT ;  /* 0xfffffffe2e2e7892 */ /* 0x000fe2000f8ec03f */
[----:B------:R-:W-:Y:S02]  /*1a80*/  LEA.HI.X R199, R4, c[0x0][0x334], R0, 0x1, P2 ;  /* 0x0000cd0004c77a11 */ /* 0x000fe400010f0c00 */
[----:B------:R-:W-:Y:S01]  /*1a90*/  IADD3 R0, R7, UR11, RZ ;  /* 0x0000000b07007c10 */ /* 0x000fe2000fffe0ff */
[----:B------:R-:W-:Y:S01]  /*1aa0*/  USHF.L.U32 UR11, UR8, 0x6, URZ ;  /* 0x00000006080b7899 */ /* 0x000fe2000800063f */
[----:B------:R-:W-:Y:S01]  /*1ab0*/  LEA R196, P2, R6, c[0x0][0x160], 0x1 ;  /* 0x0000580006c47a11 */ /* 0x000fe200078408ff */
[----:B------:R-:W-:-:S02]  /*1ac0*/  UIADD3 UR46, UR10, -UR46, URZ ;  /* 0x8000002e0a2e7290 */ /* 0x000fc4000fffe03f */
[----:B------:R-:W-:Y:S01]  /*1ad0*/  ULDC.64 UR8, c[0x0][0x190] ;  /* 0x0000640000087ab9 */ /* 0x000fe20000000a00 */
[----:B------:R-:W-:Y:S01]  /*1ae0*/  LEA.HI.X R197, R6, c[0x0][0x164], R0, 0x1, P2 ;  /* 0x0000590006c57a11 */ /* 0x000fe200010f0c00 */
[----:B------:R-:W-:Y:S01]  /*1af0*/  USHF.L.U64.HI UR9, UR8, UR22, UR9 ;  /* 0x0000001608097299 */ /* 0x000fe20008010209 */
[----:B------:R-:W-:Y:S01]  /*1b00*/  IADD3 R4, P0, R198, UR11, RZ ;  /* 0x0000000bc6047c10 */ /* 0x000fe2000ff1e0ff */
[----:B------:R-:W-:Y:S02]  /*1b10*/  USHF.L.U32 UR8, UR8, 0x6, URZ ;  /* 0x0000000608087899 */ /* 0x000fe4000800063f */
[----:B------:R-:W-:Y:S01]  /*1b20*/  UISETP.NE.AND UP0, UPT, UR46, 0x1, UPT ;  /* 0x000000012e00788c */ /* 0x000fe2000bf05270 */
[----:B------:R-:W-:Y:S02]  /*1b30*/  IADD3.X R5, R199, UR45, RZ, P0, !PT ;  /* 0x0000002dc7057c10 */ /* 0x000fe400087fe4ff */
[----:B------:R-:W-:-:S03]  /*1b40*/  IADD3 R8, P0, R4, UR11, RZ ;  /* 0x0000000b04087c10 */ /* 0x000fc6000ff1e0ff */
[----:B------:R-:W-:Y:S02]  /*1b50*/  PLOP3.LUT P2, PT, PT, PT, UP0, 0x80, 0x0 ;  /* 0x000000000000781c */ /* 0x000fe40003f4f008 */
[----:B------:R-:W-:Y:S02]  /*1b60*/  IADD3.X R9, R5, UR45, RZ, P0, !PT ;  /* 0x0000002d05097c10 */ /* 0x000fe400087fe4ff */
[----:B------:R-:W-:-:S04]  /*1b70*/  IADD3 R6, P0, R196, UR8, RZ ;  /* 0x00000008c4067c10 */ /* 0x000fc8000ff1e0ff */
[----:B------:R-:W-:Y:S01]  /*1b80*/  IADD3.X R7, R197, UR9, RZ, P0, !PT ;  /* 0x00000009c5077c10 */ /* 0x000fe200087fe4ff */
[----:B------:R-:W-:Y:S02]  /*1b90*/  UIADD3 UR42, UR48, UR42, URZ ;  /* 0x0000002a302a7290 */ /* 0x000fe4000fffe03f */
[----:B------:R-:W-:Y:S01]  /*1ba0*/  UIADD3 UR41, UR48, UR41, URZ ;  /* 0x0000002930297290 */ /* 0x000fe2000fffe03f */
        /* <DEDUP_REMOVED lines=15> */
[C---:B--2---:R-:W-:Y:S01]  /*1ca0*/  IMAD.SHL.U32 R0, R24.reuse, 0x2, RZ ;  /* 0x0000000218007824 */ /* 0x044fe200078e00ff */
[----:B------:R-:W-:Y:S01]  /*1cb0*/  @P1 BAR.SYNC.DEFER_BLOCKING 0x0 ;  /* 0x0000000000001b1d */ /* 0x000fe20000010000 */
[----:B------:R-:W-:-:S04]  /*1cc0*/  IADD3 R2, R24, 0x2000, RZ ;  /* 0x0000200018027810 */ /* 0x000fc80007ffe0ff */
[----:B------:R-:W-:Y:S01]  /*1cd0*/  SEL R2, R2, R24, !P2 ;  /* 0x0000001802027207 */ /* 0x000fe20005000000 */
[----:B------:R-:W-:Y:S01]  /*1ce0*/  @!PT LDS RZ, [RZ] ;  /* 0x00000000fffff984 */ /* 0x000fe20000000800 */
[----:B------:R-:W-:Y:S01]  /*1cf0*/  @!PT LDS RZ, [RZ] ;  /* 0x00000000fffff984 */ /* 0x000fe20000000800 */
[----:B------:R-:W-:Y:S01]  /*1d00*/  @!PT LDS RZ, [RZ] ;  /* 0x00000000fffff984 */ /* 0x000fe20000000800 */
[----:B------:R1:W-:Y:S04]  /*1d10*/  LDGSTS.E.BYPASS.LTC128B.128 [R0+0x8000], [R198.64] ;  /* 0x08000000c6007fae */ /* 0x0003e8000b901d64 */
[----:B------:R2:W-:Y:S04]  /*1d20*/  LDGSTS.E.BYPASS.LTC128B.128 [R0+0x9000], [R4.64] ;  /* 0x0900000004007fae */ /* 0x0005e8000b901d64 */
[----:B------:R4:W-:Y:S01]  /*1d30*/  LDGSTS.E.BYPASS.LTC128B.128 [R0+0xa000], [R8.64] ;  /* 0x0a00000008007fae */ /* 0x0009e2000b901d64 */
[----:B------:R-:W-:Y:S01]  /*1d40*/  IMAD.SHL.U32 R2, R2, 0x2, RZ ;  /* 0x0000000202027824 */ /* 0x000fe200078e00ff */
[----:B--2---:R-:W-:-:S04]  /*1d50*/  IADD3 R4, P1, R8, UR11, RZ ;  /* 0x0000000b08047c10 */ /* 0x004fc8000ff3e0ff */
[----:B------:R-:W-:-:S05]  /*1d60*/  IADD3.X R5, R9, UR45, RZ, P1, !PT ;  /* 0x0000002d09057c10 */ /* 0x000fca0008ffe4ff */
[----:B------:R2:W-:Y:S01]  /*1d70*/  LDGSTS.E.BYPASS.LTC128B.128 [R0+0xb000], [R4.64] ;  /* 0x0b00000004007fae */ /* 0x0005e2000b901d64 */
[----:B------:R-:W-:Y:S02]  /*1d80*/  USHF.L.U32 UR11, UR6, 0x6, URZ ;  /* 0x00000006060b7899 */ /* 0x000fe4000800063f */
[----:B------:R-:W-:Y:S01]  /*1d90*/  USHF.L.U64.HI UR6, UR6, UR22, UR7 ;  /* 0x0000001606067299 */ /* 0x000fe20008010207 */
[----:B------:R1:W-:Y:S01]  /*1da0*/  LDGSTS.E.BYPASS.LTC128B.128 [R2], [R196.64] ;  /* 0x00000000c4027fae */ /* 0x0003e2000b901d64 */
[----:B------:R-:W-:Y:S02]  /*1db0*/  USHF.L.U32 UR7, UR4, 0x6, URZ ;  /* 0x0000000604077899 */ /* 0x000fe4000800063f */
[----:B------:R-:W-:Y:S01]  /*1dc0*/  USHF.L.U64.HI UR4, UR4, UR22, UR5 ;  /* 0x0000001604047299 */ /* 0x000fe20008010205 */
[----:B------:R5:W-:Y:S01]  /*1dd0*/  LDGSTS.E.BYPASS.LTC128B.128 [R2+0x1000], [R6.64] ;  /* 0x0100000006027fae */ /* 0x000be2000b901d64 */
[----:B--2---:R-:W-:-:S04]  /*1de0*/  IADD3 R4, P0, R6, UR8, RZ ;  /* 0x0000000806047c10 */ /* 0x004fc8000ff1e0ff */
[----:B------:R-:W-:Y:S02]  /*1df0*/  IADD3.X R5, R7, UR9, RZ, P0, !PT ;  /* 0x0000000907057c10 */ /* 0x000fe400087fe4ff */
[----:B----4-:R-:W-:-:S03]  /*1e00*/  IADD3 R8, P0, R4, UR8, RZ ;  /* 0x0000000804087c10 */ /* 0x010fc6000ff1e0ff */
[----:B------:R2:W-:Y:S01]  /*1e10*/  LDGSTS.E.BYPASS.LTC128B.128 [R2+0x2000], [R4.64] ;  /* 0x0200000004027fae */ /* 0x0005e2000b901d64 */
[----:B------:R-:W-:Y:S02]  /*1e20*/  IADD3.X R9, R5, UR9, RZ, P0, !PT ;  /* 0x0000000905097c10 */ /* 0x000fe400087fe4ff */
[----:B------:R-:W-:-:S03]  /*1e30*/  IADD3 R10, P0, R12, UR11, RZ ;  /* 0x0000000b0c0a7c10 */ /* 0x000fc6000ff1e0ff */
[----:B------:R4:W-:Y:S01]  /*1e40*/  LDGSTS.E.BYPASS.LTC128B.128 [R2+0x3000], [R8.64] ;  /* 0x0300000008027fae */ /* 0x0009e2000b901d64 */
[----:B------:R-:W-:Y:S02]  /*1e50*/  IADD3.X R11, R13, UR6, RZ, P0, !PT ;  /* 0x000000060d0b7c10 */ /* 0x000fe400087fe4ff */
[----:B-----5:R-:W-:Y:S01]  /*1e60*/  IADD3 R6, P0, R14, UR7, RZ ;  /* 0x000000070e067c10 */ /* 0x020fe2000ff1e0ff */
[----:B------:R5:W-:Y:S03]  /*1e70*/  LDGSTS.E.BYPASS.LTC128B.128 [R0+0xc000], [R12.64] ;  /* 0x0c0000000c007fae */ /* 0x000be6000b901d64 */
[----:B------:R-:W-:Y:S01]  /*1e80*/  IADD3.X R7, R15, UR4, RZ, P0, !PT ;  /* 0x000000040f077c10 */ /* 0x000fe200087fe4ff */
[----:B------:R-:W-:Y:S01]  /*1e90*/  UIADD3 UR5, -UR40, UR14, UR39 ;  /* 0x0000000e28057290 */ /* 0x000fe2000fffe127 */
[----:B------:R1:W-:Y:S03]  /*1ea0*/  LDGSTS.E.BYPASS.LTC128B.128 [R0+0xd000], [R10.64] ;  /* 0x0d0000000a007fae */ /* 0x0003e6000b901d64 */
[----:B------:R-:W-:Y:S01]  /*1eb0*/  UIADD3 UR5, UR5, -UR13, URZ ;  /* 0x8000000d05057290 */ /* 0x000fe2000fffe03f */
[----:B--2---:R-:W-:-:S02]  /*1ec0*/  IADD3 R4, P0, R6, UR7, RZ ;  /* 0x0000000706047c10 */ /* 0x004fc4000ff1e0ff */
[----:B----4-:R-:W-:-:S04]  /*1ed0*/  IADD3 R8, P1, R10, UR11, RZ ;  /* 0x0000000b0a087c10 */ /* 0x010fc8000ff3e0ff */
[----:B------:R-:W-:Y:S02]  /*1ee0*/  IADD3.X R9, R11, UR6, RZ, P1, !PT ;  /* 0x000000060b097c10 */ /* 0x000fe40008ffe4ff */
[----:B-----5:R-:W-:Y:S02]  /*1ef0*/  IADD3 R12, P1, R8, UR11, RZ ;  /* 0x0000000b080c7c10 */ /* 0x020fe4000ff3e0ff */
[----:B------:R-:W-:Y:S01]  /*1f00*/  IADD3.X R5, R7, UR4, RZ, P0, !PT ;  /* 0x0000000407057c10 */ /* 0x000fe200087fe4ff */
[----:B------:R2:W-:Y:S01]  /*1f10*/  LDGSTS.E.BYPASS.LTC128B.128 [R0+0xe000], [R8.64] ;  /* 0x0e00000008007fae */ /* 0x0005e2000b901d64 */
[----:B------:R-:W-:-:S05]  /*1f20*/  IADD3.X R13, R9, UR6, RZ, P1, !PT ;  /* 0x00000006090d7c10 */ /* 0x000fca0008ffe4ff */
[----:B------:R1:W-:Y:S04]  /*1f30*/  LDGSTS.E.BYPASS.LTC128B.128 [R0+0xf000], [R12.64] ;  /* 0x0f0000000c007fae */ /* 0x0003e8000b901d64 */
[----:B------:R1:W-:Y:S04]  /*1f40*/  LDGSTS.E.BYPASS.LTC128B.128 [R0+0x10000], [R14.64] ;  /* 0x100000000e007fae */ /* 0x0003e8000b901d64 */
[----:B------:R3:W-:Y:S04]  /*1f50*/  LDGSTS.E.BYPASS.LTC128B.128 [R0+0x11000], [R6.64] ;  /* 0x1100000006007fae */ /* 0x0007e8000b901d64 */
[----:B------:R4:W-:Y:S01]  /*1f60*/  LDGSTS.E.BYPASS.LTC128B.128 [R0+0x12000], [R4.64] ;  /* 0x1200000004007fae */ /* 0x0009e2000b901d64 */
[----:B--2---:R-:W-:-:S04]  /*1f70*/  IADD3 R8, P0, R4, UR7, RZ ;  /* 0x0000000704087c10 */ /* 0x004fc8000ff1e0ff */
[----:B------:R-:W-:Y:S01]  /*1f80*/  IADD3.X R9, R5, UR4, RZ, P0, !PT ;  /* 0x0000000405097c10 */ /* 0x000fe200087fe4ff */
[----:B------:R-:W-:-:S04]  /*1f90*/  USHF.R.S32.HI UR4, URZ, 0x1f, UR5 ;  /* 0x0000001f3f047899 */ /* 0x000fc80008011405 */
[----:B------:R-:W-:Y:S01]  /*1fa0*/  ULEA.HI UR4, UR4, UR5, URZ, 0x7 ;  /* 0x0000000504047291 */ /* 0x000fe2000f8f383f */
[----:B------:R1:W-:Y:S03]  /*1fb0*/  LDGSTS.E.BYPASS.LTC128B.128 [R0+0x13000], [R8.64] ;  /* 0x1300000008007fae */ /* 0x0003e6000b901d64 */
[----:B------:R-:W-:Y:S01]  /*1fc0*/  USHF.R.S32.HI UR4, URZ, 0x7, UR4 ;  /* 0x000000073f047899 */ /* 0x000fe20008011404 */
[----:B---3--:R-:W-:Y:S01]  /*1fd0*/  SHF.R.S32.HI R6, RZ, 0x1f, R16 ;  /* 0x0000001fff067819 */ /* 0x008fe20000011410 */
[----:B------:R-:W-:Y:S01]  /*1fe0*/  UIMAD.WIDE UR6, UR42, UR20, UR32 ;  /* 0x000000142a0672a5 */ /* 0x000fe2000f8e0220 */
[----:B------:R-:W0:Y:S01]  /*1ff0*/  LDGDEPBAR ;  /* 0x00000000000079af */ /* 0x000e220000000000 */
[----:B------:R-:W-:-:S04]  /*2000*/  UISETP.LT.AND UP0, UPT, URZ, UR4, UPT ;  /* 0x000000043f00728c */ /* 0x000fc8000bf01270 */
[----:B------:R-:W-:-:S04]  /*2010*/  USEL UR4, URZ, UR4, !UP0 ;  /* 0x000000043f047287 */ /* 0x000fc8000c000000 */
[----:B------:R-:W-:Y:S01]  /*2020*/  UISETP.GT.AND UP0, UPT, UR43, UR4, UPT ;  /* 0x000000042b00728c */ /* 0x000fe2000bf04270 */
[----:B----4-:R-:W-:-:S05]  /*2030*/  IMAD.SHL.U32 R4, R16, 0x4, RZ ;  /* 0x0000000410047824 */ /* 0x010fca00078e00ff */
[----:B------:R-:W-:Y:S02]  /*2040*/  PLOP3.LUT P0, PT, PT, PT, UP0, 0x80, 0x0 ;  /* 0x000000000000781c */ /* 0x000fe40003f0f008 */
[----:B------:R-:W-:Y:S01]  /*2050*/  IADD3 R4, P1, R4, UR6, RZ ;  /* 0x0000000604047c10 */ /* 0x000fe2000ff3e0ff */
[----:B------:R-:W-:Y:S01]  /*2060*/  UMOV UR5, UR7 ;  /* 0x0000000700057c82 */ /* 0x000fe20008000000 */
[----:B-1----:R-:W-:Y:S01]  /*2070*/  SHF.L.U64.HI R0, R16, 0x2, R6 ;  /* 0x0000000210007819 */ /* 0x002fe20000010206 */
[----:B------:R-:W-:-:S03]  /*2080*/  UIMAD.WIDE UR42, UR41, UR20, UR30 ;  /* 0x00000014292a72a5 */ /* 0x000fc6000f8e021e */
[----:B------:R-:W-:Y:S01]  /*2090*/  IADD3.X R5, R0, UR5, RZ, P1, !PT ;  /* 0x0000000500057c10 */ /* 0x000fe20008ffe4ff */
        /* <DEDUP_REMOVED lines=17> */
[----:B------:R-:W-:Y:S05]  /*21b0*/  @!P0 BRA `(.L_x_277) ;  /* 0x0000542000008947 */ /* 0x000fea0003800000 */
[----:B------:R-:W-:Y:S01]  /*21c0*/  LEA.HI R0, R23, R22, RZ, 0x4 ;  /* 0x0000001617007211 */ /* 0x000fe200078f20ff */
[----:B------:R1:W5:Y:S03]  /*21d0*/  LDG.E R246, [R4.64] ;  /* 0x0000002404f67981 */ /* 0x000366000c1e1900 */
[----:B------:R-:W-:Y:S01]  /*21e0*/  LOP3.LUT R0, R0, 0xfffffff0, RZ, 0xc0, !PT ;  /* 0xfffffff000007812 */ /* 0x000fe200078ec0ff */
[----:B------:R1:W5:Y:S04]  /*21f0*/  LDG.E R245, [R4.64+0x20] ;  /* 0x0000202404f57981 */ /* 0x000368000c1e1900 */
[----:B------:R-:W-:Y:S01]  /*2200*/  IMAD.IADD R0, R22, 0x1, -R0 ;  /* 0x0000000116007824 */ /* 0x000fe200078e0a00 */
[----:B------:R1:W5:Y:S04]  /*2210*/  LDG.E R244, [R4.64+0x100] ;  /* 0x0001002404f47981 */ /* 0x000368000c1e1900 */
[----:B------:R1:W5:Y:S01]  /*2220*/  LDG.E R243, [R4.64+0x120] ;  /* 0x0001202404f37981 */ /* 0x000362000c1e1900 */
[----:B------:R-:W-:Y:S01]  /*2230*/  IMAD.MOV.U32 R200, RZ, RZ, R2 ;  /* 0x000000ffffc87224 */ /* 0x000fe200078e0002 */
[----:B------:R-:W-:Y:S01]  /*2240*/  IADD3 R2, R185, 0x2000, RZ ;  /* 0x00002000b9027810 */ /* 0x000fe20007ffe0ff */
[----:B------:R-:W-:Y:S01]  /*2250*/  IMAD.MOV.U32 R182, RZ, RZ, 0x20 ;  /* 0x00000020ffb67424 */ /* 0x000fe200078e00ff */
[----:B------:R-:W-:Y:S01]  /*2260*/  UIADD3 UR9, UR39, UR12, URZ ;  /* 0x0000000c27097290 */ /* 0x000fe2000fffe03f */
[----:B------:R-:W-:Y:S01]  /*2270*/  IMAD.MOV.U32 R173, RZ, RZ, 0x40 ;  /* 0x00000040ffad7424 */ /* 0x000fe200078e00ff */
[----:B------:R-:W-:Y:S01]  /*2280*/  SEL R2, R2, R185, !P2 ;  /* 0x000000b902027207 */ /* 0x000fe20005000000 */
[----:B------:R-:W-:Y:S01]  /*2290*/  IMAD.MOV.U32 R127, RZ, RZ, RZ ;  /* 0x000000ffff7f7224 */ /* 0x000fe200078e00ff */
[----:B------:R-:W-:-:S02]  /*22a0*/  UMOV UR8, UR42 ;  /* 0x0000002a00087c82 */ /* 0x000fc40008000000 */
[----:B------:R-:W-:Y:S01]  /*22b0*/  UIADD3 UR9, -UR40, 0x80, UR9 ;  /* 0x0000008028097890 */ /* 0x000fe2000fffe109 */
[----:B------:R-:W-:Y:S01]  /*22c0*/  IMAD.SHL.U32 R178, R2, 0x2, RZ ;  /* 0x0000000202b27824 */ /* 0x000fe200078e00ff */
[----:B------:R-:W-:Y:S01]  /*22d0*/  UMOV UR11, UR43 ;  /* 0x0000002b000b7c82 */ /* 0x000fe20008000000 */
[----:B-1----:R-:W-:-:S04]  /*22e0*/  SHF.R.S32.HI R4, RZ, 0x1f, R0 ;  /* 0x0000001fff047819 */ /* 0x002fc80000011400 */
[----:B------:R-:W-:-:S04]  /*22f0*/  LEA.HI R4, R4, R0, RZ, 0x3 ;  /* 0x0000000004047211 */ /* 0x000fc800078f18ff */
[----:B------:R-:W-:-:S05]  /*2300*/  LOP3.LUT R4, R4, 0xfffffff8, RZ, 0xc0, !PT ;  /* 0xfffffff804047812 */ /* 0x000fca00078ec0ff */
[----:B------:R-:W-:-:S05]  /*2310*/  IMAD.IADD R0, R0, 0x1, -R4 ;  /* 0x0000000100007824 */ /* 0x000fca00078e0a04 */
[C---:B------:R-:W-:Y:S02]  /*2320*/  LOP3.LUT P0, RZ, R0.reuse, 0x2, RZ, 0xc0, !PT ;  /* 0x0000000200ff7812 */ /* 0x040fe4000780c0ff */
[----:B------:R-:W-:Y:S02]  /*2330*/  LOP3.LUT P1, RZ, R0, 0x4, RZ, 0xc0, !PT ;  /* 0x0000000400ff7812 */ /* 0x000fe4000782c0ff */
[----:B------:R-:W-:Y:S02]  /*2340*/  IADD3 R0, R184, 0x2000, RZ ;  /* 0x00002000b8007810 */ /* 0x000fe40007ffe0ff */
[----:B------:R-:W-:Y:S02]  /*2350*/  SEL R182, R182, 0xffffffe0, !P0 ;  /* 0xffffffe0b6b67807 */ /* 0x000fe40004000000 */
[----:B------:R-:W-:Y:S02]  /*2360*/  SEL R0, R0, R184, !P2 ;  /* 0x000000b800007207 */ /* 0x000fe40005000000 */
[----:B------:R-:W-:-:S03]  /*2370*/  SEL R173, R173, 0xffffffc0, !P1 ;  /* 0xffffffc0adad7807 */ /* 0x000fc60004800000 */
[----:B------:R-:W-:Y:S02]  /*2380*/  IMAD.SHL.U32 R172, R0, 0x2, RZ ;  /* 0x0000000200ac7824 */ /* 0x000fe400078e00ff */
[----:B------:R-:W-:Y:S01]  /*2390*/  IMAD.MOV.U32 R2, RZ, RZ, c[0x0][0x22c] ;  /* 0x00008b00ff027624 */ /* 0x000fe200078e00ff */
[C---:B------:R-:W-:Y:S01]  /*23a0*/  SHF.L.U32 R181, R185.reuse, 0x1, RZ ;  /* 0x00000001b9b57819 */ /* 0x040fe200000006ff */
[----:B------:R-:W-:Y:S01]  /*23b0*/  IMAD.SHL.U32 R4, R16, 0x4, RZ ;  /* 0x0000000410047824 */ /* 0x000fe200078e00ff */
[----:B------:R-:W-:Y:S01]  /*23c0*/  SHF.L.U32 R180, R185, 0x1, RZ ;  /* 0x00000001b9b47819 */ /* 0x000fe200000006ff */
[----:B------:R-:W-:Y:S02]  /*23d0*/  IMAD R2, R2, c[0x0][0x1c0], RZ ;  /* 0x0000700002027a24 */ /* 0x000fe400078e02ff */
[----:B------:R-:W-:Y:S02]  /*23e0*/  IMAD.MOV.U32 R5, RZ, RZ, 0x1 ;  /* 0x00000001ff057424 */ /* 0x000fe400078e00ff */
[C---:B------:R-:W-:Y:S01]  /*23f0*/  IMAD.SHL.U32 R0, R2.reuse, 0x10, RZ ;  /* 0x0000001002007824 */ /* 0x040fe200078e00ff */
[----:B------:R-:W-:Y:S01]  /*2400*/  SHF.L.U32 R7, R2, 0x3, RZ ;  /* 0x0000000302077819 */ /* 0x000fe200000006ff */
[----:B------:R-:W-:Y:S01]  /*2410*/  IMAD.IADD R183, R182, 0x1, R181 ;  /* 0x00000001b6b77824 */ /* 0x000fe200078e02b5 */
[----:B------:R-:W-:Y:S01]  /*2420*/  SHF.L.U64.HI R2, R16, 0x2, R6 ;  /* 0x0000000210027819 */ /* 0x000fe20000010206 */
[----:B------:R-:W-:Y:S01]  /*2430*/  IMAD.IADD R179, R182, 0x1, R180 ;  /* 0x00000001b6b37824 */ /* 0x000fe200078e02b4 */
[----:B------:R-:W-:-:S05]  /*2440*/  IADD3 R0, R0, 0x20, RZ ;  /* 0x0000002000007810 */ /* 0x000fca0007ffe0ff */
[----:B------:R-:W-:-:S05]  /*2450*/  IMAD.IADD R0, R7, 0x1, R0 ;  /* 0x0000000107007824 */ /* 0x000fca00078e0200 */
[----:B------:R-:W-:-:S05]  /*2460*/  IADD3 R0, R7, R0, RZ ;  /* 0x0000000007007210 */ /* 0x000fca0007ffe0ff */
[----:B------:R-:W-:-:S05]  /*2470*/  IMAD.IADD R0, R7, 0x1, R0 ;  /* 0x0000000107007824 */ /* 0x000fca00078e0200 */
[----:B------:R-:W-:-:S05]  /*2480*/  IADD3 R0, R7, R0, RZ ;  /* 0x0000000007007210 */ /* 0x000fca0007ffe0ff */
[----:B------:R-:W-:Y:S04]  /*2490*/  STL [R1+0x8], R0 ;  /* 0x0000080001007387 */ /* 0x000fe80000100800 */
[----:B------:R1:W-:Y:S02]  /*24a0*/  STL [R1+0x1c], R2 ;  /* 0x00001c0201007387 */ /* 0x0003e40000100800 */
[----:B-1----:R-:W-:Y:S02]  /*24b0*/  IADD3 R2, R7, R0, RZ ;  /* 0x0000000007027210 */ /* 0x002fe40007ffe0ff */
[----:B------:R-:W-:-:S03]  /*24c0*/  IADD3 R0, R16, -0x80, RZ ;  /* 0xffffff8010007810 */ /* 0x000fc60007ffe0ff */
[----:B------:R1:W-:Y:S01]  /*24d0*/  STL [R1+0x4], R2 ;  /* 0x0000040201007387 */ /* 0x0003e20000100800 */
[----:B------:R-:W-:-:S03]  /*24e0*/  SHF.L.U32 R0, R0, 0x2, RZ ;  /* 0x0000000200007819 */ /* 0x000fc600000006ff */
[----:B------:R-:W-:Y:S01]  /*24f0*/  STL [R1+0x18], R4 ;  /* 0x0000180401007387 */ /* 0x000fe20000100800 */
[----:B-1----:R-:W-:-:S04]  /*2500*/  IMAD.IADD R2, R7, 0x1, R2 ;  /* 0x0000000107027824 */ /* 0x002fc800078e0202 */
[C---:B------:R-:W-:Y:S01]  /*2510*/  IMAD.IADD R252, R7.reuse, 0x1, R2 ;  /* 0x0000000107fc7824 */ /* 0x040fe200078e0202 */
[----:B------:R1:W-:Y:S04]  /*2520*/  STL [R1], R2 ;  /* 0x0000000201007387 */ /* 0x0003e80000100800 */
[----:B------:R-:W-:-:S04]  /*2530*/  IADD3 R251, R7, R252, RZ ;  /* 0x000000fc07fb7210 */ /* 0x000fc80007ffe0ff */
[----:B------:R-:W-:-:S05]  /*2540*/  IADD3 R250, R7, R251, RZ ;  /* 0x000000fb07fa7210 */ /* 0x000fca0007ffe0ff */
[----:B------:R-:W-:-:S05]  /*2550*/  IMAD.IADD R249, R7, 0x1, R250 ;  /* 0x0000000107f97824 */ /* 0x000fca00078e02fa */
[----:B------:R-:W-:-:S05]  /*2560*/  IADD3 R248, R7, R249, RZ ;  /* 0x000000f907f87210 */ /* 0x000fca0007ffe0ff */
[----:B------:R-:W-:Y:S01]  /*2570*/  IMAD.IADD R247, R7, 0x1, R248 ;  /* 0x0000000107f77824 */ /* 0x000fe200078e02f8 */
[----:B-1----:R-:W-:-:S05]  /*2580*/  IADD3 R2, R16, -c[0x0][0x214], R5 ;  /* 0x8000850010027a10 */ /* 0x002fca0007ffe005 */
[----:B------:R-:W-:Y:S04]  /*2590*/  STL [R1+0x14], R2 ;  /* 0x0000140201007387 */ /* 0x000fe80000100800 */
[----:B------:R1:W-:Y:S02]  /*25a0*/  STL [R1+0x10], R0 ;  /* 0x0000100001007387 */ /* 0x0003e40000100800 */
[----:B-1----:R-:W-:Y:S02]  /*25b0*/  IADD3 R0, R7, R247, RZ ;  /* 0x000000f707007210 */ /* 0x002fe40007ffe0ff */
.L_x_280:
[----:B------:R-:W0:Y:S01]  /*25c0*/  LDGDEPBAR ;  /* 0x00000000000079af */ /* 0x000e220000000000 */
[----:B------:R-:W-:Y:S01]  /*25d0*/  IMAD.IADD R0, R178, 0x1, R182 ;  /* 0x00000001b2007824 */ /* 0x000fe200078e02b6 */
[----:B------:R-:W-:Y:S01]  /*25e0*/  USHF.L.U32 UR7, UR10, 0x7, URZ ;  /* 0x000000070a077899 */ /* 0x000fe2000800063f */
[----:B-----5:R-:W-:Y:S01]  /*25f0*/  FSETP.NEU.FTZ.AND P2, PT, R246, -INF , PT ;  /* 0xff800000f600780b */ /* 0x020fe20003f5d000 */
[----:B------:R-:W-:Y:S02]  /*2600*/  UISETP.GT.AND UP3, UPT, UR10, UR4, UPT ;  /* 0x000000040a00728c */ /* 0x000fe4000bf64270 */
[----:B------:R-:W-:Y:S02]  /*2610*/  UISETP.GE.AND UP0, UPT, UR7, UR9, UPT ;  /* 0x000000090700728c */ /* 0x000fe4000bf06270 */
[----:B------:R-:W2:Y:S01]  /*2620*/  LDL R202, [R1+0x14] ;  /* 0x0000140001ca7983 */ /* 0x000ea20000100800 */
[----:B------:R-:W-:Y:S03]  /*2630*/  IMAD.U32 R2, RZ, RZ, UR7 ;  /* 0x00000007ff027e24 */ /* 0x000fe6000f8e00ff */
[----:B------:R-:W3:Y:S01]  /*2640*/  LDL R201, [R1+0x24] ;  /* 0x0000240001c97983 */ /* 0x000ee20000100800 */
[----:B------:R-:W-:Y:S01]  /*2650*/  PLOP3.LUT P0, PT, PT, PT, UP0, 0x80, 0x0 ;  /* 0x000000000000781c */ /* 0x000fe20003f0f008 */
[----:B------:R-:W-:Y:S04]  /*2660*/  DEPBAR.LE SB0, 0x0 ;  /* 0x000080000000791a */ /* 0x000fe80000000000 */
[----:B------:R-:W-:Y:S08]  /*2670*/  BAR.SYNC.DEFER_BLOCKING 0x0 ;  /* 0x0000000000007b1d */ /* 0x000ff00000010000 */
[----:B------:R-:W-:Y:S08]  /*2680*/  LDSM.16.M88.4 R64, [R178] ;  /* 0x00000000b240783b */ /* 0x000ff00000000200 */
[----:B------:R-:W1:Y:S08]  /*2690*/  LDSM.16.M88.4 R16, [R174+0xc000] ;  /* 0x00c00000ae10783b */ /* 0x000e700000000200 */
[----:B------:R-:W4:Y:S08]  /*26a0*/  LDSM.16.M88.4 R60, [R178+0x2000] ;  /* 0x00200000b23c783b */ /* 0x000f300000000200 */
[----:B------:R-:W4:Y:S08]  /*26b0*/  LDSM.16.M88.4 R32, [R174+0xc800] ;  /* 0x00c80000ae20783b */ /* 0x000f300000000200 */
[----:B------:R-:W4:Y:S08]  /*26c0*/  LDSM.16.M88.4 R48, [R174+0xd000] ;  /* 0x00d00000ae30783b */ /* 0x000f300000000200 */
[----:B------:R-:W4:Y:S01]  /*26d0*/  LDSM.16.M88.4 R132, [R174+0xd800] ;  /* 0x00d80000ae84783b */ /* 0x000f220000000200 */
[-C--:B-1----:R-:W-:Y:S07]  /*26e0*/  HMMA.16816.F32.BF16 R4, R64, R16.reuse, RZ ;  /* 0x000000104004723c */ /* 0x082fee00000418ff */
[----:B------:R-:W-:Y:S01]  /*26f0*/  LDSM.16.M88.4 R136, [R0] ;  /* 0x000000000088783b */ /* 0x000fe20000000200 */
[C---:B----4-:R-:W-:Y:S07]  /*2700*/  HMMA.16816.F32.BF16 R8, R60.reuse, R16, RZ ;  /* 0x000000103c08723c */ /* 0x050fee00000418ff */
[----:B------:R-:W1:Y:S01]  /*2710*/  LDSM.16.M88.4 R140, [R177+0xc000] ;  /* 0x00c00000b18c783b */ /* 0x000e620000000200 */
[-C--:B------:R-:W-:Y:S07]  /*2720*/  HMMA.16816.F32.BF16 R12, R60, R18.reuse, RZ ;  /* 0x000000123c0c723c */ /* 0x080fee00000418ff */
[----:B------:R4:W1:Y:S01]  /*2730*/  LDSM.16.M88.4 R144, [R0+0x2000] ;  /* 0x002000000090783b */ /* 0x0008620000000200 */
[C---:B------:R-:W-:Y:S07]  /*2740*/  HMMA.16816.F32.BF16 R16, R64.reuse, R18, RZ ;  /* 0x000000124010723c */ /* 0x040fee00000418ff */
[----:B------:R-:W1:Y:S01]  /*2750*/  LDSM.16.M88.4 R148, [R177+0xc800] ;  /* 0x00c80000b194783b */ /* 0x000e620000000200 */
[-C--:B------:R-:W-:Y:S07]  /*2760*/  HMMA.16816.F32.BF16 R20, R64, R32.reuse, RZ ;  /* 0x000000204014723c */ /* 0x080fee00000418ff */
[----:B------:R-:W1:Y:S01]  /*2770*/  LDSM.16.M88.4 R152, [R177+0xd000] ;  /* 0x00d00000b198783b */ /* 0x000e620000000200 */
[C---:B------:R-:W-:Y:S07]  /*2780*/  HMMA.16816.F32.BF16 R24, R60.reuse, R32, RZ ;  /* 0x000000203c18723c */ /* 0x040fee00000418ff */
[----:B------:R-:W1:Y:S01]  /*2790*/  LDSM.16.M88.4 R156, [R177+0xd800] ;  /* 0x00d80000b19c783b */ /* 0x000e620000000200 */
[----:B----4-:R-:W-:Y:S01]  /*27a0*/  IADD3 R0, R0, R173, RZ ;  /* 0x000000ad00007210 */ /* 0x010fe20007ffe0ff */
[-C--:B------:R-:W-:Y:S06]  /*27b0*/  HMMA.16816.F32.BF16 R28, R60, R34.reuse, RZ ;  /* 0x000000223c1c723c */ /* 0x080fec00000418ff */
[----:B------:R-:W-:Y:S02]  /*27c0*/  LDSM.16.M88.4 R160, [R175+0xd000] ;  /* 0x00d00000afa0783b */ /* 0x000fe40000000200 */
[C---:B------:R-:W-:Y:S06]  /*27d0*/  HMMA.16816.F32.BF16 R32, R64.reuse, R34, RZ ;  /* 0x000000224020723c */ /* 0x040fec00000418ff */
[----:B------:R-:W-:Y:S02]  /*27e0*/  LDSM.16.M88.4 R164, [R175+0xd800] ;  /* 0x00d80000afa4783b */ /* 0x000fe40000000200 */
[-C--:B------:R-:W-:Y:S06]  /*27f0*/  HMMA.16816.F32.BF16 R36, R64, R48.reuse, RZ ;  /* 0x000000304024723c */ /* 0x080fec00000418ff */
[----:B------:R-:W-:Y:S02]  /*2800*/  LDSM.16.M88.4 R168, [R176+0xc000] ;  /* 0x00c00000b0a8783b */ /* 0x000fe40000000200 */
        /* <DEDUP_REMOVED lines=8> */
[C---:B------:R-:W-:Y:S08]  /*2890*/  HMMA.16816.F32.BF16 R8, R144.reuse, R140, R8 ;  /* 0x0000008c9008723c */ /* 0x040ff00000041808 */
[-C--:B------:R-:W-:Y:S08]  /*28a0*/  HMMA.16816.F32.BF16 R12, R144, R142.reuse, R12 ;  /* 0x0000008e900c723c */ /* 0x080ff0000004180c */
[C---:B------:R-:W-:Y:S01]  /*28b0*/  HMMA.16816.F32.BF16 R16, R136.reuse, R142, R16 ;  /* 0x0000008e8810723c */ /* 0x040fe20000041810 */
[----:B------:R-:W-:Y:S07]  /*28c0*/  LDSM.16.M88.4 R140, [R175+0xc000] ;  /* 0x00c00000af8c783b */ /* 0x000fee0000000200 */
[-C--:B------:R-:W-:Y:S08]  /*28d0*/  HMMA.16816.F32.BF16 R20, R136, R148.reuse, R20 ;  /* 0x000000948814723c */ /* 0x080ff00000041814 */
[C---:B------:R-:W-:Y:S07]  /*28e0*/  HMMA.16816.F32.BF16 R24, R144.reuse, R148, R24 ;  /* 0x000000949018723c */ /* 0x040fee0000041818 */
[----:B------:R-:W-:Y:S01]  /*28f0*/  IMAD.IADD R148, R178, 0x1, R173 ;  /* 0x00000001b2947824 */ /* 0x000fe200078e02ad */
[-C--:B------:R-:W-:Y:S04]  /*2900*/  HMMA.16816.F32.BF16 R28, R144, R150.reuse, R28 ;  /* 0x00000096901c723c */ /* 0x080fe8000004181c */
[----:B------:R-:W1:Y:S04]  /*2910*/  LDSM.16.M88.4 R132, [R148] ;  /* 0x000000009484783b */ /* 0x000e680000000200 */
[C---:B------:R-:W-:Y:S04]  /*2920*/  HMMA.16816.F32.BF16 R32, R136.reuse, R150, R32 ;  /* 0x000000968820723c */ /* 0x040fe80000041820 */
[----:B------:R-:W4:Y:S04]  /*2930*/  LDSM.16.M88.4 R148, [R148+0x2000] ;  /* 0x002000009494783b */ /* 0x000f280000000200 */
[-C--:B------:R-:W-:Y:S08]  /*2940*/  HMMA.16816.F32.BF16 R36, R136, R152.reuse, R36 ;  /* 0x000000988824723c */ /* 0x080ff00000041824 */
[C---:B------:R-:W-:Y:S08]  /*2950*/  HMMA.16816.F32.BF16 R40, R144.reuse, R152, R40 ;  /* 0x000000989028723c */ /* 0x040ff00000041828 */
[-C--:B------:R-:W-:Y:S04]  /*2960*/  HMMA.16816.F32.BF16 R44, R144, R154.reuse, R44 ;  /* 0x0000009a902c723c */ /* 0x080fe8000004182c */
[----:B--2---:R-:W-:Y:S04]  /*2970*/  @!P0 IADD3 R2, R2, UR40, R202 ;  /* 0x0000002802028c10 */ /* 0x004fe8000fffe0ca */
[C---:B------:R-:W-:Y:S01]  /*2980*/  HMMA.16816.F32.BF16 R48, R136.reuse, R154, R48 ;  /* 0x0000009a8830723c */ /* 0x040fe20000041830 */
[----:B------:R-:W2:Y:S07]  /*2990*/  LDSM.16.M88.4 R152, [R175+0xc800] ;  /* 0x00c80000af98783b */ /* 0x000eae0000000200 */
[-C--:B------:R-:W-:Y:S08]  /*29a0*/  HMMA.16816.F32.BF16 R52, R136, R156.reuse, R52 ;  /* 0x0000009c8834723c */ /* 0x080ff00000041834 */
[C---:B------:R-:W-:Y:S08]  /*29b0*/  HMMA.16816.F32.BF16 R56, R144.reuse, R156, R56 ;  /* 0x0000009c9038723c */ /* 0x040ff00000041838 */
[-C--:B------:R-:W-:Y:S01]  /*29c0*/  HMMA.16816.F32.BF16 R60, R144, R158.reuse, R60 ;  /* 0x0000009e903c723c */ /* 0x080fe2000004183c */
[----:B------:R-:W2:Y:S07]  /*29d0*/  LDSM.16.M88.4 R144, [R0] ;  /* 0x000000000090783b */ /* 0x000eae0000000200 */
[----:B------:R-:W-:Y:S07]  /*29e0*/  HMMA.16816.F32.BF16 R64, R136, R158, R64 ;  /* 0x0000009e8840723c */ /* 0x000fee0000041840 */
[C---:B------:R-:W-:Y:S01]  /*29f0*/  @!P0 IADD3 R139, R2.reuse, 0x8, RZ ;  /* 0x00000008028b8810 */ /* 0x040fe20007ffe0ff */
[-C--:B-1----:R-:W-:Y:S05]  /*2a00*/  HMMA.16816.F32.BF16 R4, R132, R140.reuse, R4 ;  /* 0x0000008c8404723c */ /* 0x082fea0000041804 */
[----:B------:R-:W-:Y:S01]  /*2a10*/  @!P0 IMNMX R139, R139, UR40, PT ;  /* 0x000000288b8b8c17 */ /* 0x000fe2000b800200 */
[----:B------:R-:W-:Y:S01]  /*2a20*/  FMUL.FTZ R138, R245, 1.4426950216293334961 ;  /* 0x3fb8aa3bf58a7820 */ /* 0x000fe20000410000 */
[----:B------:R-:W-:Y:S01]  /*2a30*/  @!P0 IADD3 R136, R2, 0x40, RZ ;  /* 0x0000004002888810 */ /* 0x000fe20007ffe0ff */
[C---:B----4-:R-:W-:Y:S04]  /*2a40*/  HMMA.16816.F32.BF16 R8, R148.reuse, R140, R8 ;  /* 0x0000008c9408723c */ /* 0x050fe80000041808 */
[----:B------:R-:W-:Y:S01]  /*2a50*/  @!P0 IMNMX R136, R136, UR40, PT ;  /* 0x0000002888888c17 */ /* 0x000fe2000b800200 */
[----:B------:R-:W-:Y:S02]  /*2a60*/  FMUL.FTZ R137, R244, 1.4426950216293334961 ;  /* 0x3fb8aa3bf4897820 */ /* 0x000fe40000410000 */
[----:B------:R-:W-:Y:S01]  /*2a70*/  @!P0 IMNMX R141, R2, UR40, PT ;  /* 0x00000028028d8c17 */ /* 0x000fe2000b800200 */
[-C--:B------:R-:W-:Y:S04]  /*2a80*/  HMMA.16816.F32.BF16 R12, R148, R142.reuse, R12 ;  /* 0x0000008e940c723c */ /* 0x080fe8000004180c */
[----:B------:R-:W-:Y:S04]  /*2a90*/  FMUL.FTZ R140, R246, 1.4426950216293334961 ;  /* 0x3fb8aa3bf68c7820 */ /* 0x000fe80000410000 */
[C---:B------:R-:W-:Y:S04]  /*2aa0*/  HMMA.16816.F32.BF16 R16, R132.reuse, R142, R16 ;  /* 0x0000008e8410723c */ /* 0x040fe80000041810 */
[----:B------:R-:W-:Y:S04]  /*2ab0*/  FSEL R140, R140, RZ, P2 ;  /* 0x000000ff8c8c7208 */ /* 0x000fe80001000000 */
[-C--:B--2---:R-:W-:Y:S08]  /*2ac0*/  HMMA.16816.F32.BF16 R20, R132, R152.reuse, R20 ;  /* 0x000000988414723c */ /* 0x084ff00000041814 */
        /* <DEDUP_REMOVED lines=9> */
[-C--:B------:R-:W-:Y:S01]  /*2b60*/  HMMA.16816.F32.BF16 R60, R148, R166.reuse, R60 ;  /* 0x000000a6943c723c */ /* 0x080fe2000004183c */
[----:B------:R-:W2:Y:S07]  /*2b70*/  LDL R148, [R1+0x18] ;  /* 0x0000180001947983 */ /* 0x000eae0000100800 */
[----:B------:R-:W-:Y:S01]  /*2b80*/  HMMA.16816.F32.BF16 R64, R132, R166, R64 ;  /* 0x000000a68440723c */ /* 0x000fe20000041840 */
[----:B------:R1:W4:Y:S07]  /*2b90*/  LDSM.16.M88.4 R132, [R0+0x2000] ;  /* 0x002000000084783b */ /* 0x00032e0000000200 */
[-C--:B------:R-:W-:Y:S01]  /*2ba0*/  HMMA.16816.F32.BF16 R4, R144, R168.reuse, R4 ;  /* 0x000000a89004723c */ /* 0x080fe20000041804 */
[----:B-1----:R-:W-:Y:S05]  /*2bb0*/  MOV R0, UR29 ;  /* 0x0000001d00007c02 */ /* 0x002fea0008000f00 */
[----:B---3--:R-:W-:Y:S05]  /*2bc0*/  @!P0 IMAD R0, R0, 0x80, R201 ;  /* 0x0000008000008824 */ /* 0x008fea00078e02c9 */
[CC--:B------:R-:W-:Y:S02]  /*2bd0*/  @!P0 ISETP.GE.AND P3, PT, R0.reuse, R141.reuse, PT ;  /* 0x0000008d0000820c */ /* 0x0c0fe40003f66270 */
[----:B------:R-:W-:Y:S11]  /*2be0*/  @!P0 IADD3 R142, R0, 0x1, RZ ;  /* 0x00000001008e8810 */ /* 0x000ff60007ffe0ff */
[----:B------:R-:W-:Y:S02]  /*2bf0*/  @!P0 FSEL R4, R4, -INF , !P3 ;  /* 0xff80000004048808 */ /* 0x000fe40005800000 */
[----:B------:R-:W-:Y:S01]  /*2c00*/  @!P0 ISETP.GE.AND P2, PT, R142, R141, PT ;  /* 0x0000008d8e00820c */ /* 0x000fe20003f46270 */
[C---:B----4-:R-:W-:Y:S04]  /*2c10*/  HMMA.16816.F32.BF16 R8, R132.reuse, R168, R8 ;  /* 0x000000a88408723c */ /* 0x050fe80000041808 */
[--C-:B------:R-:W-:Y:S01]  /*2c20*/  FFMA.FTZ R4, R4, c[0x0][0x23c], -R140.reuse ;  /* 0x00008f0004047a23 */ /* 0x100fe2000001088c */
[-C--:B------:R-:W-:Y:S02]  /*2c30*/  @!P0 ISETP.GE.AND P3, PT, R0, R139.reuse, PT ;  /* 0x0000008b0000820c */ /* 0x080fe40003f66270 */
[----:B------:R-:W-:Y:S01]  /*2c40*/  @!P0 FSEL R5, R5, -INF , !P2 ;  /* 0xff80000005058808 */ /* 0x000fe20005000000 */
[----:B------:R1:W-:Y:S01]  /*2c50*/  MUFU.EX2 R158, R4 ;  /* 0x00000004009e7308 */ /* 0x0003e20000000800 */
[----:B------:R-:W-:Y:S01]  /*2c60*/  FSETP.NEU.FTZ.AND P2, PT, R245, -INF , PT ;  /* 0xff800000f500780b */ /* 0x000fe20003f5d000 */
[-C--:B------:R-:W-:Y:S03]  /*2c70*/  HMMA.16816.F32.BF16 R12, R132, R170.reuse, R12 ;  /* 0x000000aa840c723c */ /* 0x080fe6000004180c */
[----:B------:R-:W-:Y:S01]  /*2c80*/  FSEL R138, R138, RZ, P2 ;  /* 0x000000ff8a8a7208 */ /* 0x000fe20001000000 */
[----:B------:R-:W-:Y:S01]  /*2c90*/  FFMA.FTZ R5, R5, c[0x0][0x23c], -R140 ;  /* 0x00008f0005057a23 */ /* 0x000fe2000001088c */
[----:B------:R-:W-:Y:S02]  /*2ca0*/  @!P0 ISETP.GE.AND P2, PT, R142, R139, PT ;  /* 0x0000008b8e00820c */ /* 0x000fe40003f46270 */
[----:B------:R-:W-:Y:S01]  /*2cb0*/  @!P0 FSEL R6, R6, -INF , !P3 ;  /* 0xff80000006068808 */ /* 0x000fe20005800000 */
[----:B------:R-:W-:Y:S01]  /*2cc0*/  MUFU.EX2 R157, R5 ;  /* 0x00000005009d7308 */ /* 0x000fe20000000800 */
[-C--:B------:R-:W-:Y:S01]  /*2cd0*/  @!P0 ISETP.GE.AND P3, PT, R0, R136.reuse, PT ;  /* 0x000000880000820c */ /* 0x080fe20003f66270 */
[C---:B------:R-:W-:Y:S04]  /*2ce0*/  HMMA.16816.F32.BF16 R16, R144.reuse, R170, R16 ;  /* 0x000000aa9010723c */ /* 0x040fe80000041810 */
[----:B------:R-:W-:Y:S01]  /*2cf0*/  @!P0 FSEL R7, R7, -INF , !P2 ;  /* 0xff80000007078808 */ /* 0x000fe20005000000 */
[--C-:B------:R-:W-:Y:S01]  /*2d00*/  FFMA.FTZ R6, R6, c[0x0][0x23c], -R138.reuse ;  /* 0x00008f0006067a23 */ /* 0x100fe2000001088a */
[----:B------:R-:W-:Y:S02]  /*2d10*/  FSETP.NEU.FTZ.AND P2, PT, R244, -INF , PT ;  /* 0xff800000f400780b */ /* 0x000fe40003f5d000 */
[----:B------:R-:W-:Y:S01]  /*2d20*/  @!P0 FSEL R8, R8, -INF , !P3 ;  /* 0xff80000008088808 */ /* 0x000fe20005800000 */
[----:B------:R-:W-:Y:S03]  /*2d30*/  MUFU.EX2 R156, R6 ;  /* 0x00000006009c7308 */ /* 0x000fe60000000800 */
[----:B------:R-:W-:Y:S01]  /*2d40*/  FSEL R137, R137, RZ, P2 ;  /* 0x000000ff89897208 */ /* 0x000fe20001000000 */
[----:B------:R-:W-:Y:S01]  /*2d50*/  FFMA.FTZ R7, R7, c[0x0][0x23c], -R138 ;  /* 0x00008f0007077a23 */ /* 0x000fe2000001088a */
[----:B-1----:R-:W-:Y:S02]  /*2d60*/  @!P0 IADD3 R4, R2, 0x48, RZ ;  /* 0x0000004802048810 */ /* 0x002fe40007ffe0ff */
[----:B------:R-:W-:Y:S01]  /*2d70*/  @!P0 ISETP.GE.AND P2, PT, R142, R136, PT ;  /* 0x000000888e00820c */ /* 0x000fe20003f46270 */
[--C-:B------:R-:W-:Y:S01]  /*2d80*/  FFMA.FTZ R2, R8, c[0x0][0x23c], -R137.reuse ;  /* 0x00008f0008027a23 */ /* 0x100fe20000010889 */
[----:B------:R-:W-:Y:S01]  /*2d90*/  @!P0 IMNMX R8, R4, UR40, PT ;  /* 0x0000002804088c17 */ /* 0x000fe2000b800200 */
[----:B------:R1:W3:Y:S01]  /*2da0*/  MUFU.EX2 R234, R7 ;  /* 0x0000000700ea7308 */ /* 0x0002e20000000800 */
[----:B------:R-:W-:Y:S02]  /*2db0*/  @!P0 FSEL R9, R9, -INF , !P2 ;  /* 0xff80000009098808 */ /* 0x000fe40005000000 */
[----:B------:R-:W-:Y:S02]  /*2dc0*/  FSETP.NEU.FTZ.AND P2, PT, R243, -INF , PT ;  /* 0xff800000f300780b */ /* 0x000fe40003f5d000 */
[-C--:B------:R-:W-:Y:S01]  /*2dd0*/  @!P0 ISETP.GE.AND P3, PT, R0, R8.reuse, PT ;  /* 0x000000080000820c */ /* 0x080fe20003f66270 */
[--C-:B------:R-:W-:Y:S03]  /*2de0*/  FFMA.FTZ R9, R9, c[0x0][0x23c], -R137.reuse ;  /* 0x00008f0009097a23 */ /* 0x100fe60000010889 */
[----:B------:R-:W-:Y:S01]  /*2df0*/  @!P0 FSEL R10, R10, -INF , !P3 ;  /* 0xff8000000a0a8808 */ /* 0x000fe20005800000 */
[----:B------:R4:W-:Y:S10]  /*2e00*/  MUFU.EX2 R238, R2 ;  /* 0x0000000200ee7308 */ /* 0x0009f40000000800 */
[----:B------:R3:W2:Y:S01]  /*2e10*/  MUFU.EX2 R237, R9 ;  /* 0x0000000900ed7308 */ /* 0x0006a20000000800 */
[----:B-1----:R-:W1:Y:S01]  /*2e20*/  LDSM.16.M88.4 R4, [R176+0xc800] ;  /* 0x00c80000b004783b */ /* 0x002e620000000200 */
[----:B----4-:R-:W-:Y:S05]  /*2e30*/  FMUL.FTZ R2, R243, 1.4426950216293334961 ;  /* 0x3fb8aa3bf3027820 */ /* 0x010fea0000410000 */
[----:B------:R-:W-:Y:S02]  /*2e40*/  FSEL R2, R2, RZ, P2 ;  /* 0x000000ff02027208 */ /* 0x000fe40001000000 */
[----:B------:R-:W-:Y:S03]  /*2e50*/  @!P0 ISETP.GE.AND P2, PT, R142, R8, PT ;  /* 0x000000088e00820c */ /* 0x000fe60003f46270 */
[--C-:B------:R-:W-:Y:S01]  /*2e60*/  FFMA.FTZ R10, R10, c[0x0][0x23c], -R2.reuse ;  /* 0x00008f000a0a7a23 */ /* 0x100fe20000010802 */
[----:B---3--:R-:W-:Y:S02]  /*2e70*/  @!P0 IADD3 R9, R0, 0x8, RZ ;  /* 0x0000000800098810 */ /* 0x008fe40007ffe0ff */
[----:B------:R-:W-:Y:S01]  /*2e80*/  @!P0 FSEL R11, R11, -INF , !P2 ;  /* 0xff8000000b0b8808 */ /* 0x000fe20005000000 */
[----:B------:R3:W-:Y:S01]  /*2e90*/  MUFU.EX2 R241, R10 ;  /* 0x0000000a00f17308 */ /* 0x0007e20000000800 */
[-C--:B------:R-:W-:Y:S03]  /*2ea0*/  @!P0 ISETP.GE.AND P2, PT, R9, R136.reuse, PT ;  /* 0x000000880900820c */ /* 0x080fe60003f46270 */
[--C-:B------:R-:W-:Y:S01]  /*2eb0*/  FFMA.FTZ R11, R11, c[0x0][0x23c], -R2.reuse ;  /* 0x00008f000b0b7a23 */ /* 0x100fe20000010802 */
[----:B------:R-:W-:Y:S05]  /*2ec0*/  @!P0 FSEL R12, R12, -INF , !P2 ;  /* 0xff8000000c0c8808 */ /* 0x000fea0005000000 */
[----:B------:R-:W4:Y:S01]  /*2ed0*/  MUFU.EX2 R242, R11 ;  /* 0x0000000b00f27308 */ /* 0x000f220000000800 */
[--C-:B------:R-:W-:Y:S01]  /*2ee0*/  FFMA.FTZ R12, R12, c[0x0][0x23c], -R137.reuse ;  /* 0x00008f000c0c7a23 */ /* 0x100fe20000010889 */
[-C--:B-1----:R-:W-:Y:S08]  /*2ef0*/  HMMA.16816.F32.BF16 R20, R144, R4.reuse, R20 ;  /* 0x000000049014723c */ /* 0x082ff00000041814 */
[----:B------:R-:W-:Y:S01]  /*2f00*/  MUFU.EX2 R236, R12 ;  /* 0x0000000c00ec7308 */ /* 0x000fe20000000800 */
[C---:B------:R-:W-:Y:S04]  /*2f10*/  HMMA.16816.F32.BF16 R24, R132.reuse, R4, R24 ;  /* 0x000000048418723c */ /* 0x040fe80000041818 */
[----:B---3--:R-:W-:Y:S04]  /*2f20*/  @!P0 IADD3 R10, R0, 0x9, RZ ;  /* 0x00000009000a8810 */ /* 0x008fe80007ffe0ff */
[-C--:B------:R-:W-:Y:S03]  /*2f30*/  HMMA.16816.F32.BF16 R28, R132, R6.reuse, R28 ;  /* 0x00000006841c723c */ /* 0x080fe6000004181c */
[----:B------:R-:W-:Y:S04]  /*2f40*/  @!P0 ISETP.GE.AND P2, PT, R10, R136, PT ;  /* 0x000000880a00820c */ /* 0x000fe80003f46270 */
[----:B------:R-:W-:Y:S01]  /*2f50*/  @!P0 FSEL R13, R13, -INF , !P2 ;  /* 0xff8000000d0d8808 */ /* 0x000fe20005000000 */
[C---:B------:R-:W-:Y:S01]  /*2f60*/  HMMA.16816.F32.BF16 R32, R144.reuse, R6, R32 ;  /* 0x000000069020723c */ /* 0x040fe20000041820 */
[----:B------:R-:W1:Y:S03]  /*2f70*/  LDSM.16.M88.4 R4, [R176+0xd000] ;  /* 0x00d00000b004783b */ /* 0x000e660000000200 */
[-C--:B------:R-:W-:Y:S01]  /*2f80*/  @!P0 ISETP.GE.AND P2, PT, R9, R8.reuse, PT ;  /* 0x000000080900820c */ /* 0x080fe20003f46270 */
[--C-:B------:R-:W-:Y:S03]  /*2f90*/  FFMA.FTZ R13, R13, c[0x0][0x23c], -R137.reuse ;  /* 0x00008f000d0d7a23 */ /* 0x100fe60000010889 */
[----:B------:R-:W-:Y:S01]  /*2fa0*/  @!P0 FSEL R14, R14, -INF , !P2 ;  /* 0xff8000000e0e8808 */ /* 0x000fe20005000000 */
[----:B------:R-:W-:Y:S01]  /*2fb0*/  MUFU.EX2 R235, R13 ;  /* 0x0000000d00eb7308 */ /* 0x000fe20000000800 */
[----:B------:R-:W-:Y:S03]  /*2fc0*/  @!P0 ISETP.GE.AND P2, PT, R10, R8, PT ;  /* 0x000000080a00820c */ /* 0x000fe60003f46270 */
[--C-:B------:R-:W-:Y:S01]  /*2fd0*/  FFMA.FTZ R14, R14, c[0x0][0x23c], -R2.reuse ;  /* 0x00008f000e0e7a23 */ /* 0x100fe20000010802 */
        /* <DEDUP_REMOVED lines=9> */
[----:B------:R-:W-:Y:S01]  /*3070*/  @!P0 IADD3 R9, R0, 0x10, RZ ;  /* 0x0000001000098810 */ /* 0x000fe20007ffe0ff */
[----:B------:R-:W-:Y:S01]  /*3080*/  MUFU.EX2 R152, R16 ;  /* 0x0000001000987308 */ /* 0x000fe20000000800 */
[----:B------:R-:W-:Y:S01]  /*3090*/  @!P0 FSEL R18, R18, -INF , !P2 ;  /* 0xff80000012128808 */ /* 0x000fe20005000000 */
[----:B------:R-:W-:Y:S01]  /*30a0*/  FFMA.FTZ R17, R17, c[0x0][0x23c], -R140 ;  /* 0x00008f0011117a23 */ /* 0x000fe2000001088c */
[----:B------:R-:W-:Y:S02]  /*30b0*/  @!P0 ISETP.GE.AND P2, PT, R10, R139, PT ;  /* 0x0000008b0a00820c */ /* 0x000fe40003f46270 */
[----:B------:R-:W-:Y:S01]  /*30c0*/  @!P0 IADD3 R10, R0, 0x11, RZ ;  /* 0x00000011000a8810 */ /* 0x000fe20007ffe0ff */
[--C-:B------:R-:W-:Y:S01]  /*30d0*/  FFMA.FTZ R18, R18, c[0x0][0x23c], -R138.reuse ;  /* 0x00008f0012127a23 */ /* 0x100fe2000001088a */
[----:B------:R-:W-:Y:S02]  /*30e0*/  @!P0 FSEL R19, R19, -INF , !P2 ;  /* 0xff80000013138808 */ /* 0x000fe40005000000 */
[-C--:B------:R-:W-:Y:S01]  /*30f0*/  @!P0 ISETP.GE.AND P2, PT, R9, R141.reuse, PT ;  /* 0x0000008d0900820c */ /* 0x080fe20003f46270 */
[-C--:B-1----:R-:W-:Y:S01]  /*3100*/  HMMA.16816.F32.BF16 R36, R144, R4.reuse, R36 ;  /* 0x000000049024723c */ /* 0x082fe20000041824 */
[----:B------:R-:W-:Y:S02]  /*3110*/  MUFU.EX2 R217, R17 ;  /* 0x0000001100d97308 */ /* 0x000fe40000000800 */
[----:B------:R-:W-:Y:S01]  /*3120*/  @!P0 FSEL R20, R20, -INF , !P2 ;  /* 0xff80000014148808 */ /* 0x000fe20005000000 */
[----:B------:R-:W-:Y:S01]  /*3130*/  FFMA.FTZ R19, R19, c[0x0][0x23c], -R138 ;  /* 0x00008f0013137a23 */ /* 0x000fe2000001088a */
[----:B------:R-:W-:Y:S03]  /*3140*/  @!P0 ISETP.GE.AND P2, PT, R10, R141, PT ;  /* 0x0000008d0a00820c */ /* 0x000fe60003f46270 */
[C---:B------:R-:W-:Y:S03]  /*3150*/  HMMA.16816.F32.BF16 R40, R132.reuse, R4, R40 ;  /* 0x000000048428723c */ /* 0x040fe60000041828 */
[----:B------:R-:W-:Y:S01]  /*3160*/  MUFU.EX2 R225, R18 ;  /* 0x0000001200e17308 */ /* 0x000fe20000000800 */
[----:B------:R-:W-:Y:S01]  /*3170*/  @!P0 FSEL R21, R21, -INF , !P2 ;  /* 0xff80000015158808 */ /* 0x000fe20005000000 */
[--C-:B------:R-:W-:Y:S01]  /*3180*/  FFMA.FTZ R20, R20, c[0x0][0x23c], -R140.reuse ;  /* 0x00008f0014147a23 */ /* 0x100fe2000001088c */
[-C--:B------:R-:W-:Y:S02]  /*3190*/  @!P0 ISETP.GE.AND P2, PT, R9, R139.reuse, PT ;  /* 0x0000008b0900820c */ /* 0x080fe40003f46270 */
[-C--:B------:R-:W-:Y:S04]  /*31a0*/  HMMA.16816.F32.BF16 R44, R132, R6.reuse, R44 ;  /* 0x00000006842c723c */ /* 0x080fe8000004182c */
[----:B------:R-:W-:Y:S01]  /*31b0*/  @!P0 FSEL R22, R22, -INF , !P2 ;  /* 0xff80000016168808 */ /* 0x000fe20005000000 */
[----:B------:R-:W1:Y:S01]  /*31c0*/  MUFU.EX2 R224, R19 ;  /* 0x0000001300e07308 */ /* 0x000e620000000800 */
[----:B------:R-:W-:Y:S01]  /*31d0*/  @!P0 ISETP.GE.AND P2, PT, R10, R139, PT ;  /* 0x0000008b0a00820c */ /* 0x000fe20003f46270 */
[----:B------:R-:W-:Y:S01]  /*31e0*/  FFMA.FTZ R21, R21, c[0x0][0x23c], -R140 ;  /* 0x00008f0015157a23 */ /* 0x000fe2000001088c */
[C---:B------:R-:W-:Y:S01]  /*31f0*/  HMMA.16816.F32.BF16 R48, R144.reuse, R6, R48 ;  /* 0x000000069030723c */ /* 0x040fe20000041830 */
[----:B------:R-:W3:Y:S03]  /*3200*/  LDSM.16.M88.4 R4, [R176+0xd800] ;  /* 0x00d80000b004783b */ /* 0x000ee60000000200 */
[----:B------:R-:W-:Y:S01]  /*3210*/  @!P0 FSEL R23, R23, -INF , !P2 ;  /* 0xff80000017178808 */ /* 0x000fe20005000000 */
[--C-:B------:R-:W-:Y:S01]  /*3220*/  FFMA.FTZ R22, R22, c[0x0][0x23c], -R138.reuse ;  /* 0x00008f0016167a23 */ /* 0x100fe2000001088a */
[-C--:B------:R-:W-:Y:S01]  /*3230*/  @!P0 ISETP.GE.AND P2, PT, R9, R136.reuse, PT ;  /* 0x000000880900820c */ /* 0x080fe20003f46270 */
[----:B------:R-:W-:Y:S02]  /*3240*/  MUFU.EX2 R239, R15 ;  /* 0x0000000f00ef7308 */ /* 0x000fe40000000800 */
[----:B------:R-:W-:Y:S03]  /*3250*/  FFMA.FTZ R23, R23, c[0x0][0x23c], -R138 ;  /* 0x00008f0017177a23 */ /* 0x000fe6000001088a */
[----:B------:R-:W-:Y:S02]  /*3260*/  @!P0 FSEL R24, R24, -INF , !P2 ;  /* 0xff80000018188808 */ /* 0x000fe40005000000 */
[----:B------:R-:W-:Y:S03]  /*3270*/  @!P0 ISETP.GE.AND P2, PT, R10, R136, PT ;  /* 0x000000880a00820c */ /* 0x000fe60003f46270 */
[----:B------:R-:W-:Y:S01]  /*3280*/  MUFU.EX2 R155, R20 ;  /* 0x00000014009b7308 */ /* 0x000fe20000000800 */
[----:B------:R-:W-:Y:S01]  /*3290*/  @!P0 FSEL R25, R25, -INF , !P2 ;  /* 0xff80000019198808 */ /* 0x000fe20005000000 */
[--C-:B------:R-:W-:Y:S01]  /*32a0*/  FFMA.FTZ R24, R24, c[0x0][0x23c], -R137.reuse ;  /* 0x00008f0018187a23 */ /* 0x100fe20000010889 */
        /* <DEDUP_REMOVED lines=9> */
[-C--:B------:R-:W-:Y:S03]  /*3340*/  @!P0 ISETP.GE.AND P2, PT, R9, R136.reuse, PT ;  /* 0x000000880900820c */ /* 0x080fe60003f46270 */
[--C-:B------:R-:W-:Y:S01]  /*3350*/  FFMA.FTZ R27, R27, c[0x0][0x23c], -R2.reuse ;  /* 0x00008f001b1b7a23 */ /* 0x100fe20000010802 */
[----:B------:R-:W-:Y:S01]  /*3360*/  @!P0 FSEL R28, R28, -INF , !P2 ;  /* 0xff8000001c1c8808 */ /* 0x000fe20005000000 */
[----:B------:R-:W1:Y:S01]  /*3370*/  MUFU.EX2 R151, R21 ;  /* 0x0000001500977308 */ /* 0x000e620000000800 */
[----:B------:R-:W-:Y:S01]  /*3380*/  @!P0 ISETP.GE.AND P2, PT, R10, R136, PT ;  /* 0x000000880a00820c */ /* 0x000fe20003f46270 */
[-C--:B---3--:R-:W-:Y:S03]  /*3390*/  HMMA.16816.F32.BF16 R52, R144, R4.reuse, R52 ;  /* 0x000000049034723c */ /* 0x088fe60000041834 */
[----:B------:R-:W-:Y:S01]  /*33a0*/  @!P0 FSEL R29, R29, -INF , !P2 ;  /* 0xff8000001d1d8808 */ /* 0x000fe20005000000 */
[--C-:B------:R-:W-:Y:S01]  /*33b0*/  FFMA.FTZ R28, R28, c[0x0][0x23c], -R137.reuse ;  /* 0x00008f001c1c7a23 */ /* 0x100fe20000010889 */
[-C--:B------:R-:W-:Y:S03]  /*33c0*/  @!P0 ISETP.GE.AND P2, PT, R9, R8.reuse, PT ;  /* 0x000000080900820c */ /* 0x080fe60003f46270 */
[----:B------:R-:W-:Y:S01]  /*33d0*/  MUFU.EX2 R228, R25 ;  /* 0x0000001900e47308 */ /* 0x000fe20000000800 */
[C---:B------:R-:W-:Y:S04]  /*33e0*/  HMMA.16816.F32.BF16 R56, R132.reuse, R4, R56 ;  /* 0x000000048438723c */ /* 0x040fe80000041838 */
[----:B------:R-:W-:Y:S01]  /*33f0*/  @!P0 FSEL R30, R30, -INF , !P2 ;  /* 0xff8000001e1e8808 */ /* 0x000fe20005000000 */
[--C-:B------:R-:W-:Y:S01]  /*3400*/  FFMA.FTZ R29, R29, c[0x0][0x23c], -R137.reuse ;  /* 0x00008f001d1d7a23 */ /* 0x100fe20000010889 */
[----:B------:R-:W-:Y:S02]  /*3410*/  @!P0 ISETP.GE.AND P2, PT, R10, R8, PT ;  /* 0x000000080a00820c */ /* 0x000fe40003f46270 */
        /* <DEDUP_REMOVED lines=8> */
[----:B------:R-:W-:Y:S01]  /*34a0*/  FFMA.FTZ R31, R31, c[0x0][0x23c], -R2 ;  /* 0x00008f001f1f7a23 */ /* 0x000fe20000010802 */
[----:B------:R-:W-:Y:S02]  /*34b0*/  @!P0 ISETP.GE.AND P2, PT, R10, R141, PT ;  /* 0x0000008d0a00820c */ /* 0x000fe40003f46270 */
[----:B------:R-:W-:Y:S01]  /*34c0*/  @!P0 IADD3 R4, R0, 0x38, RZ ;  /* 0x0000003800048810 */ /* 0x000fe20007ffe0ff */
[--C-:B------:R-:W-:Y:S03]  /*34d0*/  FFMA.FTZ R32, R32, c[0x0][0x23c], -R140.reuse ;  /* 0x00008f0020207a23 */ /* 0x100fe6000001088c */
[----:B------:R-:W-:Y:S01]  /*34e0*/  @!P0 FSEL R33, R33, -INF , !P2 ;  /* 0xff80000021218808 */ /* 0x000fe20005000000 */
[----:B------:R-:W-:Y:S01]  /*34f0*/  MUFU.EX2 R150, R32 ;  /* 0x0000002000967308 */ /* 0x000fe20000000800 */
[-C--:B------:R-:W-:Y:S02]  /*3500*/  @!P0 ISETP.GE.AND P2, PT, R9, R139.reuse, PT ;  /* 0x0000008b0900820c */ /* 0x080fe40003f46270 */
        /* <DEDUP_REMOVED lines=8> */
[----:B------:R-:W-:Y:S02]  /*3590*/  @!P0 ISETP.GE.AND P2, PT, R9, R141, PT ;  /* 0x0000008d0900820c */ /* 0x000fe40003f46270 */
[----:B------:R-:W-:Y:S01]  /*35a0*/  @!P0 ISETP.GE.AND P4, PT, R4, R139, PT ;  /* 0x0000008b0400820c */ /* 0x000fe20003f86270 */
[----:B------:R-:W-:Y:S01]  /*35b0*/  FFMA.FTZ R35, R35, c[0x0][0x23c], -R138 ;  /* 0x00008f0023237a23 */ /* 0x000fe2000001088a */
[----:B------:R-:W-:Y:S02]  /*35c0*/  @!P0 FSEL R36, R36, -INF , !P2 ;  /* 0xff80000024248808 */ /* 0x000fe40005000000 */
[----:B------:R-:W-:Y:S02]  /*35d0*/  @!P0 ISETP.GE.AND P2, PT, R10, R141, PT ;  /* 0x0000008d0a00820c */ /* 0x000fe40003f46270 */
[----:B------:R-:W-:Y:S01]  /*35e0*/  F2FP.BF16.PACK_AB R6, R234, R156 ;  /* 0x0000009cea06723e */ /* 0x000fe200000010ff */
[----:B------:R-:W-:Y:S01]  /*35f0*/  MUFU.EX2 R212, R34 ;  /* 0x0000002200d47308 */ /* 0x000fe20000000800 */
[----:B------:R-:W-:Y:S01]  /*3600*/  @!P0 FSEL R37, R37, -INF , !P2 ;  /* 0xff80000025258808 */ /* 0x000fe20005000000 */
[--C-:B------:R-:W-:Y:S01]  /*3610*/  FFMA.FTZ R36, R36, c[0x0][0x23c], -R140.reuse ;  /* 0x00008f0024247a23 */ /* 0x100fe2000001088c */
[-C--:B------:R-:W-:Y:S01]  /*3620*/  @!P0 ISETP.GE.AND P2, PT, R9, R139.reuse, PT ;  /* 0x0000008b0900820c */ /* 0x080fe20003f46270 */
[----:B------:R4:W-:Y:S01]  /*3630*/  STS [R188+0x1c400], R6 ;  /* 0x01c40006bc007388 */ /* 0x0009e20000000800 */
[----:B--2---:R-:W-:Y:S01]  /*3640*/  F2FP.BF16.PACK_AB R5, R237, R238 ;  /* 0x000000eeed05723e */ /* 0x004fe200000010ff */
[----:B------:R-:W-:Y:S01]  /*3650*/  FFMA.FTZ R37, R37, c[0x0][0x23c], -R140 ;  /* 0x00008f0025257a23 */ /* 0x000fe2000001088c */
[----:B------:R-:W-:Y:S02]  /*3660*/  @!P0 FSEL R38, R38, -INF , !P2 ;  /* 0xff80000026268808 */ /* 0x000fe40005000000 */
[----:B------:R-:W-:Y:S01]  /*3670*/  @!P0 ISETP.GE.AND P2, PT, R10, R139, PT ;  /* 0x0000008b0a00820c */ /* 0x000fe20003f46270 */
[----:B------:R-:W-:Y:S01]  /*3680*/  MUFU.EX2 R211, R35 ;  /* 0x0000002300d37308 */ /* 0x000fe20000000800 */
[----:B------:R-:W-:Y:S01]  /*3690*/  @!P0 FSEL R66, R66, -INF , !P4 ;  /* 0xff80000042428808 */ /* 0x000fe20006000000 */
[--C-:B------:R-:W-:Y:S01]  /*36a0*/  FFMA.FTZ R38, R38, c[0x0][0x23c], -R138.reuse ;  /* 0x00008f0026267a23 */ /* 0x100fe2000001088a */
[----:B------:R-:W-:Y:S02]  /*36b0*/  @!P0 FSEL R39, R39, -INF , !P2 ;  /* 0xff80000027278808 */ /* 0x000fe40005000000 */
[-C--:B------:R-:W-:Y:S01]  /*36c0*/  @!P0 ISETP.GE.AND P2, PT, R9, R136.reuse, PT ;  /* 0x000000880900820c */ /* 0x080fe20003f46270 */
[--C-:B------:R-:W-:Y:S02]  /*36d0*/  FFMA.FTZ R66, R66, c[0x0][0x23c], -R138.reuse ;  /* 0x00008f0042427a23 */ /* 0x100fe4000001088a */
        /* <DEDUP_REMOVED lines=10> */
[--C-:B------:R-:W-:Y:S01]  /*3780*/  FFMA.FTZ R41, R41, c[0x0][0x23c], -R137.reuse ;  /* 0x00008f0029297a23 */ /* 0x100fe20000010889 */
[----:B------:R-:W-:Y:S02]  /*3790*/  @!P0 ISETP.GE.AND P2, PT, R10, R8, PT ;  /* 0x000000080a00820c */ /* 0x000fe40003f46270 */
[----:B------:R-:W-:Y:S01]  /*37a0*/  @!P0 IADD3 R10, R0, 0x29, RZ ;  /* 0x00000029000a8810 */ /* 0x000fe20007ffe0ff */
[--C-:B------:R-:W-:Y:S01]  /*37b0*/  FFMA.FTZ R42, R42, c[0x0][0x23c], -R2.reuse ;  /* 0x00008f002a2a7a23 */ /* 0x100fe20000010802 */
[----:B------:R-:W-:Y:S02]  /*37c0*/  @!P0 FSEL R43, R43, -INF , !P2 ;  /* 0xff8000002b2b8808 */ /* 0x000fe40005000000 */
[-C--:B------:R-:W-:Y:S01]  /*37d0*/  @!P0 ISETP.GE.AND P2, PT, R9, R136.reuse, PT ;  /* 0x000000880900820c */ /* 0x080fe20003f46270 */
[----:B------:R-:W-:Y:S01]  /*37e0*/  MUFU.EX2 R227, R28 ;  /* 0x0000001c00e37308 */ /* 0x000fe20000000800 */
[----:B----4-:R-:W-:Y:S01]  /*37f0*/  F2FP.BF16.PACK_AB R6, R242, R241 ;  /* 0x000000f1f206723e */ /* 0x010fe200000010ff */
        /* <DEDUP_REMOVED lines=26> */
[----:B------:R-:W-:Y:S01]  /*39a0*/  @!P0 IADD3 R10, R0, 0x31, RZ ;  /* 0x00000031000a8810 */ /* 0x000fe20007ffe0ff */
[--C-:B------:R-:W-:Y:S01]  /*39b0*/  FFMA.FTZ R50, R50, c[0x0][0x23c], -R138.reuse ;  /* 0x00008f0032327a23 */ /* 0x100fe2000001088a */
[----:B------:R-:W-:Y:S02]  /*39c0*/  @!P0 FSEL R51, R51, -INF , !P2 ;  /* 0xff80000033338808 */ /* 0x000fe40005000000 */
[-C--:B------:R-:W-:Y:S02]  /*39d0*/  @!P0 ISETP.GE.AND P2, PT, R9, R141.reuse, PT ;  /* 0x0000008d0900820c */ /* 0x080fe40003f46270 */
[----:B------:R-:W-:Y:S01]  /*39e0*/  @!P0 IADD3 R0, R0, 0x39, RZ ;  /* 0x0000003900008810 */ /* 0x000fe20007ffe0ff */
[----:B------:R-:W-:Y:S01]  /*39f0*/  MUFU.EX2 R203, R37 ;  /* 0x0000002500cb7308 */ /* 0x000fe20000000800 */
[----:B------:R-:W-:Y:S01]  /*3a00*/  @!P0 FSEL R52, R52, -INF , !P2 ;  /* 0xff80000034348808 */ /* 0x000fe20005000000 */
[----:B------:R-:W-:Y:S01]  /*3a10*/  FFMA.FTZ R51, R51, c[0x0][0x23c], -R138 ;  /* 0x00008f0033337a23 */ /* 0x000fe2000001088a */
[-C--:B------:R-:W-:Y:S02]  /*3a20*/  @!P0 ISETP.GE.AND P2, PT, R10, R141.reuse, PT ;  /* 0x0000008d0a00820c */ /* 0x080fe40003f46270 */
[----:B------:R-:W-:Y:S01]  /*3a30*/  @!P0 ISETP.GE.AND P5, PT, R0, R141, PT ;  /* 0x0000008d0000820c */ /* 0x000fe20003fa6270 */
[--C-:B------:R-:W-:Y:S01]  /*3a40*/  FFMA.FTZ R52, R52, c[0x0][0x23c], -R140.reuse ;  /* 0x00008f0034347a23 */ /* 0x100fe2000001088c */
[----:B------:R-:W-:Y:S02]  /*3a50*/  @!P0 FSEL R53, R53, -INF , !P2 ;  /* 0xff80000035358808 */ /* 0x000fe40005000000 */
[-C--:B------:R-:W-:Y:S01]  /*3a60*/  @!P0 ISETP.GE.AND P2, PT, R9, R139.reuse, PT ;  /* 0x0000008b0900820c */ /* 0x080fe20003f46270 */
[----:B------:R-:W-:Y:S01]  /*3a70*/  MUFU.EX2 R210, R38 ;  /* 0x0000002600d27308 */ /* 0x000fe20000000800 */
[-C--:B------:R-:W-:Y:S01]  /*3a80*/  @!P0 ISETP.GE.AND P3, PT, R0, R139.reuse, PT ;  /* 0x0000008b0000820c */ /* 0x080fe20003f66270 */
[----:B------:R-:W-:Y:S01]  /*3a90*/  FFMA.FTZ R53, R53, c[0x0][0x23c], -R140 ;  /* 0x00008f0035357a23 */ /* 0x000fe2000001088c */
[----:B------:R-:W-:Y:S02]  /*3aa0*/  @!P0 FSEL R54, R54, -INF , !P2 ;  /* 0xff80000036368808 */ /* 0x000fe40005000000 */
[----:B------:R-:W-:Y:S02]  /*3ab0*/  @!P0 ISETP.GE.AND P2, PT, R10, R139, PT ;  /* 0x0000008b0a00820c */ /* 0x000fe40003f46270 */
[----:B------:R-:W-:Y:S01]  /*3ac0*/  @!P0 FSEL R65, R65, -INF , !P5 ;  /* 0xff80000041418808 */ /* 0x000fe20006800000 */
[--C-:B------:R-:W-:Y:S01]  /*3ad0*/  FFMA.FTZ R54, R54, c[0x0][0x23c], -R138.reuse ;  /* 0x00008f0036367a23 */ /* 0x100fe2000001088a */
[----:B------:R-:W-:Y:S01]  /*3ae0*/  @!P0 FSEL R55, R55, -INF , !P2 ;  /* 0xff80000037378808 */ /* 0x000fe20005000000 */
[----:B------:R-:W-:Y:S01]  /*3af0*/  MUFU.EX2 R209, R39 ;  /* 0x0000002700d17308 */ /* 0x000fe20000000800 */
[-C--:B------:R-:W-:Y:S02]  /*3b00*/  @!P0 ISETP.GE.AND P2, PT, R9, R136.reuse, PT ;  /* 0x000000880900820c */ /* 0x080fe40003f46270 */
[----:B------:R-:W-:Y:S01]  /*3b10*/  @!P0 FSEL R67, R67, -INF , !P3 ;  /* 0xff80000043438808 */ /* 0x000fe20005800000 */
[--C-:B------:R-:W-:Y:S01]  /*3b20*/  FFMA.FTZ R55, R55, c[0x0][0x23c], -R138.reuse ;  /* 0x00008f0037377a23 */ /* 0x100fe2000001088a */
[----:B------:R-:W-:Y:S02]  /*3b30*/  @!P0 FSEL R56, R56, -INF , !P2 ;  /* 0xff80000038388808 */ /* 0x000fe40005000000 */
[----:B------:R-:W-:Y:S01]  /*3b40*/  @!P0 ISETP.GE.AND P2, PT, R10, R136, PT ;  /* 0x000000880a00820c */ /* 0x000fe20003f46270 */
[----:B------:R-:W-:Y:S02]  /*3b50*/  FFMA.FTZ R138, R67, c[0x0][0x23c], -R138 ;  /* 0x00008f00438a7a23 */ /* 0x000fe4000001088a */
[----:B------:R-:W-:Y:S01]  /*3b60*/  MUFU.EX2 R165, R48 ;  /* 0x0000003000a57308 */ /* 0x000fe20000000800 */
[----:B------:R-:W-:Y:S01]  /*3b70*/  @!P0 FSEL R57, R57, -INF , !P2 ;  /* 0xff80000039398808 */ /* 0x000fe20005000000 */
[--C-:B------:R-:W-:Y:S01]  /*3b80*/  FFMA.FTZ R56, R56, c[0x0][0x23c], -R137.reuse ;  /* 0x00008f0038387a23 */ /* 0x100fe20000010889 */
[-C--:B------:R-:W-:Y:S03]  /*3b90*/  @!P0 ISETP.GE.AND P2, PT, R9, R8.reuse, PT ;  /* 0x000000080900820c */ /* 0x080fe60003f46270 */
[--C-:B------:R-:W-:Y:S01]  /*3ba0*/  FFMA.FTZ R57, R57, c[0x0][0x23c], -R137.reuse ;  /* 0x00008f0039397a23 */ /* 0x100fe20000010889 */
[----:B------:R-:W-:Y:S02]  /*3bb0*/  @!P0 FSEL R58, R58, -INF , !P2 ;  /* 0xff8000003a3a8808 */ /* 0x000fe40005000000 */
[----:B------:R-:W-:Y:S01]  /*3bc0*/  @!P0 ISETP.GE.AND P2, PT, R10, R8, PT ;  /* 0x000000080a00820c */ /* 0x000fe20003f46270 */
[----:B------:R-:W2:Y:S02]  /*3bd0*/  MUFU.EX2 R164, R49 ;  /* 0x0000003100a47308 */ /* 0x000ea40000000800 */
        /* <DEDUP_REMOVED lines=9> */
[----:B------:R-:W-:Y:S03]  /*3c70*/  @!P0 ISETP.GE.AND P2, PT, R4, R8, PT ;  /* 0x000000080400820c */ /* 0x000fe60003f46270 */
[----:B------:R-:W-:Y:S01]  /*3c80*/  MUFU.EX2 R171, R51 ;  /* 0x0000003300ab7308 */ /* 0x000fe20000000800 */
[----:B------:R-:W-:Y:S01]  /*3c90*/  @!P0 FSEL R62, R62, -INF , !P2 ;  /* 0xff8000003e3e8808 */ /* 0x000fe20005000000 */
[----:B------:R-:W-:Y:S01]  /*3ca0*/  FFMA.FTZ R137, R61, c[0x0][0x23c], -R137 ;  /* 0x00008f003d897a23 */ /* 0x000fe20000010889 */
[----:B------:R-:W-:Y:S02]  /*3cb0*/  @!P0 ISETP.GE.AND P2, PT, R4, R141, PT ;  /* 0x0000008d0400820c */ /* 0x000fe40003f46270 */
[----:B------:R-:W-:Y:S01]  /*3cc0*/  F2FP.BF16.PACK_AB R4, R157, R158 ;  /* 0x0000009e9d04723e */ /* 0x000fe200000010ff */
[----:B------:R-:W-:Y:S01]  /*3cd0*/  FFMA.FTZ R62, R62, c[0x0][0x23c], -R2 ;  /* 0x00008f003e3e7a23 */ /* 0x000fe20000010802 */
[----:B------:R-:W-:Y:S02]  /*3ce0*/  @!P0 FSEL R64, R64, -INF , !P2 ;  /* 0xff80000040408808 */ /* 0x000fe40005000000 */
[----:B------:R-:W-:Y:S01]  /*3cf0*/  @!P0 ISETP.GE.AND P2, PT, R0, R8, PT ;  /* 0x000000080000820c */ /* 0x000fe20003f46270 */
[----:B------:R3:W-:Y:S01]  /*3d00*/  STS [R188+0x1c000], R4 ;  /* 0x01c00004bc007388 */ /* 0x0007e20000000800 */
[----:B-1----:R-:W-:Y:S01]  /*3d10*/  F2FP.BF16.PACK_AB R0, R224, R225 ;  /* 0x000000e1e000723e */ /* 0x002fe200000010ff */
[----:B------:R-:W-:Y:S01]  /*3d20*/  MUFU.EX2 R216, R40 ;  /* 0x0000002800d87308 */ /* 0x000fe20000000800 */
[----:B------:R-:W-:Y:S01]  /*3d30*/  @!P0 FSEL R63, R63, -INF , !P2 ;  /* 0xff8000003f3f8808 */ /* 0x000fe20005000000 */
[--C-:B------:R-:W-:Y:S01]  /*3d40*/  FFMA.FTZ R64, R64, c[0x0][0x23c], -R140.reuse ;  /* 0x00008f0040407a23 */ /* 0x100fe2000001088c */
[----:B------:R-:W-:Y:S01]  /*3d50*/  IADD3 R148, P0, R148, UR8, RZ ;  /* 0x0000000894947c10 */ /* 0x000fe2000ff1e0ff */
[----:B------:R1:W-:Y:S01]  /*3d60*/  STS [R191+0x1c400], R0 ;  /* 0x01c40000bf007388 */ /* 0x0003e20000000800 */
[----:B------:R-:W-:Y:S02]  /*3d70*/  FFMA.FTZ R140, R65, c[0x0][0x23c], -R140 ;  /* 0x00008f00418c7a23 */ /* 0x000fe4000001088c */
[----:B------:R-:W-:Y:S03]  /*3d80*/  FFMA.FTZ R2, R63, c[0x0][0x23c], -R2 ;  /* 0x00008f003f027a23 */ /* 0x000fe60000010802 */
[----:B------:R-:W-:Y:S10]  /*3d90*/  MUFU.EX2 R215, R41 ;  /* 0x0000002900d77308 */ /* 0x000ff40000000800 */
[----:B------:R2:W-:Y:S01]  /*3da0*/  MUFU.EX2 R166, R2 ;  /* 0x0000000200a67308 */ /* 0x0005e20000000800 */
[----:B---3--:R-:W-:Y:S05]  /*3db0*/  F2FP.BF16.PACK_AB R4, R217, R152 ;  /* 0x00000098d904723e */ /* 0x008fea00000010ff */
[----:B------:R3:W-:Y:S01]  /*3dc0*/  STS [R191+0x1c000], R4 ;  /* 0x01c00004bf007388 */ /* 0x0007e20000000800 */
[----:B-1----:R-:W-:Y:S03]  /*3dd0*/  F2FP.BF16.PACK_AB R0, R151, R155 ;  /* 0x0000009b9700723e */ /* 0x002fe600000010ff */
[----:B------:R-:W-:Y:S01]  /*3de0*/  MUFU.EX2 R221, R42 ;  /* 0x0000002a00dd7308 */ /* 0x000fe20000000800 */
[----:B------:R1:W-:Y:S04]  /*3df0*/  STS [R188+0x1e000], R5 ;  /* 0x01e00005bc007388 */ /* 0x0003e80000000800 */
[----:B------:R4:W-:Y:S05]  /*3e00*/  STS [R188+0x1e400], R6 ;  /* 0x01e40006bc007388 */ /* 0x0009ea0000000800 */
[----:B------:R-:W4:Y:S01]  /*3e10*/  MUFU.EX2 R223, R43 ;  /* 0x0000002b00df7308 */ /* 0x000f220000000800 */
[----:B--2---:R-:W-:Y:S09]  /*3e20*/  F2FP.BF16.PACK_AB R2, R164, R165 ;  /* 0x000000a5a402723e */ /* 0x004ff200000010ff */
[----:B------:R-:W-:Y:S01]  /*3e30*/  MUFU.EX2 R214, R44 ;  /* 0x0000002c00d67308 */ /* 0x000fe20000000800 */
[----:B---3--:R-:W-:Y:S02]  /*3e40*/  F2FP.BF16.PACK_AB R4, R239, R240 ;  /* 0x000000f0ef04723e */ /* 0x008fe400000010ff */
[----:B-1----:R-:W-:Y:S03]  /*3e50*/  F2FP.BF16.PACK_AB R5, R235, R236 ;  /* 0x000000eceb05723e */ /* 0x002fe600000010ff */
[----:B------:R1:W-:Y:S04]  /*3e60*/  STS [R191+0x1e400], R4 ;  /* 0x01e40004bf007388 */ /* 0x0003e80000000800 */
[----:B------:R-:W2:Y:S01]  /*3e70*/  MUFU.EX2 R213, R45 ;  /* 0x0000002d00d57308 */ /* 0x000ea20000000800 */
[----:B----4-:R-:W-:Y:S01]  /*3e80*/  F2FP.BF16.PACK_AB R6, R220, R222 ;  /* 0x000000dedc06723e */ /* 0x010fe200000010ff */
[----:B------:R3:W-:Y:S04]  /*3e90*/  STS [R191+0x1e000], R5 ;  /* 0x01e00005bf007388 */ /* 0x0007e80000000800 */
[----:B------:R4:W-:Y:S04]  /*3ea0*/  STS [R195+0x1c000], R0 ;  /* 0x01c00000c3007388 */ /* 0x0009e80000000800 */
[----:B------:R2:W-:Y:S01]  /*3eb0*/  STS [R195+0x1c400], R6 ;  /* 0x01c40006c3007388 */ /* 0x0005e20000000800 */
[----:B------:R-:W-:Y:S10]  /*3ec0*/  MUFU.EX2 R219, R46 ;  /* 0x0000002e00db7308 */ /* 0x000ff40000000800 */
[----:B------:R-:W-:Y:S01]  /*3ed0*/  MUFU.EX2 R218, R47 ;  /* 0x0000002f00da7308 */ /* 0x000fe20000000800 */
[----:B-1----:R-:W-:Y:S02]  /*3ee0*/  F2FP.BF16.PACK_AB R4, R206, R150 ;  /* 0x00000096ce04723e */ /* 0x002fe400000010ff */
[----:B---3--:R-:W-:Y:S03]  /*3ef0*/  F2FP.BF16.PACK_AB R5, R228, R229 ;  /* 0x000000e5e405723e */ /* 0x008fe600000010ff */
[----:B------:R1:W-:Y:S01]  /*3f00*/  STS [R194+0x1c000], R4 ;  /* 0x01c00004c2007388 */ /* 0x0003e20000000800 */
[----:B----4-:R-:W-:Y:S03]  /*3f10*/  F2FP.BF16.PACK_AB R0, R211, R212 ;  /* 0x000000d4d300723e */ /* 0x010fe600000010ff */
[----:B------:R-:W-:Y:S01]  /*3f20*/  MUFU.EX2 R153, R52 ;  /* 0x0000003400997308 */ /* 0x000fe20000000800 */
[----:B--2---:R-:W-:Y:S01]  /*3f30*/  F2FP.BF16.PACK_AB R6, R233, R232 ;  /* 0x000000e8e906723e */ /* 0x004fe200000010ff */
[----:B------:R2:W-:Y:S04]  /*3f40*/  STS [R194+0x1c400], R0 ;  /* 0x01c40000c2007388 */ /* 0x0005e80000000800 */
[----:B------:R3:W-:Y:S04]  /*3f50*/  STS [R195+0x1e000], R5 ;  /* 0x01e00005c3007388 */ /* 0x0007e80000000800 */
[----:B------:R-:W-:Y:S01]  /*3f60*/  MUFU.EX2 R163, R53 ;  /* 0x0000003500a37308 */ /* 0x000fe20000000800 */
[----:B------:R4:W-:Y:S09]  /*3f70*/  STS [R195+0x1e400], R6 ;  /* 0x01e40006c3007388 */ /* 0x0009f20000000800 */
[----:B------:R-:W-:Y:S01]  /*3f80*/  MUFU.EX2 R169, R54 ;  /* 0x0000003600a97308 */ /* 0x000fe20000000800 */
[----:B-1----:R-:W-:Y:S05]  /*3f90*/  F2FP.BF16.PACK_AB R4, R230, R231 ;  /* 0x000000e7e604723e */ /* 0x002fea00000010ff */
[----:B------:R1:W-:Y:S01]  /*3fa0*/  STS [R194+0x1e400], R4 ;  /* 0x01e40004c2007388 */ /* 0x0003e20000000800 */
[----:B--2---:R-:W-:Y:S03]  /*3fb0*/  F2FP.BF16.PACK_AB R0, R203, R154 ;  /* 0x0000009acb00723e */ /* 0x004fe600000010ff */
[----:B------:R-:W2:Y:S01]  /*3fc0*/  MUFU.EX2 R168, R55 ;  /* 0x0000003700a87308 */ /* 0x000ea20000000800 */
[----:B---3--:R-:W-:Y:S02]  /*3fd0*/  F2FP.BF16.PACK_AB R5, R226, R227 ;  /* 0x000000e3e205723e */ /* 0x008fe400000010ff */
[----:B----4-:R-:W-:Y:S03]  /*3fe0*/  F2FP.BF16.PACK_AB R6, R209, R210 ;  /* 0x000000d2d106723e */ /* 0x010fe600000010ff */
[----:B------:R3:W-:Y:S04]  /*3ff0*/  STS [R194+0x1e000], R5 ;  /* 0x01e00005c2007388 */ /* 0x0007e80000000800 */
[----:B------:R-:W-:Y:S01]  /*4000*/  MUFU.EX2 R160, R64 ;  /* 0x0000004000a07308 */ /* 0x000fe20000000800 */
[----:B------:R4:W-:Y:S04]  /*4010*/  STS [R189+0x1c000], R0 ;  /* 0x01c00000bd007388 */ /* 0x0009e80000000800 */
[----:B------:R2:W-:Y:S04]  /*4020*/  STS [R189+0x1c400], R6 ;  /* 0x01c40006bd007388 */ /* 0x0005e80000000800 */
[----:B------:R2:W-:Y:S01]  /*4030*/  STS [R190+0x1c000], R2 ;  /* 0x01c00002be007388 */ /* 0x0005e20000000800 */
[----:B-1----:R-:W-:Y:S01]  /*4040*/  F2FP.BF16.PACK_AB R4, R223, R221 ;  /* 0x000000dddf04723e */ /* 0x002fe200000010ff */
[----:B------:R-:W1:Y:S10]  /*4050*/  MUFU.EX2 R159, R140 ;  /* 0x0000008c009f7308 */ /* 0x000e740000000800 */
[----:B------:R-:W-:Y:S01]  /*4060*/  MUFU.EX2 R162, R66 ;  /* 0x0000004200a27308 */ /* 0x000fe20000000800 */
[----:B---3--:R-:W-:Y:S02]  /*4070*/  F2FP.BF16.PACK_AB R5, R215, R216 ;  /* 0x000000d8d705723e */ /* 0x008fe400000010ff */
[----:B----4-:R-:W-:Y:S02]  /*4080*/  F2FP.BF16.PACK_AB R0, R171, R201 ;  /* 0x000000c9ab00723e */ /* 0x010fe400000010ff */
[----:B--2---:R-:W-:Y:S03]  /*4090*/  F2FP.BF16.PACK_AB R6, R213, R214 ;  /* 0x000000d6d506723e */ /* 0x004fe600000010ff */
[----:B------:R1:W-:Y:S02]  /*40a0*/  STS [R190+0x1c400], R0 ;  /* 0x01c40000be007388 */ /* 0x0003e40000000800 */
[----:B------:R-:W-:Y:S01]  /*40b0*/  MUFU.EX2 R161, R138 ;  /* 0x0000008a00a17308 */ /* 0x000fe20000000800 */
[----:B------:R-:W-:Y:S01]  /*40c0*/  F2FP.BF16.PACK_AB R2, R168, R169 ;  /* 0x000000a9a802723e */ /* 0x000fe200000010ff */
[----:B------:R2:W-:Y:S04]  /*40d0*/  STS [R189+0x1e000], R5 ;  /* 0x01e00005bd007388 */ /* 0x0005e80000000800 */
[----:B------:R3:W-:Y:S04]  /*40e0*/  STS [R189+0x1e400], R4 ;  /* 0x01e40004bd007388 */ /* 0x0007e80000000800 */
[----:B------:R-:W-:Y:S01]  /*40f0*/  MUFU.EX2 R205, R56 ;  /* 0x0000003800cd7308 */ /* 0x000fe20000000800 */
[----:B------:R4:W-:Y:S09]  /*4100*/  STS [R190+0x1e000], R6 ;  /* 0x01e00006be007388 */ /* 0x0009f20000000800 */
[----:B------:R-:W4:Y:S01]  /*4110*/  MUFU.EX2 R202, R57 ;  /* 0x0000003900ca7308 */ /* 0x000f220000000800 */
[----:B-1----:R-:W-:Y:S02]  /*4120*/  F2FP.BF16.PACK_AB R0, R159, R160 ;  /* 0x000000a09f00723e */ /* 0x002fe400000010ff */
[----:B--2---:R-:W-:Y:S07]  /*4130*/  F2FP.BF16.PACK_AB R5, R218, R219 ;  /* 0x000000dbda05723e */ /* 0x004fee00000010ff */
[----:B------:R-:W-:Y:S01]  /*4140*/  MUFU.EX2 R208, R58 ;  /* 0x0000003a00d07308 */ /* 0x000fe20000000800 */
[----:B---3--:R-:W-:Y:S01]  /*4150*/  F2FP.BF16.PACK_AB R4, R163, R153 ;  /* 0x00000099a304723e */ /* 0x008fe200000010ff */
[----:B------:R-:W-:Y:S04]  /*4160*/  STS [R190+0x1e400], R5 ;  /* 0x01e40005be007388 */ /* 0x000fe80000000800 */
[----:B------:R1:W-:Y:S04]  /*4170*/  STS [R193+0x1c000], R4 ;  /* 0x01c00004c1007388 */ /* 0x0003e80000000800 */
[----:B------:R-:W2:Y:S01]  /*4180*/  MUFU.EX2 R207, R59 ;  /* 0x0000003b00cf7308 */ /* 0x000ea20000000800 */
[----:B------:R3:W-:Y:S01]  /*4190*/  STS [R193+0x1c400], R2 ;  /* 0x01c40002c1007388 */ /* 0x0007e20000000800 */
[----:B----4-:R-:W-:Y:S03]  /*41a0*/  F2FP.BF16.PACK_AB R6, R202, R205 ;  /* 0x000000cdca06723e */ /* 0x010fe600000010ff */
[----:B------:R4:W-:Y:S05]  /*41b0*/  STS [R192+0x1c000], R0 ;  /* 0x01c00000c0007388 */ /* 0x0009ea0000000800 */
[----:B------:R-:W-:Y:S10]  /*41c0*/  MUFU.EX2 R170, R60 ;  /* 0x0000003c00aa7308 */ /* 0x000ff40000000800 */
[----:B------:R-:W3:Y:S01]  /*41d0*/  MUFU.EX2 R167, R137 ;  /* 0x0000008900a77308 */ /* 0x000ee20000000800 */
[----:B-1----:R-:W-:Y:S02]  /*41e0*/  F2FP.BF16.PACK_AB R4, R161, R162 ;  /* 0x000000a2a104723e */ /* 0x002fe400000010ff */
[----:B--2---:R-:W-:Y:S03]  /*41f0*/  F2FP.BF16.PACK_AB R5, R207, R208 ;  /* 0x000000d0cf05723e */ /* 0x004fe600000010ff */
[----:B------:R-:W-:Y:S04]  /*4200*/  STS [R192+0x1c400], R4 ;  /* 0x01c40004c0007388 */ /* 0x000fe80000000800 */
[----:B------:R-:W4:Y:S01]  /*4210*/  MUFU.EX2 R204, R62 ;  /* 0x0000003e00cc7308 */ /* 0x000f220000000800 */
[----:B------:R-:W-:Y:S04]  /*4220*/  STS [R193+0x1e000], R6 ;  /* 0x01e00006c1007388 */ /* 0x000fe80000000800 */
[----:B------:R-:W-:Y:S01]  /*4230*/  STS [R193+0x1e400], R5 ;  /* 0x01e40005c1007388 */ /* 0x000fe20000000800 */
[----:B---3--:R-:W-:Y:S05]  /*4240*/  F2FP.BF16.PACK_AB R2, R167, R170 ;  /* 0x000000aaa702723e */ /* 0x008fea00000010ff */
[----:B------:R1:W-:Y:S01]  /*4250*/  STS [R192+0x1e000], R2 ;  /* 0x01e00002c0007388 */ /* 0x0003e20000000800 */
[----:B----4-:R-:W-:Y:S05]  /*4260*/  F2FP.BF16.PACK_AB R0, R166, R204 ;  /* 0x000000cca600723e */ /* 0x010fea00000010ff */
[----:B------:R-:W-:Y:S04]  /*4270*/  STS [R192+0x1e400], R0 ;  /* 0x01e40000c0007388 */ /* 0x000fe80000000800 */
[----:B------:R-:W-:Y:S08]  /*4280*/  LDSM.16.M88.4 R64, [R181+0x8000] ;  /* 0x00800000b540783b */ /* 0x000ff00000000200 */
[----:B------:R-:W2:Y:S08]  /*4290*/  LDSM.16.M88.4 R16, [R174+0x10000] ;  /* 0x01000000ae10783b */ /* 0x000eb00000000200 */
[----:B-1----:R-:W3:Y:S04]  /*42a0*/  LDL R2, [R1+0x1c] ;  /* 0x00001c0001027983 */ /* 0x002ee80000100800 */
[----:B------:R-:W1:Y:S08]  /*42b0*/  LDSM.16.M88.4 R60, [R181+0xa000] ;  /* 0x00a00000b53c783b */ /* 0x000e700000000200 */
[----:B------:R-:W4:Y:S08]  /*42c0*/  LDSM.16.M88.4 R32, [R174+0x10800] ;  /* 0x01080000ae20783b */ /* 0x000f300000000200 */
[----:B------:R-:W4:Y:S08]  /*42d0*/  LDSM.16.M88.4 R48, [R174+0x11000] ;  /* 0x01100000ae30783b */ /* 0x000f300000000200 */
[----:B------:R-:W4:Y:S01]  /*42e0*/  LDSM.16.M88.4 R132, [R174+0x11800] ;  /* 0x01180000ae84783b */ /* 0x000f220000000200 */
[-C--:B--2---:R-:W-:Y:S07]  /*42f0*/  HMMA.16816.F32.BF16 R4, R64, R16.reuse, RZ ;  /* 0x000000104004723c */ /* 0x084fee00000418ff */
[----:B------:R-:W-:Y:S01]  /*4300*/  LDSM.16.M88.4 R136, [R183+0x8000] ;  /* 0x00800000b788783b */ /* 0x000fe20000000200 */
[C---:B-1----:R-:W-:Y:S07]  /*4310*/  HMMA.16816.F32.BF16 R8, R60.reuse, R16, RZ ;  /* 0x000000103c08723c */ /* 0x042fee00000418ff */
[----:B------:R-:W1:Y:S01]  /*4320*/  LDSM.16.M88.4 R140, [R177+0x10000] ;  /* 0x01000000b18c783b */ /* 0x000e620000000200 */
[-C--:B------:R-:W-:Y:S07]  /*4330*/  HMMA.16816.F32.BF16 R12, R60, R18.reuse, RZ ;  /* 0x000000123c0c723c */ /* 0x080fee00000418ff */
[----:B------:R-:W2:Y:S01]  /*4340*/  LDSM.16.M88.4 R144, [R183+0xa000] ;  /* 0x00a00000b790783b */ /* 0x000ea20000000200 */
[C---:B------:R-:W-:Y:S08]  /*4350*/  HMMA.16816.F32.BF16 R16, R64.reuse, R18, RZ ;  /* 0x000000124010723c */ /* 0x040ff000000418ff */
[-C--:B----4-:R-:W-:Y:S08]  /*4360*/  HMMA.16816.F32.BF16 R20, R64, R32.reuse, RZ ;  /* 0x000000204014723c */ /* 0x090ff000000418ff */
        /* <DEDUP_REMOVED lines=11> */
[----:B------:R-:W4:Y:S07]  /*4420*/  LDSM.16.M88.4 R132, [R177+0x10800] ;  /* 0x01080000b184783b */ /* 0x000f2e0000000200 */
[-C--:B-1----:R-:W-:Y:S08]  /*4430*/  HMMA.16816.F32.BF16 R4, R136, R140.reuse, R4 ;  /* 0x0000008c8804723c */ /* 0x082ff00000041804 */
[C---:B--2---:R-:W-:Y:S08]  /*4440*/  HMMA.16816.F32.BF16 R8, R144.reuse, R140, R8 ;  /* 0x0000008c9008723c */ /* 0x044ff00000041808 */
[-C--:B------:R-:W-:Y:S08]  /*4450*/  HMMA.16816.F32.BF16 R12, R144, R142.reuse, R12 ;  /* 0x0000008e900c723c */ /* 0x080ff0000004180c */
[C---:B------:R-:W-:Y:S01]  /*4460*/  HMMA.16816.F32.BF16 R16, R136.reuse, R142, R16 ;  /* 0x0000008e8810723c */ /* 0x040fe20000041810 */
[----:B------:R-:W1:Y:S07]  /*4470*/  LDSM.16.M88.4 R140, [R177+0x11000] ;  /* 0x01100000b18c783b */ /* 0x000e6e0000000200 */
[-C--:B----4-:R-:W-:Y:S08]  /*4480*/  HMMA.16816.F32.BF16 R20, R136, R132.reuse, R20 ;  /* 0x000000848814723c */ /* 0x090ff00000041814 */
[C---:B------:R-:W-:Y:S08]  /*4490*/  HMMA.16816.F32.BF16 R24, R144.reuse, R132, R24 ;  /* 0x000000849018723c */ /* 0x040ff00000041818 */
[-C--:B------:R-:W-:Y:S08]  /*44a0*/  HMMA.16816.F32.BF16 R28, R144, R134.reuse, R28 ;  /* 0x00000086901c723c */ /* 0x080ff0000004181c */
[C---:B------:R-:W-:Y:S01]  /*44b0*/  HMMA.16816.F32.BF16 R32, R136.reuse, R134, R32 ;  /* 0x000000868820723c */ /* 0x040fe20000041820 */
[----:B------:R-:W2:Y:S07]  /*44c0*/  LDSM.16.M88.4 R132, [R177+0x11800] ;  /* 0x01180000b184783b */ /* 0x000eae0000000200 */
[-C--:B-1----:R-:W-:Y:S08]  /*44d0*/  HMMA.16816.F32.BF16 R36, R136, R140.reuse, R36 ;  /* 0x0000008c8824723c */ /* 0x082ff00000041824 */
[C---:B------:R-:W-:Y:S08]  /*44e0*/  HMMA.16816.F32.BF16 R40, R144.reuse, R140, R40 ;  /* 0x0000008c9028723c */ /* 0x040ff00000041828 */
[-C--:B------:R-:W-:Y:S08]  /*44f0*/  HMMA.16816.F32.BF16 R44, R144, R142.reuse, R44 ;  /* 0x0000008e902c723c */ /* 0x080ff0000004182c */
[C---:B------:R-:W-:Y:S08]  /*4500*/  HMMA.16816.F32.BF16 R48, R136.reuse, R142, R48 ;  /* 0x0000008e8830723c */ /* 0x040ff00000041830 */
[-C--:B--2---:R-:W-:Y:S08]  /*4510*/  HMMA.16816.F32.BF16 R52, R136, R132.reuse, R52 ;  /* 0x000000848834723c */ /* 0x084ff00000041834 */
        /* <DEDUP_REMOVED lines=9> */
[----:B---3--:R-:W-:Y:S04]  /*45b0*/  IADD3.X R149, R2, UR11, RZ, P0, !PT ;  /* 0x0000000b02957c10 */ /* 0x008fe800087fe4ff */
[----:B------:R-:W2:Y:S01]  /*45c0*/  LDSM.16.M88.4 R136, [R145+0xa000] ;  /* 0x00a000009188783b */ /* 0x000ea20000000200 */
[----:B------:R-:W-:Y:S04]  /*45d0*/  LEA R147, -R147, RZ, 0x7 ;  /* 0x000000ff93937211 */ /* 0x000fe800078e39ff */
[C---:B------:R-:W-:Y:S03]  /*45e0*/  LEA R186, P0, R147.reuse, R186, 0x2 ;  /* 0x000000ba93ba7211 */ /* 0x040fe600078010ff */
        /* <DEDUP_REMOVED lines=30> */
[----:B---3--:R-:W-:Y:S01]  /*47d0*/  FADD.FTZ R4, -R146, R4 ;  /* 0x0000000492047221 */ /* 0x008fe20000010100 */
[C---:B------:R-:W-:Y:S01]  /*47e0*/  HMMA.16816.F32.BF16 R16, R132.reuse, R138, R16 ;  /* 0x0000008a8410723c */ /* 0x040fe20000041810 */
[----:B------:R-:W1:Y:S03]  /*47f0*/  LDSM.16.M88.4 R136, [R176+0x10800] ;  /* 0x01080000b088783b */ /* 0x000e660000000200 */
[----:B------:R-:W-:Y:S02]  /*4800*/  FMUL.FTZ R158, R158, R4 ;  /* 0x000000049e9e7220 */ /* 0x000fe40000410000 */
[----:B------:R-:W-:Y:S02]  /*4810*/  FADD.FTZ R5, -R146, R5 ;  /* 0x0000000592057221 */ /* 0x000fe40000010100 */
[----:B------:R-:W-:Y:S01]  /*4820*/  FADD.FTZ R10, -R2, R10 ;  /* 0x0000000a020a7221 */ /* 0x000fe20000010100 */
[----:B------:R2:W3:Y:S03]  /*4830*/  LDG.E R4, [R148.64+0x100] ;  /* 0x0001002494047981 */ /* 0x0004e6000c1e1900 */
[C---:B----4-:R-:W-:Y:S02]  /*4840*/  FADD.FTZ R6, -R144.reuse, R6 ;  /* 0x0000000690067221 */ /* 0x050fe40000010100 */
[----:B------:R-:W-:Y:S02]  /*4850*/  FMUL.FTZ R157, R157, R5 ;  /* 0x000000059d9d7220 */ /* 0x000fe40000410000 */
[----:B------:R-:W-:Y:S02]  /*4860*/  FADD.FTZ R7, -R144, R7 ;  /* 0x0000000790077221 */ /* 0x000fe40000010100 */
[----:B------:R-:W-:Y:S02]  /*4870*/  FADD.FTZ R15, -R2, R15 ;  /* 0x0000000f020f7221 */ /* 0x000fe40000010100 */
[----:B------:R-:W-:Y:S04]  /*4880*/  FMUL.FTZ R156, R156, R6 ;  /* 0x000000069c9c7220 */ /* 0x000fe80000410000 */
[----:B------:R-:W-:Y:S02]  /*4890*/  FADD.FTZ R17, -R146, R17 ;  /* 0x0000001192117221 */ /* 0x000fe40000010100 */
[----:B------:R-:W-:Y:S02]  /*48a0*/  FADD.FTZ R19, -R144, R19 ;  /* 0x0000001390137221 */ /* 0x000fe40000010100 */
[----:B------:R-:W-:Y:S02]  /*48b0*/  FADD.FTZ R16, -R146, R16 ;  /* 0x0000001092107221 */ /* 0x000fe40000010100 */
[----:B------:R-:W-:Y:S02]  /*48c0*/  FADD.FTZ R18, -R144, R18 ;  /* 0x0000001290127221 */ /* 0x000fe40000010100 */
[----:B------:R-:W-:Y:S01]  /*48d0*/  FMUL.FTZ R152, R152, R16 ;  /* 0x0000001098987220 */ /* 0x000fe20000410000 */
[-C--:B-1----:R-:W-:Y:S08]  /*48e0*/  HMMA.16816.F32.BF16 R20, R132, R136.reuse, R20 ;  /* 0x000000888414723c */ /* 0x082ff00000041814 */
[C---:B------:R-:W-:Y:S08]  /*48f0*/  HMMA.16816.F32.BF16 R24, R140.reuse, R136, R24 ;  /* 0x000000888c18723c */ /* 0x040ff00000041818 */
[-C--:B------:R-:W-:Y:S08]  /*4900*/  HMMA.16816.F32.BF16 R28, R140, R138.reuse, R28 ;  /* 0x0000008a8c1c723c */ /* 0x080ff0000004181c */
[----:B------:R-:W-:Y:S01]  /*4910*/  FADD.FTZ R20, -R146, R20 ;  /* 0x0000001492147221 */ /* 0x000fe20000010100 */
[C---:B------:R-:W-:Y:S01]  /*4920*/  HMMA.16816.F32.BF16 R32, R132.reuse, R138, R32 ;  /* 0x0000008a8420723c */ /* 0x040fe20000041820 */
[----:B------:R-:W1:Y:S03]  /*4930*/  LDSM.16.M88.4 R136, [R176+0x11000] ;  /* 0x01100000b088783b */ /* 0x000e660000000200 */
[----:B------:R-:W-:Y:S02]  /*4940*/  FADD.FTZ R22, -R144, R22 ;  /* 0x0000001690167221 */ /* 0x000fe40000010100 */
[----:B------:R-:W-:Y:S02]  /*4950*/  FADD.FTZ R21, -R146, R21 ;  /* 0x0000001592157221 */ /* 0x000fe40000010100 */
[----:B------:R-:W-:Y:S04]  /*4960*/  FMUL.FTZ R155, R155, R20 ;  /* 0x000000149b9b7220 */ /* 0x000fe80000410000 */
[----:B------:R-:W-:Y:S02]  /*4970*/  FMUL.FTZ R20, R224, R19 ;  /* 0x00000013e0147220 */ /* 0x000fe40000410000 */
[----:B------:R-:W-:Y:S02]  /*4980*/  FADD.FTZ R23, -R144, R23 ;  /* 0x0000001790177221 */ /* 0x000fe40000010100 */
[----:B------:R-:W-:Y:S02]  /*4990*/  FMUL.FTZ R151, R151, R21 ;  /* 0x0000001597977220 */ /* 0x000fe40000410000 */
[----:B------:R-:W-:Y:S06]  /*49a0*/  FMUL.FTZ R21, R239, R15 ;  /* 0x0000000fef157220 */ /* 0x000fec0000410000 */
[C---:B------:R-:W-:Y:S02]  /*49b0*/  FADD.FTZ R32, -R146.reuse, R32 ;  /* 0x0000002092207221 */ /* 0x040fe40000010100 */
[----:B------:R-:W-:Y:S02]  /*49c0*/  FADD.FTZ R33, -R146, R33 ;  /* 0x0000002192217221 */ /* 0x000fe40000010100 */
[C---:B------:R-:W-:Y:S02]  /*49d0*/  FADD.FTZ R34, -R144.reuse, R34 ;  /* 0x0000002290227221 */ /* 0x040fe40000010100 */
[----:B------:R-:W-:Y:S02]  /*49e0*/  FADD.FTZ R35, -R144, R35 ;  /* 0x0000002390237221 */ /* 0x000fe40000010100 */
        /* <DEDUP_REMOVED lines=8> */
[----:B------:R-:W-:Y:S02]  /*4a70*/  FADD.FTZ R39, -R144, R39 ;  /* 0x0000002790277221 */ /* 0x000fe40000010100 */
[----:B------:R-:W-:Y:S04]  /*4a80*/  FMUL.FTZ R154, R154, R36 ;  /* 0x000000249a9a7220 */ /* 0x000fe80000410000 */
[----:B--2---:R-:W-:Y:S02]  /*4a90*/  FMUL.FTZ R149, R203, R37 ;  /* 0x00000025cb957220 */ /* 0x004fe40000410000 */
[----:B------:R-:W-:Y:S02]  /*4aa0*/  FADD.FTZ R38, -R144, R38 ;  /* 0x0000002690267221 */ /* 0x000fe40000010100 */
[----:B------:R-:W-:Y:S04]  /*4ab0*/  FADD.FTZ R32, -R2, R42 ;  /* 0x0000002a02207221 */ /* 0x000fe80000010100 */
[----:B------:R-:W-:Y:S04]  /*4ac0*/  FMUL.FTZ R32, R221, R32 ;  /* 0x00000020dd207220 */ /* 0x000fe80000410000 */
[----:B------:R-:W-:Y:S02]  /*4ad0*/  FADD.FTZ R49, -R146, R49 ;  /* 0x0000003192317221 */ /* 0x000fe40000010100 */
[C---:B------:R-:W-:Y:S02]  /*4ae0*/  FADD.FTZ R50, -R144.reuse, R50 ;  /* 0x0000003290327221 */ /* 0x040fe40000010100 */
[----:B------:R-:W-:Y:S02]  /*4af0*/  FADD.FTZ R51, -R144, R51 ;  /* 0x0000003390337221 */ /* 0x000fe40000010100 */
[----:B------:R-:W-:Y:S04]  /*4b00*/  FADD.FTZ R48, -R146, R48 ;  /* 0x0000003092307221 */ /* 0x000fe80000010100 */
[----:B------:R-:W-:Y:S01]  /*4b10*/  FMUL.FTZ R148, R165, R48 ;  /* 0x00000030a5947220 */ /* 0x000fe20000410000 */
[-C--:B-1----:R-:W-:Y:S08]  /*4b20*/  HMMA.16816.F32.BF16 R52, R132, R136.reuse, R52 ;  /* 0x000000888434723c */ /* 0x082ff00000041834 */
[C---:B------:R-:W-:Y:S07]  /*4b30*/  HMMA.16816.F32.BF16 R56, R140.reuse, R136, R56 ;  /* 0x000000888c38723c */ /* 0x040fee0000041838 */
[----:B------:R-:W-:Y:S01]  /*4b40*/  FMUL.FTZ R137, R222, R22 ;  /* 0x00000016de897220 */ /* 0x000fe20000410000 */
[-C--:B------:R-:W-:Y:S04]  /*4b50*/  HMMA.16816.F32.BF16 R60, R140, R138.reuse, R60 ;  /* 0x0000008a8c3c723c */ /* 0x080fe8000004183c */
[----:B------:R-:W-:Y:S03]  /*4b60*/  FMUL.FTZ R136, R212, R34 ;  /* 0x00000022d4887220 */ /* 0x000fe60000410000 */
[----:B------:R-:W-:Y:S01]  /*4b70*/  FMUL.FTZ R142, R217, R17 ;  /* 0x00000011d98e7220 */ /* 0x000fe20000410000 */
[----:B------:R-:W-:Y:S04]  /*4b80*/  HMMA.16816.F32.BF16 R64, R132, R138, R64 ;  /* 0x0000008a8440723c */ /* 0x000fe80000041840 */
[C---:B------:R-:W-:Y:S02]  /*4b90*/  FADD.FTZ R52, -R146.reuse, R52 ;  /* 0x0000003492347221 */ /* 0x040fe40000010100 */
[----:B------:R-:W-:Y:S02]  /*4ba0*/  FADD.FTZ R53, -R146, R53 ;  /* 0x0000003592357221 */ /* 0x000fe40000010100 */
[----:B------:R-:W-:Y:S04]  /*4bb0*/  FMUL.FTZ R141, R206, R33 ;  /* 0x00000021ce8d7220 */ /* 0x000fe80000410000 */
[----:B------:R-:W-:Y:S02]  /*4bc0*/  FMUL.FTZ R140, R164, R49 ;  /* 0x00000031a48c7220 */ /* 0x000fe40000410000 */
[----:B------:R-:W-:Y:S02]  /*4bd0*/  FMUL.FTZ R153, R153, R52 ;  /* 0x0000003499997220 */ /* 0x000fe40000410000 */
[----:B------:R-:W-:Y:S02]  /*4be0*/  FMUL.FTZ R147, R163, R53 ;  /* 0x00000035a3937220 */ /* 0x000fe40000410000 */
[----:B------:R-:W-:Y:S02]  /*4bf0*/  FMUL.FTZ R134, R201, R50 ;  /* 0x00000032c9867220 */ /* 0x000fe40000410000 */
[----:B------:R-:W-:Y:S02]  /*4c00*/  FMUL.FTZ R53, R171, R51 ;  /* 0x00000033ab357220 */ /* 0x000fe40000410000 */
[----:B------:R-:W-:Y:S02]  /*4c10*/  FADD.FTZ R54, -R144, R54 ;  /* 0x0000003690367221 */ /* 0x000fe40000010100 */
        /* <DEDUP_REMOVED lines=8> */
[----:B------:R-:W-:Y:S02]  /*4ca0*/  FADD.FTZ R67, -R144, R67 ;  /* 0x0000004390437221 */ /* 0x000fe40000010100 */
        /* <DEDUP_REMOVED lines=38> */
[C---:B------:R-:W-:Y:S02]  /*4f10*/  FADD.FTZ R25, -R2.reuse, R11 ;  /* 0x0000000b02197221 */ /* 0x040fe40000010100 */
[----:B------:R-:W-:Y:S02]  /*4f20*/  FMUL.FTZ R11, R241, R10 ;  /* 0x0000000af10b7220 */ /* 0x000fe40000410000 */
        /* <DEDUP_REMOVED lines=29> */
[----:B------:R-:W-:Y:S01]  /*5100*/  ULOP3.LUT UR7, UR10, 0x1, URZ, 0xc0, !UPT ;  /* 0x000000010a077892 */ /* 0x000fe2000f8ec03f */
[----:B------:R-:W-:Y:S02]  /*5110*/  IMAD.MOV.U32 R4, RZ, RZ, 0x6 ;  /* 0x00000006ff047424 */ /* 0x000fe400078e00ff */
[C---:B------:R-:W-:Y:S01]  /*5120*/  IMAD.U32 R0, R9.reuse, -0x80, RZ ;  /* 0xffffff8009007824 */ /* 0x040fe200078e00ff */
[----:B------:R-:W-:Y:S01]  /*5130*/  UISETP.NE.U32.AND UP0, UPT, UR7, 0x1, UPT ;  /* 0x000000010700788c */ /* 0x000fe2000bf05070 */
[C---:B------:R-:W-:Y:S01]  /*5140*/  IMAD.SHL.U32 R8, R9.reuse, 0x40, RZ ;  /* 0x0000004009087824 */ /* 0x040fe200078e00ff */
[----:B------:R-:W-:Y:S02]  /*5150*/  SHF.L.U64.HI R9, R9, R4, c[0x0][0x194] ;  /* 0x0000650009097619 */ /* 0x000fe40000010204 */
[C---:B------:R-:W-:Y:S01]  /*5160*/  LEA R2, P2, R0.reuse, R196, 0x1 ;  /* 0x000000c400027211 */ /* 0x040fe200078408ff */
[----:B------:R-:W-:Y:S03]  /*5170*/  USEL UR7, UR21, 0x4000, !UP0 ;  /* 0x0000400015077887 */ /* 0x000fe6000c000000 */
[----:B------:R-:W-:Y:S02]  /*5180*/  MOV R196, R2 ;  /* 0x0000000200c47202 */ /* 0x000fe40000000f00 */
[----:B------:R-:W-:Y:S02]  /*5190*/  LEA.HI.X.SX32 R0, R0, R197, 0x1, P2 ;  /* 0x000000c500007211 */ /* 0x000fe400010f0eff */
[-C--:B------:R-:W-:Y:S02]  /*51a0*/  IADD3 R6, P2, R196, R8.reuse, RZ ;  /* 0x00000008c4067210 */ /* 0x080fe40007f5e0ff */
[----:B------:R-:W-:Y:S01]  /*51b0*/  IADD3 R200, R200, UR7, RZ ;  /* 0x00000007c8c87c10 */ /* 0x000fe2000fffe0ff */
[----:B------:R-:W-:Y:S01]  /*51c0*/  IMAD.MOV.U32 R197, RZ, RZ, R0 ;  /* 0x000000ffffc57224 */ /* 0x000fe200078e0000 */
[-C--:B------:R-:W-:Y:S02]  /*51d0*/  IADD3 R4, P3, R6, R8.reuse, RZ ;  /* 0x0000000806047210 */ /* 0x080fe40007f7e0ff */
[----:B------:R-:W-:Y:S01]  /*51e0*/  IADD3 R178, R178, UR7, RZ ;  /* 0x00000007b2b27c10 */ /* 0x000fe2000fffe0ff */
[--C-:B------:R-:W-:Y:S01]  /*51f0*/  IMAD.X R7, R197, 0x1, R9.reuse, P2 ;  /* 0x00000001c5077824 */ /* 0x100fe200010e0609 */
[----:B------:R-:W-:Y:S01]  /*5200*/  @!PT LDS RZ, [RZ] ;  /* 0x00000000fffff984 */ /* 0x000fe20000000800 */
[----:B------:R-:W-:Y:S01]  /*5210*/  @!PT LDS RZ, [RZ] ;  /* 0x00000000fffff984 */ /* 0x000fe20000000800 */
[----:B------:R-:W-:Y:S01]  /*5220*/  @!PT LDS RZ, [RZ] ;  /* 0x00000000fffff984 */ /* 0x000fe20000000800 */
[----:B------:R1:W-:Y:S01]  /*5230*/  LDGSTS.E.BYPASS.LTC128B.128 [R200], [R196.64] ;  /* 0x00000000c4c87fae */ /* 0x0003e2000b901d64 */
[----:B------:R-:W-:Y:S03]  /*5240*/  IADD3 R8, P2, R4, R8, RZ ;  /* 0x0000000804087210 */ /* 0x000fe60007f5e0ff */
[----:B------:R1:W-:Y:S01]  /*5250*/  LDGSTS.E.BYPASS.LTC128B.128 [R200+0x1000], [R6.64] ;  /* 0x0100000006c87fae */ /* 0x0003e2000b901d64 */
[----:B------:R-:W-:Y:S05]  /*5260*/  IADD3.X R5, R7, R9, RZ, P3, !PT ;  /* 0x0000000907057210 */ /* 0x000fea0001ffe4ff */
[----:B------:R1:W-:Y:S01]  /*5270*/  LDGSTS.E.BYPASS.LTC128B.128 [R200+0x2000], [R4.64] ;  /* 0x0200000004c87fae */ /* 0x0003e2000b901d64 */
[----:B------:R-:W-:Y:S05]  /*5280*/  IMAD.X R9, R5, 0x1, R9, P2 ;  /* 0x0000000105097824 */ /* 0x000fea00010e0609 */
[----:B------:R1:W-:Y:S04]  /*5290*/  LDGSTS.E.BYPASS.LTC128B.128 [R200+0x3000], [R8.64] ;  /* 0x0300000008c87fae */ /* 0x0003e8000b901d64 */
[----:B------:R-:W0:Y:S02]  /*52a0*/  LDGDEPBAR ;  /* 0x00000000000079af */ /* 0x000e240000000000 */
.L_x_278:
[----:B------:R-:W-:Y:S02]  /*52b0*/  F2FP.BF16.PACK_AB R28, R157, R158 ;  /* 0x0000009e9d1c723e */ /* 0x000fe400000010ff */
        /* <DEDUP_REMOVED lines=68> */
[----:B------:R-:W2:Y:S04]  /*5700*/  LDSM.16.MT88.4 R12, [R3+0x20000] ;  /* 0x02000000030c783b */ /* 0x000ea80000004200 */
[----:B------:R-:W3:Y:S04]  /*5710*/  LDSM.16.MT88.4 R16, [R2+0x8000] ;  /* 0x008000000210783b */ /* 0x000ee80000004200 */
        /* <DEDUP_REMOVED lines=36> */
[----:B------:R-:W-:Y:S07]  /*5960*/  LDSM.16.MT88.4 R12, [R3+0x22000] ;  /* 0x02200000030c783b */ /* 0x000fee0000004200 */
[----:B------:R-:W-:Y:S01]  /*5970*/  HMMA.16816.F32.BF16 R96, R4, R18, R96 ;  /* 0x000000120460723c */ /* 0x000fe20000041860 */
[----:B------:R-:W1:Y:S04]  /*5980*/  LDSM.16.MT88.4 R4, [R3+0x1e000] ;  /* 0x01e000000304783b */ /* 0x000e680000004200 */
[----:B------:R-:W2:Y:S03]  /*5990*/  LDSM.16.MT88.4 R16, [R2+0xa000] ;  /* 0x00a000000210783b */ /* 0x000ea60000004200 */
[-C--:B---3--:R-:W-:Y:S08]  /*59a0*/  HMMA.16816.F32.BF16 R68, R20, R24.reuse, R68 ;  /* 0x000000181444723c */ /* 0x088ff00000041844 */
        /* <DEDUP_REMOVED lines=53> */
[----:B------:R-:W2:Y:S01]  /*5d00*/  LDL R42, [R1+0xc] ;  /* 0x00000c00012a7983 */ /* 0x000ea20000100800 */
[----:B------:R-:W-:Y:S01]  /*5d10*/  IMAD.MOV.U32 R9, RZ, RZ, c[0x0][0x370] ;  /* 0x0000dc00ff097624 */ /* 0x000fe200078e00ff */
[----:B------:R-:W-:Y:S03]  /*5d20*/  MOV R7, 0x6 ;  /* 0x0000000600077802 */ /* 0x000fe60000000f00 */
[C---:B------:R-:W-:Y:S02]  /*5d30*/  IMAD.U32 R4, R9.reuse, -0x80, RZ ;  /* 0xffffff8009047824 */ /* 0x040fe400078e00ff */
[C---:B------:R-:W-:Y:S01]  /*5d40*/  IMAD.SHL.U32 R10, R9.reuse, 0x40, RZ ;  /* 0x00000040090a7824 */ /* 0x040fe200078e00ff */
[----:B------:R-:W-:Y:S02]  /*5d50*/  SHF.L.U64.HI R9, R9, R7, c[0x0][0x374] ;  /* 0x0000dd0009097619 */ /* 0x000fe40000010207 */
[C---:B------:R-:W-:Y:S04]  /*5d60*/  LEA R5, P2, R4.reuse, R198, 0x1 ;  /* 0x000000c604057211 */ /* 0x040fe800078408ff */
[----:B------:R-:W-:Y:S01]  /*5d70*/  LEA.HI.X.SX32 R4, R4, R199, 0x1, P2 ;  /* 0x000000c704047211 */ /* 0x000fe200010f0eff */
[----:B------:R-:W-:Y:S04]  /*5d80*/  IMAD.MOV.U32 R198, RZ, RZ, R5 ;  /* 0x000000ffffc67224 */ /* 0x000fe800078e0005 */
[----:B------:R-:W-:Y:S01]  /*5d90*/  IMAD.MOV.U32 R199, RZ, RZ, R4 ;  /* 0x000000ffffc77224 */ /* 0x000fe200078e0004 */
[-C--:B------:R-:W-:Y:S04]  /*5da0*/  IADD3 R6, P2, R198, R10.reuse, RZ ;  /* 0x0000000ac6067210 */ /* 0x080fe80007f5e0ff */
[-C--:B------:R-:W-:Y:S02]  /*5db0*/  IADD3 R4, P3, R6, R10.reuse, RZ ;  /* 0x0000000a06047210 */ /* 0x080fe40007f7e0ff */
[-C--:B------:R-:W-:Y:S02]  /*5dc0*/  IADD3.X R7, R199, R9.reuse, RZ, P2, !PT ;  /* 0x00000009c7077210 */ /* 0x080fe400017fe4ff */
[----:B------:R-:W-:Y:S03]  /*5dd0*/  IADD3 R10, P2, R4, R10, RZ ;  /* 0x0000000a040a7210 */ /* 0x000fe60007f5e0ff */
[----:B------:R-:W-:Y:S05]  /*5de0*/  IMAD.X R5, R7, 0x1, R9, P3 ;  /* 0x0000000107057824 */ /* 0x000fea00018e0609 */
[----:B------:R-:W-:Y:S01]  /*5df0*/  IADD3.X R11, R5, R9, RZ, P2, !PT ;  /* 0x00000009050b7210 */ /* 0x000fe200017fe4ff */
[----:B--2---:R-:W-:Y:S05]  /*5e00*/  IMAD.SHL.U32 R8, R42, 0x2, RZ ;  /* 0x000000022a087824 */ /* 0x004fea00078e00ff */
[----:B------:R-:W-:Y:S01]  /*5e10*/  @!PT LDS RZ, [RZ] ;  /* 0x00000000fffff984 */ /* 0x000fe20000000800 */
[----:B------:R-:W-:Y:S01]  /*5e20*/  @!PT LDS RZ, [RZ] ;  /* 0x00000000fffff984 */ /* 0x000fe20000000800 */
[----:B------:R-:W-:Y:S01]  /*5e30*/  @!PT LDS RZ, [RZ] ;  /* 0x00000000fffff984 */ /* 0x000fe20000000800 */
[----:B------:R1:W-:Y:S04]  /*5e40*/  LDGSTS.E.BYPASS.LTC128B.128 [R8+0x8000], [R198.64] ;  /* 0x08000000c6087fae */ /* 0x0003e8000b901d64 */
[----:B------:R1:W-:Y:S04]  /*5e50*/  LDGSTS.E.BYPASS.LTC128B.128 [R8+0x9000], [R6.64] ;  /* 0x0900000006087fae */ /* 0x0003e8000b901d64 */
[----:B------:R1:W-:Y:S04]  /*5e60*/  LDGSTS.E.BYPASS.LTC128B.128 [R8+0xa000], [R4.64] ;  /* 0x0a00000004087fae */ /* 0x0003e8000b901d64 */
[----:B------:R1:W-:Y:S04]  /*5e70*/  LDGSTS.E.BYPASS.LTC128B.128 [R8+0xb000], [R10.64] ;  /* 0x0b0000000a087fae */ /* 0x0003e8000b901d64 */
[----:B------:R-:W0:Y:S02]  /*5e80*/  LDGDEPBAR ;  /* 0x00000000000079af */ /* 0x000e240000000000 */
.L_x_279:
        /* <DEDUP_REMOVED lines=34> */
[----:B------:R-:W-:Y:S07]  /*60b0*/  LDSM.16.MT88.4 R140, [R2+0xd800] ;  /* 0x00d80000028c783b */ /* 0x000fee0000004200 */
        /* <DEDUP_REMOVED lines=68> */
[-C--:B-1----:R-:W-:Y:S01]  /*6500*/  HMMA.16816.F32.BF16 R4, R36, R48.reuse, R4 ;  /* 0x000000302404723c */ /* 0x082fe20000041804 */
[----:B------:R-:W-:Y:S04]  /*6510*/  IMAD.MOV.U32 R47, RZ, RZ, c[0x0][0x22c] ;  /* 0x00008b00ff2f7624 */ /* 0x000fe800078e00ff */
[----:B------:R-:W-:Y:S02]  /*6520*/  IMAD R46, R46, c[0x0][0x1c0], RZ ;  /* 0x000070002e2e7a24 */ /* 0x000fe400078e02ff */
[----:B------:R-:W-:Y:S01]  /*6530*/  IMAD R47, R47, c[0x0][0x1c0], RZ ;  /* 0x000070002f2f7a24 */ /* 0x000fe200078e02ff */
[C---:B------:R-:W-:Y:S04]  /*6540*/  HMMA.16816.F32.BF16 R8, R136.reuse, R48, R8 ;  /* 0x000000308808723c */ /* 0x040fe80000041808 */
[----:B------:R-:W-:Y:S02]  /*6550*/  IMAD R46, R46, 0x48, RZ ;  /* 0x000000482e2e7824 */ /* 0x000fe400078e02ff */
[----:B------:R-:W-:Y:S02]  /*6560*/  IMAD R47, R47, 0x60, RZ ;  /* 0x000000602f2f7824 */ /* 0x000fe400078e02ff */
        /* <DEDUP_REMOVED lines=47> */
[----:B------:R2:W-:Y:S01]  /*6860*/  RED.E.ADD.F32.FTZ.RN.STRONG.GPU [R4.64], R8 ;  /* 0x000000080400798e */ /* 0x0005e2000c10e7a4 */
[----:B------:R-:W-:Y:S02]  /*6870*/  IMAD R149, R149, 0x30, RZ ;  /* 0x0000003095957824 */ /* 0x000fe400078e02ff */
[----:B------:R-:W-:Y:S02]  /*6880*/  IMAD R147, R147, 0x38, RZ ;  /* 0x0000003893937824 */ /* 0x000fe400078e02ff */
[----:B------:R3:W-:Y:S01]  /*6890*/  RED.E.ADD.F32.FTZ.RN.STRONG.GPU [R36.64], R9 ;  /* 0x000000092400798e */ /* 0x0007e2000c10e7a4 */
[-C--:B----4-:R-:W-:Y:S01]  /*68a0*/  LEA R6, P0, R149, R186.reuse, 0x2 ;  /* 0x000000ba95067211 */ /* 0x090fe200078010ff */
[----:B------:R-:W-:Y:S02]  /*68b0*/  IMAD R43, R43, c[0x0][0x1c0], RZ ;  /* 0x000070002b2b7a24 */ /* 0x000fe400078e02ff */
[----:B------:R-:W-:Y:S02]  /*68c0*/  IMAD.MOV.U32 R42, RZ, RZ, c[0x0][0x22c] ;  /* 0x00008b00ff2a7624 */ /* 0x000fe400078e00ff */
[----:B------:R-:W-:Y:S02]  /*68d0*/  IMAD R43, R43, 0x70, RZ ;  /* 0x000000702b2b7824 */ /* 0x000fe400078e02ff */
[----:B------:R-:W-:Y:S04]  /*68e0*/  IMAD R42, R42, c[0x0][0x1c0], RZ ;  /* 0x000070002a2a7a24 */ /* 0x000fe800078e02ff */
[----:B------:R-:W-:Y:S01]  /*68f0*/  IMAD R42, R42, 0x78, RZ ;  /* 0x000000782a2a7824 */ /* 0x000fe200078e02ff */
[-C--:B-1----:R-:W-:Y:S01]  /*6900*/  LEA.HI.X.SX32 R7, R149, R187.reuse, 0x2, P0 ;  /* 0x000000bb95077211 */ /* 0x082fe200000f16ff */
[----:B------:R-:W-:Y:S01]  /*6910*/  IMAD.MOV.U32 R149, RZ, RZ, c[0x0][0x22c] ;  /* 0x00008b00ff957624 */ /* 0x000fe200078e00ff */
[C---:B------:R-:W-:Y:S02]  /*6920*/  IADD3 R41, R148.reuse, 0x20, RZ ;  /* 0x0000002094297810 */ /* 0x040fe40007ffe0ff */
[----:B------:R-:W-:Y:S01]  /*6930*/  IADD3 R40, R148, 0x20, RZ ;  /* 0x0000002094287810 */ /* 0x000fe20007ffe0ff */
[----:B------:R1:W-:Y:S01]  /*6940*/  RED.E.ADD.F32.FTZ.RN.STRONG.GPU [R6.64], R10 ;  /* 0x0000000a0600798e */ /* 0x0003e2000c10e7a4 */
[-C--:B--2---:R-:W-:Y:S01]  /*6950*/  LEA R4, P2, R147, R186.reuse, 0x2 ;  /* 0x000000ba93047211 */ /* 0x084fe200078410ff */
[----:B------:R-:W-:Y:S01]  /*6960*/  IMAD R149, R149, c[0x0][0x1c0], RZ ;  /* 0x0000700095957a24 */ /* 0x000fe200078e02ff */
[CC--:B------:R-:W-:Y:S02]  /*6970*/  LEA R8, P0, R0.reuse, R186.reuse, 0x2 ;  /* 0x000000ba00087211 */ /* 0x0c0fe400078010ff */
        /* <DEDUP_REMOVED lines=11> */
[----:B------:R-:W-:Y:S03]  /*6a30*/  IADD3 R37, R149, 0x20, RZ ;  /* 0x0000002095257810 */ /* 0x000fe60007ffe0ff */
[----:B------:R-:W-:Y:S01]  /*6a40*/  IMAD.SHL.U32 R147, R147, 0x8, RZ ;  /* 0x0000000893937824 */ /* 0x000fe200078e00ff */
[CC--:B-1----:R-:W-:Y:S03]  /*6a50*/  LEA R6, P2, R46.reuse, R186.reuse, 0x2 ;  /* 0x000000ba2e067211 */ /* 0x0c2fe600078410ff */
[C---:B------:R-:W-:Y:S02]  /*6a60*/  IMAD.IADD R41, R147.reuse, 0x1, R41 ;  /* 0x0000000193297824 */ /* 0x040fe400078e0229 */
[C---:B------:R-:W-:Y:S01]  /*6a70*/  IMAD.IADD R40, R147.reuse, 0x1, R40 ;  /* 0x0000000193287824 */ /* 0x040fe200078e0228 */
[-C--:B------:R-:W-:Y:S01]  /*6a80*/  LEA.HI.X.SX32 R7, R46, R187.reuse, 0x2, P2 ;  /* 0x000000bb2e077211 */ /* 0x080fe200010f16ff */
[----:B------:R-:W-:Y:S02]  /*6a90*/  IMAD.MOV.U32 R46, RZ, RZ, c[0x0][0x22c] ;  /* 0x00008b00ff2e7624 */ /* 0x000fe400078e00ff */
[----:B------:R-:W-:Y:S02]  /*6aa0*/  IMAD.IADD R40, R147, 0x1, R40 ;  /* 0x0000000193287824 */ /* 0x000fe400078e0228 */
[----:B------:R1:W-:Y:S01]  /*6ab0*/  RED.E.ADD.F32.FTZ.RN.STRONG.GPU [R6.64], R17 ;  /* 0x000000110600798e */ /* 0x0003e2000c10e7a4 */
[----:B------:R-:W-:Y:S01]  /*6ac0*/  IMAD R46, R46, c[0x0][0x1c0], RZ ;  /* 0x000070002e2e7a24 */ /* 0x000fe200078e02ff */
[-C--:B---3--:R-:W-:Y:S03]  /*6ad0*/  LEA R4, P0, R2, R186.reuse, 0x2 ;  /* 0x000000ba02047211 */ /* 0x088fe600078010ff */
[----:B------:R-:W-:Y:S01]  /*6ae0*/  IMAD R46, R46, 0x68, RZ ;  /* 0x000000682e2e7824 */ /* 0x000fe200078e02ff */
[-C--:B------:R-:W-:Y:S02]  /*6af0*/  LEA.HI.X.SX32 R5, R2, R187.reuse, 0x2, P0 ;  /* 0x000000bb02057211 */ /* 0x080fe400000f16ff */
[----:B------:R-:W3:Y:S01]  /*6b00*/  LDL R2, [R1+0x4] ;  /* 0x0000040001027983 */ /* 0x000ee20000100800 */
[-C--:B----4-:R-:W-:Y:S02]  /*6b10*/  LEA R16, P2, R0, R186.reuse, 0x2 ;  /* 0x000000ba00107211 */ /* 0x090fe400078410ff */
[CC--:B------:R-:W-:Y:S02]  /*6b20*/  LEA R10, P0, R47.reuse, R186.reuse, 0x2 ;  /* 0x000000ba2f0a7211 */ /* 0x0c0fe400078010ff */
[----:B------:R4:W-:Y:S01]  /*6b30*/  RED.E.ADD.F32.FTZ.RN.STRONG.GPU [R4.64], R18 ;  /* 0x000000120400798e */ /* 0x0009e2000c10e7a4 */
[CC--:B------:R-:W-:Y:S02]  /*6b40*/  LEA R8, P3, R46.reuse, R186.reuse, 0x2 ;  /* 0x000000ba2e087211 */ /* 0x0c0fe400078610ff */
[-C--:B------:R-:W-:Y:S02]  /*6b50*/  LEA.HI.X.SX32 R11, R47, R187.reuse, 0x2, P0 ;  /* 0x000000bb2f0b7211 */ /* 0x080fe400000f16ff */
[-C--:B------:R-:W-:Y:S02]  /*6b60*/  LEA.HI.X.SX32 R9, R46, R187.reuse, 0x2, P3 ;  /* 0x000000bb2e097211 */ /* 0x080fe400018f16ff */
[-C--:B-1----:R-:W-:Y:S02]  /*6b70*/  LEA.HI.X.SX32 R17, R0, R187.reuse, 0x2, P2 ;  /* 0x000000bb00117211 */ /* 0x082fe400010f16ff */
[----:B------:R-:W3:Y:S01]  /*6b80*/  LDL R0, [R1] ;  /* 0x0000000001007983 */ /* 0x000ee20000100800 */
[CC--:B------:R-:W-:Y:S04]  /*6b90*/  LEA R6, P2, R43.reuse, R186.reuse, 0x2 ;  /* 0x000000ba2b067211 */ /* 0x0c0fe800078410ff */
[----:B------:R-:W-:Y:S01]  /*6ba0*/  RED.E.ADD.F32.FTZ.RN.STRONG.GPU [R16.64], R19 ;  /* 0x000000131000798e */ /* 0x000fe2000c10e7a4 */
[-C--:B------:R-:W-:Y:S04]  /*6bb0*/  LEA.HI.X.SX32 R7, R43, R187.reuse, 0x2, P2 ;  /* 0x000000bb2b077211 */ /* 0x080fe800010f16ff */
[----:B------:R1:W-:Y:S01]  /*6bc0*/  RED.E.ADD.F32.FTZ.RN.STRONG.GPU [R10.64], R12 ;  /* 0x0000000c0a00798e */ /* 0x0003e2000c10e7a4 */
[CC--:B----4-:R-:W-:Y:S04]  /*6bd0*/  LEA R4, P0, R42.reuse, R186.reuse, 0x2 ;  /* 0x000000ba2a047211 */ /* 0x0d0fe800078010ff */
[----:B------:R4:W-:Y:S01]  /*6be0*/  RED.E.ADD.F32.FTZ.RN.STRONG.GPU [R8.64], R13 ;  /* 0x0000000d0800798e */ /* 0x0009e2000c10e7a4 */
[-C--:B------:R-:W-:Y:S04]  /*6bf0*/  LEA.HI.X.SX32 R5, R42, R187.reuse, 0x2, P0 ;  /* 0x000000bb2a057211 */ /* 0x080fe800000f16ff */
[----:B------:R4:W-:Y:S05]  /*6c00*/  RED.E.ADD.F32.FTZ.RN.STRONG.GPU [R6.64], R14 ;  /* 0x0000000e0600798e */ /* 0x0009ea000c10e7a4 */
[----:B------:R4:W-:Y:S05]  /*6c10*/  RED.E.ADD.F32.FTZ.RN.STRONG.GPU [R4.64], R15 ;  /* 0x0000000f0400798e */ /* 0x0009ea000c10e7a4 */
[----:B------:R-:W-:Y:S05]  /*6c20*/  RED.E.ADD.F32.FTZ.RN.STRONG.GPU [R186.64+0x80], R20 ;  /* 0x00008014ba00798e */ /* 0x000fea000c10e7a4 */
[----:B------:R-:W-:Y:S01]  /*6c30*/  RED.E.ADD.F32.FTZ.RN.STRONG.GPU [R38.64+0x80], R21 ;  /* 0x000080152600798e */ /* 0x000fe2000c10e7a4 */
[CC--:B-1----:R-:W-:Y:S04]  /*6c40*/  LEA R10, P4, R249.reuse, R186.reuse, 0x2 ;  /* 0x000000baf90a7211 */ /* 0x0c2fe800078810ff */
[-C--:B------:R-:W-:Y:S02]  /*6c50*/  LEA.HI.X.SX32 R11, R249, R187.reuse, 0x2, P4 ;  /* 0x000000bbf90b7211 */ /* 0x080fe400020f16ff */
[CC--:B----4-:R-:W-:Y:S04]  /*6c60*/  LEA R8, P2, R37.reuse, R186.reuse, 0x2 ;  /* 0x000000ba25087211 */ /* 0x0d0fe800078410ff */
[-C--:B------:R-:W-:Y:S02]  /*6c70*/  LEA.HI.X.SX32 R9, R37, R187.reuse, 0x2, P2 ;  /* 0x000000bb25097211 */ /* 0x080fe400010f16ff */
[CC--:B------:R-:W-:Y:S02]  /*6c80*/  LEA R6, P0, R41.reuse, R186.reuse, 0x2 ;  /* 0x000000ba29067211 */ /* 0x0c0fe400078010ff */
[----:B------:R-:W-:Y:S01]  /*6c90*/  IADD3 R37, R148, 0x20, RZ ;  /* 0x0000002094257810 */ /* 0x000fe20007ffe0ff */
[----:B------:R1:W-:Y:S01]  /*6ca0*/  RED.E.ADD.F32.FTZ.RN.STRONG.GPU [R8.64], R22 ;  /* 0x000000160800798e */ /* 0x0003e2000c10e7a4 */
[-C--:B------:R-:W-:Y:S02]  /*6cb0*/  LEA.HI.X.SX32 R7, R41, R187.reuse, 0x2, P0 ;  /* 0x000000bb29077211 */ /* 0x080fe400000f16ff */
[CC--:B------:R-:W-:Y:S01]  /*6cc0*/  LEA R4, P2, R40.reuse, R186.reuse, 0x2 ;  /* 0x000000ba28047211 */ /* 0x0c0fe200078410ff */
[C---:B------:R-:W-:Y:S02]  /*6cd0*/  IMAD.IADD R37, R147.reuse, 0x1, R37 ;  /* 0x0000000193257824 */ /* 0x040fe400078e0225 */
        /* <DEDUP_REMOVED lines=8> */
[----:B------:R-:W-:Y:S01]  /*6d60*/  RED.E.ADD.F32.FTZ.RN.STRONG.GPU [R8.64], R25 ;  /* 0x000000190800798e */ /* 0x000fe2000c10e7a4 */
[CC--:B--2---:R-:W-:Y:S04]  /*6d70*/  LEA R6, P2, R36.reuse, R186.reuse, 0x2 ;  /* 0x000000ba24067211 */ /* 0x0c4fe800078410ff */
[-C--:B------:R-:W-:Y:S02]  /*6d80*/  LEA.HI.X.SX32 R7, R36, R187.reuse, 0x2, P2 ;  /* 0x000000bb24077211 */ /* 0x080fe400010f16ff */
[----:B------:R-:W-:Y:S05]  /*6d90*/  LDSM.16.MT88.4 R36, [R3+0x19000] ;  /* 0x019000000324783b */ /* 0x000fea0000004200 */
[----:B------:R1:W-:Y:S01]  /*6da0*/  RED.E.ADD.F32.FTZ.RN.STRONG.GPU [R6.64], R26 ;  /* 0x0000001a0600798e */ /* 0x0003e2000c10e7a4 */
[CC--:B---3--:R-:W-:Y:S04]  /*6db0*/  LEA R4, P0, R2.reuse, R186.reuse, 0x2 ;  /* 0x000000ba02047211 */ /* 0x0c8fe800078010ff */
[-C--:B------:R-:W-:Y:S02]  /*6dc0*/  LEA.HI.X.SX32 R5, R2, R187.reuse, 0x2, P0 ;  /* 0x000000bb02057211 */ /* 0x080fe400000f16ff */
[CC--:B-1----:R-:W-:Y:S03]  /*6dd0*/  LEA R6, P0, R252.reuse, R186.reuse, 0x2 ;  /* 0x000000bafc067211 */ /* 0x0c2fe600078010ff */
[----:B------:R1:W-:Y:S01]  /*6de0*/  RED.E.ADD.F32.FTZ.RN.STRONG.GPU [R4.64], R27 ;  /* 0x0000001b0400798e */ /* 0x0003e2000c10e7a4 */
[-C--:B------:R-:W-:Y:S02]  /*6df0*/  LEA.HI.X.SX32 R7, R252, R187.reuse, 0x2, P0 ;  /* 0x000000bbfc077211 */ /* 0x080fe400000f16ff */
[CC--:B------:R-:W-:Y:S02]  /*6e00*/  LEA R12, P0, R250.reuse, R186.reuse, 0x2 ;  /* 0x000000bafa0c7211 */ /* 0x0c0fe400078010ff */
[----:B------:R-:W-:Y:S02]  /*6e10*/  LDSM.16.MT88.4 R24, [R172+0x800] ;  /* 0x00080000ac18783b */ /* 0x000fe40000004200 */
[-C--:B------:R-:W-:Y:S02]  /*6e20*/  LEA.HI.X.SX32 R13, R250, R187.reuse, 0x2, P0 ;  /* 0x000000bbfa0d7211 */ /* 0x080fe400000f16ff */
[CC--:B------:R-:W-:Y:S04]  /*6e30*/  LEA R8, P2, R0.reuse, R186.reuse, 0x2 ;  /* 0x000000ba00087211 */ /* 0x0c0fe800078410ff */
[-C--:B------:R-:W-:Y:S01]  /*6e40*/  LEA.HI.X.SX32 R9, R0, R187.reuse, 0x2, P2 ;  /* 0x000000bb00097211 */ /* 0x080fe200010f16ff */
[----:B------:R-:W-:Y:S04]  /*6e50*/  IMAD.IADD R0, R146, 0x1, R247 ;  /* 0x0000000192007824 */ /* 0x000fe800078e02f7 */
[----:B------:R2:W-:Y:S05]  /*6e60*/  RED.E.ADD.F32.FTZ.RN.STRONG.GPU [R8.64], R32 ;  /* 0x000000200800798e */ /* 0x0005ea000c10e7a4 */
[----:B------:R3:W-:Y:S01]  /*6e70*/  RED.E.ADD.F32.FTZ.RN.STRONG.GPU [R6.64], R33 ;  /* 0x000000210600798e */ /* 0x0007e2000c10e7a4 */
[CC--:B-1----:R-:W-:Y:S04]  /*6e80*/  LEA R4, P2, R251.reuse, R186.reuse, 0x2 ;  /* 0x000000bafb047211 */ /* 0x0c2fe800078410ff */
[-C--:B------:R-:W-:Y:S05]  /*6e90*/  LEA.HI.X.SX32 R5, R251, R187.reuse, 0x2, P2 ;  /* 0x000000bbfb057211 */ /* 0x080fea00010f16ff */
[----:B------:R1:W-:Y:S05]  /*6ea0*/  RED.E.ADD.F32.FTZ.RN.STRONG.GPU [R4.64], R34 ;  /* 0x000000220400798e */ /* 0x0003ea000c10e7a4 */
[----:B------:R-:W-:Y:S05]  /*6eb0*/  RED.E.ADD.F32.FTZ.RN.STRONG.GPU [R12.64], R35 ;  /* 0x000000230c00798e */ /* 0x000fea000c10e7a4 */
[----:B------:R-:W-:Y:S01]  /*6ec0*/  RED.E.ADD.F32.FTZ.RN.STRONG.GPU [R10.64], R28 ;  /* 0x0000001c0a00798e */ /* 0x000fe2000c10e7a4 */
[CC--:B--2---:R-:W-:Y:S04]  /*6ed0*/  LEA R8, P3, R248.reuse, R186.reuse, 0x2 ;  /* 0x000000baf8087211 */ /* 0x0c4fe800078610ff */
[----:B------:R-:W-:Y:S01]  /*6ee0*/  LDSM.16.MT88.4 R12, [R3+0x18000] ;  /* 0x01800000030c783b */ /* 0x000fe20000004200 */
[-C--:B------:R-:W-:Y:S02]  /*6ef0*/  LEA.HI.X.SX32 R9, R248, R187.reuse, 0x2, P3 ;  /* 0x000000bbf8097211 */ /* 0x080fe400018f16ff */
[CC--:B---3--:R-:W-:Y:S02]  /*6f00*/  LEA R6, P2, R247.reuse, R186.reuse, 0x2 ;  /* 0x000000baf7067211 */ /* 0x0c8fe400078410ff */
[----:B------:R-:W-:Y:S02]  /*6f10*/  LDSM.16.MT88.4 R32, [R3+0x18800] ;  /* 0x018800000320783b */ /* 0x000fe40000004200 */
[-C--:B------:R-:W-:Y:S02]  /*6f20*/  LEA.HI.X.SX32 R7, R247, R187.reuse, 0x2, P2 ;  /* 0x000000bbf7077211 */ /* 0x080fe400010f16ff */
[----:B------:R-:W-:Y:S01]  /*6f30*/  PLOP3.LUT P2, PT, PT, PT, UP0, 0x80, 0x0 ;  /* 0x000000000000781c */ /* 0x000fe20003f4f008 */
[----:B------:R-:W-:Y:S01]  /*6f40*/  RED.E.ADD.F32.FTZ.RN.STRONG.GPU [R8.64], R29 ;  /* 0x0000001d0800798e */ /* 0x000fe2000c10e7a4 */
[----:B------:R-:W-:Y:S01]  /*6f50*/  @UP3 UIADD3 UR8, UP0, UR8, -0x200, URZ ;  /* 0xfffffe0008083890 */ /* 0x000fe2000ff1e03f */
[C---:B-1----:R-:W-:Y:S03]  /*6f60*/  LEA R4, P0, R0.reuse, R186, 0x2 ;  /* 0x000000ba00047211 */ /* 0x042fe600078010ff */
[----:B------:R-:W-:Y:S01]  /*6f70*/  RED.E.ADD.F32.FTZ.RN.STRONG.GPU [R6.64], R30 ;  /* 0x0000001e0600798e */ /* 0x000fe2000c10e7a4 */
[----:B------:R-:W-:Y:S01]  /*6f80*/  LEA.HI.X.SX32 R5, R0, R187, 0x2, P0 ;  /* 0x000000bb00057211 */ /* 0x000fe200000f16ff */
[----:B------:R-:W-:Y:S01]  /*6f90*/  IMAD.MOV.U32 R0, RZ, RZ, 0x40 ;  /* 0x00000040ff007424 */ /* 0x000fe200078e00ff */
[----:B------:R-:W-:Y:S01]  /*6fa0*/  PLOP3.LUT P0, PT, PT, PT, UP2, 0x80, 0x0 ;  /* 0x000000000000781c */ /* 0x000fe20003f0f028 */
[----:B------:R-:W-:Y:S01]  /*6fb0*/  @UP3 UIADD3.X UR11, UR11, -0x1, URZ, UP0, !UPT ;  /* 0xffffffff0b0b3890 */ /* 0x000fe200087fe43f */
[----:B------:R-:W-:Y:S02]  /*6fc0*/  LDSM.16.MT88.4 R8, [R172] ;  /* 0x00000000ac08783b */ /* 0x000fe40000004200 */
[----:B------:R-:W-:Y:S03]  /*6fd0*/  SEL R173, R0, 0xffffffc0, !P1 ;  /* 0xffffffc000ad7807 */ /* 0x000fe60004800000 */
[----:B------:R-:W-:Y:S02]  /*6fe0*/  RED.E.ADD.F32.FTZ.RN.STRONG.GPU [R4.64], R31 ;  /* 0x0000001f0400798e */ /* 0x000fe4000c10e7a4 */
[----:B------:R-:W-:Y:S03]  /*6ff0*/  IMAD.IADD R0, R173, 0x1, R172 ;  /* 0x00000001ad007824 */ /* 0x000fe600078e02ac */
        /* <DEDUP_REMOVED lines=94> */
.L_x_277:
        /* <DEDUP_REMOVED lines=14> */
[----:B------:R-:W-:Y:S01]  /*76c0*/  FMUL.FTZ R100, R100, c[0x0][0x2e0] ;  /* 0x0000b80064647a20 */ /* 0x000fe20000410000 */
[----:B------:R-:W-:-:S02]  /*76d0*/  F2FP.BF16.PACK_AB R68, R69, R68 ;  /* 0x000000444544723e */ /* 0x000fc400000010ff */
[----:B------:R-:W1:Y:S01]  /*76e0*/  S2R R19, SR_TID.X ;  /* 0x0000000000137919 */ /* 0x000e620000002100 */
[----:B------:R-:W-:Y:S01]  /*76f0*/  FMUL.FTZ R8, R101, c[0x0][0x2e0] ;  /* 0x0000b80065087a20 */ /* 0x000fe20000410000 */
[----:B------:R-:W-:Y:S01]  /*7700*/  F2FP.BF16.PACK_AB R70, R71, R70 ;  /* 0x000000464746723e */ /* 0x000fe200000010ff */
        /* <DEDUP_REMOVED lines=50> */
[----:B------:R-:W-:Y:S01]  /*7a30*/  F2FP.BF16.PACK_AB R84, R85, R84 ;  /* 0x000000545554723e */ /* 0x000fe200000010ff */
[----:B------:R-:W2:Y:S01]  /*7a40*/  S2R R20, SR_CTAID.Y ;  /* 0x0000000000147919 */ /* 0x000ea20000002600 */
[----:B------:R-:W-:Y:S01]  /*7a50*/  F2FP.BF16.PACK_AB R14, R14, R122 ;  /* 0x0000007a0e0e723e */ /* 0x000fe200000010ff */
[----:B------:R-:W-:Y:S01]  /*7a60*/  ULDC.64 UR6, c[0x0][0x3a0] ;  /* 0x0000e80000067ab9 */ /* 0x000fe20000000a00 */
[----:B------:R-:W-:Y:S01]  /*7a70*/  F2FP.BF16.PACK_AB R124, R125, R124 ;  /* 0x0000007c7d7c723e */ /* 0x000fe200000010ff */
[----:B------:R-:W-:Y:S01]  /*7a80*/  ULDC.64 UR4, c[0x0][0x3a8] ;  /* 0x0000ea0000047ab9 */ /* 0x000fe20000000a00 */
[----:B------:R-:W-:Y:S02]  /*7a90*/  F2FP.BF16.PACK_AB R126, R127, R126 ;  /* 0x0000007e7f7e723e */ /* 0x000fe400000010ff */
[----:B-1----:R-:W-:-:S04]  /*7aa0*/  SHF.R.S32.HI R9, RZ, 0x1f, R19 ;  /* 0x0000001fff097819 */ /* 0x002fc80000011413 */
[----:B------:R-:W-:Y:S02]  /*7ab0*/  LEA.HI R9, R9, R19, RZ, 0x3 ;  /* 0x0000001309097211 */ /* 0x000fe400078f18ff */
[----:B------:R-:W-:Y:S02]  /*7ac0*/  F2FP.BF16.PACK_AB R86, R87, R86 ;  /* 0x000000565756723e */ /* 0x000fe400000010ff */
[----:B------:R-:W-:Y:S02]  /*7ad0*/  SHF.R.S32.HI R0, RZ, 0x3, R9 ;  /* 0x00000003ff007819 */ /* 0x000fe40000011409 */
[----:B------:R-:W-:Y:S02]  /*7ae0*/  F2FP.BF16.PACK_AB R96, R97, R96 ;  /* 0x000000606160723e */ /* 0x000fe400000010ff */
[----:B------:R-:W-:Y:S02]  /*7af0*/  F2FP.BF16.PACK_AB R98, R99, R98 ;  /* 0x000000626362723e */ /* 0x000fe400000010ff */
[----:B------:R-:W-:-:S02]  /*7b00*/  F2FP.BF16.PACK_AB R88, R89, R88 ;  /* 0x000000585958723e */ /* 0x000fc400000010ff */
[----:B------:R-:W-:Y:S02]  /*7b10*/  SHF.R.S32.HI R18, RZ, 0x1f, R0 ;  /* 0x0000001fff127819 */ /* 0x000fe40000011400 */
[----:B------:R-:W-:Y:S02]  /*7b20*/  F2FP.BF16.PACK_AB R90, R91, R90 ;  /* 0x0000005a5b5a723e */ /* 0x000fe400000010ff */
[----:B------:R-:W-:Y:S02]  /*7b30*/  F2FP.BF16.PACK_AB R92, R93, R92 ;  /* 0x0000005c5d5c723e */ /* 0x000fe400000010ff */
[----:B------:R-:W-:Y:S01]  /*7b40*/  F2FP.BF16.PACK_AB R94, R95, R94 ;  /* 0x0000005e5f5e723e */ /* 0x000fe200000010ff */
[----:B------:R-:W-:Y:S01]  /*7b50*/  IMAD.WIDE.U32 R16, R0, c[0x0][0x3a0], RZ ;  /* 0x0000e80000107a25 */ /* 0x000fe200078e00ff */
[----:B------:R-:W-:Y:S02]  /*7b60*/  UIMAD UR8, UR44, UR6, URZ ;  /* 0x000000062c0872a4 */ /* 0x000fe4000f8e023f */
[----:B------:R-:W-:-:S02]  /*7b70*/  UIMAD UR44, UR44, UR4, URZ ;  /* 0x000000042c2c72a4 */ /* 0x000fc4000f8e023f */
[----:B------:R-:W-:Y:S02]  /*7b80*/  UIMAD UR8, UR38, UR7, UR8 ;  /* 0x00000007260872a4 */ /* 0x000fe4000f8e0208 */
[----:B------:R-:W-:Y:S01]  /*7b90*/  UIMAD UR44, UR38, UR5, UR44 ;  /* 0x00000005262c72a4 */ /* 0x000fe2000f8e022c */
[----:B--2---:R1:W-:Y:S04]  /*7ba0*/  STS [R32], R8 ;  /* 0x0000000820007388 */ /* 0x0043e80000000800 */
[----:B------:R-:W-:Y:S04]  /*7bb0*/  STS [R32+0x400], R7 ;  /* 0x0004000720007388 */ /* 0x000fe80000000800 */
[----:B---3--:R2:W-:Y:S04]  /*7bc0*/  STS [R34], R4 ;  /* 0x0000000422007388 */ /* 0x0085e80000000800 */
[----:B----4-:R3:W-:Y:S04]  /*7bd0*/  STS [R33], R2 ;  /* 0x0000000221007388 */ /* 0x0107e80000000800 */
[----:B------:R4:W-:Y:S04]  /*7be0*/  STS [R32+0x2000], R6 ;  /* 0x0020000620007388 */ /* 0x0009e80000000800 */
[----:B------:R-:W-:Y:S04]  /*7bf0*/  STS [R32+0x2400], R5 ;  /* 0x0024000520007388 */ /* 0x000fe80000000800 */
[----:B------:R1:W-:Y:S04]  /*7c00*/  STS [R31], R12 ;  /* 0x0000000c1f007388 */ /* 0x0003e80000000800 */
[----:B------:R-:W-:Y:S04]  /*7c10*/  STS [R30], R11 ;  /* 0x0000000b1e007388 */ /* 0x000fe80000000800 */
[----:B------:R-:W-:Y:S04]  /*7c20*/  STS [R29], R10 ;  /* 0x0000000a1d007388 */ /* 0x000fe80000000800 */
[----:B------:R1:W-:Y:S04]  /*7c30*/  STS [R28], R13 ;  /* 0x0000000d1c007388 */ /* 0x0003e80000000800 */
[----:B------:R-:W-:Y:S04]  /*7c40*/  STS [R27], R129 ;  /* 0x000000811b007388 */ /* 0x000fe80000000800 */
[----:B------:R-:W-:Y:S04]  /*7c50*/  STS [R26], R130 ;  /* 0x000000821a007388 */ /* 0x000fe80000000800 */
[----:B------:R-:W-:Y:S04]  /*7c60*/  STS [R25], R15 ;  /* 0x0000000f19007388 */ /* 0x000fe80000000800 */
[----:B------:R-:W-:Y:S04]  /*7c70*/  STS [R24], R14 ;  /* 0x0000000e18007388 */ /* 0x000fe80000000800 */
[----:B------:R-:W-:Y:S04]  /*7c80*/  STS [R23], R124 ;  /* 0x0000007c17007388 */ /* 0x000fe80000000800 */
[----:B------:R-:W-:Y:S04]  /*7c90*/  STS [R22], R126 ;  /* 0x0000007e16007388 */ /* 0x000fe80000000800 */
        /* <DEDUP_REMOVED lines=8> */
[----:B------:R-:W-:Y:S01]  /*7d20*/  STS [R29+0x4000], R84 ;  /* 0x004000541d007388 */ /* 0x000fe20000000800 */
[----:B-1----:R-:W-:-:S03]  /*7d30*/  IMAD R8, R18, c[0x0][0x3a0], RZ ;  /* 0x0000e80012087a24 */ /* 0x002fc600078e02ff */
[----:B------:R-:W-:Y:S04]  /*7d40*/  STS [R28+0x4000], R86 ;  /* 0x004000561c007388 */ /* 0x000fe80000000800 */
[----:B------:R-:W-:Y:S04]  /*7d50*/  STS [R27+0x4000], R96 ;  /* 0x004000601b007388 */ /* 0x000fe80000000800 */
[----:B------:R-:W-:Y:S04]  /*7d60*/  STS [R26+0x4000], R98 ;  /* 0x004000621a007388 */ /* 0x000fe80000000800 */
[----:B------:R-:W-:Y:S01]  /*7d70*/  STS [R25+0x4000], R88 ;  /* 0x0040005819007388 */ /* 0x000fe20000000800 */
[----:B------:R-:W-:-:S03]  /*7d80*/  IMAD R8, R0, c[0x0][0x3a4], R8 ;  /* 0x0000e90000087a24 */ /* 0x000fc600078e0208 */
[----:B------:R-:W-:Y:S04]  /*7d90*/  STS [R24+0x4000], R90 ;  /* 0x0040005a18007388 */ /* 0x000fe80000000800 */
[----:B------:R-:W-:Y:S04]  /*7da0*/  STS [R23+0x4000], R92 ;  /* 0x0040005c17007388 */ /* 0x000fe80000000800 */
[----:B------:R-:W-:Y:S01]  /*7db0*/  STS [R22+0x4000], R94 ;  /* 0x0040005e16007388 */ /* 0x000fe20000000800 */
[----:B--2---:R-:W-:Y:S01]  /*7dc0*/  LOP3.LUT R4, R9, 0xfffffff8, RZ, 0xc0, !PT ;  /* 0xfffffff809047812 */ /* 0x004fe200078ec0ff */
[----:B------:R-:W-:-:S02]  /*7dd0*/  IMAD.IADD R9, R17, 0x1, R8 ;  /* 0x0000000111097824 */ /* 0x000fc400078e0208 */
[----:B---3--:R-:W-:Y:S01]  /*7de0*/  IMAD R2, R18, c[0x0][0x3a8], RZ ;  /* 0x0000ea0012027a24 */ /* 0x008fe200078e02ff */
[----:B------:R-:W1:Y:S01]  /*7df0*/  S2R R17, SR_CTAID.Z ;  /* 0x0000000000117919 */ /* 0x000e620000002700 */
[----:B----4-:R-:W-:-:S04]  /*7e00*/  IMAD.WIDE.U32 R6, R0, c[0x0][0x3a8], RZ ;  /* 0x0000ea0000067a25 */ /* 0x010fc800078e00ff */
[----:B------:R-:W-:Y:S02]  /*7e10*/  IMAD R2, R0, c[0x0][0x3ac], R2 ;  /* 0x0000eb0000027a24 */ /* 0x000fe400078e0202 */
[----:B------:R-:W-:Y:S01]  /*7e20*/  IMAD.IADD R4, R19, 0x1, -R4 ;  /* 0x0000000113047824 */ /* 0x000fe200078e0a04 */
[----:B------:R-:W-:Y:S01]  /*7e30*/  MOV R12, UR38 ;  /* 0x00000026000c7c02 */ /* 0x000fe20008000f00 */
[----:B------:R-:W-:Y:S01]  /*7e40*/  IMAD.MOV.U32 R8, RZ, RZ, R16 ;  /* 0x000000ffff087224 */ /* 0x000fe200078e0010 */
[----:B------:R-:W-:Y:S01]  /*7e50*/  SHF.R.S32.HI R5, RZ, 0x1f, R20 ;  /* 0x0000001fff057819 */ /* 0x000fe20000011414 */
[----:B------:R-:W-:Y:S01]  /*7e60*/  IMAD.SHL.U32 R4, R4, 0x8, RZ ;  /* 0x0000000804047824 */ /* 0x000fe200078e00ff */
[----:B------:R-:W-:Y:S01]  /*7e70*/  IADD3 R7, R7, R2, RZ ;  /* 0x0000000207077210 */ /* 0x000fe20007ffe0ff */
[----:B------:R-:W-:Y:S02]  /*7e80*/  IMAD.U32 R0, RZ, RZ, UR38 ;  /* 0x00000026ff007e24 */ /* 0x000fe4000f8e00ff */
[----:B------:R-:W-:-:S04]  /*7e90*/  IMAD.WIDE.U32 R12, R12, c[0x0][0x3a0], R8 ;  /* 0x0000e8000c0c7a25 */ /* 0x000fc800078e0008 */
[C---:B------:R-:W-:Y:S02]  /*7ea0*/  IMAD R16, R5.reuse, c[0x0][0x388], RZ ;  /* 0x0000e20005107a24 */ /* 0x040fe400078e02ff */
[----:B------:R-:W-:Y:S01]  /*7eb0*/  IMAD R10, R5, c[0x0][0x390], RZ ;  /* 0x0000e400050a7a24 */ /* 0x000fe200078e02ff */
[----:B------:R-:W-:Y:S01]  /*7ec0*/  SHF.R.S32.HI R5, RZ, 0x1f, R4 ;  /* 0x0000001fff057819 */ /* 0x000fe20000011404 */
[----:B------:R-:W-:-:S04]  /*7ed0*/  IMAD.WIDE.U32 R8, R0, c[0x0][0x3a8], R6 ;  /* 0x0000ea0000087a25 */ /* 0x000fc800078e0006 */
[----:B------:R-:W-:Y:S01]  /*7ee0*/  IMAD.SHL.U32 R0, R21, 0x2, RZ ;  /* 0x0000000215007824 */ /* 0x000fe200078e00ff */
[----:B------:R-:W-:Y:S01]  /*7ef0*/  BAR.SYNC.DEFER_BLOCKING 0x0 ;  /* 0x0000000000007b1d */ /* 0x000fe20000010000 */
[C---:B------:R-:W-:Y:S02]  /*7f00*/  IMAD R2, R20.reuse, c[0x0][0x394], R10 ;  /* 0x0000e50014027a24 */ /* 0x040fe400078e020a */
[C---:B------:R-:W-:Y:S02]  /*7f10*/  IMAD R16, R20.reuse, c[0x0][0x38c], R16 ;  /* 0x0000e30014107a24 */ /* 0x040fe400078e0210 */
[----:B------:R-:W-:-:S04]  /*7f20*/  IMAD.WIDE.U32 R10, R20, c[0x0][0x388], R4 ;  /* 0x0000e200140a7a25 */ /* 0x000fc800078e0004 */
[----:B------:R-:W-:-:S04]  /*7f30*/  IMAD.WIDE.U32 R4, R20, c[0x0][0x390], R4 ;  /* 0x0000e40014047a25 */ /* 0x000fc800078e0004 */
[----:B------:R-:W-:Y:S01]  /*7f40*/  IMAD.IADD R7, R11, 0x1, R16 ;  /* 0x000000010b077824 */ /* 0x000fe200078e0210 */
[----:B-1----:R-:W-:Y:S01]  /*7f50*/  SHF.R.S32.HI R11, RZ, 0x1f, R17 ;  /* 0x0000001fff0b7819 */ /* 0x002fe20000011411 */
[----:B------:R-:W-:Y:S01]  /*7f60*/  IMAD.MOV.U32 R6, RZ, RZ, R10 ;  /* 0x000000ffff067224 */ /* 0x000fe200078e000a */
[----:B------:R-:W1:Y:S04]  /*7f70*/  LDS.128 R36, [R0+0xc000] ;  /* 0x00c0000000247984 */ /* 0x000e680000000c00 */
[----:B------:R-:W2:Y:S04]  /*7f80*/  LDS.128 R44, [R0+0xd000] ;  /* 0x00d00000002c7984 */ /* 0x000ea80000000c00 */
[----:B------:R-:W3:Y:S01]  /*7f90*/  LDS.128 R40, [R0+0xe000] ;  /* 0x00e0000000287984 */ /* 0x000ee20000000c00 */
[----:B------:R-:W-:Y:S01]  /*7fa0*/  IADD3 R5, R5, R2, RZ ;  /* 0x0000000205057210 */ /* 0x000fe20007ffe0ff */
[----:B------:R-:W-:-:S02]  /*7fb0*/  IMAD R2, R11, c[0x0][0x3b8], RZ ;  /* 0x0000ee000b027a24 */ /* 0x000fc400078e02ff */
[----:B------:R-:W-:Y:S01]  /*7fc0*/  IMAD R10, R11, c[0x0][0x3c0], RZ ;  /* 0x0000f0000b0a7a24 */ /* 0x000fe200078e02ff */
[----:B------:R-:W4:Y:S01]  /*7fd0*/  LDS.128 R32, [R0+0xf000] ;  /* 0x00f0000000207984 */ /* 0x000f220000000c00 */
[----:B------:R-:W-:-:S03]  /*7fe0*/  IMAD R2, R17, c[0x0][0x3bc], R2 ;  /* 0x0000ef0011027a24 */ /* 0x000fc600078e0202 */
[----:B------:R-:W2:Y:S01]  /*7ff0*/  LDS.128 R28, [R0+0x10000] ;  /* 0x01000000001c7984 */ /* 0x000ea20000000c00 */
[----:B------:R-:W-:-:S03]  /*8000*/  IMAD.WIDE.U32 R6, R17, c[0x0][0x3b8], R6 ;  /* 0x0000ee0011067a25 */ /* 0x000fc600078e0006 */
[----:B------:R-:W2:Y:S01]  /*8010*/  LDS.128 R24, [R0+0x11000] ;  /* 0x0110000000187984 */ /* 0x000ea20000000c00 */
[C---:B------:R-:W-:Y:S02]  /*8020*/  IMAD R10, R17.reuse, c[0x0][0x3c4], R10 ;  /* 0x0000f100110a7a24 */ /* 0x040fe400078e020a */
[----:B------:R-:W-:Y:S01]  /*8030*/  IMAD.WIDE.U32 R4, R17, c[0x0][0x3c0], R4 ;  /* 0x0000f00011047a25 */ /* 0x000fe200078e0004 */
[----:B------:R-:W3:Y:S04]  /*8040*/  LDS.128 R20, [R0+0x12000] ;  /* 0x0120000000147984 */ /* 0x000ee80000000c00 */
[----:B------:R-:W4:Y:S01]  /*8050*/  LDS.128 R16, [R0+0x13000] ;  /* 0x0130000000107984 */ /* 0x000f220000000c00 */
[----:B------:R-:W-:Y:S01]  /*8060*/  IMAD.IADD R7, R7, 0x1, R2 ;  /* 0x0000000107077824 */ /* 0x000fe200078e0202 */
[----:B------:R-:W-:-:S02]  /*8070*/  IADD3 R2, P1, R6, R12, RZ ;  /* 0x0000000c06027210 */ /* 0x000fc40007f3e0ff */
[----:B------:R-:W-:Y:S02]  /*8080*/  IADD3 R6, P0, R4, R8, RZ ;  /* 0x0000000804067210 */ /* 0x000fe40007f1e0ff */
[----:B------:R-:W-:Y:S01]  /*8090*/  IADD3.X R12, R7, UR8, R13, P1, !PT ;  /* 0x00000008070c7c10 */ /* 0x000fe20008ffe40d */
[----:B------:R-:W-:Y:S01]  /*80a0*/  USHF.L.U32 UR8, UR6, 0x6, URZ ;  /* 0x0000000606087899 */ /* 0x000fe2000800063f */
[----:B------:R-:W-:Y:S02]  /*80b0*/  IADD3 R10, R5, R10, RZ ;  /* 0x0000000a050a7210 */ /* 0x000fe40007ffe0ff */
[----:B------:R-:W-:Y:S01]  /*80c0*/  LEA R4, P1, R2, c[0x0][0x340], 0x1 ;  /* 0x0000d00002047a11 */ /* 0x000fe200078208ff */
[----:B------:R-:W-:Y:S01]  /*80d0*/  USHF.L.U64.HI UR6, UR6, UR19, UR7 ;  /* 0x0000001306067299 */ /* 0x000fe20008010207 */
[----:B------:R-:W-:Y:S01]  /*80e0*/  IADD3.X R8, R10, UR44, R9, P0, !PT ;  /* 0x0000002c0a087c10 */ /* 0x000fe200087fe409 */
[----:B------:R-:W-:Y:S01]  /*80f0*/  USHF.L.U32 UR7, UR4, 0x6, URZ ;  /* 0x0000000604077899 */ /* 0x000fe2000800063f */
[----:B------:R-:W-:-:S02]  /*8100*/  LEA.HI.X R5, R2, c[0x0][0x344], R12, 0x1, P1 ;  /* 0x0000d10002057a11 */ /* 0x000fc400008f0c0c */
[----:B------:R-:W-:Y:S02]  /*8110*/  LEA R12, P0, R6, c[0x0][0x348], 0x1 ;  /* 0x0000d200060c7a11 */ /* 0x000fe400078008ff */
[----:B------:R-:W-:Y:S01]  /*8120*/  IADD3 R10, P1, R4, UR8, RZ ;  /* 0x00000008040a7c10 */ /* 0x000fe2000ff3e0ff */
[----:B------:R-:W-:Y:S01]  /*8130*/  USHF.L.U64.HI UR4, UR4, UR19, UR5 ;  /* 0x0000001304047299 */ /* 0x000fe20008010205 */
[----:B------:R-:W-:Y:S02]  /*8140*/  LEA.HI.X R13, R6, c[0x0][0x34c], R8, 0x1, P0 ;  /* 0x0000d300060d7a11 */ /* 0x000fe400000f0c08 */
[----:B------:R-:W-:Y:S02]  /*8150*/  IADD3.X R11, R5, UR6, RZ, P1, !PT ;  /* 0x00000006050b7c10 */ /* 0x000fe40008ffe4ff */
[----:B------:R-:W-:Y:S02]  /*8160*/  IADD3 R8, P1, R10, UR8, RZ ;  /* 0x000000080a087c10 */ /* 0x000fe4000ff3e0ff */
[----:B------:R-:W-:Y:S01]  /*8170*/  IADD3 R6, P0, R12, UR7, RZ ;  /* 0x000000070c067c10 */ /* 0x000fe2000ff1e0ff */
[----:B-1----:R1:W-:Y:S01]  /*8180*/  STG.E.128 [R4.64], R36 ;  /* 0x0000002404007986 */ /* 0x0023e2000c101d24 */
[----:B------:R-:W-:-:S02]  /*8190*/  IADD3.X R9, R11, UR6, RZ, P1, !PT ;  /* 0x000000060b097c10 */ /* 0x000fc40008ffe4ff */
[----:B------:R-:W-:Y:S02]  /*81a0*/  IADD3.X R7, R13, UR4, RZ, P0, !PT ;  /* 0x000000040d077c10 */ /* 0x000fe400087fe4ff */
[----:B------:R-:W-:Y:S01]  /*81b0*/  IADD3 R14, P1, R8, UR8, RZ ;  /* 0x00000008080e7c10 */ /* 0x000fe2000ff3e0ff */
[----:B--2---:R-:W-:Y:S03]  /*81c0*/  STG.E.128 [R10.64], R44 ;  /* 0x0000002c0a007986 */ /* 0x004fe6000c101d24 */
[----:B------:R-:W-:Y:S01]  /*81d0*/  IADD3.X R15, R9, UR6, RZ, P1, !PT ;  /* 0x00000006090f7c10 */ /* 0x000fe20008ffe4ff */
[----:B---3--:R2:W-:Y:S04]  /*81e0*/  STG.E.128 [R8.64], R40 ;  /* 0x0000002808007986 */ /* 0x0085e8000c101d24 */
[----:B----4-:R3:W-:Y:S04]  /*81f0*/  STG.E.128 [R14.64], R32 ;  /* 0x000000200e007986 */ /* 0x0107e8000c101d24 */
[----:B------:R3:W-:Y:S01]  /*8200*/  STG.E.128 [R12.64], R28 ;  /* 0x0000001c0c007986 */ /* 0x0007e2000c101d24 */
[----:B-1----:R-:W-:-:S04]  /*8210*/  IADD3 R4, P0, R6, UR7, RZ ;  /* 0x0000000706047c10 */ /* 0x002fc8000ff1e0ff */
[----:B------:R-:W-:Y:S02]  /*8220*/  IADD3.X R5, R7, UR4, RZ, P0, !PT ;  /* 0x0000000407057c10 */ /* 0x000fe400087fe4ff */
[----:B--2---:R-:W-:Y:S01]  /*8230*/  IADD3 R8, P0, R4, UR7, RZ ;  /* 0x0000000704087c10 */ /* 0x004fe2000ff1e0ff */
[----:B------:R3:W-:Y:S03]  /*8240*/  STG.E.128 [R6.64], R24 ;  /* 0x0000001806007986 */ /* 0x0007e6000c101d24 */
[----:B------:R-:W-:Y:S01]  /*8250*/  IADD3.X R9, R5, UR4, RZ, P0, !PT ;  /* 0x0000000405097c10 */ /* 0x000fe200087fe4ff */
[----:B------:R3:W-:Y:S04]  /*8260*/  STG.E.128 [R4.64], R20 ;  /* 0x0000001404007986 */ /* 0x0007e8000c101d24 */
[----:B------:R3:W-:Y:S04]  /*8270*/  STG.E.128 [R8.64], R16 ;  /* 0x0000001008007986 */ /* 0x0007e8000c101d24 */
.L_x_274:
        /* <DEDUP_REMOVED lines=11> */
.L_x_281:
[----:B------:R-:W-:Y:S05]  /*8330*/  EXIT ;  /* 0x000000000000794d */ /* 0x000fea0003800000 */
.L_x_283:
        /* <DEDUP_REMOVED lines=12> */
.L_x_1256:


//--------------------- .text._ZN5flash44flash_bwd_dq_dk_dv_loop_seqk_parallel_kernelI23Flash_bwd_kernel_traitsILi64ELi128ELi128ELi8ELi4ELi4ELi4ELb0ELb0EN7cutlass10bfloat16_tE19Flash_kernel_traitsILi64ELi128ELi128ELi8ES3_EELb0ELb1ELb0ELb0ELb0ELb1ELb0EEEvNS_16Flash_bwd_paramsE --------------------------
	.section	.text._ZN5flash44flash_bwd_dq_dk_dv_loop_seqk_parallel_kernelI23Flash_bwd_kernel_traitsILi64ELi128ELi128ELi8ELi4ELi4ELi4ELb0ELb0EN7cutlass10bfloat16_tE19Flash_kernel_traitsILi64ELi128ELi128ELi8ES3_EELb0ELb1ELb0ELb0ELb0ELb1ELb0EEEvNS_16Flash_bwd_paramsE,"ax",@progbits
	.sectioninfo	@"SHI_REGISTERS=255"
	.align	128
        .global         _ZN5flash44flash_bwd_dq_dk_dv_loop_seqk_parallel_kernelI23Flash_bwd_kernel_traitsILi64ELi128ELi128ELi8ELi4ELi4ELi4ELb0ELb0EN7cutlass10bfloat16_tE19Flash_kernel_traitsILi64ELi128ELi128ELi8ES3_EELb0ELb1ELb0ELb0ELb0ELb1ELb0EEEvNS_16Flash_bwd_paramsE
        .type           _ZN5flash44flash_bwd_dq_dk_dv_loop_seqk_parallel_kernelI23Flash_bwd_kernel_traitsILi64ELi128ELi128ELi8ELi4ELi4ELi4ELb0ELb0EN7cutlass10bfloat16_tE19Flash_kernel_traitsILi64ELi128ELi128ELi8ES3_EELb0ELb1ELb0ELb0ELb0ELb1ELb0EEEvNS_16Flash_bwd_paramsE,@function
        .size           _ZN5flash44flash_bwd_dq_dk_dv_loop_seqk_parallel_kernelI23Flash_bwd_kernel_traitsILi64ELi128ELi128ELi8ELi4ELi4ELi4ELb0ELb0EN7cutlass10bfloat16_tE19Flash_kernel_traitsILi64ELi128ELi128ELi8ES3_EELb0ELb1ELb0ELb0ELb0ELb1ELb0EEEvNS_16Flash_bwd_paramsE,(.L_x_1257 - _ZN5flash44flash_bwd_dq_dk_dv_loop_seqk_parallel_kernelI23Flash_bwd_kernel_traitsILi64ELi128ELi128ELi8ELi4ELi4ELi4ELb0ELb0EN7cutlass10bfloat16_tE19Flash_kernel_traitsILi64ELi128ELi128ELi8ES3_EELb0ELb1ELb0ELb0ELb0ELb1ELb0EEEvNS_16Flash_bwd_paramsE)
        .other          _ZN5flash44flash_bwd_dq_dk_dv_loop_seqk_parallel_kernelI23Flash_bwd_kernel_traitsILi64ELi128ELi128ELi8ELi4ELi4ELi4ELb0ELb0EN7cutlass10bfloat16_tE19Flash_kernel_traitsILi64ELi128ELi128ELi8ES3_EELb0ELb1ELb0ELb0ELb0ELb1ELb0EEEvNS_16Flash_bwd_paramsE,@"STO_CUDA_ENTRY STV_DEFAULT"
_ZN5flash44flash_bwd_dq_dk_dv_loop_seqk_parallel_kernelI23Flash_bwd_kernel_traitsILi64ELi128ELi128ELi8ELi4ELi4ELi4ELb0ELb0EN7cutlass10bfloat16_tE19Flash_kernel_traitsILi64ELi128ELi128ELi8ES3_EELb0ELb1ELb0ELb0ELb0ELb1ELb0EEEvNS_16Flash_bwd_paramsE:
.text._ZN5flash44flash_bwd_dq_dk_dv_loop_seqk_parallel_kernelI23Flash_bwd_kernel_traitsILi64ELi128ELi128ELi8ELi4ELi4ELi4ELb0ELb0EN7cutlass10bfloat16_tE19Flash_kernel_traitsILi64ELi128ELi128ELi8ES3_EELb0ELb1ELb0ELb0ELb0ELb1ELb0EEEvNS_16Flash_bwd_paramsE:
        /* <DEDUP_REMOVED lines=12> */
[----:B------:R-:W2:Y:S01]  /*00c0*/  S2UR UR32, SR_CTAID.Y ;  /* 0x00000000002079c3 */ /* 0x000ea20000002600 */
[----:B------:R-:W-:Y:S01]  /*00d0*/  ULDC UR14, c[0x0][0x224] ;  /* 0x00008900000e7ab9 */ /* 0x000fe20000000800 */
[----:B------:R-:W-:Y:S01]  /*00e0*/  IMAD.MOV.U32 R192, RZ, RZ, 0x20 ;  /* 0x00000020ffc07424 */ /* 0x000fe200078e00ff */
[----:B------:R-:W-:Y:S01]  /*00f0*/  USHF.R.S32.HI UR5, URZ, 0x1f, UR14 ;  /* 0x0000001f3f057899 */ /* 0x000fe2000801140e */
[----:B------:R-:W-:Y:S01]  /*0100*/  IMAD.MOV.U32 R190, RZ, RZ, -0x10 ;  /* 0xfffffff0ffbe7424 */ /* 0x000fe200078e00ff */
[----:B------:R-:W-:Y:S02]  /*0110*/  UMOV UR6, 0x80 ;  /* 0x0000008000067882 */ /* 0x000fe40000000000 */
[----:B------:R-:W-:Y:S01]  /*0120*/  ULDC UR4, c[0x0][0x210] ;  /* 0x0000840000047ab9 */ /* 0x000fe20000000800 */
[----:B------:R-:W3:Y:S01]  /*0130*/  S2UR UR40, SR_CTAID.Z ;  /* 0x00000000002879c3 */ /* 0x000ee20000002700 */
[----:B------:R-:W-:-:S02]  /*0140*/  ULDC UR58, c[0x0][0x234] ;  /* 0x00008d00003a7ab9 */ /* 0x000fc40000000800 */
[----:B------:R-:W-:Y:S02]  /*0150*/  UIMAD UR58, UR6, UR4, UR58 ;  /* 0x00000004063a72a4 */ /* 0x000fe4000f8e023a */
[----:B------:R-:W-:Y:S02]  /*0160*/  ULDC.U8 UR7, c[0x0][0x328] ;  /* 0x0000ca0000077ab9 */ /* 0x000fe40000000000 */
[----:B------:R-:W-:Y:S02]  /*0170*/  UISETP.NE.AND UP5, UPT, UR7, URZ, UPT ;  /* 0x0000003f0700728c */ /* 0x000fe4000bfa5270 */
[----:B------:R-:W-:Y:S02]  /*0180*/  ULDC UR49, c[0x0][0x22c] ;  /* 0x00008b0000317ab9 */ /* 0x000fe40000000800 */
[----:B------:R-:W-:Y:S02]  /*0190*/  ULDC UR38, c[0x0][0x1c0] ;  /* 0x0000700000267ab9 */ /* 0x000fe40000000800 */
[----:B------:R-:W-:Y:S01]  /*01a0*/  ULDC UR10, c[0x0][0x1c0] ;  /* 0x00007000000a7ab9 */ /* 0x000fe20000000800 */
[----:B-1----:R-:W-:Y:S01]  /*01b0*/  SHF.R.S32.HI R11, RZ, 0x1f, R13 ;  /* 0x0000001fff0b7819 */ /* 0x002fe2000001140d */
[----:B--2---:R-:W-:-:S02]  /*01c0*/  UIMAD.WIDE.U32 UR46, UR32, UR14, URZ ;  /* 0x0000000e202e72a5 */ /* 0x004fc4000f8e003f */
[----:B------:R-:W-:Y:S01]  /*01d0*/  USHF.L.U32 UR14, UR32, 0x7, URZ ;  /* 0x00000007200e7899 */ /* 0x000fe2000800063f */
[CC--:B------:R-:W-:Y:S01]  /*01e0*/  LEA.HI R6, R11.reuse, R13.reuse, RZ, 0x4 ;  /* 0x0000000d0b067211 */ /* 0x0c0fe200078f20ff */
[----:B------:R-:W-:Y:S01]  /*01f0*/  USHF.R.S32.HI UR6, URZ, 0x1f, UR32 ;  /* 0x0000001f3f067899 */ /* 0x000fe20008011420 */
[C---:B------:R-:W-:Y:S01]  /*0200*/  LEA.HI R4, R11.reuse, R13, RZ, 0x5 ;  /* 0x0000000d0b047211 */ /* 0x040fe200078f28ff */
[----:B------:R-:W-:Y:S01]  /*0210*/  UIMAD.WIDE UR38, UR49, UR38, URZ ;  /* 0x00000026312672a5 */ /* 0x000fe2000f8e023f */
[----:B------:R-:W-:Y:S01]  /*0220*/  SHF.R.S32.HI R3, RZ, 0x4, R6 ;  /* 0x00000004ff037819 */ /* 0x000fe20000011406 */
[----:B---3--:R-:W-:Y:S01]  /*0230*/  UIMAD UR50, UR40, UR49, URZ ;  /* 0x00000031283272a4 */ /* 0x008fe2000f8e023f */
[--C-:B------:R-:W-:Y:S01]  /*0240*/  SHF.R.S32.HI R5, RZ, 0x5, R4.reuse ;  /* 0x00000005ff057819 */ /* 0x100fe20000011404 */
[----:B------:R-:W-:Y:S01]  /*0250*/  UIMAD UR49, UR49, UR10, URZ ;  /* 0x0000000a313172a4 */ /* 0x000fe2000f8e023f */
[----:B------:R-:W-:Y:S01]  /*0260*/  LEA.HI R0, R6, R3, RZ, 0x1 ;  /* 0x0000000306007211 */ /* 0x000fe200078f08ff */
[----:B------:R-:W-:Y:S01]  /*0270*/  ULDC UR11, c[0x0][0x1c0] ;  /* 0x00007000000b7ab9 */ /* 0x000fe20000000800 */
[----:B------:R-:W-:Y:S01]  /*0280*/  SHF.R.S32.HI R2, RZ, 0x1f, R4 ;  /* 0x0000001fff027819 */ /* 0x000fe20000011404 */
[----:B------:R-:W-:Y:S01]  /*0290*/  ULDC UR9, c[0x0][0x1c0] ;  /* 0x0000700000097ab9 */ /* 0x000fe20000000800 */
[----:B------:R-:W-:Y:S01]  /*02a0*/  LOP3.LUT R0, R0, 0xfffffffe, RZ, 0xc0, !PT ;  /* 0xfffffffe00007812 */ /* 0x000fe200078ec0ff */
[----:B------:R-:W-:Y:S01]  /*02b0*/  UIMAD UR55, UR5, UR32, URZ ;  /* 0x00000020053772a4 */ /* 0x000fe2000f8e023f */
[----:B------:R-:W-:Y:S01]  /*02c0*/  LEA.HI R15, R11, R13, RZ, 0x2 ;  /* 0x0000000d0b0f7211 */ /* 0x000fe200078f10ff */
[----:B------:R-:W-:Y:S01]  /*02d0*/  UIMAD UR4, UR32, UR9, UR40 ;  /* 0x00000009200472a4 */ /* 0x000fe2000f8e0228 */
[----:B------:R-:W-:Y:S01]  /*02e0*/  LEA.HI R2, R2, R5, RZ, 0x2 ;  /* 0x0000000502027211 */ /* 0x000fe200078f10ff */
[----:B------:R-:W-:Y:S01]  /*02f0*/  IMAD.IADD R184, R3, 0x1, -R0 ;  /* 0x0000000103b87824 */ /* 0x000fe200078e0a00 */
[--C-:B------:R-:W-:Y:S01]  /*0300*/  SHF.R.S32.HI R7, RZ, 0x2, R15.reuse ;  /* 0x00000002ff077819 */ /* 0x100fe2000001140f */
[----:B------:R-:W-:Y:S01]  /*0310*/  @!UP5 UIMAD UR5, UR32, UR11, UR40 ;  /* 0x0000000b2005d2a4 */ /* 0x000fe2000f8e0228 */
[----:B------:R-:W-:Y:S01]  /*0320*/  SHF.R.S32.HI R0, RZ, 0x1f, R15 ;  /* 0x0000001fff007819 */ /* 0x000fe2000001140f */
[----:B------:R-:W-:Y:S01]  /*0330*/  USHF.L.U32 UR48, UR49, 0x7, URZ ;  /* 0x0000000731307899 */ /* 0x000fe2000800063f */
[----:B------:R-:W-:Y:S01]  /*0340*/  LOP3.LUT R2, R2, 0xfffffffc, RZ, 0xc0, !PT ;  /* 0xfffffffc02027812 */ /* 0x000fe200078ec0ff */
[----:B------:R-:W-:Y:S01]  /*0350*/  ULDC UR52, c[0x0][0x214] ;  /* 0x0000850000347ab9 */ /* 0x000fe20000000800 */
[----:B------:R-:W-:Y:S01]  /*0360*/  LEA.HI R0, R0, R7, RZ, 0x3 ;  /* 0x0000000700007211 */ /* 0x000fe200078f18ff */
[----:B------:R-:W-:Y:S01]  /*0370*/  ULDC UR59, c[0x0][0x1c8] ;  /* 0x00007200003b7ab9 */ /* 0x000fe20000000800 */
[----:B------:R-:W-:Y:S01]  /*0380*/  LEA.HI R14, R11, R13, RZ, 0x3 ;  /* 0x0000000d0b0e7211 */ /* 0x000fe200078f18ff */
[----:B------:R-:W-:Y:S01]  /*0390*/  IMAD.IADD R9, R5, 0x1, -R2 ;  /* 0x0000000105097824 */ /* 0x000fe200078e0a02 */
[----:B------:R-:W-:Y:S01]  /*03a0*/  LOP3.LUT R0, R0, 0xfffffff8, RZ, 0xc0, !PT ;  /* 0xfffffff800007812 */ /* 0x000fe200078ec0ff */
[----:B------:R-:W-:Y:S01]  /*03b0*/  ULDC.U8 UR8, c[0x0][0x3d0] ;  /* 0x0000f40000087ab9 */ /* 0x000fe20000000000 */
[----:B------:R-:W-:Y:S01]  /*03c0*/  LOP3.LUT R2, R4, 0xffffffe0, RZ, 0xc0, !PT ;  /* 0xffffffe004027812 */ /* 0x000fe200078ec0ff */
[----:B------:R-:W-:Y:S01]  /*03d0*/  ULDC UR53, c[0x0][0x224] ;  /* 0x0000890000357ab9 */ /* 0x000fe20000000800 */
[----:B------:R-:W-:Y:S01]  /*03e0*/  SHF.R.S32.HI R3, RZ, 0x3, R14 ;  /* 0x00000003ff037819 */ /* 0x000fe2000001140e */
[----:B------:R-:W-:Y:S01]  /*03f0*/  IMAD.IADD R7, R7, 0x1, -R0 ;  /* 0x0000000107077824 */ /* 0x000fe200078e0a00 */
[----:B------:R-:W-:Y:S01]  /*0400*/  LOP3.LUT R4, R14, 0xfffffff8, RZ, 0xc0, !PT ;  /* 0xfffffff80e047812 */ /* 0x000fe200078ec0ff */
[----:B------:R-:W-:Y:S01]  /*0410*/  IMAD.IADD R0, R13, 0x1, -R2 ;  /* 0x000000010d007824 */ /* 0x000fe200078e0a02 */
[----:B------:R-:W-:Y:S01]  /*0420*/  @UP5 UIMAD UR57, UR32, UR52, URZ ;  /* 0x00000034203952a4 */ /* 0x000fe2000f8e023f */
[----:B------:R-:W-:Y:S01]  /*0430*/  IMAD.SHL.U32 R3, R3, 0x40, RZ ;  /* 0x0000004003037824 */ /* 0x000fe200078e00ff */
[----:B------:R-:W-:-:S02]  /*0440*/  ULDC.64 UR12, c[0x0][0x118] ;  /* 0x00004600000c7ab9 */ /* 0x000fc40000000a00 */
[----:B------:R-:W-:Y:S01]  /*0450*/  SHF.R.S32.HI R2, RZ, 0x1f, R0 ;  /* 0x0000001fff027819 */ /* 0x000fe20000011400 */
[----:B------:R-:W-:Y:S01]  /*0460*/  ULOP3.LUT UR59, UR40, UR59, URZ, 0x3c, !UPT ;  /* 0x0000003b283b7292 */ /* 0x000fe2000f8e3c3f */
[----:B------:R-:W-:Y:S01]  /*0470*/  LOP3.LUT R3, R3, 0x1c0, RZ, 0xc0, !PT ;  /* 0x000001c003037812 */ /* 0x000fe200078ec0ff */
[----:B------:R-:W-:Y:S01]  /*0480*/  USHF.R.S32.HI UR60, URZ, 0x1f, UR40 ;  /* 0x0000001f3f3c7899 */ /* 0x000fe20008011428 */
[----:B------:R-:W-:Y:S01]  /*0490*/  LEA.HI R8, R2, R0, RZ, 0x2 ;  /* 0x0000000002087211 */ /* 0x000fe200078f10ff */
[----:B------:R-:W-:Y:S01]  /*04a0*/  IMAD.IADD R0, R13, 0x1, -R4 ;  /* 0x000000010d007824 */ /* 0x000fe200078e0a04 */
[----:B------:R-:W-:Y:S01]  /*04b0*/  LOP3.LUT R2, R6, 0xfffffff0, RZ, 0xc0, !PT ;  /* 0xfffffff006027812 */ /* 0x000fe200078ec0ff */
[----:B------:R-:W-:Y:S01]  /*04c0*/  UISETP.NE.AND UP6, UPT, UR8, URZ, UPT ;  /* 0x0000003f0800728c */ /* 0x000fe2000bfc5270 */
[-C--:B------:R-:W-:Y:S01]  /*04d0*/  LEA.HI R6, R11, R13.reuse, RZ, 0x7 ;  /* 0x0000000d0b067211 */ /* 0x080fe200078f38ff */
[C---:B------:R-:W-:Y:S01]  /*04e0*/  IMAD.SHL.U32 R4, R0.reuse, 0x8, RZ ;  /* 0x0000000800047824 */ /* 0x040fe200078e00ff */
[C---:B------:R-:W-:Y:S01]  /*04f0*/  LOP3.LUT P4, RZ, R0.reuse, 0x2, RZ, 0xc0, !PT ;  /* 0x0000000200ff7812 */ /* 0x040fe2000788c0ff */
[----:B------:R-:W-:Y:S01]  /*0500*/  IMAD.IADD R2, R13, 0x1, -R2 ;  /* 0x000000010d027824 */ /* 0x000fe200078e0a02 */
[C---:B------:R-:W-:Y:S01]  /*0510*/  LOP3.LUT P3, RZ, R0.reuse, 0x4, RZ, 0xc0, !PT ;  /* 0x0000000400ff7812 */ /* 0x040fe2000786c0ff */
[----:B------:R-:W-:Y:S01]  /*0520*/  IMAD.SHL.U32 R0, R0, 0x40, RZ ;  /* 0x0000004000007824 */ /* 0x000fe200078e00ff */
[----:B------:R-:W-:Y:S01]  /*0530*/  LOP3.LUT R4, R3, 0x38, R4, 0xf8, !PT ;  /* 0x0000003803047812 */ /* 0x000fe200078ef804 */
[----:B------:R-:W-:Y:S01]  /*0540*/  USHF.R.S32.HI UR61, URZ, 0x1f, UR40 ;  /* 0x0000001f3f3d7899 */ /* 0x000fe20008011428 */
[----:B------:R-:W-:Y:S01]  /*0550*/  SHF.R.S32.HI R5, RZ, 0x1f, R2 ;  /* 0x0000001fff057819 */ /* 0x000fe20000011402 */
[----:B------:R-:W-:Y:S01]  /*0560*/  UIMAD.WIDE.U32 UR44, UR38, UR46, URZ ;  /* 0x0000002e262c72a5 */ /* 0x000fe2000f8e003f */
[----:B------:R-:W-:Y:S01]  /*0570*/  SHF.R.U32.HI R3, RZ, 0x3, R3 ;  /* 0x00000003ff037819 */ /* 0x000fe20000011603 */
[----:B------:R-:W-:Y:S01]  /*0580*/  UIMAD UR54, UR39, UR46, URZ ;  /* 0x0000002e273672a4 */ /* 0x000fe2000f8e023f */
[----:B------:R-:W-:Y:S01]  /*0590*/  LEA.HI R10, R5, R2, RZ, 0x3 ;  /* 0x00000002050a7211 */ /* 0x000fe200078f18ff */
[----:B------:R-:W-:Y:S01]  /*05a0*/  USHF.R.S32.HI UR56, URZ, 0x1f, UR50 ;  /* 0x0000001f3f387899 */ /* 0x000fe20008011432 */
[----:B------:R-:W-:Y:S01]  /*05b0*/  LEA.HI R5, R11, R13, RZ, 0x6 ;  /* 0x0000000d0b057211 */ /* 0x000fe200078f30ff */
[----:B------:R-:W-:Y:S01]  /*05c0*/  UIMAD UR53, UR4, UR53, URZ ;  /* 0x00000035043572a4 */ /* 0x000fe2000f8e023f */
[----:B------:R-:W-:Y:S01]  /*05d0*/  LOP3.LUT R4, R4, R3, RZ, 0x3c, !PT ;  /* 0x0000000304047212 */ /* 0x000fe200078e3cff */
[----:B------:R-:W-:Y:S01]  /*05e0*/  @!UP5 UIMAD UR52, UR5, UR52, URZ ;  /* 0x000000340534d2a4 */ /* 0x000fe2000f8e023f */
[----:B------:R-:W-:Y:S01]  /*05f0*/  LOP3.LUT R3, R10, 0xfffffff8, RZ, 0xc0, !PT ;  /* 0xfffffff80a037812 */ /* 0x000fe200078ec0ff */
[----:B------:R-:W-:Y:S01]  /*0600*/  IMAD.SHL.U32 R5, R5, 0x8, RZ ;  /* 0x0000000805057824 */ /* 0x000fe200078e00ff */
[----:B------:R-:W-:Y:S01]  /*0610*/  LOP3.LUT R0, R0, 0x1c0, RZ, 0xc0, !PT ;  /* 0x000001c000007812 */ /* 0x000fe200078ec0ff */
[----:B------:R-:W-:Y:S01]  /*0620*/  USHF.R.S32.HI UR51, URZ, 0x1f, UR48 ;  /* 0x0000001f3f337899 */ /* 0x000fe20008011430 */
[----:B------:R-:W-:Y:S01]  /*0630*/  SHF.R.S32.HI R6, RZ, 0x7, R6 ;  /* 0x00000007ff067819 */ /* 0x000fe20000011406 */
[----:B------:R-:W-:Y:S01]  /*0640*/  IMAD.IADD R12, R2, 0x1, -R3 ;  /* 0x00000001020c7824 */ /* 0x000fe200078e0a03 */
[----:B------:R-:W-:Y:S01]  /*0650*/  LOP3.LUT R2, R4, 0xfffffe00, R5, 0xf8, !PT ;  /* 0xfffffe0004027812 */ /* 0x000fe200078ef805 */
[----:B------:R-:W-:Y:S01]  /*0660*/  IMAD.SHL.U32 R5, R184, 0x200, RZ ;  /* 0x00000200b8057824 */ /* 0x000fe200078e00ff */
[----:B------:R-:W-:Y:S01]  /*0670*/  LOP3.LUT R174, R0, 0x8, R14, 0xf8, !PT ;  /* 0x0000000800ae7812 */ /* 0x000fe200078ef80e */
[----:B------:R-:W-:Y:S01]  /*0680*/  UMOV UR43, 0xffffc000 ;  /* 0xffffc000002b7882 */ /* 0x000fe20000000000 */
[----:B------:R-:W-:Y:S01]  /*0690*/  SHF.R.U32.HI R4, RZ, 0x3, R0 ;  /* 0x00000003ff047819 */ /* 0x000fe20000011600 */
[----:B------:R1:W-:Y:S01]  /*06a0*/  STL [R1+0x18], R2 ;  /* 0x0000180201007387 */ /* 0x0003e20000100800 */
[----:B------:R-:W-:-:S02]  /*06b0*/  SEL R176, R192, 0xffffffe0, !P4 ;  /* 0xffffffe0c0b07807 */ /* 0x000fc40006000000 */
        /* <DEDUP_REMOVED lines=17> */
[----:B------:R-:W-:Y:S01]  /*07d0*/  SEL R192, R192, 0xffffffe0, !P1 ;  /* 0xffffffe0c0c07807 */ /* 0x000fe20004800000 */
[----:B------:R-:W-:Y:S01]  /*07e0*/  IMAD.SHL.U32 R0, R7, 0x40, RZ ;  /* 0x0000004007007824 */ /* 0x000fe200078e00ff */
[----:B------:R-:W-:Y:S01]  /*07f0*/  LOP3.LUT R2, R2, 0x8, RZ, 0xc0, !PT ;  /* 0x0000000802027812 */ /* 0x000fe200078ec0ff */
[----:B------:R-:W-:Y:S01]  /*0800*/  IMAD.SHL.U32 R5, R5, 0x2, RZ ;  /* 0x0000000205057824 */ /* 0x000fe200078e00ff */
[----:B------:R-:W-:Y:S01]  /*0810*/  STL [R1+0x24], R16 ;  /* 0x0000241001007387 */ /* 0x000fe20000100800 */
[----:B------:R-:W-:Y:S01]  /*0820*/  IMAD.SHL.U32 R7, R184, 0x10, RZ ;  /* 0x00000010b8077824 */ /* 0x000fe200078e00ff */
[----:B------:R-:W-:Y:S01]  /*0830*/  LOP3.LUT R0, R0, 0x1c0, RZ, 0xc0, !PT ;  /* 0x000001c000007812 */ /* 0x000fe200078ec0ff */
[----:B------:R-:W-:Y:S01]  /*0840*/  IMAD R11, R6, 0x40, R8 ;  /* 0x00000040060b7824 */ /* 0x000fe200078e0208 */
[----:B------:R-:W-:Y:S01]  /*0850*/  SEL R190, R190, 0x10, !P0 ;  /* 0x00000010bebe7807 */ /* 0x000fe20004000000 */
[----:B------:R-:W-:Y:S01]  /*0860*/  IMAD R8, R6, 0x2000, R5 ;  /* 0x0000200006087824 */ /* 0x000fe200078e0205 */
[----:B------:R-:W-:Y:S01]  /*0870*/  SHF.R.U32.HI R4, RZ, 0x3, R0 ;  /* 0x00000003ff047819 */ /* 0x000fe20000011600 */
[----:B------:R-:W-:Y:S01]  /*0880*/  IMAD.SHL.U32 R184, R184, 0x8, RZ ;  /* 0x00000008b8b87824 */ /* 0x000fe200078e00ff */
[----:B------:R-:W-:Y:S01]  /*0890*/  LOP3.LUT R7, R2, 0x10, R7, 0xf8, !PT ;  /* 0x0000001002077812 */ /* 0x000fe200078ef807 */
[----:B------:R1:W-:Y:S01]  /*08a0*/  STL [R1+0x20], R11 ;  /* 0x0000200b01007387 */ /* 0x0003e20000100800 */
[CC--:B------:R-:W-:Y:S01]  /*08b0*/  LOP3.LUT R6, R4.reuse, R0.reuse, R2, 0x1e, !PT ;  /* 0x0000000004067212 */ /* 0x0c0fe200078e1e02 */
[C---:B------:R-:W-:Y:S01]  /*08c0*/  IMAD R2, R9.reuse, 0x400, R8 ;  /* 0x0000040009027824 */ /* 0x040fe200078e0208 */
        /* <DEDUP_REMOVED lines=10> */
[----:B------:R-:W-:Y:S01]  /*0970*/  IMAD.U32 R4, RZ, RZ, UR6 ;  /* 0x00000006ff047e24 */ /* 0x000fe2000f8e00ff */
[----:B------:R-:W-:Y:S01]  /*0980*/  SHF.L.U64.HI R6, R5, 0x2, R6 ;  /* 0x0000000205067819 */ /* 0x000fe20000010206 */
[----:B------:R-:W-:Y:S01]  /*0990*/  IMAD.SHL.U32 R188, R188, 0x2, RZ ;  /* 0x00000002bcbc7824 */ /* 0x000fe200078e00ff */
        /* <DEDUP_REMOVED lines=33> */
[C---:B------:R-:W-:Y:S01]  /*0bb0*/  @P1 IADD3 R12, R8.reuse, 0x23e0, RZ ;  /* 0x000023e0080c1810 */ /* 0x040fe20007ffe0ff */
[----:B------:R-:W-:Y:S01]  /*0bc0*/  IMAD.IADD R194, R191, 0x1, R192 ;  /* 0x00000001bfc27824 */ /* 0x000fe200078e02c0 */
[----:B------:R-:W-:Y:S01]  /*0bd0*/  @P2 IADD3 R6, R8, 0x1fc0, RZ ;  /* 0x00001fc008062810 */ /* 0x000fe20007ffe0ff */
[----:B------:R-:W-:Y:S01]  /*0be0*/  STL [R1+0x38], R4 ;  /* 0x0000380401007387 */ /* 0x000fe20000100800 */
[----:B------:R-:W-:-:S02]  /*0bf0*/  IMAD.IADD R193, R192, 0x1, R189 ;  /* 0x00000001c0c17824 */ /* 0x000fc400078e02bd */
[----:B------:R-:W-:Y:S01]  /*0c00*/  IMAD.SHL.U32 R3, R3, 0x2, RZ ;  /* 0x0000000203037824 */ /* 0x000fe200078e00ff */
[----:B------:R-:W-:Y:S01]  /*0c10*/  STL [R1+0x44], R13 ;  /* 0x0000440d01007387 */ /* 0x000fe20000100800 */
[----:B------:R-:W-:-:S03]  /*0c20*/  IMAD.IADD R176, R176, 0x1, R175 ;  /* 0x00000001b0b07824 */ /* 0x000fc600078e02af */
[----:B------:R-:W-:Y:S04]  /*0c30*/  STL [R1+0x2c], R10 ;  /* 0x00002c0a01007387 */ /* 0x000fe80000100800 */
[----:B------:R-:W-:Y:S04]  /*0c40*/  STL [R1+0x40], R12 ;  /* 0x0000400c01007387 */ /* 0x000fe80000100800 */
[----:B------:R2:W-:Y:S01]  /*0c50*/  STL [R1+0x34], R6 ;  /* 0x0000340601007387 */ /* 0x0005e20000100800 */
[C---:B-1----:R-:W-:Y:S02]  /*0c60*/  IADD3 R5, R8.reuse, 0x2440, RZ ;  /* 0x0000244008057810 */ /* 0x042fe40007ffe0ff */
        /* <DEDUP_REMOVED lines=11> */
.L_x_328:
        /* <DEDUP_REMOVED lines=22> */
[----:B------:R1:W3:Y:S01]  /*0e80*/  @P2 LDG.E R2, [R4.64+0x4] ;  /* 0x0000041604022981 */ /* 0x0002e2000c1e1900 */
[----:B------:R-:W-:Y:S01]  /*0e90*/  UISETP.EQ.U32.AND UP2, UPT, URZ, UR6, UPT ;  /* 0x000000063f00728c */ /* 0x000fe2000bf42070 */
[----:B------:R-:W-:-:S03]  /*0ea0*/  MOV R6, UR4 ;  /* 0x0000000400067c02 */ /* 0x000fc60008000f00 */
[----:B------:R-:W-:Y:S01]  /*0eb0*/  IMAD.U32 R7, RZ, RZ, UR5 ;  /* 0x00000005ff077e24 */ /* 0x000fe2000f8e00ff */
[----:B------:R-:W-:Y:S02]  /*0ec0*/  UISETP.EQ.OR.EX UP2, UPT, URZ, UR7, !UP4, UP2 ;  /* 0x000000073f00728c */ /* 0x000fe4000e742720 */
[----:B------:R-:W-:Y:S02]  /*0ed0*/  UIADD3 UR6, UP0, UR14, UR6, URZ ;  /* 0x000000060e067290 */ /* 0x000fe4000ff1e03f */
[----:B------:R-:W4:Y:S02]  /*0ee0*/  @P0 LDG.E R6, [R6.64] ;  /* 0x0000001606060981 */ /* 0x000f24000c1e1900 */
        /* <DEDUP_REMOVED lines=25> */
.L_x_284:
        /* <DEDUP_REMOVED lines=21> */
[----:B------:R-:W-:Y:S02]  /*11d0*/  ULDC.64 UR8, c[0x0][0x178] ;  /* 0x00005e0000087ab9 */ /* 0x000fe40000000a00 */
[----:B------:R-:W-:Y:S02]  /*11e0*/  UIMAD UR7, UR42, UR8, URZ ;  /* 0x000000082a0772a4 */ /* 0x000fe4000f8e023f */
[----:B-1----:R-:W-:Y:S02]  /*11f0*/  UISETP.NE.AND UP0, UPT, UR25, -0x1, UPT ;  /* 0xffffffff1900788c */ /* 0x002fe4000bf05270 */
[----:B------:R-:W-:Y:S02]  /*1200*/  UIADD3 UR6, UR26, 0x7f, URZ ;  /* 0x0000007f1a067890 */ /* 0x000fe4000fffe03f */
[----:B------:R-:W-:Y:S02]  /*1210*/  UIMAD UR10, UR32, UR9, UR7 ;  /* 0x00000009200a72a4 */ /* 0x000fe4000f8e0207 */
[----:B------:R-:W-:Y:S01]  /*1220*/  USHF.R.S32.HI UR7, URZ, 0x1f, UR6 ;  /* 0x0000001f3f077899 */ /* 0x000fe20008011406 */
[----:B------:R-:W-:Y:S01]  /*1230*/  PLOP3.LUT P0, PT, PT, PT, UP0, 0x80, 0x0 ;  /* 0x000000000000781c */ /* 0x000fe20003f0f008 */
[----:B------:R-:W-:-:S02]  /*1240*/  ULDC.64 UR18, c[0x0][0x190] ;  /* 0x0000640000127ab9 */ /* 0x000fc40000000a00 */
[----:B------:R-:W-:Y:S02]  /*1250*/  ULEA.HI UR9, UR7, UR6, URZ, 0x7 ;  /* 0x0000000607097291 */ /* 0x000fe4000f8f383f */
[----:B------:R-:W-:Y:S02]  /*1260*/  UIMAD.WIDE.U32 UR4, UR32, UR8, URZ ;  /* 0x00000008200472a5 */ /* 0x000fe4000f8e003f */
[----:B------:R-:W-:Y:S02]  /*1270*/  UISETP.NE.AND UP2, UPT, UR11, -0x1, UPT ;  /* 0xffffffff0b00788c */ /* 0x000fe4000bf45270 */
[----:B------:R-:W-:Y:S02]  /*1280*/  UIMAD.WIDE.U32 UR6, UR11, UR18, URZ ;  /* 0x000000120b0672a5 */ /* 0x000fe4000f8e003f */
[----:B------:R-:W-:Y:S02]  /*1290*/  @UP0 UIADD3 UR8, UR17, UR25, URZ ;  /* 0x0000001911080290 */ /* 0x000fe4000fffe03f */
[----:B------:R-:W-:-:S02]  /*12a0*/  ULDC.64 UR20, c[0x0][0x198] ;  /* 0x0000660000147ab9 */ /* 0x000fc40000000a00 */
[----:B------:R-:W-:Y:S02]  /*12b0*/  UIADD3 UR36, UR5, UR10, URZ ;  /* 0x0000000a05247290 */ /* 0x000fe4000fffe03f */
[----:B------:R-:W-:Y:S02]  /*12c0*/  USEL UR41, UR4, UR6, !UP2 ;  /* 0x0000000604297287 */ /* 0x000fe4000d000000 */
[----:B------:R-:W-:Y:S02]  /*12d0*/  @UP0 UIMAD.WIDE.U32 UR4, UR8, UR20, URZ ;  /* 0x00000014080402a5 */ /* 0x000fe4000f8e003f */
[----:B------:R-:W-:Y:S02]  /*12e0*/  ULOP3.LUT UR6, UR9, 0xffffff80, URZ, 0xc0, !UPT ;  /* 0xffffff8009067892 */ /* 0x000fe4000f8ec03f */
[----:B------:R-:W-:Y:S02]  /*12f0*/  @UP0 UIMAD UR37, UR8, UR21, UR5 ;  /* 0x00000015082502a4 */ /* 0x000fe4000f8e0205 */
[----:B------:R-:W-:-:S02]  /*1300*/  UIMAD UR5, UR11, UR19, URZ ;  /* 0x000000130b0572a4 */ /* 0x000fc4000f8e023f */
[----:B------:R-:W-:Y:S02]  /*1310*/  UIADD3 UR18, UR6, -0x80, URZ ;  /* 0xffffff8006127890 */ /* 0x000fe4000fffe03f */
[----:B------:R-:W-:Y:S02]  /*1320*/  USHF.R.S32.HI UR34, URZ, 0x7, UR9 ;  /* 0x000000073f227899 */ /* 0x000fe40008011409 */
[----:B------:R-:W-:Y:S02]  /*1330*/  @UP2 UIADD3 UR36, UR7, UR5, URZ ;  /* 0x0000000507242290 */ /* 0x000fe4000fffe03f */
[----:B------:R-:W-:Y:S02]  /*1340*/  USHF.R.S32.HI UR30, URZ, 0x1f, UR18 ;  /* 0x0000001f3f1e7899 */ /* 0x000fe40008011412 */
[----:B------:R-:W-:Y:S01]  /*1350*/  @UP0 UMOV UR35, UR4 ;  /* 0x0000000400230c82 */ /* 0x000fe20008000000 */
[----:B------:R-:W-:Y:S05]  /*1360*/  @P0 BRA `(.L_x_286) ;  /* 0x000000c000000947 */ /* 0x000fea0003800000 */
[----:B------:R-:W-:Y:S02]  /*1370*/  USHF.R.S32.HI UR4, URZ, 0x1f, UR17 ;  /* 0x0000001f3f047899 */ /* 0x000fe40008011411 */
[----:B------:R-:W-:-:S02]  /*1380*/  ULDC.64 UR6, c[0x0][0x198] ;  /* 0x0000660000067ab9 */ /* 0x000fc40000000a00 */
        /* <DEDUP_REMOVED lines=10> */
.L_x_286:
        /* <DEDUP_REMOVED lines=18> */
.L_x_287:
        /* <DEDUP_REMOVED lines=71> */
.L_x_288:
[----:B------:R-:W-:Y:S02]  /*19c0*/  UMOV UR6, UR53 ;  /* 0x0000003500067c82 */ /* 0x000fe40008000000 */
.L_x_289:
[----:B------:R-:W1:Y:S01]  /*19d0*/  S2R R30, SR_TID.X ;  /* 0x00000000001e7919 */ /* 0x000e620000002100 */
[----:B------:R-:W-:Y:S01]  /*19e0*/  UIADD3 UR4, UP4, UP3, UR4, UR48, UR50 ;  /* 0x0000003004047290 */ /* 0x000fe2000fb9e032 */
[----:B------:R-:W-:Y:S01]  /*19f0*/  IMAD.U32 R12, RZ, RZ, UR13 ;  /* 0x0000000dff0c7e24 */ /* 0x000fe2000f8e00ff */
[----:B------:R-:W-:Y:S01]  /*1a00*/  BSSY B1, `(.L_x_285) ;  /* 0x00008a1000017945 */ /* 0x000fe20003800000 */
[----:B------:R-:W-:Y:S01]  /*1a10*/  IMAD.U32 R10, RZ, RZ, UR12 ;  /* 0x0000000cff0a7e24 */ /* 0x000fe2000f8e00ff */
[----:B------:R-:W-:Y:S01]  /*1a20*/  UIADD3 UR11, UP2, UP1, UR15, UR4, UR19 ;  /* 0x000000040f0b7290 */ /* 0x000fe2000f95e013 */
[----:B------:R-:W-:Y:S01]  /*1a30*/  IMAD.U32 R11, RZ, RZ, UR18 ;  /* 0x00000012ff0b7e24 */ /* 0x000fe2000f8e00ff */
[----:B------:R-:W-:Y:S01]  /*1a40*/  UIADD3.X UR4, UR7, UR51, UR56, UP4, UP3 ;  /* 0x0000003307047290 */ /* 0x000fe2000a7e6438 */
[----:B------:R-:W-:Y:S01]  /*1a50*/  IMAD.MOV.U32 R32, RZ, RZ, c[0x0][0x190] ;  /* 0x00006400ff207624 */ /* 0x000fe200078e00ff */
[----:B------:R-:W-:-:S02]  /*1a60*/  ULDC.64 UR12, c[0x0][0x200] ;  /* 0x00008000000c7ab9 */ /* 0x000fc40000000a00 */
[----:B------:R-:W-:Y:S01]  /*1a70*/  UIADD3.X UR27, UR8, UR4, UR10, UP2, UP1 ;  /* 0x00000004081b7290 */ /* 0x000fe200097e240a */
[----:B------:R-:W-:Y:S02]  /*1a80*/  IMAD.SHL.U32 R26, R32, 0x20, RZ ;  /* 0x00000020201a7824 */ /* 0x000fe400078e00ff */
[----:B------:R-:W-:Y:S02]  /*1a90*/  ULDC.64 UR4, c[0x0][0x1a8] ;  /* 0x00006a0000047ab9 */ /* 0x000fe40000000a00 */
[----:B------:R-:W-:Y:S02]  /*1aa0*/  UIMAD UR4, UR60, UR4, URZ ;  /* 0x000000043c0472a4 */ /* 0x000fe4000f8e023f */
[----:B------:R-:W-:Y:S02]  /*1ab0*/  UMOV UR10, 0x4 ;  /* 0x00000004000a7882 */ /* 0x000fe40000000000 */
[----:B------:R-:W-:-:S03]  /*1ac0*/  UIMAD UR20, UR40, UR5, UR4 ;  /* 0x00000005281472a4 */ /* 0x000fc6000f8e0204 */
[----:B------:R-:W-:Y:S01]  /*1ad0*/  ULDC.64 UR4, c[0x0][0x378] ;  /* 0x0000de0000047ab9 */ /* 0x000fe20000000a00 */
[----:B-1----:R-:W-:Y:S01]  /*1ae0*/  SHF.R.S32.HI R31, RZ, 0x1f, R30 ;  /* 0x0000001fff1f7819 */ /* 0x002fe2000001141e */
[----:B------:R-:W-:-:S03]  /*1af0*/  UIMAD UR4, UR60, UR4, URZ ;  /* 0x000000043c0472a4 */ /* 0x000fc6000f8e023f */
[----:B------:R-:W-:Y:S01]  /*1b00*/  LEA.HI R4, R31, R30, RZ, 0x3 ;  /* 0x0000001e1f047211 */ /* 0x000fe200078f18ff */
[----:B------:R-:W-:-:S03]  /*1b10*/  UIMAD UR19, UR40, UR5, UR4 ;  /* 0x00000005281372a4 */ /* 0x000fc6000f8e0204 */
[----:B------:R-:W-:Y:S01]  /*1b20*/  SHF.R.S32.HI R0, RZ, 0x3, R4 ;  /* 0x00000003ff007819 */ /* 0x000fe20000011404 */
[----:B------:R-:W-:Y:S01]  /*1b30*/  ULDC.64 UR4, c[0x0][0x370] ;  /* 0x0000dc0000047ab9 */ /* 0x000fe20000000a00 */
[----:B------:R-:W-:Y:S01]  /*1b40*/  LOP3.LUT R4, R4, 0xfffffff8, RZ, 0xc0, !PT ;  /* 0xfffffff804047812 */ /* 0x000fe200078ec0ff */
[----:B------:R-:W-:Y:S01]  /*1b50*/  UIMAD UR4, UR30, UR4, URZ ;  /* 0x000000041e0472a4 */ /* 0x000fe2000f8e023f */
[----:B------:R-:W-:Y:S02]  /*1b60*/  SHF.R.S32.HI R29, RZ, 0x1f, R0 ;  /* 0x0000001fff1d7819 */ /* 0x000fe40000011400 */
[----:B------:R-:W-:Y:S01]  /*1b70*/  IADD3 R2, P1, R0, UR18, RZ ;  /* 0x0000001200027c10 */ /* 0x000fe2000ff3e0ff */
[----:B------:R-:W-:Y:S01]  /*1b80*/  IMAD.IADD R4, R30, 0x1, -R4 ;  /* 0x000000011e047824 */ /* 0x000fe200078e0a04 */
[----:B------:R-:W-:Y:S02]  /*1b90*/  UIMAD UR15, UR18, UR5, UR4 ;  /* 0x00000005120f72a4 */ /* 0x000fe4000f8e0204 */
[----:B------:R-:W-:Y:S01]  /*1ba0*/  IADD3.X R9, R29, UR30, RZ, P1, !PT ;  /* 0x0000001e1d097c10 */ /* 0x000fe20008ffe4ff */
[----:B------:R-:W-:Y:S01]  /*1bb0*/  IMAD.SHL.U32 R4, R4, 0x8, RZ ;  /* 0x0000000804047824 */ /* 0x000fe200078e00ff */
[----:B------:R-:W-:-:S02]  /*1bc0*/  UIADD3 UR4, UR18, UR9, URZ ;  /* 0x0000000912047290 */ /* 0x000fc4000fffe03f */
[----:B------:R-:W-:Y:S01]  /*1bd0*/  ULDC UR30, c[0x0][0x2e8] ;  /* 0x0000ba00001e7ab9 */ /* 0x000fe20000000800 */
[----:B------:R-:W-:Y:S01]  /*1be0*/  IMAD R9, R9, c[0x0][0x190], RZ ;  /* 0x0000640009097a24 */ /* 0x000fe200078e02ff */
[----:B------:R-:W-:Y:S01]  /*1bf0*/  SHF.R.S32.HI R5, RZ, 0x1f, R4 ;  /* 0x0000001fff057819 */ /* 0x000fe20000011404 */
[----:B------:R-:W-:-:S03]  /*1c00*/  UIMAD.WIDE UR4, UR4, UR10, UR12 ;  /* 0x0000000a040472a5 */ /* 0x000fc6000f8e020c */
[----:B------:R-:W-:Y:S01]  /*1c10*/  ULDC.64 UR12, c[0x0][0x3c8] ;  /* 0x0000f200000c7ab9 */ /* 0x000fe20000000a00 */
[----:B------:R-:W-:-:S03]  /*1c20*/  IMAD.WIDE.U32 R6, R2, c[0x0][0x190], R4 ;  /* 0x0000640002067a25 */ /* 0x000fc600078e0004 */
[----:B------:R-:W-:Y:S01]  /*1c30*/  UMOV UR8, UR4 ;  /* 0x0000000400087c82 */ /* 0x000fe20008000000 */
[----:B------:R-:W-:Y:S01]  /*1c40*/  IMAD R2, R2, c[0x0][0x194], R9 ;  /* 0x0000650002027a24 */ /* 0x000fe200078e0209 */
[----:B------:R-:W-:Y:S01]  /*1c50*/  IADD3 R8, P1, R6, UR41, RZ ;  /* 0x0000002906087c10 */ /* 0x000fe2000ff3e0ff */
[----:B------:R-:W-:Y:S01]  /*1c60*/  UIADD3 UR4, UR18, UR6, URZ ;  /* 0x0000000612047290 */ /* 0x000fe2000fffe03f */
[----:B------:R-:W-:Y:S01]  /*1c70*/  IADD3 R6, P2, R4, UR28, RZ ;  /* 0x0000001c04067c10 */ /* 0x000fe2000ff5e0ff */
[----:B------:R-:W-:Y:S01]  /*1c80*/  UMOV UR7, UR5 ;  /* 0x0000000500077c82 */ /* 0x000fe20008000000 */
[----:B------:R-:W-:Y:S01]  /*1c90*/  IADD3.X R9, R7, UR36, R2, P1, !PT ;  /* 0x0000002407097c10 */ /* 0x000fe20008ffe402 */
[----:B------:R-:W-:Y:S01]  /*1ca0*/  UIMAD.WIDE UR4, UR4, UR10, UR12 ;  /* 0x0000000a040472a5 */ /* 0x000fe2000f8e020c */
[----:B------:R-:W-:Y:S01]  /*1cb0*/  LEA.HI R7, R31, R30, RZ, 0x5 ;  /* 0x0000001e1f077211 */ /* 0x000fe200078f28ff */
[----:B------:R1:W2:Y:S03]  /*1cc0*/  R2UR UR12, R10 ;  /* 0x000000000a0c73c2 */ /* 0x0002a600000e0000 */
[----:B------:R-:W-:-:S02]  /*1cd0*/  LOP3.LUT R2, R7, 0xffffffe0, RZ, 0xc0, !PT ;  /* 0xffffffe007027812 */ /* 0x000fc400078ec0ff */
[----:B------:R-:W-:Y:S01]  /*1ce0*/  SHF.R.S32.HI R7, RZ, 0x5, R7 ;  /* 0x00000005ff077819 */ /* 0x000fe20000011407 */
[----:B------:R-:W-:Y:S02]  /*1cf0*/  UMOV UR10, UR4 ;  /* 0x00000004000a7c82 */ /* 0x000fe40008000000 */
[----:B------:R-:W-:Y:S01]  /*1d00*/  IMAD.IADD R2, R30, 0x1, -R2 ;  /* 0x000000011e027824 */ /* 0x000fe200078e0a02 */
[----:B------:R-:W-:Y:S01]  /*1d10*/  UIADD3 UR4, -UR14, UR26, UR24 ;  /* 0x0000001a0e047290 */ /* 0x000fe2000fffe118 */
[----:B------:R3:W4:Y:S01]  /*1d20*/  R2UR UR13, R12 ;  /* 0x000000000c0d73c2 */ /* 0x00072200000e0000 */
[----:B------:R-:W-:Y:S01]  /*1d30*/  UMOV UR9, UR5 ;  /* 0x0000000500097c82 */ /* 0x000fe20008000000 */
[----:B------:R-:W-:Y:S01]  /*1d40*/  IMAD R2, R7, UR49, R2 ;  /* 0x0000003107027c24 */ /* 0x000fe2000f8e0202 */
[----:B------:R-:W-:Y:S01]  /*1d50*/  UIADD3 UR4, UR4, -UR30, URZ ;  /* 0x8000001e04047290 */ /* 0x000fe2000fffe03f */
[----:B------:R-:W-:Y:S01]  /*1d60*/  IADD3.X R7, R5, UR29, RZ, P2, !PT ;  /* 0x0000001d05077c10 */ /* 0x000fe200097fe4ff */
[----:B------:R-:W-:-:S04]  /*1d70*/  UIADD3 UR5, UR34, -0x1, URZ ;  /* 0xffffffff22057890 */ /* 0x000fc8000fffe03f */
[----:B------:R-:W-:Y:S01]  /*1d80*/  IMAD.WIDE.U32 R6, R11, c[0x0][0x370], R6 ;  /* 0x0000dc000b067a25 */ /* 0x000fe200078e0006 */
[C---:B-1----:R-:W-:Y:S01]  /*1d90*/  IADD3 R10, P1, R2.reuse, UR11, RZ ;  /* 0x0000000b020a7c10 */ /* 0x042fe2000ff3e0ff */
[----:B------:R-:W-:Y:S02]  /*1da0*/  USHF.R.S32.HI UR11, URZ, 0x1f, UR4 ;  /* 0x0000001f3f0b7899 */ /* 0x000fe40008011404 */
[----:B------:R-:W-:Y:S01]  /*1db0*/  IMAD.U32 R11, RZ, RZ, UR40 ;  /* 0x00000028ff0b7e24 */ /* 0x000fe2000f8e00ff */
[----:B------:R-:W-:Y:S01]  /*1dc0*/  IADD3 R7, R7, UR15, RZ ;  /* 0x0000000f07077c10 */ /* 0x000fe2000fffe0ff */
[----:B------:R-:W-:Y:S01]  /*1dd0*/  ULEA.HI UR11, UR11, UR4, URZ, 0x7 ;  /* 0x000000040b0b7291 */ /* 0x000fe2000f8f383f */
[----:B------:R-:W-:Y:S01]  /*1de0*/  LEA.HI.X.SX32 R2, R2, UR27, 0x1, P1 ;  /* 0x0000001b02027c11 */ /* 0x000fe200088f0eff */
[----:B------:R-:W-:Y:S01]  /*1df0*/  IMAD.WIDE.U32 R8, R11, c[0x0][0x1a8], R8 ;  /* 0x00006a000b087a25 */ /* 0x000fe200078e0008 */
[----:B------:R-:W-:Y:S01]  /*1e00*/  LEA R187, P1, R10, c[0x0][0x350], 0x2 ;  /* 0x0000d4000abb7a11 */ /* 0x000fe200078210ff */
[----:B------:R-:W-:-:S02]  /*1e10*/  USHF.R.S32.HI UR11, URZ, 0x7, UR11 ;  /* 0x000000073f0b7899 */ /* 0x000fc4000801140b */
[----:B------:R-:W-:Y:S01]  /*1e20*/  IMAD.WIDE.U32 R6, R11, c[0x0][0x378], R6 ;  /* 0x0000de000b067a25 */ /* 0x000fe200078e0006 */
[----:B------:R-:W-:Y:S01]  /*1e30*/  LEA.HI.X R186, R10, c[0x0][0x354], R2, 0x2, P1 ;  /* 0x0000d5000aba7a11 */ /* 0x000fe200008f1402 */
[----:B------:R-:W-:Y:S01]  /*1e40*/  UISETP.LT.AND UP1, UPT, URZ, UR11, UPT ;  /* 0x0000000b3f00728c */ /* 0x000fe2000bf21270 */
[----:B------:R-:W-:Y:S01]  /*1e50*/  IADD3 R9, R9, UR20, RZ ;  /* 0x0000001409097c10 */ /* 0x000fe2000fffe0ff */
[----:B------:R-:W-:Y:S01]  /*1e60*/  IMAD R2, R29, c[0x0][0x370], RZ ;  /* 0x0000dc001d027a24 */ /* 0x000fe200078e02ff */
[----:B------:R-:W-:Y:S01]  /*1e70*/  LEA R245, P1, R8, c[0x0][0x160], 0x1 ;  /* 0x0000580008f57a11 */ /* 0x000fe200078208ff */
[----:B------:R-:W-:Y:S01]  /*1e80*/  USEL UR11, URZ, UR11, !UP1 ;  /* 0x0000000b3f0b7287 */ /* 0x000fe2000c800000 */
[----:B------:R-:W-:Y:S01]  /*1e90*/  IADD3 R7, R7, UR19, RZ ;  /* 0x0000001307077c10 */ /* 0x000fe2000fffe0ff */
[----:B------:R-:W-:Y:S01]  /*1ea0*/  IMAD R2, R0, c[0x0][0x374], R2 ;  /* 0x0000dd0000027a24 */ /* 0x000fe200078e0202 */
[----:B------:R-:W-:Y:S01]  /*1eb0*/  LEA.HI.X R243, R8, c[0x0][0x164], R9, 0x1, P1 ;  /* 0x0000590008f37a11 */ /* 0x000fe200008f0c09 */
[----:B------:R-:W-:Y:S01]  /*1ec0*/  UISETP.GT.AND UP1, UPT, UR34, UR11, UPT ;  /* 0x0000000b2200728c */ /* 0x000fe2000bf24270 */
[----:B------:R-:W-:-:S02]  /*1ed0*/  IMAD.MOV.U32 R9, RZ, RZ, 0x5 ;  /* 0x00000005ff097424 */ /* 0x000fc400078e00ff */
[----:B------:R-:W-:-:S03]  /*1ee0*/  IMAD.WIDE.U32 R6, R0, c[0x0][0x370], R6 ;  /* 0x0000dc0000067a25 */ /* 0x000fc600078e0006 */
[----:B------:R-:W-:Y:S01]  /*1ef0*/  PLOP3.LUT P1, PT, PT, PT, UP1, 0x80, 0x0 ;  /* 0x000000000000781c */ /* 0x000fe20003f2f018 */
[----:B------:R-:W-:Y:S01]  /*1f00*/  IMAD.IADD R2, R7, 0x1, R2 ;  /* 0x0000000107027824 */ /* 0x000fe200078e0202 */
[----:B------:R-:W-:Y:S01]  /*1f10*/  LEA R244, P2, R6, c[0x0][0x330], 0x1 ;  /* 0x0000cc0006f47a11 */ /* 0x000fe200078408ff */
[----:B---3--:R-:W-:Y:S01]  /*1f20*/  IMAD.MOV.U32 R12, RZ, RZ, c[0x0][0x370] ;  /* 0x0000dc00ff0c7624 */ /* 0x008fe200078e00ff */
[-C--:B------:R-:W-:Y:S02]  /*1f30*/  SHF.L.U64.HI R13, R32, R9.reuse, c[0x0][0x194] ;  /* 0x00006500200d7619 */ /* 0x080fe40000010209 */
[----:B------:R-:W-:Y:S01]  /*1f40*/  LEA.HI.X R242, R6, c[0x0][0x334], R2, 0x1, P2 ;  /* 0x0000cd0006f27a11 */ /* 0x000fe200010f0c02 */
[C---:B------:R-:W-:Y:S01]  /*1f50*/  IMAD.SHL.U32 R10, R12.reuse, 0x20, RZ ;  /* 0x000000200c0a7824 */ /* 0x040fe200078e00ff */
[----:B------:R-:W-:-:S05]  /*1f60*/  SHF.L.U64.HI R9, R12, R9, c[0x0][0x374] ;  /* 0x0000dd000c097619 */ /* 0x000fca0000010209 */
[----:B--2-4-:R-:W-:Y:S05]  /*1f70*/  @P1 BRA `(.L_x_290) ;  /* 0x00000b0000001947 */ /* 0x014fea0003800000 */
        /* <DEDUP_REMOVED lines=18> */
.L_x_291:
        /* <DEDUP_REMOVED lines=18> */
.L_x_292:
[----:B------:R-:W-:Y:S01]  /*21c0*/  ULDC.64 UR4, c[0x0][0x3a0] ;  /* 0x0000e80000047ab9 */ /* 0x000fe20000000a00 */
[----:B------:R-:W-:Y:S01]  /*21d0*/  IMAD.U32 R13, RZ, RZ, UR24 ;  /* 0x00000018ff0d7e24 */ /* 0x000fe2000f8e00ff */
[----:B------:R-:W-:Y:S01]  /*21e0*/  UIMAD UR4, UR21, UR4, URZ ;  /* 0x00000004150472a4 */ /* 0x000fe2000f8e023f */
[----:B------:R-:W-:Y:S01]  /*21f0*/  BSSY B0, `(.L_x_293) ;  /* 0x0000018000007945 */ /* 0x000fe20003800000 */
[----:B------:R-:W-:Y:S01]  /*2200*/  ULDC.64 UR6, c[0x0][0x3b8] ;  /* 0x0000ee0000067ab9 */ /* 0x000fe20000000a00 */
[----:B------:R-:W-:Y:S01]  /*2210*/  IMAD.WIDE.U32 R6, R13, c[0x0][0x3a0], R4 ;  /* 0x0000e8000d067a25 */ /* 0x000fe200078e0004 */
[----:B------:R-:W-:Y:S02]  /*2220*/  UIMAD UR5, UR24, UR5, UR4 ;  /* 0x00000005180572a4 */ /* 0x000fe4000f8e0204 */
[----:B------:R-:W-:-:S02]  /*2230*/  UIMAD UR4, UR16, -0x80, UR14 ;  /* 0xffffff80100478a4 */ /* 0x000fc4000f8e020e */
[----:B------:R-:W-:Y:S02]  /*2240*/  IADD3 R6, P0, R6, UR10, RZ ;  /* 0x0000000a06067c10 */ /* 0x000fe4000ff1e0ff */
[----:B------:R-:W-:Y:S01]  /*2250*/  MOV R2, UR5 ;  /* 0x0000000500027c02 */ /* 0x000fe20008000f00 */
[----:B------:R-:W-:Y:S01]  /*2260*/  UIMAD UR5, UR60, UR6, URZ ;  /* 0x000000063c0572a4 */ /* 0x000fe2000f8e023f */
[----:B------:R-:W-:Y:S02]  /*2270*/  ISETP.GE.AND P3, PT, R0, UR4, PT ;  /* 0x0000000400007c0c */ /* 0x000fe4000bf66270 */
        /* <DEDUP_REMOVED lines=15> */
.L_x_294:
[----:B------:R-:W-:Y:S05]  /*2370*/  BSYNC B0 ;  /* 0x0000000000007941 */ /* 0x000fea0003800000 */
.L_x_293:
[----:B------:R-:W-:Y:S01]  /*2380*/  IADD3 R2, R0, 0x20, RZ ;  /* 0x0000002000027810 */ /* 0x000fe20007ffe0ff */
[----:B------:R-:W-:Y:S03]  /*2390*/  BSSY B0, `(.L_x_295) ;  /* 0x000000e000007945 */ /* 0x000fe60003800000 */
[----:B------:R-:W-:-:S13]  /*23a0*/  ISETP.GE.AND P2, PT, R2, UR4, PT ;  /* 0x0000000402007c0c */ /* 0x000fda000bf46270 */
        /* <DEDUP_REMOVED lines=12> */
.L_x_296:
[----:B------:R-:W-:Y:S05]  /*2470*/  BSYNC B0 ;  /* 0x0000000000007941 */ /* 0x000fea0003800000 */
.L_x_295:
        /* <DEDUP_REMOVED lines=15> */
.L_x_298:
[----:B------:R-:W-:Y:S05]  /*2570*/  BSYNC B0 ;  /* 0x0000000000007941 */ /* 0x000fea0003800000 */
.L_x_297:
[----:B------:R-:W-:Y:S01]  /*2580*/  IADD3 R2, R0, 0x60, RZ ;  /* 0x0000006000027810 */ /* 0x000fe20007ffe0ff */
[----:B------:R-:W-:Y:S03]  /*2590*/  BSSY B0, `(.L_x_299) ;  /* 0x000000d000007945 */ /* 0x000fe60003800000 */
[----:B------:R-:W-:-:S13]  /*25a0*/  ISETP.GE.AND P0, PT, R2, UR4, PT ;  /* 0x0000000402007c0c */ /* 0x000fda000bf06270 */
[----:B------:R-:W-:Y:S05]  /*25b0*/  @P0 BRA `(.L_x_300) ;  /* 0x000000a000000947 */ /* 0x000fea0003800000 */
[----:B------:R-:W-:-:S04]  /*25c0*/  IADD3 R2, P4, R0, 0x60, RZ ;  /* 0x0000006000027810 */ /* 0x000fc80007f9e0ff */
[----:B------:R-:W-:-:S05]  /*25d0*/  IADD3.X R7, RZ, R29, RZ, P4, !PT ;  /* 0x0000001dff077210 */ /* 0x000fca00027fe4ff */
[----:B-1----:R-:W-:Y:S01]  /*25e0*/  IMAD R10, R7, c[0x0][0x3a0], RZ ;  /* 0x0000e800070a7a24 */ /* 0x002fe200078e02ff */
[----:B------:R-:W-:-:S05]  /*25f0*/  MOV R7, R12 ;  /* 0x0000000c00077202 */ /* 0x000fca0000000f00 */
[----:B------:R-:W-:-:S04]  /*2600*/  IMAD.WIDE.U32 R8, R2, c[0x0][0x3a0], R6 ;  /* 0x0000e80002087a25 */ /* 0x000fc800078e0006 */
[----:B------:R-:W-:Y:S01]  /*2610*/  IMAD R2, R2, c[0x0][0x3a4], R10 ;  /* 0x0000e90002027a24 */ /* 0x000fe200078e020a */
[----:B------:R-:W-:-:S04]  /*2620*/  LEA R6, P4, R8, c[0x0][0x340], 0x1 ;  /* 0x0000d00008067a11 */ /* 0x000fc800078808ff */
[----:B------:R-:W-:-:S04]  /*2630*/  IADD3 R2, R9, R2, RZ ;  /* 0x0000000209027210 */ /* 0x000fc80007ffe0ff */
[----:B------:R-:W-:-:S05]  /*2640*/  LEA.HI.X R7, R8, c[0x0][0x344], R2, 0x1, P4 ;  /* 0x0000d10008077a11 */ /* 0x000fca00020f0c02 */
[----:B------:R1:W-:Y:S02]  /*2650*/  STG.E.128 [R6.64], RZ ;  /* 0x000000ff06007986 */ /* 0x0003e4000c101d16 */
.L_x_300:
[----:B------:R-:W-:Y:S05]  /*2660*/  BSYNC B0 ;  /* 0x0000000000007941 */ /* 0x000fea0003800000 */
.L_x_299:
[----:B------:R-:W-:Y:S01]  /*2670*/  ULDC.64 UR4, c[0x0][0x3a8] ;  /* 0x0000ea0000047ab9 */ /* 0x000fe20000000a00 */
[----:B------:R-:W-:Y:S01]  /*2680*/  IMAD.WIDE.U32 R4, R13, c[0x0][0x3a8], R4 ;  /* 0x0000ea000d047a25 */ /* 0x000fe200078e0004 */
        /* <DEDUP_REMOVED lines=11> */
[----:B-1----:R-:W-:Y:S01]  /*2740*/  IADD3 R10, R5, UR4, RZ ;  /* 0x00000004050a7c10 */ /* 0x002fe2000fffe0ff */
        /* <DEDUP_REMOVED lines=10> */
.L_x_302:
[----:B------:R-:W-:Y:S05]  /*27f0*/  BSYNC B0 ;  /* 0x0000000000007941 */ /* 0x000fea0003800000 */
.L_x_301:
        /* <DEDUP_REMOVED lines=13> */
.L_x_304:
[----:B------:R-:W-:Y:S05]  /*28d0*/  BSYNC B0 ;  /* 0x0000000000007941 */ /* 0x000fea0003800000 */
.L_x_303:
        /* <DEDUP_REMOVED lines=13> */
.L_x_306:
[----:B------:R-:W-:Y:S05]  /*29b0*/  BSYNC B0 ;  /* 0x0000000000007941 */ /* 0x000fea0003800000 */
.L_x_305:
        /* <DEDUP_REMOVED lines=12> */
.L_x_290:
[----:B------:R-:W2:Y:S01]  /*2a80*/  LDL R27, [R1+0x18] ;  /* 0x00001800011b7983 */ /* 0x000ea20000100800 */
[----:B------:R-:W-:Y:S01]  /*2a90*/  ULDC.64 UR18, c[0x0][0x198] ;  /* 0x0000660000127ab9 */ /* 0x000fe20000000a00 */
[----:B------:R-:W-:Y:S01]  /*2aa0*/  PLOP3.LUT P0, PT, PT, PT, UP6, 0x80, 0x0 ;  /* 0x000000000000781c */ /* 0x000fe20003f0f068 */
[----:B------:R-:W-:Y:S01]  /*2ab0*/  UIMAD UR4, UR21, UR18, URZ ;  /* 0x00000012150472a4 */ /* 0x000fe2000f8e023f */
[C---:B------:R-:W-:Y:S01]  /*2ac0*/  IADD3 R2, R0.reuse, 0x20, RZ ;  /* 0x0000002000027810 */ /* 0x040fe20007ffe0ff */
[----:B------:R-:W-:Y:S01]  /*2ad0*/  UIMAD UR6, UR16, -0x80, UR14 ;  /* 0xffffff80100678a4 */ /* 0x000fe2000f8e020e */
[C---:B------:R-:W-:Y:S01]  /*2ae0*/  IADD3 R25, R0.reuse, 0x60, RZ ;  /* 0x0000006000197810 */ /* 0x040fe20007ffe0ff */
[----:B------:R-:W-:Y:S01]  /*2af0*/  UIMAD UR19, UR24, UR19, UR4 ;  /* 0x00000013181372a4 */ /* 0x000fe2000f8e0204 */
[----:B------:R-:W-:Y:S01]  /*2b00*/  IADD3 R24, R0, 0x40, RZ ;  /* 0x0000004000187810 */ /* 0x000fe20007ffe0ff */
[----:B------:R-:W-:Y:S01]  /*2b10*/  ULEA.HI UR4, UR5, UR5, URZ, 0x1 ;  /* 0x0000000505047291 */ /* 0x000fe2000f8f083f */
[----:B------:R-:W-:-:S03]  /*2b20*/  IMAD.U32 R22, RZ, RZ, UR24 ;  /* 0x00000018ff167e24 */ /* 0x000fc6000f8e00ff */
[----:B------:R-:W-:Y:S01]  /*2b30*/  ULOP3.LUT UR4, UR4, 0xfffffffe, URZ, 0xc0, !UPT ;  /* 0xfffffffe04047892 */ /* 0x000fe2000f8ec03f */
[----:B------:R-:W-:Y:S01]  /*2b40*/  IMAD.WIDE.U32 R6, R22, c[0x0][0x198], R4 ;  /* 0x0000660016067a25 */ /* 0x000fe200078e0004 */
[----:B------:R-:W-:Y:S01]  /*2b50*/  @P0 BAR.SYNC.DEFER_BLOCKING 0x0 ;  /* 0x0000000000000b1d */ /* 0x000fe20000010000 */
[----:B------:R-:W-:Y:S01]  /*2b60*/  ISETP.GE.AND P0, PT, R2, UR6, PT ;  /* 0x0000000602007c0c */ /* 0x000fe2000bf06270 */
[----:B------:R-:W-:Y:S01]  /*2b70*/  UIADD3 UR4, UR5, -UR4, URZ ;  /* 0x8000000405047290 */ /* 0x000fe2000fffe03f */
[----:B------:R-:W-:Y:S01]  /*2b80*/  IMAD.U32 R23, RZ, RZ, UR19 ;  /* 0x00000013ff177e24 */ /* 0x000fe2000f8e00ff */
[----:B------:R-:W-:Y:S02]  /*2b90*/  IADD3 R8, P2, R6, UR35, RZ ;  /* 0x0000002306087c10 */ /* 0x000fe4000ff5e0ff */
[----:B------:R-:W-:Y:S02]  /*2ba0*/  UISETP.NE.AND UP0, UPT, UR4, 0x1, UPT ;  /* 0x000000010400788c */ /* 0x000fe4000bf05270 */
[----:B------:R-:W-:-:S02]  /*2bb0*/  UIMAD UR4, UR5, -0x80, UR26 ;  /* 0xffffff80050478a4 */ /* 0x000fc4000f8e021a */
[----:B------:R-:W-:-:S04]  /*2bc0*/  ULDC.64 UR18, c[0x0][0x1a0] ;  /* 0x0000680000127ab9 */ /* 0x000fc80000000a00 */
[----:B------:R-:W-:Y:S02]  /*2bd0*/  ISETP.GE.AND P4, PT, R2, UR4, PT ;  /* 0x0000000402007c0c */ /* 0x000fe4000bf86270 */
[----:B------:R-:W-:Y:S02]  /*2be0*/  ISETP.GE.AND P5, PT, R0, UR4, PT ;  /* 0x0000000400007c0c */ /* 0x000fe4000bfa6270 */
[----:B------:R-:W-:Y:S02]  /*2bf0*/  ISETP.GE.AND P1, PT, R25, UR4, PT ;  /* 0x0000000419007c0c */ /* 0x000fe4000bf26270 */
[----:B------:R-:W-:-:S07]  /*2c00*/  ISETP.GE.AND P3, PT, R24, UR4, PT ;  /* 0x0000000418007c0c */ /* 0x000fce000bf66270 */
[C---:B------:R-:W-:Y:S02]  /*2c10*/  @!P4 LEA R16, P6, R10.reuse, R244, 0x1 ;  /* 0x000000f40a10c211 */ /* 0x040fe400078c08ff */
[----:B------:R-:W-:Y:S02]  /*2c20*/  @!P5 IMAD.MOV.U32 R18, RZ, RZ, R244 ;  /* 0x000000ffff12d224 */ /* 0x000fe400078e00f4 */
[----:B------:R-:W-:Y:S01]  /*2c30*/  @!P5 IMAD.MOV.U32 R19, RZ, RZ, R242 ;  /* 0x000000ffff13d224 */ /* 0x000fe200078e00f2 */
[----:B------:R-:W-:Y:S01]  /*2c40*/  @!P4 LEA.HI.X R17, R10, R242, R9, 0x1, P6 ;  /* 0x000000f20a11c211 */ /* 0x000fe200030f0c09 */
[----:B------:R-:W-:Y:S01]  /*2c50*/  @!P3 IMAD.MOV.U32 R6, RZ, RZ, c[0x0][0x374] ;  /* 0x0000dd00ff06b624 */ /* 0x000fe200078e00ff */
[----:B------:R-:W-:Y:S01]  /*2c60*/  @!P1 MOV R21, c[0x0][0x374] ;  /* 0x0000dd0000159a02 */ /* 0x000fe20000000f00 */
[----:B------:R-:W-:Y:S01]  /*2c70*/  @!P1 IMAD.MOV.U32 R10, RZ, RZ, R244 ;  /* 0x000000ffff0a9224 */ /* 0x000fe200078e00f4 */
[C---:B------:R-:W-:Y:S01]  /*2c80*/  @!P3 LEA R14, P6, R12.reuse, R244, 0x7 ;  /* 0x000000f40c0eb211 */ /* 0x040fe200078c38ff */
[----:B------:R-:W-:Y:S01]  /*2c90*/  @!P1 IMAD.MOV.U32 R11, RZ, RZ, R242 ;  /* 0x000000ffff0b9224 */ /* 0x000fe200078e00f2 */
[----:B------:R-:W-:Y:S01]  /*2ca0*/  IADD3.X R9, R7, UR37, R23, P2, !PT ;  /* 0x0000002507097c10 */ /* 0x000fe200097fe417 */
[----:B------:R-:W-:Y:S01]  /*2cb0*/  @!P1 IMAD R21, R21, 0xc0, RZ ;  /* 0x000000c015159824 */ /* 0x000fe200078e02ff */
[C---:B------:R-:W-:Y:S01]  /*2cc0*/  @!P3 LEA.HI.X R15, R12.reuse, R242, R6, 0x7, P6 ;  /* 0x000000f20c0fb211 */ /* 0x040fe200030f3c06 */
[----:B------:R-:W-:Y:S01]  /*2cd0*/  @!P1 IMAD.WIDE.U32 R10, R12, 0xc0, R10 ;  /* 0x000000c00c0a9825 */ /* 0x000fe200078e000a */
[----:B------:R-:W-:-:S02]  /*2ce0*/  PLOP3.LUT P2, PT, PT, PT, UP0, 0x80, 0x0 ;  /* 0x000000000000781c */ /* 0x000fc40003f4f008 */
[C---:B------:R-:W-:Y:S02]  /*2cf0*/  @!P4 LEA R12, P6, R26.reuse, R245, 0x1 ;  /* 0x000000f51a0cc211 */ /* 0x040fe400078c08ff */
[----:B------:R-:W-:Y:S02]  /*2d00*/  @!P1 IADD3 R7, R11, R21, RZ ;  /* 0x000000150b079210 */ /* 0x000fe40007ffe0ff */
[----:B------:R-:W-:Y:S01]  /*2d10*/  @!P4 LEA.HI.X R13, R26, R243, R13, 0x1, P6 ;  /* 0x000000f31a0dc211 */ /* 0x000fe200030f0c0d */
[C---:B--2---:R-:W-:Y:S01]  /*2d20*/  IMAD.SHL.U32 R2, R27.reuse, 0x2, RZ ;  /* 0x000000021b027824 */ /* 0x044fe200078e00ff */
[----:B------:R-:W-:-:S04]  /*2d30*/  IADD3 R6, R27, 0x2000, RZ ;  /* 0x000020001b067810 */ /* 0x000fc80007ffe0ff */
[----:B------:R-:W-:Y:S01]  /*2d40*/  @P5 STS.128 [R2+0x8000], RZ ;  /* 0x008000ff02005388 */ /* 0x000fe20000000c00 */
[----:B------:R-:W-:-:S03]  /*2d50*/  SEL R11, R6, R27, !P2 ;  /* 0x0000001b060b7207 */ /* 0x000fc60005000000 */
[----:B------:R-:W-:Y:S01]  /*2d60*/  @!PT LDS RZ, [RZ] ;  /* 0x00000000fffff984 */ /* 0x000fe20000000800 */
[----:B------:R-:W-:Y:S01]  /*2d70*/  @!PT LDS RZ, [RZ] ;  /* 0x00000000fffff984 */ /* 0x000fe20000000800 */
[----:B------:R-:W-:Y:S01]  /*2d80*/  @!PT LDS RZ, [RZ] ;  /* 0x00000000fffff984 */ /* 0x000fe20000000800 */
[----:B------:R1:W-:Y:S04]  /*2d90*/  @!P5 LDGSTS.E.BYPASS.LTC128B.128 [R2+0x8000], [R18.64] ;  /* 0x080000001202dfae */ /* 0x0003e8000b901d56 */
[----:B------:R-:W-:Y:S04]  /*2da0*/  @P4 STS.128 [R2+0x9000], RZ ;  /* 0x009000ff02004388 */ /* 0x000fe80000000c00 */
[----:B------:R-:W-:Y:S01]  /*2db0*/  @!PT LDS RZ, [RZ] ;  /* 0x00000000fffff984 */ /* 0x000fe20000000800 */
[----:B------:R-:W-:Y:S01]  /*2dc0*/  @!PT LDS RZ, [RZ] ;  /* 0x00000000fffff984 */ /* 0x000fe20000000800 */
[----:B------:R-:W-:Y:S01]  /*2dd0*/  @!PT LDS RZ, [RZ] ;  /* 0x00000000fffff984 */ /* 0x000fe20000000800 */
[----:B------:R2:W-:Y:S04]  /*2de0*/  @!P4 LDGSTS.E.BYPASS.LTC128B.128 [R2+0x9000], [R16.64] ;  /* 0x090000001002cfae */ /* 0x0005e8000b901d56 */
[----:B--2---:R-:W2:Y:S01]  /*2df0*/  LDL R17, [R1+0x24] ;  /* 0x0000240001117983 */ /* 0x004ea20000100800 */
[----:B------:R-:W-:Y:S01]  /*2e00*/  @!P1 IMAD.MOV.U32 R6, RZ, RZ, R10 ;  /* 0x000000ffff069224 */ /* 0x000fe200078e000a */
[----:B------:R-:W-:Y:S01]  /*2e10*/  MOV R241, 0x7f800000 ;  /* 0x7f80000000f17802 */ /* 0x000fe20000000f00 */
[----:B------:R-:W-:Y:S01]  /*2e20*/  IMAD.SHL.U32 R185, R11, 0x2, RZ ;  /* 0x000000020bb97824 */ /* 0x000fe200078e00ff */
[----:B------:R-:W-:Y:S01]  /*2e30*/  @P3 STS.128 [R2+0xa000], RZ ;  /* 0x00a000ff02003388 */ /* 0x000fe20000000c00 */
[----:B------:R-:W-:Y:S01]  /*2e40*/  @!P3 MOV R11, c[0x0][0x194] ;  /* 0x00006500000bba02 */ /* 0x000fe20000000f00 */
[----:B------:R-:W-:-:S02]  /*2e50*/  IMAD.WIDE.U32 R4, R22, c[0x0][0x1a0], R4 ;  /* 0x0000680016047a25 */ /* 0x000fc400078e0004 */
[----:B------:R-:W-:Y:S01]  /*2e60*/  @!PT LDS RZ, [RZ] ;  /* 0x00000000fffff984 */ /* 0x000fe20000000800 */
[----:B------:R-:W-:Y:S01]  /*2e70*/  @!PT LDS RZ, [RZ] ;  /* 0x00000000fffff984 */ /* 0x000fe20000000800 */
[----:B------:R-:W-:Y:S01]  /*2e80*/  @!PT LDS RZ, [RZ] ;  /* 0x00000000fffff984 */ /* 0x000fe20000000800 */
[----:B------:R3:W-:Y:S02]  /*2e90*/  @!P3 LDGSTS.E.BYPASS.LTC128B.128 [R2+0xa000], [R14.64] ;  /* 0x0a0000000e02bfae */ /* 0x0007e4000b901d56 */
[----:B------:R-:W-:Y:S02]  /*2ea0*/  IMAD.MOV.U32 R240, RZ, RZ, 0x7f800000 ;  /* 0x7f800000fff07424 */ /* 0x000fe400078e00ff */
[----:B------:R-:W-:Y:S01]  /*2eb0*/  @P1 STS.128 [R2+0xb000], RZ ;  /* 0x00b000ff02001388 */ /* 0x000fe20000000c00 */
[----:B------:R-:W-:Y:S02]  /*2ec0*/  IMAD.MOV.U32 R238, RZ, RZ, 0x7f800000 ;  /* 0x7f800000ffee7424 */ /* 0x000fe400078e00ff */
[----:B------:R-:W-:Y:S01]  /*2ed0*/  IMAD.MOV.U32 R239, RZ, RZ, 0x7f800000 ;  /* 0x7f800000ffef7424 */ /* 0x000fe200078e00ff */
[----:B------:R-:W-:Y:S01]  /*2ee0*/  @!PT LDS RZ, [RZ] ;  /* 0x00000000fffff984 */ /* 0x000fe20000000800 */
[----:B------:R-:W-:Y:S01]  /*2ef0*/  @!PT LDS RZ, [RZ] ;  /* 0x00000000fffff984 */ /* 0x000fe20000000800 */
[----:B------:R-:W-:Y:S01]  /*2f00*/  @!PT LDS RZ, [RZ] ;  /* 0x00000000fffff984 */ /* 0x000fe20000000800 */
[----:B------:R4:W-:Y:S04]  /*2f10*/  @!P1 LDGSTS.E.BYPASS.LTC128B.128 [R2+0xb000], [R6.64] ;  /* 0x0b00000006029fae */ /* 0x0009e8000b901d56 */
[----:B------:R-:W-:Y:S04]  /*2f20*/  @P5 STS [R185], RZ ;  /* 0x000000ffb9005388 */ /* 0x000fe80000000800 */
[----:B------:R-:W-:Y:S04]  /*2f30*/  @P5 STS [R185+0x4], RZ ;  /* 0x000004ffb9005388 */ /* 0x000fe80000000800 */
[----:B------:R-:W-:Y:S04]  /*2f40*/  @P5 STS [R185+0x8], RZ ;  /* 0x000008ffb9005388 */ /* 0x000fe80000000800 */
[----:B------:R-:W-:Y:S01]  /*2f50*/  @P5 STS [R185+0xc], RZ ;  /* 0x00000cffb9005388 */ /* 0x000fe20000000800 */
[----:B----4-:R-:W-:-:S02]  /*2f60*/  @!P5 IMAD.MOV.U32 R6, RZ, RZ, R245 ;  /* 0x000000ffff06d224 */ /* 0x010fc400078e00f5 */
[----:B------:R-:W-:-:S05]  /*2f70*/  @!P5 IMAD.MOV.U32 R7, RZ, RZ, R243 ;  /* 0x000000ffff07d224 */ /* 0x000fca00078e00f3 */
[----:B------:R-:W-:Y:S01]  /*2f80*/  @!PT LDS RZ, [RZ] ;  /* 0x00000000fffff984 */ /* 0x000fe20000000800 */
[----:B------:R-:W-:Y:S01]  /*2f90*/  @!PT LDS RZ, [RZ] ;  /* 0x00000000fffff984 */ /* 0x000fe20000000800 */
[----:B------:R-:W-:Y:S01]  /*2fa0*/  @!PT LDS RZ, [RZ] ;  /* 0x00000000fffff984 */ /* 0x000fe20000000800 */
[----:B------:R4:W-:Y:S01]  /*2fb0*/  @!P5 LDGSTS.E.BYPASS.LTC128B.128 [R185], [R6.64] ;  /* 0x0000000006b9dfae */ /* 0x0009e2000b901d56 */
[----:B------:R-:W-:-:S03]  /*2fc0*/  ISETP.GE.AND P5, PT, R0, UR6, PT ;  /* 0x0000000600007c0c */ /* 0x000fc6000bfa6270 */
[----:B------:R-:W-:Y:S04]  /*2fd0*/  @P4 STS [R185+0x1000], RZ ;  /* 0x001000ffb9004388 */ /* 0x000fe80000000800 */
[----:B------:R-:W-:Y:S04]  /*2fe0*/  @P4 STS [R185+0x1004], RZ ;  /* 0x001004ffb9004388 */ /* 0x000fe80000000800 */
[----:B------:R-:W-:Y:S04]  /*2ff0*/  @P4 STS [R185+0x1008], RZ ;  /* 0x001008ffb9004388 */ /* 0x000fe80000000800 */
[----:B------:R-:W-:Y:S04]  /*3000*/  @P4 STS [R185+0x100c], RZ ;  /* 0x00100cffb9004388 */ /* 0x000fe80000000800 */
[----:B------:R-:W-:Y:S01]  /*3010*/  @!PT LDS RZ, [RZ] ;  /* 0x00000000fffff984 */ /* 0x000fe20000000800 */
[----:B------:R-:W-:Y:S01]  /*3020*/  @!PT LDS RZ, [RZ] ;  /* 0x00000000fffff984 */ /* 0x000fe20000000800 */
[----:B------:R-:W-:Y:S01]  /*3030*/  @!PT LDS RZ, [RZ] ;  /* 0x00000000fffff984 */ /* 0x000fe20000000800 */
[----:B------:R1:W-:Y:S01]  /*3040*/  @!P4 LDGSTS.E.BYPASS.LTC128B.128 [R185+0x1000], [R12.64] ;  /* 0x010000000cb9cfae */ /* 0x0003e2000b901d56 */
[----:B---3--:R-:W-:-:S03]  /*3050*/  @!P0 IADD3 R14, P4, R0, 0x20, RZ ;  /* 0x00000020000e8810 */ /* 0x008fc60007f9e0ff */
[----:B------:R-:W-:Y:S01]  /*3060*/  @P3 STS [R185+0x2000], RZ ;  /* 0x002000ffb9003388 */ /* 0x000fe20000000800 */
[----:B----4-:R-:W-:-:S03]  /*3070*/  IMAD R6, R28, c[0x0][0x1b0], RZ ;  /* 0x00006c001c067a24 */ /* 0x010fc600078e02ff */
[----:B------:R-:W-:Y:S01]  /*3080*/  @P3 STS [R185+0x2004], RZ ;  /* 0x002004ffb9003388 */ /* 0x000fe20000000800 */
[----:B------:R-:W-:-:S03]  /*3090*/  IMAD R10, R20, c[0x0][0x1b4], R6 ;  /* 0x00006d00140a7a24 */ /* 0x000fc600078e0206 */
[----:B------:R-:W-:Y:S01]  /*30a0*/  @P3 STS [R185+0x2008], RZ ;  /* 0x002008ffb9003388 */ /* 0x000fe20000000800 */
[----:B------:R-:W-:-:S03]  /*30b0*/  IMAD.WIDE.U32 R6, R20, c[0x0][0x1b0], R8 ;  /* 0x00006c0014067a25 */ /* 0x000fc600078e0008 */
[----:B------:R-:W-:Y:S01]  /*30c0*/  @P3 STS [R185+0x200c], RZ ;  /* 0x00200cffb9003388 */ /* 0x000fe20000000800 */
[----:B------:R-:W-:Y:S01]  /*30d0*/  @!P0 IMAD.X R8, RZ, RZ, R29, P4 ;  /* 0x000000ffff088224 */ /* 0x000fe200020e061d */
[----:B------:R-:W-:Y:S01]  /*30e0*/  ISETP.GE.AND P4, PT, R24, UR6, PT ;  /* 0x0000000618007c0c */ /* 0x000fe2000bf86270 */
[----:B------:R-:W-:Y:S02]  /*30f0*/  @!P5 IMAD R9, R29, c[0x0][0x198], RZ ;  /* 0x000066001d09da24 */ /* 0x000fe400078e02ff */
[----:B------:R-:W-:Y:S02]  /*3100*/  IMAD.IADD R7, R7, 0x1, R10 ;  /* 0x0000000107077824 */ /* 0x000fe400078e020a */
[----:B------:R-:W-:Y:S02]  /*3110*/  @!P0 IMAD R8, R8, c[0x0][0x198], RZ ;  /* 0x0000660008088a24 */ /* 0x000fe400078e02ff */
[----:B------:R-:W-:Y:S01]  /*3120*/  @!P5 IMAD R16, R0, c[0x0][0x19c], R9 ;  /* 0x000067000010da24 */ /* 0x000fe200078e0209 */
[----:B------:R-:W-:Y:S01]  /*3130*/  @!P0 MOV R9, R7 ;  /* 0x0000000700098202 */ /* 0x000fe20000000f00 */
[----:B------:R-:W-:Y:S01]  /*3140*/  @!P0 IMAD R15, R14, c[0x0][0x19c], R8 ;  /* 0x000067000e0f8a24 */ /* 0x000fe200078e0208 */
[----:B-1----:R-:W-:Y:S01]  /*3150*/  @!P3 LEA R12, P6, R32, R245, 0x7 ;  /* 0x000000f5200cb211 */ /* 0x002fe200078c38ff */
[----:B------:R-:W-:-:S03]  /*3160*/  @!P0 IMAD.MOV.U32 R8, RZ, RZ, R6 ;  /* 0x000000ffff088224 */ /* 0x000fc600078e0006 */
[----:B------:R-:W-:Y:S01]  /*3170*/  @!P3 LEA.HI.X R13, R32, R243, R11, 0x7, P6 ;  /* 0x000000f3200db211 */ /* 0x000fe200030f3c0b */
[----:B------:R-:W-:-:S04]  /*3180*/  @!P5 IMAD.WIDE.U32 R10, R0, c[0x0][0x198], R6 ;  /* 0x00006600000ada25 */ /* 0x000fc800078e0006 */
[----:B------:R-:W-:Y:S01]  /*3190*/  @!P5 IMAD.IADD R11, R11, 0x1, R16 ;  /* 0x000000010b0bd824 */ /* 0x000fe200078e0210 */
[----:B------:R-:W-:Y:S01]  /*31a0*/  @!P5 LEA R26, P6, R10, c[0x0][0x168], 0x1 ;  /* 0x00005a000a1ada11 */ /* 0x000fe200078c08ff */
[----:B------:R-:W-:Y:S01]  /*31b0*/  @!P0 IMAD.WIDE.U32 R8, R14, c[0x0][0x198], R8 ;  /* 0x000066000e088a25 */ /* 0x000fe200078e0008 */
[----:B------:R-:W-:Y:S01]  /*31c0*/  @!PT LDS RZ, [RZ] ;  /* 0x00000000fffff984 */ /* 0x000fe20000000800 */
[----:B------:R-:W-:Y:S01]  /*31d0*/  @!PT LDS RZ, [RZ] ;  /* 0x00000000fffff984 */ /* 0x000fe20000000800 */
[----:B------:R-:W-:Y:S01]  /*31e0*/  @!PT LDS RZ, [RZ] ;  /* 0x00000000fffff984 */ /* 0x000fe20000000800 */
[----:B------:R1:W-:Y:S01]  /*31f0*/  @!P3 LDGSTS.E.BYPASS.LTC128B.128 [R185+0x2000], [R12.64] ;  /* 0x020000000cb9bfae */ /* 0x0003e2000b901d56 */
[----:B------:R-:W-:Y:S01]  /*3200*/  ISETP.GE.AND P3, PT, R25, UR6, PT ;  /* 0x0000000619007c0c */ /* 0x000fe2000bf66270 */
[----:B------:R-:W-:Y:S01]  /*3210*/  UIMAD UR6, UR21, UR18, URZ ;  /* 0x00000012150672a4 */ /* 0x000fe2000f8e023f */
[----:B------:R-:W-:Y:S01]  /*3220*/  @!P5 LEA.HI.X R27, R10, c[0x0][0x16c], R11, 0x1, P6 ;  /* 0x00005b000a1bda11 */ /* 0x000fe200030f0c0b */
[----:B------:R-:W-:Y:S01]  /*3230*/  @!P0 IMAD.IADD R9, R9, 0x1, R15 ;  /* 0x0000000109098824 */ /* 0x000fe200078e020f */
[C---:B------:R-:W-:Y:S01]  /*3240*/  @!P0 LEA R24, P6, R8.reuse, c[0x0][0x168], 0x1 ;  /* 0x00005a0008188a11 */ /* 0x040fe200078c08ff */
[----:B------:R-:W-:Y:S01]  /*3250*/  UIMAD UR6, UR24, UR19, UR6 ;  /* 0x00000013180672a4 */ /* 0x000fe2000f8e0206 */
[----:B------:R-:W-:Y:S01]  /*3260*/  @!P1 IMAD.MOV.U32 R15, RZ, RZ, c[0x0][0x194] ;  /* 0x00006500ff0f9624 */ /* 0x000fe200078e00ff */
[----:B------:R-:W-:Y:S01]  /*3270*/  @P1 STS [R185+0x3000], RZ ;  /* 0x003000ffb9001388 */ /* 0x000fe20000000800 */
[----:B------:R-:W-:-:S02]  /*3280*/  @!P0 LEA.HI.X R25, R8, c[0x0][0x16c], R9, 0x1, P6 ;  /* 0x00005b0008198a11 */ /* 0x000fc400030f0c09 */
[C---:B------:R-:W-:Y:S01]  /*3290*/  @!P4 IADD3 R10, P6, R0.reuse, 0x40, RZ ;  /* 0x00000040000ac810 */ /* 0x040fe20007fde0ff */
[----:B------:R-:W-:Y:S01]  /*32a0*/  @!P1 IMAD R15, R15, 0xc0, RZ ;  /* 0x000000c00f0f9824 */ /* 0x000fe200078e02ff */
[----:B------:R-:W-:Y:S03]  /*32b0*/  @P1 STS [R185+0x3004], RZ ;  /* 0x003004ffb9001388 */ /* 0x000fe60000000800 */
[----:B------:R-:W-:Y:S01]  /*32c0*/  @!P4 IMAD.X R8, RZ, RZ, R29, P6 ;  /* 0x000000ffff08c224 */ /* 0x000fe200030e061d */
[----:B------:R-:W-:Y:S01]  /*32d0*/  @!P3 IADD3 R11, P6, R0, 0x60, RZ ;  /* 0x00000060000bb810 */ /* 0x000fe20007fde0ff */
[----:B------:R-:W-:Y:S02]  /*32e0*/  @P1 STS [R185+0x3008], RZ ;  /* 0x003008ffb9001388 */ /* 0x000fe40000000800 */
[----:B------:R-:W-:Y:S01]  /*32f0*/  @!P4 IMAD R8, R8, c[0x0][0x198], RZ ;  /* 0x000066000808ca24 */ /* 0x000fe200078e02ff */
[----:B------:R-:W-:Y:S01]  /*3300*/  @!P3 IADD3.X R9, RZ, R29, RZ, P6, !PT ;  /* 0x0000001dff09b210 */ /* 0x000fe200037fe4ff */
[----:B------:R-:W-:Y:S01]  /*3310*/  @P1 STS [R185+0x300c], RZ ;  /* 0x00300cffb9001388 */ /* 0x000fe20000000800 */
[----:B------:R-:W-:Y:S01]  /*3320*/  IADD3 R4, P6, R4, UR31, RZ ;  /* 0x0000001f04047c10 */ /* 0x000fe2000ffde0ff */
[----:B-1----:R-:W-:-:S02]  /*3330*/  IMAD.U32 R12, RZ, RZ, UR6 ;  /* 0x00000006ff0c7e24 */ /* 0x002fc4000f8e00ff */
[C---:B------:R-:W-:Y:S02]  /*3340*/  @!P4 IMAD R13, R10.reuse, c[0x0][0x19c], R8 ;  /* 0x000067000a0dca24 */ /* 0x040fe400078e0208 */
[----:B------:R-:W-:Y:S01]  /*3350*/  @!P4 IMAD.MOV.U32 R8, RZ, RZ, R6 ;  /* 0x000000ffff08c224 */ /* 0x000fe200078e0006 */
[----:B------:R-:W-:Y:S01]  /*3360*/  IADD3.X R5, R5, UR33, R12, P6, !PT ;  /* 0x0000002105057c10 */ /* 0x000fe2000b7fe40c */
[----:B------:R-:W-:Y:S02]  /*3370*/  @!P3 IMAD R12, R9, c[0x0][0x198], RZ ;  /* 0x00006600090cba24 */ /* 0x000fe400078e02ff */
[----:B------:R-:W-:Y:S02]  /*3380*/  @!P4 IMAD.MOV.U32 R9, RZ, RZ, R7 ;  /* 0x000000ffff09c224 */ /* 0x000fe400078e0007 */
[----:B------:R-:W-:Y:S02]  /*3390*/  @!P3 IMAD R12, R11, c[0x0][0x19c], R12 ;  /* 0x000067000b0cba24 */ /* 0x000fe400078e020c */
[----:B------:R-:W-:-:S04]  /*33a0*/  @!P4 IMAD.WIDE.U32 R8, R10, c[0x0][0x198], R8 ;  /* 0x000066000a08ca25 */ /* 0x000fc800078e0008 */
[----:B------:R-:W-:Y:S01]  /*33b0*/  @!P3 IMAD.WIDE.U32 R6, R11, c[0x0][0x198], R6 ;  /* 0x000066000b06ba25 */ /* 0x000fe200078e0006 */
[----:B------:R-:W-:Y:S02]  /*33c0*/  @!P4 IADD3 R9, R9, R13, RZ ;  /* 0x0000000d0909c210 */ /* 0x000fe40007ffe0ff */
[----:B------:R-:W-:Y:S01]  /*33d0*/  @!P4 LEA R22, P6, R8, c[0x0][0x168], 0x1 ;  /* 0x00005a000816ca11 */ /* 0x000fe200078c08ff */
[----:B------:R-:W-:Y:S02]  /*33e0*/  IMAD R10, R28, c[0x0][0x1b8], RZ ;  /* 0x00006e001c0a7a24 */ /* 0x000fe400078e02ff */
[----:B------:R-:W-:Y:S01]  /*33f0*/  @!P3 IMAD.IADD R7, R7, 0x1, R12 ;  /* 0x000000010707b824 */ /* 0x000fe200078e020c */
[----:B------:R-:W-:Y:S01]  /*3400*/  @!P4 LEA.HI.X R23, R8, c[0x0][0x16c], R9, 0x1, P6 ;  /* 0x00005b000817ca11 */ /* 0x000fe200030f0c09 */
[----:B------:R-:W-:Y:S01]  /*3410*/  IMAD R10, R20, c[0x0][0x1bc], R10 ;  /* 0x00006f00140a7a24 */ /* 0x000fe200078e020a */
[----:B------:R-:W-:Y:S01]  /*3420*/  @!P3 LEA R18, P6, R6, c[0x0][0x168], 0x1 ;  /* 0x00005a000612ba11 */ /* 0x000fe200078c08ff */
[----:B------:R-:W-:-:S03]  /*3430*/  IMAD.WIDE.U32 R4, R20, c[0x0][0x1b8], R4 ;  /* 0x00006e0014047a25 */ /* 0x000fc600078e0004 */
[----:B------:R-:W-:Y:S01]  /*3440*/  @!P3 LEA.HI.X R19, R6, c[0x0][0x16c], R7, 0x1, P6 ;  /* 0x00005b000613ba11 */ /* 0x000fe200030f0c07 */
[----:B------:R-:W-:Y:S02]  /*3450*/  @!P5 IMAD R8, R29, c[0x0][0x1a0], RZ ;  /* 0x000068001d08da24 */ /* 0x000fe400078e02ff */
[----:B------:R-:W-:Y:S01]  /*3460*/  IMAD.IADD R5, R5, 0x1, R10 ;  /* 0x0000000105057824 */ /* 0x000fe200078e020a */
[C---:B------:R-:W-:Y:S01]  /*3470*/  @!P0 IADD3 R10, P6, R0.reuse, 0x20, RZ ;  /* 0x00000020000a8810 */ /* 0x040fe20007fde0ff */
[C---:B------:R-:W-:Y:S02]  /*3480*/  @!P5 IMAD R8, R0.reuse, c[0x0][0x1a4], R8 ;  /* 0x000069000008da24 */ /* 0x040fe400078e0208 */
[----:B------:R-:W-:Y:S01]  /*3490*/  @!P5 IMAD.WIDE.U32 R6, R0, c[0x0][0x1a0], R4 ;  /* 0x000068000006da25 */ /* 0x000fe200078e0004 */
[----:B------:R-:W-:-:S03]  /*34a0*/  @!P0 IADD3.X R11, RZ, R29, RZ, P6, !PT ;  /* 0x0000001dff0b8210 */ /* 0x000fc600037fe4ff */
[----:B------:R-:W-:Y:S01]  /*34b0*/  @!P5 IMAD.IADD R13, R7, 0x1, R8 ;  /* 0x00000001070dd824 */ /* 0x000fe200078e0208 */
[C---:B------:R-:W-:Y:S01]  /*34c0*/  @!P5 LEA R12, P6, R6.reuse, c[0x0][0x170], 0x1 ;  /* 0x00005c00060cda11 */ /* 0x040fe200078c08ff */
[----:B------:R-:W-:Y:S02]  /*34d0*/  @!P0 IMAD R7, R11, c[0x0][0x1a0], RZ ;  /* 0x000068000b078a24 */ /* 0x000fe400078e02ff */
[----:B------:R-:W-:Y:S01]  /*34e0*/  @!P1 IMAD.MOV.U32 R8, RZ, RZ, R245 ;  /* 0x000000ffff089224 */ /* 0x000fe200078e00f5 */
[----:B------:R-:W-:Y:S01]  /*34f0*/  @!P5 LEA.HI.X R13, R6, c[0x0][0x174], R13, 0x1, P6 ;  /* 0x00005d00060dda11 */ /* 0x000fe200030f0c0d */
[----:B------:R-:W-:Y:S01]  /*3500*/  @!P0 IMAD R16, R10, c[0x0][0x1a4], R7 ;  /* 0x000069000a108a24 */ /* 0x000fe200078e0207 */
[----:B------:R-:W-:Y:S01]  /*3510*/  @!P0 MOV R6, R4 ;  /* 0x0000000400068202 */ /* 0x000fe20000000f00 */
[----:B------:R-:W-:Y:S01]  /*3520*/  @!P1 IMAD.MOV.U32 R9, RZ, RZ, R243 ;  /* 0x000000ffff099224 */ /* 0x000fe200078e00f3 */
[----:B------:R-:W-:Y:S01]  /*3530*/  @!P4 IADD3 R14, P6, R0, 0x40, RZ ;  /* 0x00000040000ec810 */ /* 0x000fe20007fde0ff */
[----:B------:R-:W-:-:S02]  /*3540*/  @!P0 IMAD.MOV.U32 R7, RZ, RZ, R5 ;  /* 0x000000ffff078224 */ /* 0x000fc400078e0005 */
[----:B------:R-:W-:-:S04]  /*3550*/  @!P1 IMAD.WIDE.U32 R8, R32, 0xc0, R8 ;  /* 0x000000c020089825 */ /* 0x000fc800078e0008 */
[----:B------:R-:W-:-:S04]  /*3560*/  @!P0 IMAD.WIDE.U32 R6, R10, c[0x0][0x1a0], R6 ;  /* 0x000068000a068a25 */ /* 0x000fc800078e0006 */
[----:B------:R-:W-:Y:S01]  /*3570*/  @!P4 IMAD.X R11, RZ, RZ, R29, P6 ;  /* 0x000000ffff0bc224 */ /* 0x000fe200030e061d */
[----:B------:R-:W-:Y:S01]  /*3580*/  @!P0 LEA R10, P6, R6, c[0x0][0x170], 0x1 ;  /* 0x00005c00060a8a11 */ /* 0x000fe200078c08ff */
[----:B------:R-:W-:Y:S01]  /*3590*/  @!P1 IMAD.IADD R9, R9, 0x1, R15 ;  /* 0x0000000109099824 */ /* 0x000fe200078e020f */
[----:B------:R-:W-:Y:S01]  /*35a0*/  @!P0 IADD3 R15, R7, R16, RZ ;  /* 0x00000010070f8210 */ /* 0x000fe20007ffe0ff */
[----:B------:R-:W-:-:S03]  /*35b0*/  @!P4 IMAD R7, R11, c[0x0][0x1a0], RZ ;  /* 0x000068000b07ca24 */ /* 0x000fc600078e02ff */
[----:B------:R-:W-:Y:S01]  /*35c0*/  @!P0 LEA.HI.X R11, R6, c[0x0][0x174], R15, 0x1, P6 ;  /* 0x00005d00060b8a11 */ /* 0x000fe200030f0c0f */
[----:B------:R-:W-:Y:S01]  /*35d0*/  @!P4 IMAD R16, R14, c[0x0][0x1a4], R7 ;  /* 0x000069000e10ca24 */ /* 0x000fe200078e0207 */
[----:B------:R-:W-:Y:S01]  /*35e0*/  @!P3 IADD3 R0, P6, R0, 0x60, RZ ;  /* 0x000000600000b810 */ /* 0x000fe20007fde0ff */
[----:B------:R-:W-:Y:S01]  /*35f0*/  @!P4 IMAD.MOV.U32 R6, RZ, RZ, R4 ;  /* 0x000000ffff06c224 */ /* 0x000fe200078e0004 */
[----:B------:R-:W-:Y:S01]  /*3600*/  @!PT LDS RZ, [RZ] ;  /* 0x00000000fffff984 */ /* 0x000fe20000000800 */
[----:B------:R-:W-:Y:S01]  /*3610*/  @!PT LDS RZ, [RZ] ;  /* 0x00000000fffff984 */ /* 0x000fe20000000800 */
[----:B------:R-:W-:Y:S01]  /*3620*/  @!PT LDS RZ, [RZ] ;  /* 0x00000000fffff984 */ /* 0x000fe20000000800 */
[----:B------:R1:W-:Y:S01]  /*3630*/  @!P1 LDGSTS.E.BYPASS.LTC128B.128 [R185+0x3000], [R8.64] ;  /* 0x0300000008b99fae */ /* 0x0003e2000b901d56 */
[----:B------:R-:W-:Y:S02]  /*3640*/  @!P4 IMAD.MOV.U32 R7, RZ, RZ, R5 ;  /* 0x000000ffff07c224 */ /* 0x000fe400078e0005 */
[----:B------:R-:W-:Y:S01]  /*3650*/  @!P3 IMAD.X R15, RZ, RZ, R29, P6 ;  /* 0x000000ffff0fb224 */ /* 0x000fe200030e061d */
[----:B------:R-:W-:Y:S01]  /*3660*/  @P5 STS.128 [R2+0xc000], RZ ;  /* 0x00c000ff02005388 */ /* 0x000fe20000000c00 */
[----:B------:R-:W-:-:S03]  /*3670*/  @!P4 IMAD.WIDE.U32 R6, R14, c[0x0][0x1a0], R6 ;  /* 0x000068000e06ca25 */ /* 0x000fc600078e0006 */
[----:B------:R-:W-:Y:S01]  /*3680*/  @!PT LDS RZ, [RZ] ;  /* 0x00000000fffff984 */ /* 0x000fe20000000800 */
[----:B------:R-:W-:Y:S01]  /*3690*/  @!PT LDS RZ, [RZ] ;  /* 0x00000000fffff984 */ /* 0x000fe20000000800 */
[----:B------:R-:W-:Y:S01]  /*36a0*/  @!PT LDS RZ, [RZ] ;  /* 0x00000000fffff984 */ /* 0x000fe20000000800 */
[----:B------:R3:W-:Y:S01]  /*36b0*/  @!P5 LDGSTS.E.BYPASS.LTC128B.128 [R2+0xc000], [R26.64] ;  /* 0x0c0000001a02dfae */ /* 0x0007e2000b901d56 */
[----:B------:R-:W-:Y:S01]  /*36c0*/  @!P3 IMAD.WIDE.U32 R4, R0, c[0x0][0x1a0], R4 ;  /* 0x000068000004ba25 */ /* 0x000fe200078e0004 */
[----:B------:R-:W-:Y:S02]  /*36d0*/  @!P4 IADD3 R16, R7, R16, RZ ;  /* 0x000000100710c210 */ /* 0x000fe40007ffe0ff */
[----:B------:R-:W-:Y:S04]  /*36e0*/  @P0 STS.128 [R2+0xd000], RZ ;  /* 0x00d000ff02000388 */ /* 0x000fe80000000c00 */
        /* <DEDUP_REMOVED lines=8> */
[----:B------:R3:W-:Y:S01]  /*3770*/  @!P4 LDGSTS.E.BYPASS.LTC128B.128 [R2+0xe000], [R22.64] ;  /* 0x0e0000001602cfae */ /* 0x0007e2000b901d56 */
[----:B-1----:R-:W-:-:S03]  /*3780*/  @!P4 LEA R8, P1, R6, c[0x0][0x170], 0x1 ;  /* 0x00005c000608ca11 */ /* 0x002fc600078208ff */
[----:B------:R-:W-:Y:S01]  /*3790*/  @P3 STS.128 [R2+0xf000], RZ ;  /* 0x00f000ff02003388 */ /* 0x000fe20000000c00 */
[----:B------:R-:W-:-:S03]  /*37a0*/  @!P4 LEA.HI.X R9, R6, c[0x0][0x174], R16, 0x1, P1 ;  /* 0x00005d000609ca11 */ /* 0x000fc600008f0c10 */
[----:B------:R-:W-:Y:S01]  /*37b0*/  @!PT LDS RZ, [RZ] ;  /* 0x00000000fffff984 */ /* 0x000fe20000000800 */
[----:B------:R-:W-:Y:S01]  /*37c0*/  @!PT LDS RZ, [RZ] ;  /* 0x00000000fffff984 */ /* 0x000fe20000000800 */
[----:B------:R-:W-:Y:S01]  /*37d0*/  @!PT LDS RZ, [RZ] ;  /* 0x00000000fffff984 */ /* 0x000fe20000000800 */
[----:B------:R3:W-:Y:S01]  /*37e0*/  @!P3 LDGSTS.E.BYPASS.LTC128B.128 [R2+0xf000], [R18.64] ;  /* 0x0f0000001202bfae */ /* 0x0007e2000b901d56 */
[----:B------:R-:W-:-:S03]  /*37f0*/  @!P3 LEA R6, P1, R4, c[0x0][0x170], 0x1 ;  /* 0x00005c000406ba11 */ /* 0x000fc600078208ff */
        /* <DEDUP_REMOVED lines=15> */
[----:B------:R3:W-:Y:S01]  /*38f0*/  @P3 STS.128 [R2+0x13000], RZ ;  /* 0x013000ff02003388 */ /* 0x0007e20000000c00 */
[----:B--2---:R-:W-:-:S02]  /*3900*/  IADD3 R14, R17, 0x8, RZ ;  /* 0x00000008110e7810 */ /* 0x004fc40007ffe0ff */
[----:B------:R-:W-:Y:S02]  /*3910*/  IADD3 R7, R17, 0x40, RZ ;  /* 0x0000004011077810 */ /* 0x000fe40007ffe0ff */
[----:B------:R-:W-:Y:S01]  /*3920*/  ISETP.GE.AND P6, PT, R14, UR4, PT ;  /* 0x000000040e007c0c */ /* 0x000fe2000bfc6270 */
[----:B------:R-:W-:Y:S01]  /*3930*/  @!P3 IMAD R14, R15, c[0x0][0x1a0], RZ ;  /* 0x000068000f0eba24 */ /* 0x000fe200078e02ff */
[----:B------:R-:W-:Y:S02]  /*3940*/  ISETP.GE.AND P5, PT, R7, UR4, PT ;  /* 0x0000000407007c0c */ /* 0x000fe4000bfa6270 */
[----:B-1----:R-:W-:Y:S01]  /*3950*/  SHF.R.S32.HI R8, RZ, 0x1f, R17 ;  /* 0x0000001fff087819 */ /* 0x002fe20000011411 */
[----:B------:R-:W-:Y:S01]  /*3960*/  @!P3 IMAD R14, R0, c[0x0][0x1a4], R14 ;  /* 0x00006900000eba24 */ /* 0x000fe200078e020e */
[C---:B------:R-:W-:Y:S02]  /*3970*/  IADD3 R0, R17.reuse, 0x48, RZ ;  /* 0x0000004811007810 */ /* 0x040fe40007ffe0ff */
[----:B------:R-:W-:Y:S01]  /*3980*/  ISETP.GE.AND P4, PT, R17, UR4, PT ;  /* 0x0000000411007c0c */ /* 0x000fe2000bf86270 */
[----:B------:R-:W-:Y:S01]  /*3990*/  @!P3 IMAD.IADD R5, R5, 0x1, R14 ;  /* 0x000000010505b824 */ /* 0x000fe200078e020e */
[----:B------:R-:W-:-:S04]  /*39a0*/  ISETP.GE.AND P0, PT, R0, UR4, PT ;  /* 0x0000000400007c0c */ /* 0x000fc8000bf06270 */
[----:B------:R-:W-:Y:S01]  /*39b0*/  @!P3 LEA.HI.X R7, R4, c[0x0][0x174], R5, 0x1, P1 ;  /* 0x00005d000407ba11 */ /* 0x000fe200008f0c05 */
[C---:B------:R-:W-:Y:S01]  /*39c0*/  IMAD.SHL.U32 R4, R17.reuse, 0x4, RZ ;  /* 0x0000000411047824 */ /* 0x040fe200078e00ff */
[----:B------:R-:W-:-:S03]  /*39d0*/  SHF.L.U64.HI R5, R17, 0x2, R8 ;  /* 0x0000000211057819 */ /* 0x000fc60000010208 */
[----:B------:R-:W-:Y:S01]  /*39e0*/  @!PT LDS RZ, [RZ] ;  /* 0x00000000fffff984 */ /* 0x000fe20000000800 */
[----:B------:R-:W-:Y:S01]  /*39f0*/  @!PT LDS RZ, [RZ] ;  /* 0x00000000fffff984 */ /* 0x000fe20000000800 */
[----:B------:R-:W-:Y:S01]  /*3a00*/  @!PT LDS RZ, [RZ] ;  /* 0x00000000fffff984 */ /* 0x000fe20000000800 */
[----:B------:R3:W-:Y:S01]  /*3a10*/  @!P3 LDGSTS.E.BYPASS.LTC128B.128 [R2+0x13000], [R6.64] ;  /* 0x130000000602bfae */ /* 0x0007e2000b901d56 */
[----:B------:R-:W-:-:S03]  /*3a20*/  IADD3 R4, P3, R4, UR8, RZ ;  /* 0x0000000804047c10 */ /* 0x000fc6000ff7e0ff */
[----:B------:R-:W0:Y:S01]  /*3a30*/  LDGDEPBAR ;  /* 0x00000000000079af */ /* 0x000e220000000000 */
[----:B------:R-:W-:-:S05]  /*3a40*/  IADD3.X R5, R5, UR7, RZ, P3, !PT ;  /* 0x0000000705057c10 */ /* 0x000fca0009ffe4ff */
[----:B------:R1:W5:Y:S04]  /*3a50*/  @!P4 LDG.E R240, [R4.64] ;  /* 0x0000001604f0c981 */ /* 0x000368000c1e1900 */
[----:B------:R1:W5:Y:S04]  /*3a60*/  @!P6 LDG.E R241, [R4.64+0x20] ;  /* 0x0000201604f1e981 */ /* 0x000368000c1e1900 */
[----:B------:R1:W5:Y:S01]  /*3a70*/  @!P5 LDG.E R238, [R4.64+0x100] ;  /* 0x0001001604eed981 */ /* 0x000362000c1e1900 */
[----:B---3--:R-:W-:Y:S02]  /*3a80*/  SHF.R.S32.HI R2, RZ, 0x1f, R0 ;  /* 0x0000001fff027819 */ /* 0x008fe40000011400 */
[----:B------:R-:W-:-:S04]  /*3a90*/  @!P0 LEA R6, P1, R0, UR8, 0x2 ;  /* 0x0000000800068c11 */ /* 0x000fc8000f8210ff */
[----:B------:R-:W-:Y:S02]  /*3aa0*/  @!P0 LEA.HI.X R7, R0, UR7, R2, 0x2, P1 ;  /* 0x0000000700078c11 */ /* 0x000fe400088f1402 */
[----:B------:R-:W-:-:S03]  /*3ab0*/  LEA.HI R0, R31, R30, RZ, 0x4 ;  /* 0x0000001e1f007211 */ /* 0x000fc600078f20ff */
[----:B------:R2:W5:Y:S01]  /*3ac0*/  @!P0 LDG.E R239, [R6.64] ;  /* 0x0000001606ef8981 */ /* 0x000562000c1e1900 */
[----:B------:R-:W-:-:S05]  /*3ad0*/  LOP3.LUT R0, R0, 0xfffffff0, RZ, 0xc0, !PT ;  /* 0xfffffff000007812 */ /* 0x000fca00078ec0ff */
[----:B------:R-:W-:-:S05]  /*3ae0*/  IMAD.IADD R0, R30, 0x1, -R0 ;  /* 0x000000011e007824 */ /* 0x000fca00078e0a00 */
[----:B------:R-:W-:-:S04]  /*3af0*/  SHF.R.S32.HI R2, RZ, 0x1f, R0 ;  /* 0x0000001fff027819 */ /* 0x000fc80000011400 */
[----:B------:R-:W-:Y:S02]  /*3b00*/  LEA.HI R2, R2, R0, RZ, 0x3 ;  /* 0x0000000002027211 */ /* 0x000fe400078f18ff */
[----:B-1----:R-:W-:Y:S02]  /*3b10*/  IADD3 R5, R17, 0x1, RZ ;  /* 0x0000000111057810 */ /* 0x002fe40007ffe0ff */
[----:B------:R-:W-:Y:S02]  /*3b20*/  LOP3.LUT R2, R2, 0xfffffff8, RZ, 0xc0, !PT ;  /* 0xfffffff802027812 */ /* 0x000fe400078ec0ff */
[----:B------:R-:W-:-:S03]  /*3b30*/  MOV R4, UR26 ;  /* 0x0000001a00047c02 */ /* 0x000fc60008000f00 */
[----:B------:R-:W-:Y:S01]  /*3b40*/  IMAD.IADD R0, R0, 0x1, -R2 ;  /* 0x0000000100007824 */ /* 0x000fe200078e0a02 */
[----:B------:R-:W-:-:S05]  /*3b50*/  IADD3 R2, R5, UR14, -R4 ;  /* 0x0000000e05027c10 */ /* 0x000fca000fffe804 */
[----:B------:R1:W-:Y:S01]  /*3b60*/  STL [R1+0x14], R2 ;  /* 0x0000140201007387 */ /* 0x0003e20000100800 */
[C---:B------:R-:W-:Y:S02]  /*3b70*/  LOP3.LUT P0, RZ, R0.reuse, 0x2, RZ, 0xc0, !PT ;  /* 0x0000000200ff7812 */ /* 0x040fe4000780c0ff */
[----:B------:R-:W-:Y:S02]  /*3b80*/  LOP3.LUT P1, RZ, R0, 0x4, RZ, 0xc0, !PT ;  /* 0x0000000400ff7812 */ /* 0x000fe4000782c0ff */
[----:B------:R-:W-:-:S04]  /*3b90*/  IADD3 R0, R183, 0x2000, RZ ;  /* 0x00002000b7007810 */ /* 0x000fc80007ffe0ff */
[----:B------:R-:W-:Y:S02]  /*3ba0*/  SEL R0, R0, R183, !P2 ;  /* 0x000000b700007207 */ /* 0x000fe40005000000 */
[----:B-1----:R-:W-:-:S04]  /*3bb0*/  IADD3 R2, R184, 0x2000, RZ ;  /* 0x00002000b8027810 */ /* 0x002fc80007ffe0ff */
[----:B------:R-:W-:-:S04]  /*3bc0*/  SEL R2, R2, R184, !P2 ;  /* 0x000000b802027207 */ /* 0x000fc80005000000 */
[----:B------:R-:W-:Y:S01]  /*3bd0*/  SHF.L.U32 R179, R2, 0x1, RZ ;  /* 0x0000000102b37819 */ /* 0x000fe200000006ff */
[----:B------:R-:W-:-:S04]  /*3be0*/  IMAD.MOV.U32 R2, RZ, RZ, c[0x0][0x22c] ;  /* 0x00008b00ff027624 */ /* 0x000fc800078e00ff */
[----:B------:R-:W-:-:S04]  /*3bf0*/  IMAD R2, R2, c[0x0][0x1c0], RZ ;  /* 0x0000700002027a24 */ /* 0x000fc800078e02ff */
[C---:B--2---:R-:W-:Y:S01]  /*3c00*/  IMAD.SHL.U32 R7, R2.reuse, 0x10, RZ ;  /* 0x0000001002077824 */ /* 0x044fe200078e00ff */
[----:B------:R-:W-:Y:S01]  /*3c10*/  SHF.L.U32 R6, R2, 0x3, RZ ;  /* 0x0000000302067819 */ /* 0x000fe200000006ff */
[----:B------:R-:W-:-:S03]  /*3c20*/  IMAD.SHL.U32 R172, R0, 0x2, RZ ;  /* 0x0000000200ac7824 */ /* 0x000fc600078e00ff */
[----:B------:R-:W-:-:S05]  /*3c30*/  IADD3 R0, R7, 0x20, RZ ;  /* 0x0000002007007810 */ /* 0x000fca0007ffe0ff */
[----:B------:R-:W-:-:S04]  /*3c40*/  IMAD.IADD R0, R6, 0x1, R0 ;  /* 0x0000000106007824 */ /* 0x000fc800078e0200 */
[----:B------:R-:W-:-:S04]  /*3c50*/  IMAD.IADD R0, R6, 0x1, R0 ;  /* 0x0000000106007824 */ /* 0x000fc800078e0200 */
[----:B------:R-:W-:-:S05]  /*3c60*/  IMAD.IADD R0, R6, 0x1, R0 ;  /* 0x0000000106007824 */ /* 0x000fca00078e0200 */
[----:B------:R-:W-:-:S05]  /*3c70*/  IADD3 R0, R6, R0, RZ ;  /* 0x0000000006007210 */ /* 0x000fca0007ffe0ff */
[----:B------:R1:W-:Y:S01]  /*3c80*/  STL [R1+0x4], R0 ;  /* 0x0000040001007387 */ /* 0x0003e20000100800 */
[----:B------:R-:W-:Y:S01]  /*3c90*/  SHF.L.U64.HI R2, R17, 0x2, R8 ;  /* 0x0000000211027819 */ /* 0x000fe20000010208 */
[----:B-1----:R-:W-:-:S04]  /*3ca0*/  IMAD.IADD R0, R6, 0x1, R0 ;  /* 0x0000000106007824 */ /* 0x002fc800078e0200 */
[----:B------:R-:W-:-:S04]  /*3cb0*/  IMAD.IADD R252, R6, 0x1, R0 ;  /* 0x0000000106fc7824 */ /* 0x000fc800078e0200 */
[----:B------:R-:W-:-:S05]  /*3cc0*/  IMAD.IADD R251, R6, 0x1, R252 ;  /* 0x0000000106fb7824 */ /* 0x000fca00078e02fc */
[----:B------:R-:W-:-:S05]  /*3cd0*/  IADD3 R250, R6, R251, RZ ;  /* 0x000000fb06fa7210 */ /* 0x000fca0007ffe0ff */
[C---:B------:R-:W-:Y:S01]  /*3ce0*/  IMAD.IADD R249, R6.reuse, 0x1, R250 ;  /* 0x0000000106f97824 */ /* 0x040fe200078e02fa */
[----:B------:R1:W-:Y:S03]  /*3cf0*/  STL [R1], R0 ;  /* 0x0000000001007387 */ /* 0x0003e60000100800 */
[C---:B------:R-:W-:Y:S02]  /*3d00*/  IMAD.IADD R248, R6.reuse, 0x1, R249 ;  /* 0x0000000106f87824 */ /* 0x040fe400078e02f9 */
[----:B------:R-:W-:Y:S01]  /*3d10*/  IMAD.MOV.U32 R182, RZ, RZ, 0x20 ;  /* 0x00000020ffb67424 */ /* 0x000fe200078e00ff */
[----:B------:R2:W-:Y:S02]  /*3d20*/  STL [R1+0x10], R2 ;  /* 0x0000100201007387 */ /* 0x0005e40000100800 */
[----:B------:R-:W-:Y:S01]  /*3d30*/  IADD3 R247, R6, R248, RZ ;  /* 0x000000f806f77210 */ /* 0x000fe20007ffe0ff */
[----:B------:R-:W-:Y:S01]  /*3d40*/  IMAD.MOV.U32 R173, RZ, RZ, 0x40 ;  /* 0x00000040ffad7424 */ /* 0x000fe200078e00ff */
[----:B------:R-:W-:-:S02]  /*3d50*/  SEL R182, R182, 0xffffffe0, !P0 ;  /* 0xffffffe0b6b67807 */ /* 0x000fc40004000000 */
[----:B------:R-:W-:Y:S01]  /*3d60*/  SHF.L.U32 R181, R184, 0x1, RZ ;  /* 0x00000001b8b57819 */ /* 0x000fe200000006ff */
[----:B------:R-:W-:Y:S01]  /*3d70*/  IMAD.IADD R246, R6, 0x1, R247 ;  /* 0x0000000106f67824 */ /* 0x000fe200078e02f7 */
[----:B------:R-:W-:Y:S01]  /*3d80*/  UIADD3 UR15, UR26, 0x80, UR24 ;  /* 0x000000801a0f7890 */ /* 0x000fe2000fffe018 */
[----:B-1----:R-:W-:-:S05]  /*3d90*/  IADD3 R0, R17, -0x80, RZ ;  /* 0xffffff8011007810 */ /* 0x002fca0007ffe0ff */
[----:B------:R-:W-:Y:S02]  /*3da0*/  IMAD.SHL.U32 R0, R0, 0x4, RZ ;  /* 0x0000000400007824 */ /* 0x000fe400078e00ff */
[----:B--2---:R-:W-:Y:S01]  /*3db0*/  IMAD.SHL.U32 R2, R17, 0x4, RZ ;  /* 0x0000000411027824 */ /* 0x004fe200078e00ff */
[----:B------:R-:W-:Y:S01]  /*3dc0*/  CS2R R126, SRZ ;  /* 0x00000000007e7805 */ /* 0x000fe2000001ff00 */
[----:B------:R-:W-:Y:S01]  /*3dd0*/  CS2R R124, SRZ ;  /* 0x00000000007c7805 */ /* 0x000fe2000001ff00 */
[----:B------:R-:W-:Y:S02]  /*3de0*/  CS2R R130, SRZ ;  /* 0x0000000000827805 */ /* 0x000fe4000001ff00 */
[----:B------:R-:W-:Y:S01]  /*3df0*/  STL [R1+0xc], R2 ;  /* 0x00000c0201007387 */ /* 0x000fe20000100800 */
        /* <DEDUP_REMOVED lines=30> */
[----:B------:R-:W-:Y:S01]  /*3fe0*/  SEL R173, R173, 0xffffffc0, !P1 ;  /* 0xffffffc0adad7807 */ /* 0x000fe20004800000 */
[----:B------:R-:W-:-:S02]  /*3ff0*/  IMAD.SHL.U32 R180, R184, 0x2, RZ ;  /* 0x00000002b8b47824 */ /* 0x000fc400078e00ff */
[----:B------:R-:W-:Y:S02]  /*4000*/  IMAD.IADD R178, R182, 0x1, R181 ;  /* 0x00000001b6b27824 */ /* 0x000fe400078e02b5 */
[----:B-1----:R-:W-:Y:S01]  /*4010*/  IMAD.IADD R0, R6, 0x1, R246 ;  /* 0x0000000106007824 */ /* 0x002fe200078e02f6 */
[----:B------:R-:W-:Y:S02]  /*4020*/  UIADD3 UR15, UR15, -UR14, URZ ;  /* 0x8000000e0f0f7290 */ /* 0x000fe4000fffe03f */
.L_x_310:
[----:B------:R-:W0:Y:S01]  /*4030*/  LDGDEPBAR ;  /* 0x00000000000079af */ /* 0x000e220000000000 */
[C---:B------:R-:W-:Y:S01]  /*4040*/  IADD3 R0, R179.reuse, R182, RZ ;  /* 0x000000b6b3007210 */ /* 0x040fe20007ffe0ff */
[----:B------:R-:W-:Y:S01]  /*4050*/  USHF.L.U32 UR6, UR5, 0x7, URZ ;  /* 0x0000000705067899 */ /* 0x000fe2000800063f */
[----:B------:R-:W-:Y:S01]  /*4060*/  IADD3 R160, R179, R173, RZ ;  /* 0x000000adb3a07210 */ /* 0x000fe20007ffe0ff */
[----:B------:R-:W-:Y:S01]  /*4070*/  USHF.L.U32 UR4, UR16, 0x7, URZ ;  /* 0x0000000710047899 */ /* 0x000fe2000800063f */
[----:B-----5:R-:W-:Y:S01]  /*4080*/  FSETP.NEU.FTZ.AND P2, PT, R240, -INF , PT ;  /* 0xff800000f000780b */ /* 0x020fe20003f5d000 */
[----:B------:R-:W-:Y:S02]  /*4090*/  UISETP.GE.AND UP0, UPT, UR6, UR15, UPT ;  /* 0x0000000f0600728c */ /* 0x000fe4000bf06270 */
[----:B------:R-:W2:Y:S01]  /*40a0*/  LDL R2, [R1+0x14] ;  /* 0x0000140001027983 */ /* 0x000ea20000100800 */
[----:B------:R-:W-:Y:S02]  /*40b0*/  UIADD3 UR4, UR4, 0x80, URZ ;  /* 0x0000008004047890 */ /* 0x000fe4000fffe03f */
[----:B------:R-:W-:Y:S01]  /*40c0*/  UISETP.GT.AND UP3, UPT, UR5, UR11, UPT ;  /* 0x0000000b0500728c */ /* 0x000fe2000bf64270 */
[----:B------:R-:W3:Y:S01]  /*40d0*/  LDL R196, [R1+0x20] ;  /* 0x0000200001c47983 */ /* 0x000ee20000100800 */
[----:B------:R-:W-:Y:S06]  /*40e0*/  UISETP.LT.AND UP0, UPT, UR4, UR14, UP0 ;  /* 0x0000000e0400728c */ /* 0x000fec0008701270 */
        /* <DEDUP_REMOVED lines=18> */
[----:B------:R-:W-:Y:S01]  /*4210*/  LDSM.16.M88.4 R152, [R177+0xd800] ;  /* 0x00d80000b198783b */ /* 0x000fe20000000200 */
[C---:B------:R-:W-:Y:S07]  /*4220*/  HMMA.16816.F32.BF16 R24, R60.reuse, R32, RZ ;  /* 0x000000203c18723c */ /* 0x040fee00000418ff */
[----:B------:R-:W-:Y:S01]  /*4230*/  LDSM.16.M88.4 R156, [R175+0xc000] ;  /* 0x00c00000af9c783b */ /* 0x000fe20000000200 */
[----:B----4-:R-:W-:Y:S01]  /*4240*/  IMAD.IADD R0, R0, 0x1, R173 ;  /* 0x0000000100007824 */ /* 0x010fe200078e02ad */
        /* <DEDUP_REMOVED lines=24> */
[-C--:B----4-:R-:W-:Y:S08]  /*43d0*/  HMMA.16816.F32.BF16 R36, R136, R132.reuse, R36 ;  /* 0x000000848824723c */ /* 0x090ff00000041824 */
[C---:B------:R-:W-:Y:S08]  /*43e0*/  HMMA.16816.F32.BF16 R40, R144.reuse, R132, R40 ;  /* 0x000000849028723c */ /* 0x040ff00000041828 */
[-C--:B------:R-:W-:Y:S04]  /*43f0*/  HMMA.16816.F32.BF16 R44, R144, R134.reuse, R44 ;  /* 0x00000086902c723c */ /* 0x080fe8000004182c */
[----:B--2---:R-:W-:Y:S04]  /*4400*/  @!P0 IADD3 R2, R2, UR6, RZ ;  /* 0x0000000602028c10 */ /* 0x004fe8000fffe0ff */
        /* <DEDUP_REMOVED lines=11> */
[----:B----4-:R-:W-:Y:S05]  /*44c0*/  MOV R0, UR16 ;  /* 0x0000001000007c02 */ /* 0x010fea0008000f00 */
[----:B---3--:R-:W-:Y:S02]  /*44d0*/  @!P0 IMAD R0, R0, 0x80, R196 ;  /* 0x0000008000008824 */ /* 0x008fe400078e02c4 */
        /* <DEDUP_REMOVED lines=21> */
[----:B------:R-:W-:Y:S01]  /*4630*/  @!P0 IADD3 R143, R2, 0x8, RZ ;  /* 0x00000008028f8810 */ /* 0x000fe20007ffe0ff */
        /* <DEDUP_REMOVED lines=174> */
[-C--:B------:R-:W-:Y:S01]  /*5120*/  @!P0 ISETP.GE.AND P2, PT, R9, R140.reuse, PT ;  /* 0x0000008c0900820c */ /* 0x080fe20003f46270 */
        /* <DEDUP_REMOVED lines=19> */
[----:B------:R-:W-:Y:S02]  /*5260*/  @!P0 ISETP.GE.AND P2, PT, R9, R140, PT ;  /* 0x0000008c0900820c */ /* 0x000fe40003f46270 */
        /* <DEDUP_REMOVED lines=217> */
[----:B------:R-:W-:Y:S05]  /*6000*/  IMAD.IADD R0, R182, 0x1, R145 ;  /* 0x00000001b6007824 */ /* 0x000fea00078e0291 */
[----:B------:R-:W1:Y:S03]  /*6010*/  LDSM.16.M88.4 R140, [R145+0x8000] ;  /* 0x00800000918c783b */ /* 0x000e660000000200 */
[----:B--2---:R-:W-:Y:S02]  /*6020*/  IADD3.X R149, R2, UR9, RZ, P0, !PT ;  /* 0x0000000902957c10 */ /* 0x004fe400087fe4ff */
[----:B------:R-:W-:Y:S03]  /*6030*/  PLOP3.LUT P0, PT, PT, PT, UP3, 0x80, 0x0 ;  /* 0x000000000000781c */ /* 0x000fe60003f0f038 */
[----:B------:R-:W2:Y:S08]  /*6040*/  LDSM.16.M88.4 R136, [R145+0xa000] ;  /* 0x00a000009188783b */ /* 0x000eb00000000200 */
[----:B------:R-:W3:Y:S04]  /*6050*/  LDG.E R146, [R148.64] ;  /* 0x0000001694927981 */ /* 0x000ee8000c1e1900 */
        /* <DEDUP_REMOVED lines=32> */
[C---:B----4-:R-:W-:Y:S01]  /*6260*/  FADD.FTZ R6, -R144.reuse, R6 ;  /* 0x0000000690067221 */ /* 0x050fe20000010100 */
[----:B------:R2:W3:Y:S03]  /*6270*/  LDG.E R4, [R148.64+0x100] ;  /* 0x0001001694047981 */ /* 0x0004e6000c1e1900 */
[----:B------:R-:W-:Y:S02]  /*6280*/  FMUL.FTZ R157, R157, R5 ;  /* 0x000000059d9d7220 */ /* 0x000fe40000410000 */
[----:B------:R-:W-:Y:S02]  /*6290*/  FADD.FTZ R7, -R144, R7 ;  /* 0x0000000790077221 */ /* 0x000fe40000010100 */
        /* <DEDUP_REMOVED lines=15> */
[C---:B------:R-:W-:Y:S02]  /*6390*/  FADD.FTZ R20, -R146.reuse, R20 ;  /* 0x0000001492147221 */ /* 0x040fe40000010100 */
[----:B------:R-:W-:Y:S02]  /*63a0*/  FADD.FTZ R21, -R146, R21 ;  /* 0x0000001592157221 */ /* 0x000fe40000010100 */
[----:B------:R-:W-:Y:S04]  /*63b0*/  FADD.FTZ R23, -R144, R23 ;  /* 0x0000001790177221 */ /* 0x000fe80000010100 */
[----:B------:R-:W-:Y:S02]  /*63c0*/  FMUL.FTZ R155, R155, R20 ;  /* 0x000000149b9b7220 */ /* 0x000fe40000410000 */
[----:B------:R-:W-:Y:S02]  /*63d0*/  FMUL.FTZ R151, R151, R21 ;  /* 0x0000001597977220 */ /* 0x000fe40000410000 */
        /* <DEDUP_REMOVED lines=14> */
[----:B------:R-:W-:Y:S02]  /*64c0*/  FMUL.FTZ R154, R154, R36 ;  /* 0x000000249a9a7220 */ /* 0x000fe40000410000 */
[----:B--2---:R-:W-:Y:S04]  /*64d0*/  FMUL.FTZ R149, R198, R37 ;  /* 0x00000025c6957220 */ /* 0x004fe80000410000 */
[C---:B------:R-:W-:Y:S02]  /*64e0*/  FADD.FTZ R38, -R144.reuse, R38 ;  /* 0x0000002690267221 */ /* 0x040fe40000010100 */
[----:B------:R-:W-:Y:S02]  /*64f0*/  FADD.FTZ R39, -R144, R39 ;  /* 0x0000002790277221 */ /* 0x000fe40000010100 */
[----:B------:R-:W-:Y:S04]  /*6500*/  FADD.FTZ R32, -R2, R46 ;  /* 0x0000002e02207221 */ /* 0x000fe80000010100 */
[----:B------:R-:W-:Y:S04]  /*6510*/  FMUL.FTZ R32, R214, R32 ;  /* 0x00000020d6207220 */ /* 0x000fe80000410000 */
[----:B------:R-:W-:Y:S02]  /*6520*/  FADD.FTZ R48, -R146, R48 ;  /* 0x0000003092307221 */ /* 0x000fe40000010100 */
[C---:B------:R-:W-:Y:S02]  /*6530*/  FADD.FTZ R50, -R144.reuse, R50 ;  /* 0x0000003290327221 */ /* 0x040fe40000010100 */
[----:B------:R-:W-:Y:S02]  /*6540*/  FADD.FTZ R51, -R144, R51 ;  /* 0x0000003390337221 */ /* 0x000fe40000010100 */
[----:B------:R-:W-:Y:S02]  /*6550*/  FADD.FTZ R49, -R146, R49 ;  /* 0x0000003192317221 */ /* 0x000fe40000010100 */
        /* <DEDUP_REMOVED lines=19> */
[----:B------:R-:W-:Y:S01]  /*6690*/  FMUL.FTZ R146, R160, R64 ;  /* 0x00000040a0927220 */ /* 0x000fe20000410000 */
[----:B------:R-:W-:Y:S01]  /*66a0*/  MOV R160, R187 ;  /* 0x000000bb00a07202 */ /* 0x000fe20000000f00 */
        /* <DEDUP_REMOVED lines=26> */
[----:B------:R-:W-:Y:S02]  /*6850*/  IMAD.MOV.U32 R161, RZ, RZ, R186 ;  /* 0x000000ffffa17224 */ /* 0x000fe400078e00ba */
[C---:B---3--:R-:W-:Y:S02]  /*6860*/  FADD.FTZ R13, -R4.reuse, R13 ;  /* 0x0000000d040d7221 */ /* 0x048fe40000010100 */
[C---:B------:R-:W-:Y:S02]  /*6870*/  FADD.FTZ R29, -R4.reuse, R29 ;  /* 0x0000001d041d7221 */ /* 0x040fe40000010100 */
[C---:B------:R-:W-:Y:S02]  /*6880*/  FADD.FTZ R0, -R4.reuse, R44 ;  /* 0x0000002c04007221 */ /* 0x040fe40000010100 */
[C---:B------:R-:W-:Y:S02]  /*6890*/  FADD.FTZ R8, -R4.reuse, R8 ;  /* 0x0000000804087221 */ /* 0x040fe40000010100 */
[C---:B------:R-:W-:Y:S02]  /*68a0*/  FADD.FTZ R9, -R4.reuse, R9 ;  /* 0x0000000904097221 */ /* 0x040fe40000010100 */
[----:B------:R-:W-:Y:S02]  /*68b0*/  FADD.FTZ R12, -R4, R12 ;  /* 0x0000000c040c7221 */ /* 0x000fe40000010100 */
[----:B------:R-:W-:Y:S02]  /*68c0*/  FMUL.FTZ R22, R230, R13 ;  /* 0x0000000de6167220 */ /* 0x000fe40000410000 */
[C---:B------:R-:W-:Y:S02]  /*68d0*/  FADD.FTZ R24, -R4.reuse, R24 ;  /* 0x0000001804187221 */ /* 0x040fe40000010100 */
[C---:B------:R-:W-:Y:S02]  /*68e0*/  FADD.FTZ R25, -R4.reuse, R25 ;  /* 0x0000001904197221 */ /* 0x040fe40000010100 */
[C---:B------:R-:W-:Y:S02]  /*68f0*/  FADD.FTZ R28, -R4.reuse, R28 ;  /* 0x0000001c041c7221 */ /* 0x040fe40000010100 */
        /* <DEDUP_REMOVED lines=37> */
[----:B------:R-:W-:Y:S01]  /*6b50*/  MOV R5, R243 ;  /* 0x000000f300057202 */ /* 0x000fe20000000f00 */
[----:B------:R-:W-:Y:S01]  /*6b60*/  IMAD.MOV.U32 R6, RZ, RZ, c[0x0][0x190] ;  /* 0x00006400ff067624 */ /* 0x000fe200078e00ff */
[----:B------:R-:W-:Y:S01]  /*6b70*/  ULOP3.LUT UR4, UR5, 0x1, URZ, 0xc0, !UPT ;  /* 0x0000000105047892 */ /* 0x000fe2000f8ec03f */
[----:B------:R-:W-:Y:S02]  /*6b80*/  IMAD.MOV.U32 R4, RZ, RZ, R245 ;  /* 0x000000ffff047224 */ /* 0x000fe400078e00f5 */
[C---:B------:R-:W-:Y:S01]  /*6b90*/  IMAD.U32 R2, R6.reuse, -0x80, RZ ;  /* 0xffffff8006027824 */ /* 0x040fe200078e00ff */
[----:B------:R-:W-:Y:S01]  /*6ba0*/  UISETP.NE.U32.AND UP0, UPT, UR4, 0x1, UPT ;  /* 0x000000010400788c */ /* 0x000fe2000bf05070 */
[----:B------:R-:W-:Y:S03]  /*6bb0*/  IMAD.SHL.U32 R10, R6, 0x40, RZ ;  /* 0x00000040060a7824 */ /* 0x000fe600078e00ff */
[C---:B------:R-:W-:Y:S01]  /*6bc0*/  LEA R245, P2, R2.reuse, R4, 0x1 ;  /* 0x0000000402f57211 */ /* 0x040fe200078408ff */
[----:B------:R-:W-:Y:S01]  /*6bd0*/  IMAD.MOV.U32 R4, RZ, RZ, 0x6 ;  /* 0x00000006ff047424 */ /* 0x000fe200078e00ff */
[----:B------:R-:W-:Y:S02]  /*6be0*/  USEL UR4, UR43, 0x4000, !UP0 ;  /* 0x000040002b047887 */ /* 0x000fe4000c000000 */
[----:B------:R-:W-:Y:S02]  /*6bf0*/  MOV R8, R245 ;  /* 0x000000f500087202 */ /* 0x000fe40000000f00 */
[----:B------:R-:W-:Y:S02]  /*6c00*/  LEA.HI.X.SX32 R243, R2, R5, 0x1, P2 ;  /* 0x0000000502f37211 */ /* 0x000fe400010f0eff */
[----:B------:R-:W-:Y:S02]  /*6c10*/  SHF.L.U64.HI R2, R6, R4, c[0x0][0x194] ;  /* 0x0000650006027619 */ /* 0x000fe40000010204 */
[-C--:B------:R-:W-:Y:S01]  /*6c20*/  IADD3 R6, P2, R8, R10.reuse, RZ ;  /* 0x0000000a08067210 */ /* 0x080fe20007f5e0ff */
[----:B------:R-:W-:Y:S01]  /*6c30*/  IMAD.MOV.U32 R9, RZ, RZ, R243 ;  /* 0x000000ffff097224 */ /* 0x000fe200078e00f3 */
[----:B------:R-:W-:Y:S02]  /*6c40*/  IADD3 R185, R185, UR4, RZ ;  /* 0x00000004b9b97c10 */ /* 0x000fe4000fffe0ff */
[-C--:B------:R-:W-:Y:S01]  /*6c50*/  IADD3 R4, P3, R6, R10.reuse, RZ ;  /* 0x0000000a06047210 */ /* 0x080fe20007f7e0ff */
[--C-:B------:R-:W-:Y:S01]  /*6c60*/  IMAD.X R7, R9, 0x1, R2.reuse, P2 ;  /* 0x0000000109077824 */ /* 0x100fe200010e0602 */
[----:B------:R-:W-:Y:S01]  /*6c70*/  IADD3 R179, R179, UR4, RZ ;  /* 0x00000004b3b37c10 */ /* 0x000fe2000fffe0ff */
[----:B------:R-:W-:Y:S01]  /*6c80*/  @!PT LDS RZ, [RZ] ;  /* 0x00000000fffff984 */ /* 0x000fe20000000800 */
[----:B------:R-:W-:Y:S01]  /*6c90*/  @!PT LDS RZ, [RZ] ;  /* 0x00000000fffff984 */ /* 0x000fe20000000800 */
[----:B------:R-:W-:Y:S01]  /*6ca0*/  @!PT LDS RZ, [RZ] ;  /* 0x00000000fffff984 */ /* 0x000fe20000000800 */
[----:B------:R1:W-:Y:S01]  /*6cb0*/  LDGSTS.E.BYPASS.LTC128B.128 [R185], [R8.64] ;  /* 0x0000000008b97fae */ /* 0x0003e2000b901d4c */
[----:B------:R-:W-:Y:S02]  /*6cc0*/  IADD3 R10, P2, R4, R10, RZ ;  /* 0x0000000a040a7210 */ /* 0x000fe40007f5e0ff */
[----:B------:R-:W-:Y:S01]  /*6cd0*/  IADD3.X R5, R7, R2, RZ, P3, !PT ;  /* 0x0000000207057210 */ /* 0x000fe20001ffe4ff */
[----:B------:R1:W-:Y:S04]  /*6ce0*/  LDGSTS.E.BYPASS.LTC128B.128 [R185+0x1000], [R6.64] ;  /* 0x0100000006b97fae */ /* 0x0003e8000b901d4c */
[----:B------:R1:W-:Y:S01]  /*6cf0*/  LDGSTS.E.BYPASS.LTC128B.128 [R185+0x2000], [R4.64] ;  /* 0x0200000004b97fae */ /* 0x0003e2000b901d4c */
[----:B------:R-:W-:Y:S05]  /*6d00*/  IMAD.X R11, R5, 0x1, R2, P2 ;  /* 0x00000001050b7824 */ /* 0x000fea00010e0602 */
[----:B------:R1:W-:Y:S04]  /*6d10*/  LDGSTS.E.BYPASS.LTC128B.128 [R185+0x3000], [R10.64] ;  /* 0x030000000ab97fae */ /* 0x0003e8000b901d4c */
[----:B------:R-:W0:Y:S02]  /*6d20*/  LDGDEPBAR ;  /* 0x00000000000079af */ /* 0x000e240000000000 */
.L_x_308:
[----:B------:R-:W-:Y:S01]  /*6d30*/  F2FP.BF16.PACK_AB R28, R157, R158 ;  /* 0x0000009e9d1c723e */ /* 0x000fe200000010ff */
        /* <DEDUP_REMOVED lines=25> */
[----:B-1----:R-:W-:Y:S02]  /*6ed0*/  F2FP.BF16.PACK_AB R11, R65, R136 ;  /* 0x00000088410b723e */ /* 0x002fe400000010ff */
        /* <DEDUP_REMOVED lines=141> */
[----:B------:R-:W-:Y:S01]  /*77b0*/  MOV R4, R244 ;  /* 0x000000f400047202 */ /* 0x000fe20000000f00 */
[----:B------:R-:W-:Y:S02]  /*77c0*/  IMAD.MOV.U32 R5, RZ, RZ, R242 ;  /* 0x000000ffff057224 */ /* 0x000fe400078e00f2 */
[C---:B------:R-:W-:Y:S02]  /*77d0*/  IMAD.U32 R6, R11.reuse, -0x80, RZ ;  /* 0xffffff800b067824 */ /* 0x040fe400078e00ff */
[C---:B------:R-:W-:Y:S03]  /*77e0*/  IMAD.SHL.U32 R10, R11.reuse, 0x40, RZ ;  /* 0x000000400b0a7824 */ /* 0x040fe600078e00ff */
[C---:B------:R-:W-:Y:S02]  /*77f0*/  LEA R244, P2, R6.reuse, R4, 0x1 ;  /* 0x0000000406f47211 */ /* 0x040fe400078408ff */
[----:B------:R-:W-:Y:S02]  /*7800*/  MOV R4, 0x6 ;  /* 0x0000000600047802 */ /* 0x000fe40000000f00 */
[----:B------:R-:W-:Y:S01]  /*7810*/  LEA.HI.X.SX32 R242, R6, R5, 0x1, P2 ;  /* 0x0000000506f27211 */ /* 0x000fe200010f0eff */
[----:B------:R-:W-:Y:S01]  /*7820*/  IMAD.MOV.U32 R8, RZ, RZ, R244 ;  /* 0x000000ffff087224 */ /* 0x000fe200078e00f4 */
[----:B------:R-:W-:Y:S03]  /*7830*/  SHF.L.U64.HI R11, R11, R4, c[0x0][0x374] ;  /* 0x0000dd000b0b7619 */ /* 0x000fe60000010204 */
[----:B------:R-:W-:Y:S01]  /*7840*/  IMAD.MOV.U32 R9, RZ, RZ, R242 ;  /* 0x000000ffff097224 */ /* 0x000fe200078e00f2 */
[-C--:B------:R-:W-:Y:S04]  /*7850*/  IADD3 R6, P2, R8, R10.reuse, RZ ;  /* 0x0000000a08067210 */ /* 0x080fe80007f5e0ff */
[----:B------:R-:W-:Y:S01]  /*7860*/  @!PT LDS RZ, [RZ] ;  /* 0x00000000fffff984 */ /* 0x000fe20000000800 */
[----:B------:R-:W-:Y:S01]  /*7870*/  @!PT LDS RZ, [RZ] ;  /* 0x00000000fffff984 */ /* 0x000fe20000000800 */
[----:B------:R-:W-:Y:S01]  /*7880*/  @!PT LDS RZ, [RZ] ;  /* 0x00000000fffff984 */ /* 0x000fe20000000800 */
[----:B------:R1:W-:Y:S01]  /*7890*/  LDGSTS.E.BYPASS.LTC128B.128 [R146+0x8000], [R8.64] ;  /* 0x0800000008927fae */ /* 0x0003e2000b901d4c */
[-C--:B------:R-:W-:Y:S02]  /*78a0*/  IADD3 R4, P3, R6, R10.reuse, RZ ;  /* 0x0000000a06047210 */ /* 0x080fe40007f7e0ff */
[-C--:B------:R-:W-:Y:S02]  /*78b0*/  IADD3.X R7, R9, R11.reuse, RZ, P2, !PT ;  /* 0x0000000b09077210 */ /* 0x080fe400017fe4ff */
[----:B------:R-:W-:Y:S03]  /*78c0*/  IADD3 R10, P2, R4, R10, RZ ;  /* 0x0000000a040a7210 */ /* 0x000fe60007f5e0ff */
[----:B------:R1:W-:Y:S01]  /*78d0*/  LDGSTS.E.BYPASS.LTC128B.128 [R146+0x9000], [R6.64] ;  /* 0x0900000006927fae */ /* 0x0003e2000b901d4c */
[----:B------:R-:W-:Y:S05]  /*78e0*/  IMAD.X R5, R7, 0x1, R11, P3 ;  /* 0x0000000107057824 */ /* 0x000fea00018e060b */
[----:B------:R1:W-:Y:S01]  /*78f0*/  LDGSTS.E.BYPASS.LTC128B.128 [R146+0xa000], [R4.64] ;  /* 0x0a00000004927fae */ /* 0x0003e2000b901d4c */
[----:B------:R-:W-:Y:S05]  /*7900*/  IADD3.X R11, R5, R11, RZ, P2, !PT ;  /* 0x0000000b050b7210 */ /* 0x000fea00017fe4ff */
[----:B------:R1:W-:Y:S04]  /*7910*/  LDGSTS.E.BYPASS.LTC128B.128 [R146+0xb000], [R10.64] ;  /* 0x0b0000000a927fae */ /* 0x0003e8000b901d4c */
[----:B------:R-:W0:Y:S02]  /*7920*/  LDGDEPBAR ;  /* 0x00000000000079af */ /* 0x000e240000000000 */
.L_x_309:
        /* <DEDUP_REMOVED lines=12> */
[----:B------:R-:W-:Y:S02]  /*79f0*/  IMAD R150, R150, 0x18, RZ ;  /* 0x0000001896967824 */ /* 0x000fe400078e02ff */
[----:B------:R-:W3:Y:S01]  /*7a00*/  LDSM.16.MT88.4 R36, [R2+0xc000] ;  /* 0x00c000000224783b */ /* 0x000ee20000004200 */
[----:B------:R-:W-:Y:S01]  /*7a10*/  IMAD.U32 R147, R147, -0x80, RZ ;  /* 0xffffff8093937824 */ /* 0x000fe200078e00ff */
[----:B------:R-:W-:Y:S03]  /*7a20*/  UMOV UR5, UR4 ;  /* 0x0000000400057c82 */ /* 0x000fe60008000000 */
[----:B------:R-:W4:Y:S01]  /*7a30*/  LDL R149, [R1+0x8] ;  /* 0x0000080001957983 */ /* 0x000f220000100800 */
[C---:B------:R-:W-:Y:S04]  /*7a40*/  LEA R187, P2, R147.reuse, R160, 0x2 ;  /* 0x000000a093bb7211 */ /* 0x040fe800078410ff */
[----:B------:R-:W-:Y:S01]  /*7a50*/  LDSM.16.M88.4 R40, [R178+0x14000] ;  /* 0x01400000b228783b */ /* 0x000fe20000000200 */
[----:B------:R-:W-:Y:S01]  /*7a60*/  LEA.HI.X.SX32 R186, R147, R161, 0x2, P2 ;  /* 0x000000a193ba7211 */ /* 0x000fe200010f16ff */
[----:B------:R-:W-:Y:S03]  /*7a70*/  IMAD.MOV.U32 R147, RZ, RZ, c[0x0][0x22c] ;  /* 0x00008b00ff937624 */ /* 0x000fe600078e00ff */
[----:B------:R-:W4:Y:S01]  /*7a80*/  LDL R148, [R1+0x1c] ;  /* 0x00001c0001947983 */ /* 0x000f220000100800 */
[----:B------:R-:W-:Y:S04]  /*7a90*/  IMAD R147, R147, c[0x0][0x1c0], RZ ;  /* 0x0000700093937a24 */ /* 0x000fe800078e02ff */
[----:B------:R-:W1:Y:S01]  /*7aa0*/  LDSM.16.MT88.4 R44, [R0+0xc800] ;  /* 0x00c80000002c783b */ /* 0x000e620000004200 */
[----:B------:R-:W-:Y:S04]  /*7ab0*/  IMAD.SHL.U32 R147, R147, 0x8, RZ ;  /* 0x0000000893937824 */ /* 0x000fe800078e00ff */
        /* <DEDUP_REMOVED lines=70> */
[----:B------:R-:W-:Y:S02]  /*7f20*/  IMAD R0, R0, 0x28, RZ ;  /* 0x0000002800007824 */ /* 0x000fe400078e02ff */
        /* <DEDUP_REMOVED lines=8> */
[----:B------:R-:W-:Y:S08]  /*7fb0*/  HMMA.16816.F32.BF16 R32, R44, R134, R32 ;  /* 0x000000862c20723c */ /* 0x000ff00000041820 */
[-C--:B-1----:R-:W-:Y:S08]  /*7fc0*/  HMMA.16816.F32.BF16 R4, R36, R48.reuse, R4 ;  /* 0x000000302404723c */ /* 0x082ff00000041804 */
[C---:B------:R-:W-:Y:S07]  /*7fd0*/  HMMA.16816.F32.BF16 R8, R136.reuse, R48, R8 ;  /* 0x000000308808723c */ /* 0x040fee0000041808 */
[----:B------:R-:W-:Y:S01]  /*7fe0*/  IMAD.MOV.U32 R48, RZ, RZ, c[0x0][0x22c] ;  /* 0x00008b00ff307624 */ /* 0x000fe200078e00ff */
[-C--:B------:R-:W-:Y:S01]  /*7ff0*/  HMMA.16816.F32.BF16 R12, R136, R50.reuse, R12 ;  /* 0x00000032880c723c */ /* 0x080fe2000004180c */
[----:B------:R-:W-:Y:S03]  /*8000*/  IMAD.MOV.U32 R49, RZ, RZ, c[0x0][0x22c] ;  /* 0x00008b00ff317624 */ /* 0x000fe600078e00ff */
[----:B------:R-:W-:Y:S02]  /*8010*/  IMAD R48, R48, c[0x0][0x1c0], RZ ;  /* 0x0000700030307a24 */ /* 0x000fe400078e02ff */
[----:B------:R-:W-:Y:S02]  /*8020*/  IMAD R49, R49, c[0x0][0x1c0], RZ ;  /* 0x0000700031317a24 */ /* 0x000fe400078e02ff */
[C---:B------:R-:W-:Y:S04]  /*8030*/  HMMA.16816.F32.BF16 R16, R36.reuse, R50, R16 ;  /* 0x000000322410723c */ /* 0x040fe80000041810 */
[----:B------:R-:W-:Y:S02]  /*8040*/  IMAD.SHL.U32 R48, R48, 0x40, RZ ;  /* 0x0000004030307824 */ /* 0x000fe400078e00ff */
[----:B------:R-:W-:Y:S02]  /*8050*/  IMAD R49, R49, 0x48, RZ ;  /* 0x0000004831317824 */ /* 0x000fe400078e02ff */
[-C--:B------:R-:W-:Y:S01]  /*8060*/  HMMA.16816.F32.BF16 R20, R36, R140.reuse, R20 ;  /* 0x0000008c2414723c */ /* 0x080fe20000041814 */
[----:B------:R-:W-:Y:S04]  /*8070*/  IMAD.MOV.U32 R50, RZ, RZ, c[0x0][0x22c] ;  /* 0x00008b00ff327624 */ /* 0x000fe800078e00ff */
[----:B------:R-:W-:Y:S03]  /*8080*/  IMAD R50, R50, c[0x0][0x1c0], RZ ;  /* 0x0000700032327a24 */ /* 0x000fe600078e02ff */
[C---:B------:R-:W-:Y:S04]  /*8090*/  HMMA.16816.F32.BF16 R24, R136.reuse, R140, R24 ;  /* 0x0000008c8818723c */ /* 0x040fe80000041818 */
[----:B------:R-:W-:Y:S04]  /*80a0*/  IMAD R50, R50, 0x58, RZ ;  /* 0x0000005832327824 */ /* 0x000fe800078e02ff */
[-C--:B------:R-:W-:Y:S08]  /*80b0*/  HMMA.16816.F32.BF16 R28, R136, R142.reuse, R28 ;  /* 0x0000008e881c723c */ /* 0x080ff0000004181c */
[----:B------:R-:W-:Y:S07]  /*80c0*/  HMMA.16816.F32.BF16 R32, R36, R142, R32 ;  /* 0x0000008e2420723c */ /* 0x000fee0000041820 */
[----:B------:R-:W-:Y:S01]  /*80d0*/  @P0 IADD3 R38, P3, R149, UR8, RZ ;  /* 0x0000000895260c10 */ /* 0x000fe2000ff7e0ff */
[-C--:B------:R-:W-:Y:S01]  /*80e0*/  HMMA.16816.F32.BF16 R4, R40, R52.reuse, R4 ;  /* 0x000000342804723c */ /* 0x080fe20000041804 */
[----:B------:R-:W-:Y:S01]  /*80f0*/  IMAD.MOV.U32 R149, RZ, RZ, c[0x0][0x22c] ;  /* 0x00008b00ff957624 */ /* 0x000fe200078e00ff */
[----:B------:R-:W-:Y:S03]  /*8100*/  @UP3 UIADD3 UR8, UP1, UR8, -0x200, URZ ;  /* 0xfffffe0008083890 */ /* 0x000fe6000ff3e03f */
[----:B------:R-:W-:Y:S01]  /*8110*/  @P0 IADD3.X R39, R148, UR7, RZ, P3, !PT ;  /* 0x0000000794270c10 */ /* 0x000fe20009ffe4ff */
[----:B------:R-:W-:Y:S01]  /*8120*/  IMAD.MOV.U32 R36, RZ, RZ, R187 ;  /* 0x000000ffff247224 */ /* 0x000fe200078e00bb */
[----:B------:R-:W-:Y:S01]  /*8130*/  @UP3 UIADD3.X UR7, UR7, -0x1, URZ, UP1, !UPT ;  /* 0xffffffff07073890 */ /* 0x000fe20008ffe43f */
[C---:B--2---:R-:W-:Y:S01]  /*8140*/  HMMA.16816.F32.BF16 R8, R56.reuse, R52, R8 ;  /* 0x000000343808723c */ /* 0x044fe20000041808 */
[----:B------:R-:W-:Y:S01]  /*8150*/  IMAD.MOV.U32 R148, RZ, RZ, c[0x0][0x22c] ;  /* 0x00008b00ff947624 */ /* 0x000fe200078e00ff */
[----:B------:R1:W5:Y:S02]  /*8160*/  @P0 LDG.E R240, [R38.64] ;  /* 0x0000000c26f00981 */ /* 0x000364000c1e1900 */
[CC--:B------:R-:W-:Y:S01]  /*8170*/  LEA R44, P2, R147.reuse, R36.reuse, 0x2 ;  /* 0x00000024932c7211 */ /* 0x0c0fe200078410ff */
[----:B------:R-:W-:Y:S02]  /*8180*/  IMAD.MOV.U32 R37, RZ, RZ, R186 ;  /* 0x000000ffff257224 */ /* 0x000fe400078e00ba */
[----:B------:R1:W5:Y:S01]  /*8190*/  @P0 LDG.E R241, [R38.64+0x20] ;  /* 0x0000200c26f10981 */ /* 0x000362000c1e1900 */
[-C--:B------:R-:W-:Y:S04]  /*81a0*/  HMMA.16816.F32.BF16 R12, R56, R54.reuse, R12 ;  /* 0x00000036380c723c */ /* 0x080fe8000004180c */
[----:B------:R1:W5:Y:S01]  /*81b0*/  @P0 LDG.E R238, [R38.64+0x100] ;  /* 0x0001000c26ee0981 */ /* 0x000362000c1e1900 */
[-C--:B------:R-:W-:Y:S01]  /*81c0*/  LEA.HI.X.SX32 R45, R147, R37.reuse, 0x2, P2 ;  /* 0x00000025932d7211 */ /* 0x080fe200010f16ff */
[----:B------:R-:W-:Y:S02]  /*81d0*/  IMAD R149, R149, c[0x0][0x1c0], RZ ;  /* 0x0000700095957a24 */ /* 0x000fe400078e02ff */
[C---:B------:R-:W-:Y:S01]  /*81e0*/  HMMA.16816.F32.BF16 R16, R40.reuse, R54, R16 ;  /* 0x000000362810723c */ /* 0x040fe20000041810 */
[----:B------:R1:W5:Y:S03]  /*81f0*/  @P0 LDG.E R239, [R38.64+0x120] ;  /* 0x0001200c26ef0981 */ /* 0x000366000c1e1900 */
[----:B------:R-:W-:Y:S02]  /*8200*/  IMAD.SHL.U32 R149, R149, 0x10, RZ ;  /* 0x0000001095957824 */ /* 0x000fe400078e00ff */
[----:B------:R2:W-:Y:S01]  /*8210*/  RED.E.ADD.F32.FTZ.RN.STRONG.GPU [R36.64], R4 ;  /* 0x000000042400798e */ /* 0x0005e2000c10e78c */
[----:B------:R-:W-:Y:S01]  /*8220*/  IMAD R148, R148, c[0x0][0x1c0], RZ ;  /* 0x0000700094947a24 */ /* 0x000fe200078e02ff */
[-C--:B------:R-:W-:Y:S03]  /*8230*/  HMMA.16816.F32.BF16 R20, R40, R60.reuse, R20 ;  /* 0x0000003c2814723c */ /* 0x080fe60000041814 */
[----:B------:R3:W-:Y:S01]  /*8240*/  RED.E.ADD.F32.FTZ.RN.STRONG.GPU [R44.64], R5 ;  /* 0x000000052c00798e */ /* 0x0007e2000c10e78c */
[CC--:B------:R-:W-:Y:S01]  /*8250*/  LEA R46, P0, R149.reuse, R36.reuse, 0x2 ;  /* 0x00000024952e7211 */ /* 0x0c0fe200078010ff */
[----:B------:R-:W-:Y:S01]  /*8260*/  IMAD.SHL.U32 R148, R148, 0x20, RZ ;  /* 0x0000002094947824 */ /* 0x000fe200078e00ff */
[C---:B------:R-:W-:Y:S02]  /*8270*/  IADD3 R55, R149.reuse, 0x20, RZ ;  /* 0x0000002095377810 */ /* 0x040fe40007ffe0ff */
[C---:B------:R-:W-:Y:S04]  /*8280*/  HMMA.16816.F32.BF16 R24, R56.reuse, R60, R24 ;  /* 0x0000003c3818723c */ /* 0x040fe80000041818 */
[CC--:B------:R-:W-:Y:S02]  /*8290*/  LEA.HI.X.SX32 R47, R149.reuse, R37.reuse, 0x2, P0 ;  /* 0x00000025952f7211 */ /* 0x0c0fe400000f16ff */
[C---:B------:R-:W-:Y:S02]  /*82a0*/  IADD3 R54, R149.reuse, 0x20, RZ ;  /* 0x0000002095367810 */ /* 0x040fe40007ffe0ff */
[-C--:B------:R-:W-:Y:S01]  /*82b0*/  HMMA.16816.F32.BF16 R28, R56, R62.reuse, R28 ;  /* 0x0000003e381c723c */ /* 0x080fe2000004181c */
[----:B------:R4:W-:Y:S03]  /*82c0*/  RED.E.ADD.F32.FTZ.RN.STRONG.GPU [R46.64], R6 ;  /* 0x000000062e00798e */ /* 0x0009e6000c10e78c */
[C---:B------:R-:W-:Y:S02]  /*82d0*/  IADD3 R53, R149.reuse, 0x20, RZ ;  /* 0x0000002095357810 */ /* 0x040fe40007ffe0ff */
[----:B------:R-:W-:Y:S02]  /*82e0*/  IADD3 R52, R149, 0x20, RZ ;  /* 0x0000002095347810 */ /* 0x000fe40007ffe0ff */
[----:B------:R-:W-:Y:S04]  /*82f0*/  HMMA.16816.F32.BF16 R32, R40, R62, R32 ;  /* 0x0000003e2820723c */ /* 0x000fe80000041820 */
[-C--:B--2---:R-:W-:Y:S03]  /*8300*/  LEA R4, P0, R148, R36.reuse, 0x2 ;  /* 0x0000002494047211 */ /* 0x084fe600078010ff */
[-C--:B------:R-:W-:Y:S01]  /*8310*/  LEA R40, P2, R150, R36.reuse, 0x2 ;  /* 0x0000002496287211 */ /* 0x080fe200078410ff */
[----:B------:R-:W-:Y:S01]  /*8320*/  IMAD.MOV.U32 R43, RZ, RZ, c[0x0][0x22c] ;  /* 0x00008b00ff2b7624 */ /* 0x000fe200078e00ff */
[-C--:B---3--:R-:W-:Y:S03]  /*8330*/  LEA.HI.X.SX32 R5, R148, R37.reuse, 0x2, P0 ;  /* 0x0000002594057211 */ /* 0x088fe600000f16ff */
[-C--:B------:R-:W-:Y:S01]  /*8340*/  LEA.HI.X.SX32 R41, R150, R37.reuse, 0x2, P2 ;  /* 0x0000002596297211 */ /* 0x080fe200010f16ff */
[----:B------:R-:W-:Y:S01]  /*8350*/  IMAD R43, R43, c[0x0][0x1c0], RZ ;  /* 0x000070002b2b7a24 */ /* 0x000fe200078e02ff */
[CC--:B-1----:R-:W-:Y:S01]  /*8360*/  LEA R38, P2, R0.reuse, R36.reuse, 0x2 ;  /* 0x0000002400267211 */ /* 0x0c2fe200078410ff */
[----:B------:R-:W-:Y:S02]  /*8370*/  IMAD.MOV.U32 R42, RZ, RZ, c[0x0][0x22c] ;  /* 0x00008b00ff2a7624 */ /* 0x000fe400078e00ff */
[----:B------:R1:W-:Y:S01]  /*8380*/  RED.E.ADD.F32.FTZ.RN.STRONG.GPU [R40.64], R7 ;  /* 0x000000072800798e */ /* 0x0003e2000c10e78c */
[-C--:B------:R-:W-:Y:S01]  /*8390*/  LEA.HI.X.SX32 R39, R0, R37.reuse, 0x2, P2 ;  /* 0x0000002500277211 */ /* 0x080fe200010f16ff */
[----:B------:R-:W-:Y:S01]  /*83a0*/  IMAD.MOV.U32 R0, RZ, RZ, c[0x0][0x22c] ;  /* 0x00008b00ff007624 */ /* 0x000fe200078e00ff */
[-C--:B----4-:R-:W-:Y:S01]  /*83b0*/  LEA R6, P0, R2, R36.reuse, 0x2 ;  /* 0x0000002402067211 */ /* 0x090fe200078010ff */
[----:B------:R-:W-:Y:S01]  /*83c0*/  IMAD R43, R43, 0x70, RZ ;  /* 0x000000702b2b7824 */ /* 0x000fe200078e02ff */
[----:B------:R2:W-:Y:S01]  /*83d0*/  RED.E.ADD.F32.FTZ.RN.STRONG.GPU [R4.64], R8 ;  /* 0x000000080400798e */ /* 0x0005e2000c10e78c */
[----:B------:R-:W-:Y:S02]  /*83e0*/  IMAD R0, R0, c[0x0][0x1c0], RZ ;  /* 0x0000700000007a24 */ /* 0x000fe400078e02ff */
[----:B------:R-:W-:Y:S02]  /*83f0*/  IMAD R42, R42, c[0x0][0x1c0], RZ ;  /* 0x000070002a2a7a24 */ /* 0x000fe400078e02ff */
[----:B------:R-:W-:Y:S01]  /*8400*/  IMAD R0, R0, 0x38, RZ ;  /* 0x0000003800007824 */ /* 0x000fe200078e02ff */
[----:B------:R3:W-:Y:S01]  /*8410*/  RED.E.ADD.F32.FTZ.RN.STRONG.GPU [R38.64], R9 ;  /* 0x000000092600798e */ /* 0x0007e2000c10e78c */
[----:B------:R-:W-:Y:S02]  /*8420*/  IMAD R42, R42, 0x78, RZ ;  /* 0x000000782a2a7824 */ /* 0x000fe400078e02ff */
[----:B------:R-:W-:Y:S04]  /*8430*/  IMAD.MOV.U32 R148, RZ, RZ, c[0x0][0x22c] ;  /* 0x00008b00ff947624 */ /* 0x000fe800078e00ff */
[----:B------:R-:W-:Y:S04]  /*8440*/  IMAD R148, R148, c[0x0][0x1c0], RZ ;  /* 0x0000700094947a24 */ /* 0x000fe800078e02ff */
[----:B------:R-:W-:Y:S04]  /*8450*/  IMAD.SHL.U32 R148, R148, 0x8, RZ ;  /* 0x0000000894947824 */ /* 0x000fe800078e00ff */
[----:B------:R-:W-:Y:S01]  /*8460*/  IMAD.IADD R54, R148, 0x1, R54 ;  /* 0x0000000194367824 */ /* 0x000fe200078e0236 */
[-C--:B-1----:R-:W-:Y:S01]  /*8470*/  LEA.HI.X.SX32 R7, R2, R37.reuse, 0x2, P0 ;  /* 0x0000002502077211 */ /* 0x082fe200000f16ff */
[C---:B------:R-:W-:Y:S01]  /*8480*/  IMAD.IADD R53, R148.reuse, 0x1, R53 ;  /* 0x0000000194357824 */ /* 0x040fe200078e0235 */
[----:B------:R-:W4:Y:S01]  /*8490*/  LDL R2, [R1+0x4] ;  /* 0x0000040001027983 */ /* 0x000f220000100800 */
[----:B------:R-:W-:Y:S01]  /*84a0*/  IMAD.IADD R52, R148, 0x1, R52 ;  /* 0x0000000194347824 */ /* 0x000fe200078e0234 */
[-C--:B--2---:R-:W-:Y:S01]  /*84b0*/  LEA R4, P2, R0, R36.reuse, 0x2 ;  /* 0x0000002400047211 */ /* 0x084fe200078410ff */
[----:B------:R-:W-:Y:S02]  /*84c0*/  IMAD.IADD R53, R148, 0x1, R53 ;  /* 0x0000000194357824 */ /* 0x000fe400078e0235 */
[----:B------:R1:W-:Y:S01]  /*84d0*/  RED.E.ADD.F32.FTZ.RN.STRONG.GPU [R6.64], R10 ;  /* 0x0000000a0600798e */ /* 0x0003e2000c10e78c */
[-C--:B------:R-:W-:Y:S01]  /*84e0*/  LEA R8, P0, R48, R36.reuse, 0x2 ;  /* 0x0000002430087211 */ /* 0x080fe200078010ff */
[----:B------:R-:W-:Y:S01]  /*84f0*/  IMAD.IADD R52, R148, 0x1, R52 ;  /* 0x0000000194347824 */ /* 0x000fe200078e0234 */
[-C--:B------:R-:W-:Y:S02]  /*8500*/  LEA.HI.X.SX32 R5, R0, R37.reuse, 0x2, P2 ;  /* 0x0000002500057211 */ /* 0x080fe400010f16ff */
[----:B------:R-:W2:Y:S01]  /*8510*/  LDL R0, [R1] ;  /* 0x0000000001007983 */ /* 0x000ea20000100800 */
[-C--:B---3--:R-:W-:Y:S01]  /*8520*/  LEA.HI.X.SX32 R9, R48, R37.reuse, 0x2, P0 ;  /* 0x0000002530097211 */ /* 0x088fe200000f16ff */
[----:B------:R-:W-:Y:S01]  /*8530*/  IMAD.MOV.U32 R48, RZ, RZ, c[0x0][0x22c] ;  /* 0x00008b00ff307624 */ /* 0x000fe200078e00ff */
[CC--:B------:R-:W-:Y:S01]  /*8540*/  LEA R46, P6, R53.reuse, R36.reuse, 0x2 ;  /* 0x00000024352e7211 */ /* 0x0c0fe200078c10ff */
[----:B------:R-:W-:Y:S01]  /*8550*/  IMAD.IADD R52, R148, 0x1, R52 ;  /* 0x0000000194347824 */ /* 0x000fe200078e0234 */
[----:B------:R3:W-:Y:S01]  /*8560*/  RED.E.ADD.F32.FTZ.RN.STRONG.GPU [R4.64], R11 ;  /* 0x0000000b0400798e */ /* 0x0007e2000c10e78c */
[----:B------:R-:W-:Y:S01]  /*8570*/  IMAD R48, R48, c[0x0][0x1c0], RZ ;  /* 0x0000700030307a24 */ /* 0x000fe200078e02ff */
[-C--:B------:R-:W-:Y:S03]  /*8580*/  LEA.HI.X.SX32 R47, R53, R37.reuse, 0x2, P6 ;  /* 0x00000025352f7211 */ /* 0x080fe600030f16ff */
[----:B------:R3:W-:Y:S01]  /*8590*/  RED.E.ADD.F32.FTZ.RN.STRONG.GPU [R8.64], R16 ;  /* 0x000000100800798e */ /* 0x0007e2000c10e78c */
[----:B------:R-:W-:Y:S01]  /*85a0*/  IMAD R48, R48, 0x50, RZ ;  /* 0x0000005030307824 */ /* 0x000fe200078e02ff */
[CC--:B-1----:R-:W-:Y:S04]  /*85b0*/  LEA R6, P2, R49.reuse, R36.reuse, 0x2 ;  /* 0x0000002431067211 */ /* 0x0c2fe800078410ff */
[-C--:B------:R-:W-:Y:S01]  /*85c0*/  LEA.HI.X.SX32 R7, R49, R37.reuse, 0x2, P2 ;  /* 0x0000002531077211 */ /* 0x080fe200010f16ff */
[----:B------:R-:W-:Y:S04]  /*85d0*/  IMAD.MOV.U32 R49, RZ, RZ, c[0x0][0x22c] ;  /* 0x00008b00ff317624 */ /* 0x000fe800078e00ff */
[----:B------:R1:W-:Y:S01]  /*85e0*/  RED.E.ADD.F32.FTZ.RN.STRONG.GPU [R6.64], R17 ;  /* 0x000000110600798e */ /* 0x0003e2000c10e78c */
[CC--:B---3--:R-:W-:Y:S01]  /*85f0*/  LEA R4, P0, R48.reuse, R36.reuse, 0x2 ;  /* 0x0000002430047211 */ /* 0x0c8fe200078010ff */
[----:B------:R-:W-:Y:S03]  /*8600*/  IMAD R49, R49, c[0x0][0x1c0], RZ ;  /* 0x0000700031317a24 */ /* 0x000fe600078e02ff */
[-C--:B------:R-:W-:Y:S01]  /*8610*/  LEA.HI.X.SX32 R5, R48, R37.reuse, 0x2, P0 ;  /* 0x0000002530057211 */ /* 0x080fe200000f16ff */
[----:B------:R-:W-:Y:S01]  /*8620*/  IMAD.MOV.U32 R48, RZ, RZ, c[0x0][0x22c] ;  /* 0x00008b00ff307624 */ /* 0x000fe200078e00ff */
[-C--:B------:R-:W-:Y:S01]  /*8630*/  LEA R16, P2, R50, R36.reuse, 0x2 ;  /* 0x0000002432107211 */ /* 0x080fe200078410ff */
[----:B------:R-:W-:Y:S02]  /*8640*/  IMAD R49, R49, 0x60, RZ ;  /* 0x0000006031317824 */ /* 0x000fe400078e02ff */
[----:B------:R3:W-:Y:S01]  /*8650*/  RED.E.ADD.F32.FTZ.RN.STRONG.GPU [R4.64], R18 ;  /* 0x000000120400798e */ /* 0x0007e2000c10e78c */
[----:B------:R-:W-:Y:S02]  /*8660*/  IMAD R48, R48, c[0x0][0x1c0], RZ ;  /* 0x0000700030307a24 */ /* 0x000fe400078e02ff */
[CC--:B------:R-:W-:Y:S02]  /*8670*/  LEA R10, P0, R49.reuse, R36.reuse, 0x2 ;  /* 0x00000024310a7211 */ /* 0x0c0fe400078010ff */
[----:B------:R-:W-:Y:S02]  /*8680*/  IMAD R48, R48, 0x68, RZ ;  /* 0x0000006830307824 */ /* 0x000fe400078e02ff */
[-C--:B------:R-:W-:Y:S03]  /*8690*/  LEA.HI.X.SX32 R11, R49, R37.reuse, 0x2, P0 ;  /* 0x00000025310b7211 */ /* 0x080fe600000f16ff */
[CC--:B------:R-:W-:Y:S04]  /*86a0*/  LEA R8, P3, R48.reuse, R36.reuse, 0x2 ;  /* 0x0000002430087211 */ /* 0x0c0fe800078610ff */
[-C--:B------:R-:W-:Y:S02]  /*86b0*/  LEA.HI.X.SX32 R9, R48, R37.reuse, 0x2, P3 ;  /* 0x0000002530097211 */ /* 0x080fe400018f16ff */
[-C--:B-1----:R-:W-:Y:S02]  /*86c0*/  LEA.HI.X.SX32 R17, R50, R37.reuse, 0x2, P2 ;  /* 0x0000002532117211 */ /* 0x082fe400010f16ff */
[CC--:B------:R-:W-:Y:S03]  /*86d0*/  LEA R6, P2, R43.reuse, R36.reuse, 0x2 ;  /* 0x000000242b067211 */ /* 0x0c0fe600078410ff */
[----:B------:R1:W-:Y:S01]  /*86e0*/  RED.E.ADD.F32.FTZ.RN.STRONG.GPU [R16.64], R19 ;  /* 0x000000131000798e */ /* 0x0003e2000c10e78c */
[-C--:B------:R-:W-:Y:S02]  /*86f0*/  LEA.HI.X.SX32 R7, R43, R37.reuse, 0x2, P2 ;  /* 0x000000252b077211 */ /* 0x080fe400010f16ff */
[CC--:B------:R-:W-:Y:S02]  /*8700*/  LEA R50, P2, R55.reuse, R36.reuse, 0x2 ;  /* 0x0000002437327211 */ /* 0x0c0fe400078410ff */
[----:B------:R1:W-:Y:S01]  /*8710*/  RED.E.ADD.F32.FTZ.RN.STRONG.GPU [R10.64], R12 ;  /* 0x0000000c0a00798e */ /* 0x0003e2000c10e78c */
[CC--:B---3--:R-:W-:Y:S02]  /*8720*/  LEA R4, P0, R42.reuse, R36.reuse, 0x2 ;  /* 0x000000242a047211 */ /* 0x0c8fe400078010ff */
[-C--:B------:R-:W-:Y:S02]  /*8730*/  LEA.HI.X.SX32 R51, R55, R37.reuse, 0x2, P2 ;  /* 0x0000002537337211 */ /* 0x080fe400010f16ff */
[----:B------:R3:W-:Y:S01]  /*8740*/  RED.E.ADD.F32.FTZ.RN.STRONG.GPU [R8.64], R13 ;  /* 0x0000000d0800798e */ /* 0x0007e2000c10e78c */
[-C--:B------:R-:W-:Y:S02]  /*8750*/  LEA.HI.X.SX32 R5, R42, R37.reuse, 0x2, P0 ;  /* 0x000000252a057211 */ /* 0x080fe400000f16ff */
[-C--:B------:R-:W-:Y:S02]  /*8760*/  LEA R48, P0, R54, R36.reuse, 0x2 ;  /* 0x0000002436307211 */ /* 0x080fe400078010ff */
[----:B------:R3:W-:Y:S01]  /*8770*/  RED.E.ADD.F32.FTZ.RN.STRONG.GPU [R6.64], R14 ;  /* 0x0000000e0600798e */ /* 0x0007e2000c10e78c */
[-C--:B------:R-:W-:Y:S02]  /*8780*/  LEA R42, P5, R52, R36.reuse, 0x2 ;  /* 0x00000024342a7211 */ /* 0x080fe400078a10ff */
[-C--:B------:R-:W-:Y:S02]  /*8790*/  LEA.HI.X.SX32 R49, R54, R37.reuse, 0x2, P0 ;  /* 0x0000002536317211 */ /* 0x080fe400000f16ff */
[----:B------:R3:W-:Y:S01]  /*87a0*/  RED.E.ADD.F32.FTZ.RN.STRONG.GPU [R4.64], R15 ;  /* 0x0000000f0400798e */ /* 0x0007e2000c10e78c */
[-C--:B------:R-:W-:Y:S02]  /*87b0*/  LEA.HI.X.SX32 R43, R52, R37.reuse, 0x2, P5 ;  /* 0x00000025342b7211 */ /* 0x080fe400028f16ff */
[CC--:B------:R-:W-:Y:S02]  /*87c0*/  LEA R18, P2, R252.reuse, R36.reuse, 0x2 ;  /* 0x00000024fc127211 */ /* 0x0c0fe400078410ff */
[----:B------:R-:W-:Y:S02]  /*87d0*/  RED.E.ADD.F32.FTZ.RN.STRONG.GPU [R36.64+0x80], R20 ;  /* 0x000080142400798e */ /* 0x000fe4000c10e78c */
[-C--:B-1----:R-:W-:Y:S02]  /*87e0*/  LEA.HI.X.SX32 R19, R252, R37.reuse, 0x2, P2 ;  /* 0x00000025fc137211 */ /* 0x082fe400010f16ff */
[-C--:B------:R-:W-:Y:S01]  /*87f0*/  LEA R16, P0, R251, R36.reuse, 0x2 ;  /* 0x00000024fb107211 */ /* 0x080fe200078010ff */
[----:B------:R-:W-:Y:S01]  /*8800*/  RED.E.ADD.F32.FTZ.RN.STRONG.GPU [R44.64+0x80], R21 ;  /* 0x000080152c00798e */ /* 0x000fe2000c10e78c */
[-C--:B------:R-:W-:Y:S02]  /*8810*/  LEA R12, P5, R249, R36.reuse, 0x2 ;  /* 0x00000024f90c7211 */ /* 0x080fe400078a10ff */
[-C--:B------:R-:W-:Y:S02]  /*8820*/  LEA.HI.X.SX32 R17, R251, R37.reuse, 0x2, P0 ;  /* 0x00000025fb117211 */ /* 0x080fe400000f16ff */
[----:B------:R-:W-:Y:S01]  /*8830*/  RED.E.ADD.F32.FTZ.RN.STRONG.GPU [R50.64], R22 ;  /* 0x000000163200798e */ /* 0x000fe2000c10e78c */
[-C--:B---3--:R-:W-:Y:S04]  /*8840*/  LEA.HI.X.SX32 R13, R249, R37.reuse, 0x2, P5 ;  /* 0x00000025f90d7211 */ /* 0x088fe800028f16ff */
[----:B------:R-:W-:Y:S01]  /*8850*/  RED.E.ADD.F32.FTZ.RN.STRONG.GPU [R48.64], R23 ;  /* 0x000000173000798e */ /* 0x000fe2000c10e78c */
[-C--:B------:R-:W-:Y:S02]  /*8860*/  LEA R14, P6, R250, R36.reuse, 0x2 ;  /* 0x00000024fa0e7211 */ /* 0x080fe400078c10ff */
[-C--:B------:R-:W-:Y:S02]  /*8870*/  LEA R6, P2, R246, R36.reuse, 0x2 ;  /* 0x00000024f6067211 */ /* 0x080fe400078410ff */
[----:B------:R-:W-:Y:S01]  /*8880*/  RED.E.ADD.F32.FTZ.RN.STRONG.GPU [R46.64], R24 ;  /* 0x000000182e00798e */ /* 0x000fe2000c10e78c */
[-C--:B------:R-:W-:Y:S02]  /*8890*/  LEA.HI.X.SX32 R15, R250, R37.reuse, 0x2, P6 ;  /* 0x00000025fa0f7211 */ /* 0x080fe400030f16ff */
[-C--:B------:R-:W-:Y:S02]  /*88a0*/  LEA.HI.X.SX32 R7, R246, R37.reuse, 0x2, P2 ;  /* 0x00000025f6077211 */ /* 0x080fe400010f16ff */
[----:B------:R-:W-:Y:S01]  /*88b0*/  RED.E.ADD.F32.FTZ.RN.STRONG.GPU [R42.64], R25 ;  /* 0x000000192a00798e */ /* 0x000fe2000c10e78c */
[----:B------:R-:W-:Y:S01]  /*88c0*/  PLOP3.LUT P2, PT, PT, PT, UP0, 0x80, 0x0 ;  /* 0x000000000000781c */ /* 0x000fe20003f4f008 */
[----:B------:R-:W-:Y:S03]  /*88d0*/  @UP3 UIADD3 UR10, UP0, UR10, -0x200, URZ ;  /* 0xfffffe000a0a3890 */ /* 0x000fe6000ff1e03f */
[----:B------:R-:W-:Y:S01]  /*88e0*/  LDSM.16.MT88.4 R20, [R3+0x14800] ;  /* 0x014800000314783b */ /* 0x000fe20000004200 */
[----:B------:R-:W-:Y:S01]  /*88f0*/  @UP3 UIADD3.X UR9, UR9, -0x1, URZ, UP0, !UPT ;  /* 0xffffffff09093890 */ /* 0x000fe200087fe43f */
[CC--:B----4-:R-:W-:Y:S04]  /*8900*/  LEA R40, P4, R2.reuse, R36.reuse, 0x2 ;  /* 0x0000002402287211 */ /* 0x0d0fe800078810ff */
[-C--:B------:R-:W-:Y:S02]  /*8910*/  LEA.HI.X.SX32 R41, R2, R37.reuse, 0x2, P4 ;  /* 0x0000002502297211 */ /* 0x080fe400020f16ff */
[-C--:B------:R-:W-:Y:S03]  /*8920*/  LEA R10, P4, R248, R36.reuse, 0x2 ;  /* 0x00000024f80a7211 */ /* 0x080fe600078810ff */
[----:B------:R-:W-:Y:S01]  /*8930*/  RED.E.ADD.F32.FTZ.RN.STRONG.GPU [R40.64], R26 ;  /* 0x0000001a2800798e */ /* 0x000fe2000c10e78c */
[-C--:B--2---:R-:W-:Y:S02]  /*8940*/  LEA R38, P3, R0, R36.reuse, 0x2 ;  /* 0x0000002400267211 */ /* 0x084fe400078610ff */
[-C--:B------:R-:W-:Y:S02]  /*8950*/  LEA.HI.X.SX32 R11, R248, R37.reuse, 0x2, P4 ;  /* 0x00000025f80b7211 */ /* 0x080fe400020f16ff */
[-C--:B------:R-:W-:Y:S01]  /*8960*/  LEA.HI.X.SX32 R39, R0, R37.reuse, 0x2, P3 ;  /* 0x0000002500277211 */ /* 0x080fe200018f16ff */
[----:B------:R-:W-:Y:S01]  /*8970*/  IMAD.IADD R0, R147, 0x1, R246 ;  /* 0x0000000193007824 */ /* 0x000fe200078e02f6 */
[CC--:B------:R-:W-:Y:S03]  /*8980*/  LEA R8, P3, R247.reuse, R36.reuse, 0x2 ;  /* 0x00000024f7087211 */ /* 0x0c0fe600078610ff */
[----:B------:R-:W-:Y:S01]  /*8990*/  RED.E.ADD.F32.FTZ.RN.STRONG.GPU [R38.64], R27 ;  /* 0x0000001b2600798e */ /* 0x000fe2000c10e78c */
[-C--:B------:R-:W-:Y:S02]  /*89a0*/  LEA.HI.X.SX32 R9, R247, R37.reuse, 0x2, P3 ;  /* 0x00000025f7097211 */ /* 0x080fe400018f16ff */
[C---:B------:R-:W-:Y:S02]  /*89b0*/  LEA R4, P0, R0.reuse, R36, 0x2 ;  /* 0x0000002400047211 */ /* 0x040fe400078010ff */
[----:B------:R-:W-:Y:S02]  /*89c0*/  RED.E.ADD.F32.FTZ.RN.STRONG.GPU [R18.64], R32 ;  /* 0x000000201200798e */ /* 0x000fe4000c10e78c */
[----:B------:R-:W-:Y:S01]  /*89d0*/  LEA.HI.X.SX32 R5, R0, R37, 0x2, P0 ;  /* 0x0000002500057211 */ /* 0x000fe200000f16ff */
[----:B------:R-:W-:Y:S01]  /*89e0*/  IMAD.MOV.U32 R0, RZ, RZ, 0x40 ;  /* 0x00000040ff007424 */ /* 0x000fe200078e00ff */
[----:B------:R-:W-:Y:S01]  /*89f0*/  PLOP3.LUT P0, PT, PT, PT, UP2, 0x80, 0x0 ;  /* 0x000000000000781c */ /* 0x000fe20003f0f028 */
[----:B------:R-:W-:Y:S03]  /*8a00*/  RED.E.ADD.F32.FTZ.RN.STRONG.GPU [R16.64], R33 ;  /* 0x000000211000798e */ /* 0x000fe6000c10e78c */
[----:B------:R-:W-:Y:S02]  /*8a10*/  SEL R173, R0, 0xffffffc0, !P1 ;  /* 0xffffffc000ad7807 */ /* 0x000fe40004800000 */
[----:B------:R-:W-:Y:S03]  /*8a20*/  RED.E.ADD.F32.FTZ.RN.STRONG.GPU [R14.64], R34 ;  /* 0x000000220e00798e */ /* 0x000fe6000c10e78c */
[----:B------:R-:W-:Y:S02]  /*8a30*/  IMAD.IADD R0, R173, 0x1, R172 ;  /* 0x00000001ad007824 */ /* 0x000fe400078e02ac */
[----:B------:R-:W-:Y:S05]  /*8a40*/  RED.E.ADD.F32.FTZ.RN.STRONG.GPU [R12.64], R35 ;  /* 0x000000230c00798e */ /* 0x000fea000c10e78c */
[----:B------:R-:W-:Y:S05]  /*8a50*/  RED.E.ADD.F32.FTZ.RN.STRONG.GPU [R10.64], R28 ;  /* 0x0000001c0a00798e */ /* 0x000fea000c10e78c */
[----:B------:R-:W-:Y:S05]  /*8a60*/  RED.E.ADD.F32.FTZ.RN.STRONG.GPU [R8.64], R29 ;  /* 0x0000001d0800798e */ /* 0x000fea000c10e78c */
[----:B------:R-:W-:Y:S05]  /*8a70*/  RED.E.ADD.F32.FTZ.RN.STRONG.GPU [R6.64], R30 ;  /* 0x0000001e0600798e */ /* 0x000fea000c10e78c */
[----:B------:R-:W-:Y:S05]  /*8a80*/  LDSM.16.MT88.4 R8, [R172] ;  /* 0x00000000ac08783b */ /* 0x000fea0000004200 */
[----:B------:R-:W-:Y:S05]  /*8a90*/  RED.E.ADD.F32.FTZ.RN.STRONG.GPU [R4.64], R31 ;  /* 0x0000001f0400798e */ /* 0x000fea000c10e78c */
[----:B------:R-:W1:Y:S05]  /*8aa0*/  LDSM.16.MT88.4 R4, [R3+0x14000] ;  /* 0x014000000304783b */ /* 0x000e6a0000004200 */
[----:B------:R-:W2:Y:S05]  /*8ab0*/  LDSM.16.MT88.4 R12, [R3+0x18000] ;  /* 0x01800000030c783b */ /* 0x000eaa0000004200 */
[----:B------:R-:W3:Y:S05]  /*8ac0*/  LDSM.16.MT88.4 R16, [R0] ;  /* 0x000000000010783b */ /* 0x000eea0000004200 */
[----:B------:R-:W4:Y:S05]  /*8ad0*/  LDSM.16.MT88.4 R24, [R172+0x800] ;  /* 0x00080000ac18783b */ /* 0x000f2a0000004200 */
[----:B------:R-:W3:Y:S05]  /*8ae0*/  LDSM.16.MT88.4 R32, [R3+0x18800] ;  /* 0x018800000320783b */ /* 0x000eea0000004200 */
[----:B------:R-:W3:Y:S05]  /*8af0*/  LDSM.16.MT88.4 R28, [R0+0x800] ;  /* 0x00080000001c783b */ /* 0x000eea0000004200 */
[----:B------:R-:W-:Y:S05]  /*8b00*/  LDSM.16.MT88.4 R36, [R3+0x19000] ;  /* 0x019000000324783b */ /* 0x000fea0000004200 */
[----:B------:R-:W-:Y:S01]  /*8b10*/  LDSM.16.MT88.4 R40, [R0+0x1000] ;  /* 0x001000000028783b */ /* 0x000fe20000004200 */
        /* <DEDUP_REMOVED lines=8> */
[----:B------:R-:W1:Y:S07]  /*8ba0*/  LDSM.16.MT88.4 R12, [R172+0x1000] ;  /* 0x00100000ac0c783b */ /* 0x000e6e0000004200 */
[----:B------:R-:W-:Y:S01]  /*8bb0*/  HMMA.16816.F32.BF16 R128, R4, R18, R128 ;  /* 0x000000120480723c */ /* 0x000fe20000041880 */
[----:B------:R-:W-:Y:S05]  /*8bc0*/  LDSM.16.MT88.4 R4, [R3+0x15800] ;  /* 0x015800000304783b */ /* 0x000fea0000004200 */
[----:B------:R-:W2:Y:S02]  /*8bd0*/  LDSM.16.MT88.4 R16, [R172+0x1800] ;  /* 0x00180000ac10783b */ /* 0x000ea40000004200 */
[-C--:B----4-:R-:W-:Y:S08]  /*8be0*/  HMMA.16816.F32.BF16 R100, R20, R24.reuse, R100 ;  /* 0x000000181464723c */ /* 0x090ff00000041864 */
[C---:B------:R-:W-:Y:S08]  /*8bf0*/  HMMA.16816.F32.BF16 R104, R32.reuse, R24, R104 ;  /* 0x000000182068723c */ /* 0x040ff00000041868 */
[-C--:B------:R-:W-:Y:S08]  /*8c00*/  HMMA.16816.F32.BF16 R108, R32, R26.reuse, R108 ;  /* 0x0000001a206c723c */ /* 0x080ff0000004186c */
[C---:B------:R-:W-:Y:S01]  /*8c10*/  HMMA.16816.F32.BF16 R112, R20.reuse, R26, R112 ;  /* 0x0000001a1470723c */ /* 0x040fe20000041870 */
[----:B------:R-:W3:Y:S07]  /*8c20*/  LDSM.16.MT88.4 R24, [R3+0x19800] ;  /* 0x019800000318783b */ /* 0x000eee0000004200 */
[-C--:B------:R-:W-:Y:S08]  /*8c30*/  HMMA.16816.F32.BF16 R116, R20, R28.reuse, R116 ;  /* 0x0000001c1474723c */ /* 0x080ff00000041874 */
[C---:B------:R-:W-:Y:S08]  /*8c40*/  HMMA.16816.F32.BF16 R120, R32.reuse, R28, R120 ;  /* 0x0000001c2078723c */ /* 0x040ff00000041878 */
[-C--:B------:R-:W-:Y:S01]  /*8c50*/  HMMA.16816.F32.BF16 R124, R32, R30.reuse, R124 ;  /* 0x0000001e207c723c */ /* 0x080fe2000004187c */
[----:B------:R-:W4:Y:S07]  /*8c60*/  LDSM.16.MT88.4 R32, [R0+0x1800] ;  /* 0x001800000020783b */ /* 0x000f2e0000004200 */
        /* <DEDUP_REMOVED lines=16> */
[C---:B---3--:R-:W-:Y:S08]  /*8d70*/  HMMA.16816.F32.BF16 R104, R24.reuse, R16, R104 ;  /* 0x000000101868723c */ /* 0x048ff00000041868 */
[-C--:B------:R-:W-:Y:S08]  /*8d80*/  HMMA.16816.F32.BF16 R108, R24, R18.reuse, R108 ;  /* 0x00000012186c723c */ /* 0x080ff0000004186c */
[C---:B------:R-:W-:Y:S01]  /*8d90*/  HMMA.16816.F32.BF16 R112, R4.reuse, R18, R112 ;  /* 0x000000120470723c */ /* 0x040fe20000041870 */
[----:B------:R-:W2:Y:S07]  /*8da0*/  LDSM.16.MT88.4 R16, [R172+0x2800] ;  /* 0x00280000ac10783b */ /* 0x000eae0000004200 */
[-C--:B----4-:R-:W-:Y:S08]  /*8db0*/  HMMA.16816.F32.BF16 R116, R4, R32.reuse, R116 ;  /* 0x000000200474723c */ /* 0x090ff00000041874 */
        /* <DEDUP_REMOVED lines=179> */
.L_x_311:
        /* <DEDUP_REMOVED lines=19> */
.L_x_312:
[----:B-1----:R-:W1:Y:S01]  /*9a20*/  S2R R4, SR_TID.X ;  /* 0x0000000000047919 */ /* 0x002e620000002100 */
[----:B------:R-:W-:Y:S01]  /*9a30*/  USHF.L.U32 UR5, UR16, 0x7, URZ ;  /* 0x0000000710057899 */ /* 0x000fe2000800063f */
[----:B------:R-:W-:Y:S01]  /*9a40*/  BSSY B0, `(.L_x_313) ;  /* 0x000002d000007945 */ /* 0x000fe20003800000 */
[----:B------:R-:W-:Y:S01]  /*9a50*/  ULDC.64 UR6, c[0x0][0x3a0] ;  /* 0x0000e80000067ab9 */ /* 0x000fe20000000a00 */
[----:B------:R-:W-:Y:S01]  /*9a60*/  BAR.SYNC.DEFER_BLOCKING 0x0 ;  /* 0x0000000000007b1d */ /* 0x000fe20000010000 */
[----:B------:R-:W-:Y:S02]  /*9a70*/  USHF.R.S32.HI UR8, URZ, 0x1f, UR5 ;  /* 0x0000001f3f087899 */ /* 0x000fe40008011405 */
[----:B------:R-:W-:Y:S02]  /*9a80*/  IMAD.U32 R13, RZ, RZ, UR5 ;  /* 0x00000005ff0d7e24 */ /* 0x000fe4000f8e00ff */
[----:B------:R-:W-:-:S04]  /*9a90*/  UIMAD UR4, UR8, UR6, URZ ;  /* 0x00000006080472a4 */ /* 0x000fc8000f8e023f */
[----:B------:R-:W-:-:S03]  /*9aa0*/  UIMAD UR4, UR5, UR7, UR4 ;  /* 0x00000007050472a4 */ /* 0x000fc6000f8e0204 */
[----:B------:R-:W-:Y:S02]  /*9ab0*/  ULDC.64 UR6, c[0x0][0x3b8] ;  /* 0x0000ee0000067ab9 */ /* 0x000fe40000000a00 */
[----:B------:R-:W-:-:S04]  /*9ac0*/  UIMAD UR6, UR61, UR6, URZ ;  /* 0x000000063d0672a4 */ /* 0x000fc8000f8e023f */
[----:B------:R-:W-:Y:S01]  /*9ad0*/  UIMAD UR6, UR40, UR7, UR6 ;  /* 0x00000007280672a4 */ /* 0x000fe2000f8e0206 */
[----:B-1----:R-:W-:-:S04]  /*9ae0*/  SHF.R.S32.HI R2, RZ, 0x1f, R4 ;  /* 0x0000001fff027819 */ /* 0x002fc80000011404 */
[----:B------:R-:W-:Y:S01]  /*9af0*/  LEA.HI R2, R2, R4, RZ, 0x3 ;  /* 0x0000000402027211 */ /* 0x000fe200078f18ff */
[----:B------:R1:W2:Y:S03]  /*9b00*/  LDS.128 R20, [R146+0xd000] ;  /* 0x00d0000092147984 */ /* 0x0002a60000000c00 */
[----:B------:R-:W-:Y:S01]  /*9b10*/  LOP3.LUT R0, R2, 0xfffffff8, RZ, 0xc0, !PT ;  /* 0xfffffff802007812 */ /* 0x000fe200078ec0ff */
[----:B------:R1:W3:Y:S04]  /*9b20*/  LDS.128 R24, [R146+0xe000] ;  /* 0x00e0000092187984 */ /* 0x0002e80000000c00 */
[----:B------:R-:W-:Y:S01]  /*9b30*/  IMAD.IADD R0, R4, 0x1, -R0 ;  /* 0x0000000104007824 */ /* 0x000fe200078e0a00 */
[----:B------:R1:W4:Y:S03]  /*9b40*/  LDS.128 R28, [R146+0xf000] ;  /* 0x00f00000921c7984 */ /* 0x0003260000000c00 */
[----:B------:R-:W-:Y:S01]  /*9b50*/  IMAD.SHL.U32 R6, R0, 0x8, RZ ;  /* 0x0000000800067824 */ /* 0x000fe200078e00ff */
[----:B------:R1:W1:Y:S01]  /*9b60*/  LDS.128 R32, [R146+0x10000] ;  /* 0x0100000092207984 */ /* 0x0002620000000c00 */
[----:B------:R-:W-:Y:S01]  /*9b70*/  IMAD.U32 R0, RZ, RZ, UR4 ;  /* 0x00000004ff007e24 */ /* 0x000fe2000f8e00ff */
[----:B------:R-:W-:-:S02]  /*9b80*/  UIMAD UR4, UR16, -0x80, UR14 ;  /* 0xffffff80100478a4 */ /* 0x000fc4000f8e020e */
[----:B------:R1:W1:Y:S01]  /*9b90*/  LDS.128 R36, [R146+0x11000] ;  /* 0x0110000092247984 */ /* 0x0002620000000c00 */
[----:B------:R-:W-:-:S03]  /*9ba0*/  SHF.R.S32.HI R7, RZ, 0x1f, R6 ;  /* 0x0000001fff077819 */ /* 0x000fc60000011406 */
[----:B------:R1:W1:Y:S02]  /*9bb0*/  LDS.128 R40, [R146+0x12000] ;  /* 0x0120000092287984 */ /* 0x0002640000000c00 */
[----:B------:R-:W-:Y:S02]  /*9bc0*/  IMAD.WIDE.U32 R4, R13, c[0x0][0x3a0], R6 ;  /* 0x0000e8000d047a25 */ /* 0x000fe400078e0006 */
[----:B------:R1:W1:Y:S03]  /*9bd0*/  LDS.128 R44, [R146+0x13000] ;  /* 0x01300000922c7984 */ /* 0x0002660000000c00 */
[----:B------:R-:W-:-:S04]  /*9be0*/  IADD3 R4, P0, R4, UR11, RZ ;  /* 0x0000000b04047c10 */ /* 0x000fc8000ff1e0ff */
[----:B------:R-:W-:Y:S02]  /*9bf0*/  IADD3.X R5, R5, UR15, R0, P0, !PT ;  /* 0x0000000f05057c10 */ /* 0x000fe400087fe400 */
[----:B------:R-:W-:Y:S01]  /*9c00*/  SHF.R.S32.HI R0, RZ, 0x3, R2 ;  /* 0x00000003ff007819 */ /* 0x000fe20000011402 */
[----:B------:R-:W-:-:S03]  /*9c10*/  IMAD.U32 R2, RZ, RZ, UR40 ;  /* 0x00000028ff027e24 */ /* 0x000fc6000f8e00ff */
[----:B------:R-:W-:Y:S01]  /*9c20*/  ISETP.GE.AND P4, PT, R0, UR4, PT ;  /* 0x0000000400007c0c */ /* 0x000fe2000bf86270 */
[----:B------:R-:W-:Y:S01]  /*9c30*/  IMAD.WIDE.U32 R4, R2, c[0x0][0x3b8], R4 ;  /* 0x0000ee0002047a25 */ /* 0x000fe200078e0004 */
[----:B------:R-:W-:-:S04]  /*9c40*/  SHF.R.S32.HI R14, RZ, 0x1f, R0 ;  /* 0x0000001fff0e7819 */ /* 0x000fc80000011400 */
[----:B------:R-:W-:-:S07]  /*9c50*/  IADD3 R12, R5, UR6, RZ ;  /* 0x00000006050c7c10 */ /* 0x000fce000fffe0ff */
[----:B------:R-:W-:Y:S05]  /*9c60*/  @P4 BRA `(.L_x_314) ;  /* 0x000000a000004947 */ /* 0x000fea0003800000 */
[----:B--234-:R-:W2:Y:S01]  /*9c70*/  LDS.128 R16, [R146+0xc000] ;  /* 0x00c0000092107984 */ /* 0x01cea20000000c00 */
        /* <DEDUP_REMOVED lines=9> */
.L_x_314:
[----:B--234-:R-:W-:Y:S05]  /*9d10*/  BSYNC B0 ;  /* 0x0000000000007941 */ /* 0x01cfea0003800000 */
.L_x_313:
[----:B------:R-:W-:Y:S01]  /*9d20*/  IADD3 R2, R0, 0x20, RZ ;  /* 0x0000002000027810 */ /* 0x000fe20007ffe0ff */
[----:B------:R-:W-:Y:S03]  /*9d30*/  BSSY B0, `(.L_x_315) ;  /* 0x000000e000007945 */ /* 0x000fe60003800000 */
[----:B------:R-:W-:-:S13]  /*9d40*/  ISETP.GE.AND P3, PT, R2, UR4, PT ;  /* 0x0000000402007c0c */ /* 0x000fda000bf66270 */
[----:B------:R-:W-:Y:S05]  /*9d50*/  @P3 BRA `(.L_x_316) ;  /* 0x000000b000003947 */ /* 0x000fea0003800000 */
[----:B------:R-:W-:Y:S02]  /*9d60*/  IADD3 R2, P0, R0, 0x20, RZ ;  /* 0x0000002000027810 */ /* 0x000fe40007f1e0ff */
[----:B------:R-:W-:-:S03]  /*9d70*/  MOV R9, R12 ;  /* 0x0000000c00097202 */ /* 0x000fc60000000f00 */
[----:B------:R-:W-:-:S04]  /*9d80*/  IMAD.X R8, RZ, RZ, R14, P0 ;  /* 0x000000ffff087224 */ /* 0x000fc800000e060e */
[----:B------:R-:W-:Y:S02]  /*9d90*/  IMAD R10, R8, c[0x0][0x3a0], RZ ;  /* 0x0000e800080a7a24 */ /* 0x000fe400078e02ff */
[----:B------:R-:W-:-:S04]  /*9da0*/  IMAD.MOV.U32 R8, RZ, RZ, R4 ;  /* 0x000000ffff087224 */ /* 0x000fc800078e0004 */
[----:B------:R-:W-:-:S04]  /*9db0*/  IMAD.WIDE.U32 R8, R2, c[0x0][0x3a0], R8 ;  /* 0x0000e80002087a25 */ /* 0x000fc800078e0008 */
[----:B------:R-:W-:Y:S01]  /*9dc0*/  IMAD R2, R2, c[0x0][0x3a4], R10 ;  /* 0x0000e90002027a24 */ /* 0x000fe200078e020a */
[----:B------:R-:W-:-:S04]  /*9dd0*/  LEA R10, P0, R8, c[0x0][0x340], 0x1 ;  /* 0x0000d000080a7a11 */ /* 0x000fc800078008ff */
[----:B------:R-:W-:-:S04]  /*9de0*/  IADD3 R2, R2, R9, RZ ;  /* 0x0000000902027210 */ /* 0x000fc80007ffe0ff */
[----:B------:R-:W-:-:S05]  /*9df0*/  LEA.HI.X R11, R8, c[0x0][0x344], R2, 0x1, P0 ;  /* 0x0000d100080b7a11 */ /* 0x000fca00000f0c02 */
[----:B------:R2:W-:Y:S02]  /*9e00*/  STG.E.128 [R10.64], R20 ;  /* 0x000000140a007986 */ /* 0x0005e4000c101d0c */
.L_x_316:
[----:B------:R-:W-:Y:S05]  /*9e10*/  BSYNC B0 ;  /* 0x0000000000007941 */ /* 0x000fea0003800000 */
.L_x_315:
[----:B------:R-:W-:Y:S01]  /*9e20*/  IADD3 R2, R0, 0x40, RZ ;  /* 0x0000004000027810 */ /* 0x000fe20007ffe0ff */
[----:B------:R-:W-:Y:S03]  /*9e30*/  BSSY B0, `(.L_x_317) ;  /* 0x000000e000007945 */ /* 0x000fe60003800000 */
[----:B------:R-:W-:-:S13]  /*9e40*/  ISETP.GE.AND P2, PT, R2, UR4, PT ;  /* 0x0000000402007c0c */ /* 0x000fda000bf46270 */
        /* <DEDUP_REMOVED lines=11> */
[----:B------:R2:W-:Y:S02]  /*9f00*/  STG.E.128 [R10.64], R24 ;  /* 0x000000180a007986 */ /* 0x0005e4000c101d0c */
.L_x_318:
[----:B------:R-:W-:Y:S05]  /*9f10*/  BSYNC B0 ;  /* 0x0000000000007941 */ /* 0x000fea0003800000 */
.L_x_317:
[----:B------:R-:W-:Y:S01]  /*9f20*/  IADD3 R2, R0, 0x60, RZ ;  /* 0x0000006000027810 */ /* 0x000fe20007ffe0ff */
[----:B------:R-:W-:Y:S03]  /*9f30*/  BSSY B0, `(.L_x_319) ;  /* 0x000000d000007945 */ /* 0x000fe60003800000 */
[----:B------:R-:W-:-:S13]  /*9f40*/  ISETP.GE.AND P1, PT, R2, UR4, PT ;  /* 0x0000000402007c0c */ /* 0x000fda000bf26270 */
        /* <DEDUP_REMOVED lines=10> */
[----:B------:R2:W-:Y:S02]  /*9ff0*/  STG.E.128 [R4.64], R28 ;  /* 0x0000001c04007986 */ /* 0x0005e4000c101d0c */
.L_x_320:
[----:B------:R-:W-:Y:S05]  /*a000*/  BSYNC B0 ;  /* 0x0000000000007941 */ /* 0x000fea0003800000 */
.L_x_319:
[----:B------:R-:W-:Y:S01]  /*a010*/  ULDC.64 UR6, c[0x0][0x3a8] ;  /* 0x0000ea0000067ab9 */ /* 0x000fe20000000a00 */
[----:B------:R-:W-:Y:S01]  /*a020*/  IMAD.WIDE.U32 R6, R13, c[0x0][0x3a8], R6 ;  /* 0x0000ea000d067a25 */ /* 0x000fe200078e0006 */
[----:B------:R-:W-:Y:S01]  /*a030*/  UIMAD UR4, UR8, UR6, URZ ;  /* 0x00000006080472a4 */ /* 0x000fe2000f8e023f */
[----:B------:R-:W-:Y:S03]  /*a040*/  BSSY B0, `(.L_x_321) ;  /* 0x0000015000007945 */ /* 0x000fe60003800000 */
[----:B------:R-:W-:Y:S01]  /*a050*/  UIMAD UR5, UR5, UR7, UR4 ;  /* 0x00000007050572a4 */ /* 0x000fe2000f8e0204 */
[----:B--2---:R-:W-:-:S05]  /*a060*/  IADD3 R4, P0, R6, UR9, RZ ;  /* 0x0000000906047c10 */ /* 0x004fca000ff1e0ff */
        /* <DEDUP_REMOVED lines=18> */
.L_x_322:
[----:B------:R-:W-:Y:S05]  /*a190*/  BSYNC B0 ;  /* 0x0000000000007941 */ /* 0x000fea0003800000 */
.L_x_321:
        /* <DEDUP_REMOVED lines=13> */
.L_x_324:
[----:B------:R-:W-:Y:S05]  /*a270*/  BSYNC B0 ;  /* 0x0000000000007941 */ /* 0x000fea0003800000 */
.L_x_323:
        /* <DEDUP_REMOVED lines=13> */
.L_x_326:
[----:B------:R-:W-:Y:S05]  /*a350*/  BSYNC B0 ;  /* 0x0000000000007941 */ /* 0x000fea0003800000 */
.L_x_325:
        /* <DEDUP_REMOVED lines=10> */
[----:B-1----:R1:W-:Y:S02]  /*a400*/  STG.E.128 [R4.64], R44 ;  /* 0x0000002c04007986 */ /* 0x0023e4000c101d0c */
.L_x_307:
[----:B------:R-:W-:Y:S05]  /*a410*/  BSYNC B1 ;  /* 0x0000000000017941 */ /* 0x000fea0003800000 */
.L_x_285:
        /* <DEDUP_REMOVED lines=11> */
.L_x_327:
[----:B------:R-:W-:Y:S05]  /*a4d0*/  EXIT ;  /* 0x000000000000794d */ /* 0x000fea0003800000 */
.L_x_329:
        /* <DEDUP_REMOVED lines=10> */
.L_x_1257:


//--------------------- .text._ZN5flash44flash_bwd_dq_dk_dv_loop_seqk_parallel_kernelI23Flash_bwd_kernel_traitsILi64ELi128ELi128ELi8ELi4ELi4ELi4ELb0ELb0EN7cutlass10bfloat16_tE19Flash_kernel_traitsILi64ELi128ELi128ELi8ES3_EELb0ELb1ELb0ELb1ELb0ELb0ELb0EEEvNS_16Flash_bwd_paramsE --------------------------
	.section	.text._ZN5flash44flash_bwd_dq_dk_dv_loop_seqk_parallel_kernelI23Flash_bwd_kernel_traitsILi64ELi128ELi128ELi8ELi4ELi4ELi4ELb0ELb0EN7cutlass10bfloat16_tE19Flash_kernel_traitsILi64ELi128ELi128ELi8ES3_EELb0ELb1ELb0ELb1ELb0ELb0ELb0EEEvNS_16Flash_bwd_paramsE,"ax",@progbits
	.sectioninfo	@"SHI_REGISTERS=255"
	.align	128
        .global         _ZN5flash44flash_bwd_dq_dk_dv_loop_seqk_parallel_kernelI23Flash_bwd_kernel_traitsILi64ELi128ELi128ELi8ELi4ELi4ELi4ELb0ELb0EN7cutlass10bfloat16_tE19Flash_kernel_traitsILi64ELi128ELi128ELi8ES3_EELb0ELb1ELb0ELb1ELb0ELb0ELb0EEEvNS_16Flash_bwd_paramsE
        .type           _ZN5flash44flash_bwd_dq_dk_dv_loop_seqk_parallel_kernelI23Flash_bwd_kernel_traitsILi64ELi128ELi128ELi8ELi4ELi4ELi4ELb0ELb0EN7cutlass10bfloat16_tE19Flash_kernel_traitsILi64ELi128ELi128ELi8ES3_EELb0ELb1ELb0ELb1ELb0ELb0ELb0EEEvNS_16Flash_bwd_paramsE,@function
        .size           _ZN5flash44flash_bwd_dq_dk_dv_loop_seqk_parallel_kernelI23Flash_bwd_kernel_traitsILi64ELi128ELi128ELi8ELi4ELi4ELi4ELb0ELb0EN7cutlass10bfloat16_tE19Flash_kernel_traitsILi64ELi128ELi128ELi8ES3_EELb0ELb1ELb0ELb1ELb0ELb0ELb0EEEvNS_16Flash_bwd_paramsE,(.L_x_1258 - _ZN5flash44flash_bwd_dq_dk_dv_loop_seqk_parallel_kernelI23Flash_bwd_kernel_traitsILi64ELi128ELi128ELi8ELi4ELi4ELi4ELb0ELb0EN7cutlass10bfloat16_tE19Flash_kernel_traitsILi64ELi128ELi128ELi8ES3_EELb0ELb1ELb0ELb1ELb0ELb0ELb0EEEvNS_16Flash_bwd_paramsE)
        .other          _ZN5flash44flash_bwd_dq_dk_dv_loop_seqk_parallel_kernelI23Flash_bwd_kernel_traitsILi64ELi128ELi128ELi8ELi4ELi4ELi4ELb0ELb0EN7cutlass10bfloat16_tE19Flash_kernel_traitsILi64ELi128ELi128ELi8ES3_EELb0ELb1ELb0ELb1ELb0ELb0ELb0EEEvNS_16Flash_bwd_paramsE,@"STO_CUDA_ENTRY STV_DEFAULT"
_ZN5flash44flash_bwd_dq_dk_dv_loop_seqk_parallel_kernelI23Flash_bwd_kernel_traitsILi64ELi128ELi128ELi8ELi4ELi4ELi4ELb0ELb0EN7cutlass10bfloat16_tE19Flash_kernel_traitsILi64ELi128ELi128ELi8ES3_EELb0ELb1ELb0ELb1ELb0ELb0ELb0EEEvNS_16Flash_bwd_paramsE:
.text._ZN5flash44flash_bwd_dq_dk_dv_loop_seqk_parallel_kernelI23Flash_bwd_kernel_traitsILi64ELi128ELi128ELi8ELi4ELi4ELi4ELb0ELb0EN7cutlass10bfloat16_tE19Flash_kernel_traitsILi64ELi128ELi128ELi8ES3_EELb0ELb1ELb0ELb1ELb0ELb0ELb0EEEvNS_16Flash_bwd_paramsE:
        /* <DEDUP_REMOVED lines=32> */
[CC--:B------:R-:W-:Y:S01]  /*0200*/  LEA.HI R6, R11.reuse, R12.reuse, RZ, 0x4 ;  /* 0x0000000c0b067211 */ /* 0x0c0fe200078f20ff */
[----:B------:R-:W-:Y:S01]  /*0210*/  UIMAD UR49, UR38, UR48, URZ ;  /* 0x00000030263172a4 */ /* 0x000fe2000f8e023f */
[--C-:B------:R-:W-:Y:S01]  /*0220*/  SHF.R.S32.HI R3, RZ, 0x5, R2.reuse ;  /* 0x00000005ff037819 */ /* 0x100fe20000011402 */
[----:B---3--:R-:W-:Y:S01]  /*0230*/  USHF.L.U32 UR4, UR35, 0x7, URZ ;  /* 0x0000000723047899 */ /* 0x008fe2000800063f */
[----:B------:R-:W-:Y:S01]  /*0240*/  SHF.R.S32.HI R0, RZ, 0x1f, R2 ;  /* 0x0000001fff007819 */ /* 0x000fe20000011402 */
[----:B------:R-:W-:Y:S01]  /*0250*/  USHF.R.S32.HI UR6, URZ, 0x1f, UR35 ;  /* 0x0000001f3f067899 */ /* 0x000fe20008011423 */
[----:B------:R-:W-:Y:S01]  /*0260*/  LOP3.LUT R2, R2, 0xffffffe0, RZ, 0xc0, !PT ;  /* 0xffffffe002027812 */ /* 0x000fe200078ec0ff */
[----:B------:R-:W-:Y:S01]  /*0270*/  UIMAD UR48, UR48, UR11, URZ ;  /* 0x0000000b303072a4 */ /* 0x000fe2000f8e023f */
[----:B------:R-:W-:Y:S01]  /*0280*/  LEA.HI R0, R0, R3, RZ, 0x2 ;  /* 0x0000000300007211 */ /* 0x000fe200078f10ff */
[----:B------:R-:W-:Y:S01]  /*0290*/  ULDC UR12, c[0x0][0x1c0] ;  /* 0x00007000000c7ab9 */ /* 0x000fe20000000800 */
[----:B------:R-:W-:Y:S01]  /*02a0*/  SHF.R.S32.HI R4, RZ, 0x4, R6 ;  /* 0x00000004ff047819 */ /* 0x000fe20000011406 */
[----:B------:R-:W-:Y:S01]  /*02b0*/  ULDC UR10, c[0x0][0x1c0] ;  /* 0x00007000000a7ab9 */ /* 0x000fe20000000800 */
[----:B------:R-:W-:Y:S01]  /*02c0*/  LOP3.LUT R0, R0, 0xfffffffc, RZ, 0xc0, !PT ;  /* 0xfffffffc00007812 */ /* 0x000fe200078ec0ff */
[----:B------:R-:W-:Y:S01]  /*02d0*/  UIMAD UR54, UR5, UR35, URZ ;  /* 0x00000023053672a4 */ /* 0x000fe2000f8e023f */
[CC--:B------:R-:W-:Y:S01]  /*02e0*/  LEA.HI R14, R11.reuse, R12.reuse, RZ, 0x2 ;  /* 0x0000000c0b0e7211 */ /* 0x0c0fe200078f10ff */
[----:B------:R-:W-:Y:S01]  /*02f0*/  UIMAD.WIDE.U32 UR46, UR35, UR13, URZ ;  /* 0x0000000d232e72a5 */ /* 0x000fe2000f8e003f */
[----:B------:R-:W-:Y:S01]  /*0300*/  LEA.HI R13, R11, R12, RZ, 0x3 ;  /* 0x0000000c0b0d7211 */ /* 0x000fe200078f18ff */
[----:B------:R-:W-:Y:S01]  /*0310*/  IMAD.IADD R9, R3, 0x1, -R0 ;  /* 0x0000000103097824 */ /* 0x000fe200078e0a00 */
[----:B------:R-:W-:Y:S01]  /*0320*/  SHF.R.S32.HI R5, RZ, 0x2, R14 ;  /* 0x00000002ff057819 */ /* 0x000fe2000001140e */
[----:B------:R-:W-:Y:S01]  /*0330*/  IMAD.IADD R0, R12, 0x1, -R2 ;  /* 0x000000010c007824 */ /* 0x000fe200078e0a02 */
[----:B------:R-:W-:Y:S01]  /*0340*/  SHF.R.S32.HI R3, RZ, 0x1f, R14 ;  /* 0x0000001fff037819 */ /* 0x000fe2000001140e */
[----:B------:R-:W-:-:S02]  /*0350*/  @!UP5 UIMAD UR5, UR35, UR12, UR38 ;  /* 0x0000000c2305d2a4 */ /* 0x000fc4000f8e0226 */
[----:B------:R-:W-:Y:S01]  /*0360*/  USHF.L.U32 UR43, UR48, 0x7, URZ ;  /* 0x00000007302b7899 */ /* 0x000fe2000800063f */
[----:B------:R-:W-:Y:S01]  /*0370*/  SHF.R.S32.HI R2, RZ, 0x1f, R0 ;  /* 0x0000001fff027819 */ /* 0x000fe20000011400 */
[----:B------:R-:W-:Y:S02]  /*0380*/  ULDC UR51, c[0x0][0x214] ;  /* 0x0000850000337ab9 */ /* 0x000fe40000000800 */
[----:B------:R-:W-:Y:S01]  /*0390*/  ULDC.U8 UR9, c[0x0][0x3d0] ;  /* 0x0000f40000097ab9 */ /* 0x000fe20000000000 */
[----:B------:R-:W-:Y:S01]  /*03a0*/  LEA.HI R8, R2, R0, RZ, 0x2 ;  /* 0x0000000002087211 */ /* 0x000fe200078f10ff */
[----:B------:R-:W-:Y:S01]  /*03b0*/  ULDC UR52, c[0x0][0x224] ;  /* 0x0000890000347ab9 */ /* 0x000fe20000000800 */
[----:B------:R-:W-:Y:S01]  /*03c0*/  LEA.HI R0, R6, R4, RZ, 0x1 ;  /* 0x0000000406007211 */ /* 0x000fe200078f08ff */
[----:B------:R-:W-:Y:S02]  /*03d0*/  ULDC UR61, c[0x0][0x374] ;  /* 0x0000dd00003d7ab9 */ /* 0x000fe40000000800 */
[----:B------:R-:W-:Y:S01]  /*03e0*/  ULDC UR60, c[0x0][0x194] ;  /* 0x00006500003c7ab9 */ /* 0x000fe20000000800 */
[----:B------:R-:W-:Y:S01]  /*03f0*/  LOP3.LUT R2, R0, 0xfffffffe, RZ, 0xc0, !PT ;  /* 0xfffffffe00027812 */ /* 0x000fe200078ec0ff */
[----:B------:R-:W-:Y:S01]  /*0400*/  @UP5 UIMAD UR56, UR35, UR51, URZ ;  /* 0x00000033233852a4 */ /* 0x000fe2000f8e023f */
[----:B------:R-:W-:Y:S01]  /*0410*/  LEA.HI R0, R3, R5, RZ, 0x3 ;  /* 0x0000000503007211 */ /* 0x000fe200078f18ff */
[----:B------:R-:W-:Y:S01]  /*0420*/  USHF.R.S32.HI UR59, URZ, 0x1f, UR38 ;  /* 0x0000001f3f3b7899 */ /* 0x000fe20008011426 */
[----:B------:R-:W-:Y:S01]  /*0430*/  LOP3.LUT R3, R13, 0xfffffff8, RZ, 0xc0, !PT ;  /* 0xfffffff80d037812 */ /* 0x000fe200078ec0ff */
[----:B------:R-:W-:Y:S01]  /*0440*/  IMAD.IADD R182, R4, 0x1, -R2 ;  /* 0x0000000104b67824 */ /* 0x000fe200078e0a02 */
[----:B------:R-:W-:Y:S01]  /*0450*/  LOP3.LUT R0, R0, 0xfffffff8, RZ, 0xc0, !PT ;  /* 0xfffffff800007812 */ /* 0x000fe200078ec0ff */
[----:B------:R-:W-:Y:S01]  /*0460*/  UISETP.NE.AND UP6, UPT, UR9, URZ, UPT ;  /* 0x0000003f0900728c */ /* 0x000fe2000bfc5270 */
[----:B------:R-:W-:Y:S01]  /*0470*/  LOP3.LUT R4, R6, 0xfffffff0, RZ, 0xc0, !PT ;  /* 0xfffffff006047812 */ /* 0x000fe200078ec0ff */
[----:B------:R-:W-:-:S02]  /*0480*/  UIMAD UR61, UR61, 0xc0, URZ ;  /* 0x000000c03d3d78a4 */ /* 0x000fc4000f8e023f */
[----:B------:R-:W-:Y:S01]  /*0490*/  IMAD.IADD R7, R5, 0x1, -R0 ;  /* 0x0000000105077824 */ /* 0x000fe200078e0a00 */
[----:B------:R-:W-:Y:S01]  /*04a0*/  SHF.R.S32.HI R0, RZ, 0x3, R13 ;  /* 0x00000003ff007819 */ /* 0x000fe2000001140d */
[----:B------:R-:W-:Y:S02]  /*04b0*/  UIMAD UR60, UR60, 0xc0, URZ ;  /* 0x000000c03c3c78a4 */ /* 0x000fe4000f8e023f */
[----:B------:R-:W-:Y:S02]  /*04c0*/  UIMAD.WIDE.U32 UR44, UR40, UR46, URZ ;  /* 0x0000002e282c72a5 */ /* 0x000fe4000f8e003f */
[----:B------:R-:W-:Y:S01]  /*04d0*/  IMAD.SHL.U32 R2, R0, 0x40, RZ ;  /* 0x0000004000027824 */ /* 0x000fe200078e00ff */
[----:B------:R-:W-:Y:S01]  /*04e0*/  UIMAD UR53, UR41, UR46, URZ ;  /* 0x0000002e293572a4 */ /* 0x000fe2000f8e023f */
[----:B------:R-:W-:Y:S01]  /*04f0*/  IMAD.IADD R0, R12, 0x1, -R3 ;  /* 0x000000010c007824 */ /* 0x000fe200078e0a03 */
[----:B------:R-:W-:Y:S02]  /*0500*/  USHF.R.S32.HI UR55, URZ, 0x1f, UR49 ;  /* 0x0000001f3f377899 */ /* 0x000fe40008011431 */
[----:B------:R-:W-:Y:S01]  /*0510*/  LOP3.LUT R3, R2, 0x1c0, RZ, 0xc0, !PT ;  /* 0x000001c002037812 */ /* 0x000fe200078ec0ff */
[----:B------:R-:W-:Y:S01]  /*0520*/  IMAD.IADD R2, R12, 0x1, -R4 ;  /* 0x000000010c027824 */ /* 0x000fe200078e0a04 */
[C---:B------:R-:W-:Y:S01]  /*0530*/  LOP3.LUT P4, RZ, R0.reuse, 0x2, RZ, 0xc0, !PT ;  /* 0x0000000200ff7812 */ /* 0x040fe2000788c0ff */
[----:B------:R-:W-:Y:S01]  /*0540*/  IMAD.SHL.U32 R208, R0, 0x8, RZ ;  /* 0x0000000800d07824 */ /* 0x000fe200078e00ff */
[----:B------:R-:W-:Y:S01]  /*0550*/  SHF.R.U32.HI R4, RZ, 0x3, R3 ;  /* 0x00000003ff047819 */ /* 0x000fe20000011603 */
[----:B------:R-:W-:Y:S01]  /*0560*/  @!UP5 UIMAD UR51, UR5, UR51, URZ ;  /* 0x000000330533d2a4 */ /* 0x000fe2000f8e023f */
[----:B------:R-:W-:Y:S01]  /*0570*/  SHF.R.S32.HI R5, RZ, 0x1f, R2 ;  /* 0x0000001fff057819 */ /* 0x000fe20000011402 */
[----:B------:R-:W-:Y:S01]  /*0580*/  USHF.R.S32.HI UR50, URZ, 0x1f, UR43 ;  /* 0x0000001f3f327899 */ /* 0x000fe2000801142b */
[----:B------:R-:W-:-:S02]  /*0590*/  LOP3.LUT R3, R3, 0x38, R208, 0xf8, !PT ;  /* 0x0000003803037812 */ /* 0x000fc400078ef8d0 */
[----:B------:R-:W-:Y:S02]  /*05a0*/  LEA.HI R10, R5, R2, RZ, 0x3 ;  /* 0x00000002050a7211 */ /* 0x000fe400078f18ff */
[----:B------:R-:W-:Y:S02]  /*05b0*/  LOP3.LUT R4, R3, R4, RZ, 0x3c, !PT ;  /* 0x0000000403047212 */ /* 0x000fe400078e3cff */
[----:B------:R-:W-:Y:S02]  /*05c0*/  LOP3.LUT R3, R10, 0xfffffff8, RZ, 0xc0, !PT ;  /* 0xfffffff80a037812 */ /* 0x000fe400078ec0ff */
[----:B------:R-:W-:Y:S02]  /*05d0*/  LEA.HI R5, R11, R12, RZ, 0x6 ;  /* 0x0000000c0b057211 */ /* 0x000fe400078f30ff */
[----:B------:R-:W-:Y:S01]  /*05e0*/  LOP3.LUT P3, RZ, R0, 0x4, RZ, 0xc0, !PT ;  /* 0x0000000400ff7812 */ /* 0x000fe2000786c0ff */
[----:B------:R-:W-:Y:S01]  /*05f0*/  IMAD.IADD R16, R2, 0x1, -R3 ;  /* 0x0000000102107824 */ /* 0x000fe200078e0a03 */
[----:B------:R-:W-:Y:S01]  /*0600*/  SEL R176, R203, 0xffffffe0, !P4 ;  /* 0xffffffe0cbb07807 */ /* 0x000fe20006000000 */
[----:B------:R-:W-:Y:S01]  /*0610*/  IMAD.SHL.U32 R2, R5, 0x8, RZ ;  /* 0x0000000805027824 */ /* 0x000fe200078e00ff */
[----:B------:R-:W-:Y:S01]  /*0620*/  LOP3.LUT R5, R7, 0x1, RZ, 0xc0, !PT ;  /* 0x0000000107057812 */ /* 0x000fe200078ec0ff */
[----:B------:R-:W-:Y:S01]  /*0630*/  IMAD.SHL.U32 R0, R0, 0x40, RZ ;  /* 0x0000004000007824 */ /* 0x000fe200078e00ff */
[----:B------:R-:W-:Y:S01]  /*0640*/  STL [R1+0x54], R16 ;  /* 0x0000541001007387 */ /* 0x000fe20000100800 */
[----:B------:R-:W-:Y:S01]  /*0650*/  IMAD.SHL.U32 R3, R182, 0x200, RZ ;  /* 0x00000200b6037824 */ /* 0x000fe200078e00ff */
[----:B------:R-:W-:-:S02]  /*0660*/  LOP3.LUT R2, R4, 0xfffffe00, R2, 0xf8, !PT ;  /* 0xfffffe0004027812 */ /* 0x000fc400078ef802 */
[----:B------:R-:W-:Y:S02]  /*0670*/  LOP3.LUT R0, R0, 0x1c0, RZ, 0xc0, !PT ;  /* 0x000001c000007812 */ /* 0x000fe400078ec0ff */
[----:B------:R-:W-:Y:S01]  /*0680*/  LEA.HI R4, R11, R12, RZ, 0x7 ;  /* 0x0000000c0b047211 */ /* 0x000fe200078f38ff */
[----:B------:R1:W-:Y:S01]  /*0690*/  STL [R1+0x48], R2 ;  /* 0x0000480201007387 */ /* 0x0003e20000100800 */
[----:B------:R-:W-:Y:S02]  /*06a0*/  LOP3.LUT R174, R0, 0x8, R13, 0xf8, !PT ;  /* 0x0000000800ae7812 */ /* 0x000fe400078ef80d */
[----:B------:R-:W-:Y:S02]  /*06b0*/  SHF.R.S32.HI R4, RZ, 0x7, R4 ;  /* 0x00000007ff047819 */ /* 0x000fe40000011404 */
[----:B------:R-:W-:-:S04]  /*06c0*/  ISETP.NE.U32.AND P0, PT, R5, 0x1, PT ;  /* 0x000000010500780c */ /* 0x000fc80003f05070 */
[----:B------:R-:W-:Y:S02]  /*06d0*/  R2P PR, R7, 0x6 ;  /* 0x0000000607007804 */ /* 0x000fe40000000000 */
[----:B------:R-:W-:-:S03]  /*06e0*/  SEL R201, R201, 0x10, !P0 ;  /* 0x00000010c9c97807 */ /* 0x000fc60004000000 */
[----:B------:R-:W-:Y:S01]  /*06f0*/  SEL R203, R203, 0xffffffe0, !P1 ;  /* 0xffffffe0cbcb7807 */ /* 0x000fe20004800000 */
[----:B-1----:R-:W-:-:S05]  /*0700*/  IMAD.SHL.U32 R2, R9, 0x10, RZ ;  /* 0x0000001009027824 */ /* 0x002fca00078e00ff */
[----:B------:R-:W-:Y:S02]  /*0710*/  LOP3.LUT R6, R0, 0x30, R2, 0xf8, !PT ;  /* 0x0000003000067812 */ /* 0x000fe400078ef802 */
[----:B------:R-:W-:Y:S02]  /*0720*/  SHF.R.U32.HI R0, RZ, 0x3, R0 ;  /* 0x00000003ff007819 */ /* 0x000fe40000011600 */
[----:B------:R-:W-:Y:S01]  /*0730*/  LEA.HI.SX32 R15, R8, R2, 0x1e ;  /* 0x00000002080f7211 */ /* 0x000fe200078ff2ff */
[----:B------:R-:W-:Y:S01]  /*0740*/  IMAD R2, R4, 0x1000, R3 ;  /* 0x0000100004027824 */ /* 0x000fe200078e0203 */
[----:B------:R-:W-:Y:S01]  /*0750*/  LOP3.LUT R174, R174, R0, RZ, 0x3c, !PT ;  /* 0x00000000aeae7212 */ /* 0x000fe200078e3cff */
[----:B------:R-:W-:Y:S01]  /*0760*/  IMAD.SHL.U32 R8, R12, 0x2, RZ ;  /* 0x000000020c087824 */ /* 0x000fe200078e00ff */
[----:B------:R-:W-:Y:S01]  /*0770*/  LOP3.LUT R5, R6, 0x8, R13, 0xf8, !PT ;  /* 0x0000000806057812 */ /* 0x000fe200078ef80d */
[----:B------:R-:W-:Y:S01]  /*0780*/  IMAD.U32 R6, RZ, RZ, UR4 ;  /* 0x00000004ff067e24 */ /* 0x000fe2000f8e00ff */
[----:B------:R-:W-:Y:S01]  /*0790*/  STL [R1+0x58], R15 ;  /* 0x0000580f01007387 */ /* 0x000fe20000100800 */
[----:B------:R-:W-:Y:S01]  /*07a0*/  IMAD.IADD R174, R2, 0x1, R174 ;  /* 0x0000000102ae7824 */ /* 0x000fe200078e02ae */
[----:B------:R-:W-:Y:S01]  /*07b0*/  LOP3.LUT R2, R14, 0x7ffffffc, RZ, 0xc0, !PT ;  /* 0x7ffffffc0e027812 */ /* 0x000fe200078ec0ff */
[----:B------:R-:W-:Y:S01]  /*07c0*/  UIMAD UR4, UR35, UR10, UR38 ;  /* 0x0000000a230472a4 */ /* 0x000fe2000f8e0226 */
[----:B------:R-:W-:Y:S01]  /*07d0*/  LOP3.LUT R3, R3, R5, R0, 0xf6, !PT ;  /* 0x0000000503037212 */ /* 0x000fe200078ef600 */
[----:B------:R-:W-:Y:S01]  /*07e0*/  IMAD.SHL.U32 R0, R7, 0x40, RZ ;  /* 0x0000004007007824 */ /* 0x000fe200078e00ff */
[----:B------:R-:W-:Y:S01]  /*07f0*/  LOP3.LUT R8, R8, 0x6, RZ, 0xc0, !PT ;  /* 0x0000000608087812 */ /* 0x000fe200078ec0ff */
[----:B------:R-:W-:Y:S01]  /*0800*/  IMAD.IADD R6, R12, 0x1, -R2 ;  /* 0x000000010c067824 */ /* 0x000fe200078e0a02 */
[----:B------:R-:W-:Y:S01]  /*0810*/  UIMAD UR52, UR4, UR52, URZ ;  /* 0x00000034043472a4 */ /* 0x000fe2000f8e023f */
[----:B------:R-:W-:Y:S01]  /*0820*/  IMAD.SHL.U32 R2, R4, 0x8, RZ ;  /* 0x0000000804027824 */ /* 0x000fe200078e00ff */
[----:B------:R-:W-:Y:S01]  /*0830*/  LOP3.LUT R0, R0, 0x1c0, RZ, 0xc0, !PT ;  /* 0x000001c000007812 */ /* 0x000fe200078ec0ff */
[----:B------:R-:W-:-:S02]  /*0840*/  IMAD.SHL.U32 R6, R6, 0x2, RZ ;  /* 0x0000000206067824 */ /* 0x000fc400078e00ff */
[----:B------:R-:W-:Y:S01]  /*0850*/  IMAD.SHL.U32 R7, R182, 0x10, RZ ;  /* 0x00000010b6077824 */ /* 0x000fe200078e00ff */
[----:B------:R-:W-:Y:S01]  /*0860*/  LOP3.LUT R2, R2, 0x8, RZ, 0xc0, !PT ;  /* 0x0000000802027812 */ /* 0x000fe200078ec0ff */
[C---:B------:R-:W-:Y:S01]  /*0870*/  IMAD R11, R4.reuse, 0x40, R8 ;  /* 0x00000040040b7824 */ /* 0x040fe200078e0208 */
[----:B------:R-:W-:Y:S01]  /*0880*/  SHF.R.U32.HI R5, RZ, 0x3, R0 ;  /* 0x00000003ff057819 */ /* 0x000fe20000011600 */
[----:B------:R-:W-:Y:S01]  /*0890*/  IMAD R8, R4, 0x2000, R6 ;  /* 0x0000200004087824 */ /* 0x000fe200078e0206 */
[----:B------:R-:W-:Y:S01]  /*08a0*/  LOP3.LUT R7, R2, 0x10, R7, 0xf8, !PT ;  /* 0x0000001002077812 */ /* 0x000fe200078ef807 */
[----:B------:R-:W-:Y:S01]  /*08b0*/  IMAD.SHL.U32 R182, R182, 0x8, RZ ;  /* 0x00000008b6b67824 */ /* 0x000fe200078e00ff */
[-C--:B------:R-:W-:Y:S01]  /*08c0*/  LOP3.LUT R4, R5, R0.reuse, R2, 0x1e, !PT ;  /* 0x0000000005047212 */ /* 0x080fe200078e1e02 */
[----:B------:R-:W-:Y:S01]  /*08d0*/  IMAD R2, R9, 0x400, R8 ;  /* 0x0000040009027824 */ /* 0x000fe200078e0208 */
[----:B------:R-:W-:Y:S01]  /*08e0*/  LOP3.LUT R5, R5, R0, RZ, 0xfc, !PT ;  /* 0x0000000005057212 */ /* 0x000fe200078efcff */
[----:B------:R-:W-:Y:S01]  /*08f0*/  IMAD R0, R9, 0x400, R6 ;  /* 0x0000040009007824 */ /* 0x000fe200078e0206 */
[----:B------:R1:W-:Y:S01]  /*0900*/  STL [R1+0x50], R11 ;  /* 0x0000500b01007387 */ /* 0x0003e20000100800 */
[----:B------:R-:W-:-:S02]  /*0910*/  IMAD.SHL.U32 R174, R174, 0x2, RZ ;  /* 0x00000002aeae7824 */ /* 0x000fc400078e00ff */
[----:B------:R-:W-:Y:S02]  /*0920*/  IMAD.IADD R199, R5, 0x1, R2 ;  /* 0x0000000105c77824 */ /* 0x000fe400078e0202 */
[----:B------:R-:W-:Y:S02]  /*0930*/  IMAD.SHL.U32 R2, R16, 0x40, RZ ;  /* 0x0000004010027824 */ /* 0x000fe400078e00ff */
[----:B------:R-:W-:Y:S01]  /*0940*/  IMAD.IADD R8, R0, 0x1, R4 ;  /* 0x0000000100087824 */ /* 0x000fe200078e0204 */
[----:B------:R-:W-:Y:S01]  /*0950*/  IADD3 R4, R15, -0x80, RZ ;  /* 0xffffff800f047810 */ /* 0x000fe20007ffe0ff */
[----:B------:R-:W-:Y:S01]  /*0960*/  IMAD.SHL.U32 R0, R10, 0x40, RZ ;  /* 0x000000400a007824 */ /* 0x000fe200078e00ff */
[----:B------:R-:W-:Y:S01]  /*0970*/  LOP3.LUT R2, R2, 0x1c0, RZ, 0xc0, !PT ;  /* 0x000001c002027812 */ /* 0x000fe200078ec0ff */
[----:B------:R-:W-:Y:S01]  /*0980*/  IMAD.U32 R5, RZ, RZ, UR6 ;  /* 0x00000006ff057e24 */ /* 0x000fe2000f8e00ff */
[----:B------:R-:W-:Y:S01]  /*0990*/  SHF.R.S32.HI R6, RZ, 0x1f, R4 ;  /* 0x0000001fff067819 */ /* 0x000fe20000011404 */
[----:B------:R-:W-:Y:S01]  /*09a0*/  USHF.R.S32.HI UR6, URZ, 0x1f, UR38 ;  /* 0x0000001f3f067899 */ /* 0x000fe20008011426 */
[----:B------:R-:W-:Y:S01]  /*09b0*/  SHF.R.U32.HI R5, RZ, 0x3, R2 ;  /* 0x00000003ff057819 */ /* 0x000fe20000011602 */
[----:B------:R-:W-:Y:S01]  /*09c0*/  IMAD.SHL.U32 R199, R199, 0x2, RZ ;  /* 0x00000002c7c77824 */ /* 0x000fe200078e00ff */
[----:B------:R-:W-:Y:S01]  /*09d0*/  LOP3.LUT R182, R2, 0x8, R182, 0xf8, !PT ;  /* 0x0000000802b67812 */ /* 0x000fe200078ef8b6 */
[----:B------:R-:W-:Y:S01]  /*09e0*/  IMAD.IADD R177, R174, 0x1, R176 ;  /* 0x00000001aeb17824 */ /* 0x000fe200078e02b0 */
[----:B------:R-:W-:Y:S01]  /*09f0*/  LOP3.LUT R0, R0, 0xfffffe00, RZ, 0xc0, !PT ;  /* 0xfffffe0000007812 */ /* 0x000fe200078ec0ff */
[----:B------:R-:W-:Y:S01]  /*0a00*/  IMAD.U32 R10, RZ, RZ, UR6 ;  /* 0x00000006ff0a7e24 */ /* 0x000fe2000f8e00ff */
[----:B------:R-:W-:Y:S01]  /*0a10*/  LOP3.LUT R2, R5, R7, R2, 0x1e, !PT ;  /* 0x0000000705027212 */ /* 0x000fe200078e1e02 */
[----:B------:R-:W-:Y:S01]  /*0a20*/  IMAD.IADD R202, R199, 0x1, R201 ;  /* 0x00000001c7ca7824 */ /* 0x000fe200078e02c9 */
[----:B------:R-:W-:Y:S01]  /*0a30*/  SHF.L.U64.HI R6, R4, 0x2, R6 ;  /* 0x0000000204067819 */ /* 0x000fe20000010206 */
[----:B------:R-:W-:Y:S01]  /*0a40*/  IMAD R4, R9, 0x400, R0 ;  /* 0x0000040009047824 */ /* 0x000fe200078e0200 */
[----:B------:R-:W-:Y:S01]  /*0a50*/  LOP3.LUT R181, R2, R0, RZ, 0xfc, !PT ;  /* 0x0000000002b57212 */ /* 0x000fe200078efcff */
[----:B------:R-:W-:Y:S01]  /*0a60*/  IMAD.MOV.U32 R2, RZ, RZ, 0x40 ;  /* 0x00000040ff027424 */ /* 0x000fe200078e00ff */
[----:B------:R-:W-:Y:S01]  /*0a70*/  LEA R8, R8, 0xc000, 0x1 ;  /* 0x0000c00008087811 */ /* 0x000fe200078e08ff */
[----:B------:R-:W-:Y:S01]  /*0a80*/  IMAD.MOV.U32 R0, RZ, RZ, 0x440 ;  /* 0x00000440ff007424 */ /* 0x000fe200078e00ff */
[----:B------:R-:W-:Y:S01]  /*0a90*/  LOP3.LUT R182, R182, R5, RZ, 0x3c, !PT ;  /* 0x00000005b6b67212 */ /* 0x000fe200078e3cff */
[----:B------:R2:W-:Y:S01]  /*0aa0*/  STL [R1+0x4c], R6 ;  /* 0x00004c0601007387 */ /* 0x0005e20000100800 */
[C---:B------:R-:W-:Y:S01]  /*0ab0*/  SEL R175, R2.reuse, 0xffffffc0, !P3 ;  /* 0xffffffc002af7807 */ /* 0x040fe20005800000 */
[----:B------:R-:W-:Y:S01]  /*0ac0*/  IMAD.IADD R5, R203, 0x1, R8 ;  /* 0x00000001cb057824 */ /* 0x000fe200078e0208 */
[----:B------:R-:W-:Y:S01]  /*0ad0*/  SEL R2, R2, 0xffffffc0, !P2 ;  /* 0xffffffc002027807 */ /* 0x000fe20005000000 */
[----:B------:R-:W-:Y:S01]  /*0ae0*/  IMAD.IADD R182, R4, 0x1, R182 ;  /* 0x0000000104b67824 */ /* 0x000fe200078e02b6 */
[----:B------:R-:W-:Y:S01]  /*0af0*/  SEL R0, R0, 0x3c0, !P2 ;  /* 0x000003c000007807 */ /* 0x000fe20005000000 */
[----:B------:R-:W-:Y:S01]  /*0b00*/  STL [R1+0x5c], R8 ;  /* 0x00005c0801007387 */ /* 0x000fe20000100800 */
[----:B------:R-:W-:Y:S01]  /*0b10*/  IADD3 R13, R8, 0x420, RZ ;  /* 0x00000420080d7810 */ /* 0x000fe20007ffe0ff */
[----:B-1----:R-:W-:Y:S01]  /*0b20*/  IMAD.IADD R11, R2, 0x1, R8 ;  /* 0x00000001020b7824 */ /* 0x002fe200078e0208 */
[C---:B------:R-:W-:Y:S01]  /*0b30*/  IADD3 R10, R8.reuse, 0x2020, RZ ;  /* 0x00002020080a7810 */ /* 0x040fe20007ffe0ff */
[C---:B------:R-:W-:Y:S01]  /*0b40*/  IMAD.IADD R4, R8.reuse, 0x1, R0 ;  /* 0x0000000108047824 */ /* 0x040fe200078e0200 */
[C---:B------:R-:W-:Y:S01]  /*0b50*/  @P1 IADD3 R13, R8.reuse, 0x3e0, RZ ;  /* 0x000003e0080d1810 */ /* 0x040fe20007ffe0ff */
[----:B------:R-:W-:Y:S01]  /*0b60*/  IMAD.IADD R200, R199, 0x1, R2 ;  /* 0x00000001c7c87824 */ /* 0x000fe200078e0202 */
[C---:B------:R-:W-:Y:S01]  /*0b70*/  IADD3 R12, R8.reuse, 0x2420, RZ ;  /* 0x00002420080c7810 */ /* 0x040fe20007ffe0ff */
[----:B------:R-:W-:Y:S01]  /*0b80*/  STL [R1+0x70], R11 ;  /* 0x0000700b01007387 */ /* 0x000fe20000100800 */
[----:B------:R-:W-:Y:S01]  /*0b90*/  @P1 IADD3 R10, R8, 0x1fe0, RZ ;  /* 0x00001fe0080a1810 */ /* 0x000fe20007ffe0ff */
[----:B------:R-:W-:Y:S01]  /*0ba0*/  IMAD.IADD R175, R174, 0x1, R175 ;  /* 0x00000001aeaf7824 */ /* 0x000fe200078e02af */
[----:B------:R-:W-:Y:S01]  /*0bb0*/  @P1 IADD3 R12, R8, 0x23e0, RZ ;  /* 0x000023e0080c1810 */ /* 0x000fe20007ffe0ff */
[----:B------:R1:W-:Y:S01]  /*0bc0*/  STL [R1+0x8c], R5 ;  /* 0x00008c0501007387 */ /* 0x0003e20000100800 */
[----:B------:R-:W-:Y:S01]  /*0bd0*/  IMAD.IADD R201, R201, 0x1, R200 ;  /* 0x00000001c9c97824 */ /* 0x000fe200078e02c8 */
[----:B------:R-:W-:Y:S01]  /*0be0*/  ULDC.64 UR6, c[0x0][0x118] ;  /* 0x0000460000067ab9 */ /* 0x000fe20000000a00 */
[--C-:B------:R-:W-:Y:S01]  /*0bf0*/  IMAD.IADD R2, R2, 0x1, R10.reuse ;  /* 0x0000000102027824 */ /* 0x100fe200078e020a */
[----:B------:R3:W-:Y:S01]  /*0c00*/  STL [R1+0x6c], R4 ;  /* 0x00006c0401007387 */ /* 0x0007e20000100800 */
[----:B------:R-:W-:Y:S01]  /*0c10*/  IMAD.IADD R0, R0, 0x1, R10 ;  /* 0x0000000100007824 */ /* 0x000fe200078e020a */
[----:B--2---:R-:W-:-:S02]  /*0c20*/  IADD3 R6, R8, 0x2040, RZ ;  /* 0x0000204008067810 */ /* 0x004fc40007ffe0ff */
[----:B------:R-:W-:Y:S01]  /*0c30*/  STL [R1+0x78], R13 ;  /* 0x0000780d01007387 */ /* 0x000fe20000100800 */
[----:B------:R-:W-:Y:S01]  /*0c40*/  @P2 IADD3 R6, R8, 0x1fc0, RZ ;  /* 0x00001fc008062810 */ /* 0x000fe20007ffe0ff */
[--C-:B------:R-:W-:Y:S02]  /*0c50*/  IMAD.IADD R206, R199, 0x1, R203.reuse ;  /* 0x00000001c7ce7824 */ /* 0x100fe400078e02cb */
[----:B------:R-:W-:Y:S01]  /*0c60*/  STL [R1+0x60], R10 ;  /* 0x0000600a01007387 */ /* 0x000fe20000100800 */
[----:B------:R-:W-:Y:S02]  /*0c70*/  IMAD.IADD R205, R202, 0x1, R203 ;  /* 0x00000001cacd7824 */ /* 0x000fe400078e02cb */
[----:B------:R-:W-:Y:S01]  /*0c80*/  IMAD.IADD R204, R203, 0x1, R200 ;  /* 0x00000001cbcc7824 */ /* 0x000fe200078e02c8 */
[----:B------:R-:W-:Y:S01]  /*0c90*/  STL [R1+0x74], R12 ;  /* 0x0000740c01007387 */ /* 0x000fe20000100800 */
[----:B------:R-:W-:Y:S02]  /*0ca0*/  IMAD.SHL.U32 R3, R3, 0x2, RZ ;  /* 0x0000000203037824 */ /* 0x000fe400078e00ff */
[----:B------:R-:W-:Y:S01]  /*0cb0*/  IMAD.IADD R176, R176, 0x1, R175 ;  /* 0x00000001b0b07824 */ /* 0x000fe200078e02af */
[----:B------:R-:W-:Y:S01]  /*0cc0*/  STL [R1+0x68], R6 ;  /* 0x0000680601007387 */ /* 0x000fe20000100800 */
[----:B-1----:R-:W-:-:S02]  /*0cd0*/  IADD3 R5, R8, 0x2440, RZ ;  /* 0x0000244008057810 */ /* 0x002fc40007ffe0ff */
[----:B------:R-:W-:Y:S01]  /*0ce0*/  @P2 IADD3 R5, R8, 0x23c0, RZ ;  /* 0x000023c008052810 */ /* 0x000fe20007ffe0ff */
[----:B---3--:R-:W-:-:S04]  /*0cf0*/  IMAD.IADD R4, R203, 0x1, R4 ;  /* 0x00000001cb047824 */ /* 0x008fc800078e0204 */
[----:B------:R1:W-:Y:S02]  /*0d00*/  STL [R1+0x64], R5 ;  /* 0x0000640501007387 */ /* 0x0003e40000100800 */
[C---:B-1----:R-:W-:Y:S02]  /*0d10*/  IMAD.IADD R5, R203.reuse, 0x1, R11 ;  /* 0x00000001cb057824 */ /* 0x042fe400078e020b */
[----:B------:R-:W-:-:S03]  /*0d20*/  IMAD.IADD R203, R203, 0x1, R201 ;  /* 0x00000001cbcb7824 */ /* 0x000fc600078e02c9 */
[----:B------:R1:W-:Y:S04]  /*0d30*/  STL [R1+0x88], R5 ;  /* 0x0000880501007387 */ /* 0x0003e80000100800 */
[----:B------:R1:W-:Y:S04]  /*0d40*/  STL [R1+0x84], R4 ;  /* 0x0000840401007387 */ /* 0x0003e80000100800 */
[----:B------:R1:W-:Y:S04]  /*0d50*/  STL [R1+0x80], R2 ;  /* 0x0000800201007387 */ /* 0x0003e80000100800 */
[----:B------:R1:W-:Y:S02]  /*0d60*/  STL [R1+0x7c], R0 ;  /* 0x00007c0001007387 */ /* 0x0003e40000100800 */
.L_x_406:
[----:B------:R-:W-:Y:S02]  /*0d70*/  ULDC.64 UR4, c[0x0][0x240] ;  /* 0x0000900000047ab9 */ /* 0x000fe40000000a00 */
[----:B------:R-:W-:-:S02]  /*0d80*/  UISETP.NE.U32.AND UP1, UPT, URZ, UR4, UPT ;  /* 0x000000043f00728c */ /* 0x000fc4000bf25070 */
[----:B------:R-:W-:Y:S02]  /*0d90*/  USHF.R.S32.HI UR42, URZ, 0x1f, UR35 ;  /* 0x0000001f3f2a7899 */ /* 0x000fe40008011423 */
[----:B------:R-:W-:Y:S02]  /*0da0*/  USHF.L.U32 UR14, UR35, 0x2, URZ ;  /* 0x00000002230e7899 */ /* 0x000fe4000800063f */
[----:B------:R-:W-:Y:S02]  /*0db0*/  UISETP.NE.AND.EX UP1, UPT, URZ, UR5, UPT, UP1 ;  /* 0x000000053f00728c */ /* 0x000fe4000bf25310 */
[----:B------:R-:W-:Y:S02]  /*0dc0*/  ULDC.64 UR10, c[0x0][0x250] ;  /* 0x00009400000a7ab9 */ /* 0x000fe40000000a00 */
[----:B------:R-:W-:Y:S02]  /*0dd0*/  UISETP.NE.U32.AND UP3, UPT, URZ, UR10, UPT ;  /* 0x0000000a3f00728c */ /* 0x000fe4000bf65070 */
[----:B------:R-:W-:Y:S01]  /*0de0*/  USHF.L.U64.HI UR12, UR35, 0x2, UR42 ;  /* 0x00000002230c7899 */ /* 0x000fe2000801022a */
[----:B------:R-:W-:Y:S01]  /*0df0*/  PLOP3.LUT P2, PT, PT, PT, UP1, 0x80, 0x0 ;  /* 0x000000000000781c */ /* 0x000fe20003f4f018 */
[----:B------:R-:W-:-:S02]  /*0e00*/  UIADD3 UR13, UP0, UR14, UR4, URZ ;  /* 0x000000040e0d7290 */ /* 0x000fc4000ff1e03f */
[----:B------:R-:W-:Y:S02]  /*0e10*/  UISETP.NE.AND.EX UP3, UPT, URZ, UR11, UPT, UP3 ;  /* 0x0000000b3f00728c */ /* 0x000fe4000bf65330 */
        /* <DEDUP_REMOVED lines=22> */
[----:B------:R-:W5:Y:S01]  /*0f80*/  @!P1 LDG.E R0, [R4.64] ;  /* 0x0000001804009981 */ /* 0x000f62000c1e1900 */
        /* <DEDUP_REMOVED lines=20> */
.L_x_330:
        /* <DEDUP_REMOVED lines=22> */
[----:B------:R-:W-:Y:S02]  /*1230*/  UIADD3 UR9, UR17, 0x7f, URZ ;  /* 0x0000007f11097890 */ /* 0x000fe4000fffe03f */
[----:B------:R-:W-:Y:S02]  /*1240*/  ULDC.64 UR12, c[0x0][0x178] ;  /* 0x00005e00000c7ab9 */ /* 0x000fe40000000a00 */
[----:B------:R-:W-:Y:S01]  /*1250*/  ULDC.64 UR10, c[0x0][0x190] ;  /* 0x00006400000a7ab9 */ /* 0x000fe20000000a00 */
[----:B------:R-:W-:Y:S01]  /*1260*/  PLOP3.LUT P1, PT, PT, PT, UP0, 0x80, 0x0 ;  /* 0x000000000000781c */ /* 0x000fe20003f2f008 */
[----:B------:R-:W-:Y:S02]  /*1270*/  UISETP.NE.AND UP2, UPT, UR15, -0x1, UPT ;  /* 0xffffffff0f00788c */ /* 0x000fe4000bf45270 */
[----:B------:R-:W-:-:S02]  /*1280*/  UIMAD UR14, UR42, UR12, URZ ;  /* 0x0000000c2a0e72a4 */ /* 0x000fc4000f8e023f */
[----:B------:R-:W-:Y:S02]  /*1290*/  UIMAD.WIDE.U32 UR4, UR15, UR10, URZ ;  /* 0x0000000a0f0472a5 */ /* 0x000fe4000f8e003f */
[----:B------:R-:W-:Y:S02]  /*12a0*/  UIMAD UR18, UR15, UR11, URZ ;  /* 0x0000000b0f1272a4 */ /* 0x000fe4000f8e023f */
[----:B------:R-:W-:Y:S02]  /*12b0*/  USHF.R.S32.HI UR16, URZ, 0x1f, UR9 ;  /* 0x0000001f3f107899 */ /* 0x000fe40008011409 */
[----:B------:R-:W-:Y:S02]  /*12c0*/  UIMAD.WIDE.U32 UR10, UR35, UR12, URZ ;  /* 0x0000000c230a72a5 */ /* 0x000fe4000f8e003f */
[----:B------:R-:W-:Y:S02]  /*12d0*/  UIMAD UR14, UR35, UR13, UR14 ;  /* 0x0000000d230e72a4 */ /* 0x000fe4000f8e020e */
[----:B------:R-:W-:-:S02]  /*12e0*/  ULEA.HI UR13, UR16, UR9, URZ, 0x7 ;  /* 0x00000009100d7291 */ /* 0x000fc4000f8f383f */
[----:B------:R-:W-:Y:S02]  /*12f0*/  @UP0 UIADD3 UR12, UR21, UR26, URZ ;  /* 0x0000001a150c0290 */ /* 0x000fe4000fffe03f */
[----:B------:R-:W-:Y:S02]  /*1300*/  UIADD3 UR36, UR11, UR14, URZ ;  /* 0x0000000e0b247290 */ /* 0x000fe4000fffe03f */
[----:B------:R-:W-:Y:S02]  /*1310*/  USEL UR39, UR10, UR4, !UP2 ;  /* 0x000000040a277287 */ /* 0x000fe4000d000000 */
[----:B------:R-:W-:Y:S02]  /*1320*/  @UP2 UIADD3 UR36, UR5, UR18, URZ ;  /* 0x0000001205242290 */ /* 0x000fe4000fffe03f */
[----:B------:R-:W-:Y:S02]  /*1330*/  ULDC.64 UR10, c[0x0][0x198] ;  /* 0x00006600000a7ab9 */ /* 0x000fe40000000a00 */
[----:B------:R-:W-:-:S02]  /*1340*/  ULOP3.LUT UR9, UR13, 0xffffff80, URZ, 0xc0, !UPT ;  /* 0xffffff800d097892 */ /* 0x000fc4000f8ec03f */
[----:B------:R-:W-:Y:S02]  /*1350*/  @UP0 UIMAD.WIDE.U32 UR4, UR12, UR10, URZ ;  /* 0x0000000a0c0402a5 */ /* 0x000fe4000f8e003f */
[----:B------:R-:W-:Y:S02]  /*1360*/  UIADD3 UR16, UR9, -0x80, URZ ;  /* 0xffffff8009107890 */ /* 0x000fe4000fffe03f */
[----:B------:R-:W-:Y:S02]  /*1370*/  @UP0 UIMAD UR31, UR12, UR11, UR5 ;  /* 0x0000000b0c1f02a4 */ /* 0x000fe4000f8e0205 */
        /* <DEDUP_REMOVED lines=11> */
[----:B------:R-:W-:Y:S02]  /*1430*/  UIMAD UR9, UR42, UR10, URZ ;  /* 0x0000000a2a0972a4 */ /* 0x000fe4000f8e023f */
[----:B------:R-:W-:Y:S02]  /*1440*/  UIMAD.WIDE.U32 UR4, UR35, UR10, UR4 ;  /* 0x0000000a230472a5 */ /* 0x000fe4000f8e0004 */
[----:B------:R-:W-:-:S04]  /*1450*/  UIMAD UR9, UR35, UR11, UR9 ;  /* 0x0000000b230972a4 */ /* 0x000fc8000f8e0209 */
[----:B------:R-:W-:Y:S02]  /*1460*/  UIADD3 UR31, UR5, UR9, URZ ;  /* 0x00000009051f7290 */ /* 0x000fe4000fffe03f */
[----:B------:R-:W-:Y:S02]  /*1470*/  UMOV UR29, UR4 ;  /* 0x00000004001d7c82 */ /* 0x000fe40008000000 */
.L_x_332:
        /* <DEDUP_REMOVED lines=18> */
.L_x_333:
        /* <DEDUP_REMOVED lines=11> */
[----:B------:R-:W-:Y:S02]  /*1650*/  @!UP2 UIMAD UR9, UR42, UR4, URZ ;  /* 0x000000042a09a2a4 */ /* 0x000fe4000f8e023f */
[----:B------:R-:W-:Y:S02]  /*1660*/  ULDC.64 UR10, c[0x0][0x3d8] ;  /* 0x0000f600000a7ab9 */ /* 0x000fe40000000a00 */
        /* <DEDUP_REMOVED lines=15> */
[----:B------:R-:W-:Y:S01]  /*1760*/  USEL UR23, UR44, UR4, !UP2 ;  /* 0x000000042c177287 */ /* 0x000fe2000d000000 */
[--C-:B-1----:R-:W-:Y:S01]  /*1770*/  IMAD.MOV R0, RZ, RZ, -R5.reuse ;  /* 0x000000ffff007224 */ /* 0x102fe200078e0a05 */
[----:B--2---:R-:W-:Y:S01]  /*1780*/  UIMAD.WIDE.U32 UR4, UR12, UR10, URZ ;  /* 0x0000000a0c0472a5 */ /* 0x004fe2000f8e003f */
[----:B------:R-:W-:Y:S02]  /*1790*/  IMAD.MOV.U32 R4, RZ, RZ, RZ ;  /* 0x000000ffff047224 */ /* 0x000fe400078e00ff */
[----:B------:R-:W-:Y:S01]  /*17a0*/  IMAD R0, R0, R6, RZ ;  /* 0x0000000600007224 */ /* 0x000fe200078e02ff */
[----:B------:R-:W-:Y:S02]  /*17b0*/  USEL UR22, UR4, URZ, UP6 ;  /* 0x0000003f04167287 */ /* 0x000fe4000b000000 */
[----:B------:R-:W-:Y:S01]  /*17c0*/  UIMAD UR11, UR12, UR11, UR5 ;  /* 0x0000000b0c0b72a4 */ /* 0x000fe2000f8e0205 */
[----:B------:R-:W-:Y:S01]  /*17d0*/  IMAD.HI.U32 R0, R5, R0, R4 ;  /* 0x0000000005007227 */ /* 0x000fe200078e0004 */
[----:B------:R-:W-:-:S02]  /*17e0*/  USHF.L.U64.HI UR4, UR35, 0x7, UR42 ;  /* 0x0000000723047899 */ /* 0x000fc4000801022a */
[----:B------:R-:W-:Y:S02]  /*17f0*/  USHF.L.U32 UR12, UR35, 0x7, URZ ;  /* 0x00000007230c7899 */ /* 0x000fe4000800063f */
[----:B------:R-:W-:Y:S01]  /*1800*/  USEL UR5, UR4, URZ, UP1 ;  /* 0x0000003f04057287 */ /* 0x000fe20008800000 */
[----:B------:R-:W-:Y:S01]  /*1810*/  IMAD.HI.U32 R0, R0, R2, RZ ;  /* 0x0000000200007227 */ /* 0x000fe200078e00ff */
[----:B------:R-:W-:Y:S02]  /*1820*/  USEL UR4, UR12, URZ, UP1 ;  /* 0x0000003f0c047287 */ /* 0x000fe40008800000 */
[----:B------:R-:W-:Y:S01]  /*1830*/  ULDC UR10, c[0x0][0x234] ;  /* 0x00008d00000a7ab9 */ /* 0x000fe20000000800 */
[----:B------:R-:W-:Y:S01]  /*1840*/  IMAD.MOV R4, RZ, RZ, -R0 ;  /* 0x000000ffff047224 */ /* 0x000fe200078e0a00 */
[----:B------:R-:W-:Y:S02]  /*1850*/  UIADD3 UR4, UP1, UR16, UR4, URZ ;  /* 0x0000000410047290 */ /* 0x000fe4000ff3e03f */
[----:B------:R-:W-:Y:S01]  /*1860*/  USEL UR11, UR11, URZ, UP6 ;  /* 0x0000003f0b0b7287 */ /* 0x000fe2000b000000 */
[----:B------:R-:W-:Y:S01]  /*1870*/  IMAD R2, R6, R4, R2 ;  /* 0x0000000406027224 */ /* 0x000fe200078e0202 */
[----:B------:R-:W-:-:S02]  /*1880*/  UIADD3.X UR9, UR34, UR5, URZ, UP1, !UPT ;  /* 0x0000000522097290 */ /* 0x000fc40008ffe43f */
[----:B------:R-:W-:Y:S02]  /*1890*/  UIMAD UR5, UR41, UR4, URZ ;  /* 0x00000004290572a4 */ /* 0x000fe4000f8e023f */
[----:B------:R-:W-:Y:S02]  /*18a0*/  ISETP.GT.U32.AND P0, PT, R6, R2, PT ;  /* 0x000000020600720c */ /* 0x000fe40003f04070 */
[----:B------:R-:W-:Y:S02]  /*18b0*/  UIMAD UR9, UR40, UR9, UR5 ;  /* 0x00000009280972a4 */ /* 0x000fe4000f8e0205 */
[----:B------:R-:W-:-:S04]  /*18c0*/  @UP5 USEL UR5, UR56, UR15, !UP2 ;  /* 0x0000000f38055287 */ /* 0x000fc8000d000000 */
[----:B------:R-:W-:Y:S02]  /*18d0*/  @UP5 UIMAD UR13, UR38, UR10, UR5 ;  /* 0x0000000a260d52a4 */ /* 0x000fe4000f8e0205 */
[----:B------:R-:W-:-:S03]  /*18e0*/  UIMAD.WIDE.U32 UR4, UR40, UR4, URZ ;  /* 0x00000004280472a5 */ /* 0x000fc6000f8e003f */
        /* <DEDUP_REMOVED lines=18> */
.L_x_334:
[----:B------:R-:W-:Y:S02]  /*1a10*/  UMOV UR12, UR52 ;  /* 0x00000034000c7c82 */ /* 0x000fe40008000000 */
.L_x_335:
[----:B------:R-:W-:Y:S01]  /*1a20*/  UIADD3 UR4, UP4, UP3, UR4, UR43, UR49 ;  /* 0x0000002b04047290 */ /* 0x000fe2000fb9e031 */
[----:B------:R-:W1:Y:S01]  /*1a30*/  S2R R10, SR_TID.X ;  /* 0x00000000000a7919 */ /* 0x000e620000002100 */
[----:B------:R-:W-:Y:S01]  /*1a40*/  IMAD.U32 R9, RZ, RZ, UR7 ;  /* 0x00000007ff097e24 */ /* 0x000fe2000f8e00ff */
[----:B------:R-:W-:Y:S01]  /*1a50*/  SHF.R.S32.HI R209, RZ, 0x1f, R208 ;  /* 0x0000001fffd17819 */ /* 0x000fe200000114d0 */
[----:B------:R-:W-:Y:S01]  /*1a60*/  UIADD3 UR32, UP2, UP1, UR22, UR4, UR23 ;  /* 0x0000000416207290 */ /* 0x000fe2000f95e017 */
[----:B------:R-:W-:Y:S01]  /*1a70*/  IMAD.U32 R8, RZ, RZ, UR6 ;  /* 0x00000006ff087e24 */ /* 0x000fe2000f8e00ff */
[----:B------:R-:W-:Y:S01]  /*1a80*/  UIADD3.X UR4, UR10, UR50, UR55, UP4, UP3 ;  /* 0x000000320a047290 */ /* 0x000fe2000a7e6437 */
[----:B------:R-:W-:Y:S01]  /*1a90*/  BSSY B1, `(.L_x_331) ;  /* 0x00009df000017945 */ /* 0x000fe20003800000 */
[----:B------:R-:W-:Y:S02]  /*1aa0*/  ULDC.64 UR6, c[0x0][0x200] ;  /* 0x0000800000067ab9 */ /* 0x000fe40000000a00 */
        /* <DEDUP_REMOVED lines=20> */
[----:B------:R-:W-:Y:S01]  /*1bf0*/  ULDC UR34, c[0x0][0x2e8] ;  /* 0x0000ba0000227ab9 */ /* 0x000fe20000000800 */
[----:B------:R1:W2:Y:S02]  /*1c00*/  R2UR UR7, R9 ;  /* 0x00000000090773c2 */ /* 0x0002a400000e0000 */
[----:B------:R-:W-:Y:S01]  /*1c10*/  IMAD R7, R7, c[0x0][0x190], RZ ;  /* 0x0000640007077a24 */ /* 0x000fe200078e02ff */
[----:B------:R-:W-:Y:S01]  /*1c20*/  UMOV UR10, UR4 ;  /* 0x00000004000a7c82 */ /* 0x000fe20008000000 */
[----:B------:R-:W-:Y:S01]  /*1c30*/  IADD3 R6, P0, R4, UR39, RZ ;  /* 0x0000002704067c10 */ /* 0x000fe2000ff1e0ff */
[----:B------:R-:W-:Y:S01]  /*1c40*/  UIADD3 UR4, UR16, UR12, URZ ;  /* 0x0000000c10047290 */ /* 0x000fe2000fffe03f */
[----:B------:R-:W-:Y:S01]  /*1c50*/  IMAD R2, R2, c[0x0][0x194], R7 ;  /* 0x0000650002027a24 */ /* 0x000fe200078e0207 */
[----:B------:R-:W-:Y:S01]  /*1c60*/  UMOV UR9, UR5 ;  /* 0x0000000500097c82 */ /* 0x000fe20008000000 */
[----:B------:R3:W4:Y:S01]  /*1c70*/  R2UR UR6, R8 ;  /* 0x00000000080673c2 */ /* 0x00072200000e0000 */
[----:B------:R-:W-:-:S02]  /*1c80*/  ULDC.64 UR12, c[0x0][0x3c8] ;  /* 0x0000f200000c7ab9 */ /* 0x000fc40000000a00 */
[----:B------:R-:W-:Y:S01]  /*1c90*/  UIMAD.WIDE UR4, UR4, UR11, UR12 ;  /* 0x0000000b040472a5 */ /* 0x000fe2000f8e020c */
[----:B------:R-:W-:Y:S02]  /*1ca0*/  IADD3.X R7, R5, UR36, R2, P0, !PT ;  /* 0x0000002405077c10 */ /* 0x000fe400087fe402 */
[----:B------:R-:W-:Y:S02]  /*1cb0*/  LEA.HI R2, R11, R10, RZ, 0x5 ;  /* 0x0000000a0b027211 */ /* 0x000fe400078f28ff */
[----:B------:R-:W-:Y:S02]  /*1cc0*/  IADD3 R4, P0, R208, UR30, RZ ;  /* 0x0000001ed0047c10 */ /* 0x000fe4000ff1e0ff */
[----:B------:R-:W-:Y:S02]  /*1cd0*/  UMOV UR12, UR4 ;  /* 0x00000004000c7c82 */ /* 0x000fe40008000000 */
[----:B------:R-:W-:Y:S01]  /*1ce0*/  UIADD3 UR4, -UR8, UR17, UR19 ;  /* 0x0000001108047290 */ /* 0x000fe2000fffe113 */
[----:B------:R-:W-:Y:S01]  /*1cf0*/  IADD3.X R5, R209, UR33, RZ, P0, !PT ;  /* 0x00000021d1057c10 */ /* 0x000fe200087fe4ff */
[----:B------:R-:W-:Y:S01]  /*1d00*/  UMOV UR11, UR5 ;  /* 0x00000005000b7c82 */ /* 0x000fe20008000000 */
[----:B-1----:R-:W-:Y:S01]  /*1d10*/  IMAD.U32 R9, RZ, RZ, UR16 ;  /* 0x00000010ff097e24 */ /* 0x002fe2000f8e00ff */
[----:B------:R-:W-:-:S02]  /*1d20*/  UIADD3 UR4, UR4, -UR34, URZ ;  /* 0x8000002204047290 */ /* 0x000fc4000fffe03f */
[----:B------:R-:W-:Y:S01]  /*1d30*/  UIADD3 UR5, UR37, -0x1, URZ ;  /* 0xffffffff25057890 */ /* 0x000fe2000fffe03f */
[----:B------:R-:W-:Y:S01]  /*1d40*/  IMAD.WIDE.U32 R4, R9, c[0x0][0x370], R4 ;  /* 0x0000dc0009047a25 */ /* 0x000fe200078e0004 */
[----:B------:R-:W-:Y:S01]  /*1d50*/  USHF.R.S32.HI UR16, URZ, 0x1f, UR4 ;  /* 0x0000001f3f107899 */ /* 0x000fe20008011404 */
[----:B---3--:R-:W-:-:S03]  /*1d60*/  LOP3.LUT R8, R2, 0xffffffe0, RZ, 0xc0, !PT ;  /* 0xffffffe002087812 */ /* 0x008fc600078ec0ff */
[----:B------:R-:W-:Y:S01]  /*1d70*/  ULEA.HI UR16, UR16, UR4, URZ, 0x7 ;  /* 0x0000000410107291 */ /* 0x000fe2000f8f383f */
[----:B------:R-:W-:Y:S02]  /*1d80*/  SHF.R.S32.HI R2, RZ, 0x5, R2 ;  /* 0x00000005ff027819 */ /* 0x000fe40000011402 */
[----:B------:R-:W-:Y:S01]  /*1d90*/  IADD3 R5, R5, UR14, RZ ;  /* 0x0000000e05057c10 */ /* 0x000fe2000fffe0ff */
[----:B------:R-:W-:Y:S01]  /*1da0*/  IMAD.IADD R8, R10, 0x1, -R8 ;  /* 0x000000010a087824 */ /* 0x000fe200078e0a08 */
[----:B------:R-:W-:-:S03]  /*1db0*/  USHF.R.S32.HI UR16, URZ, 0x7, UR16 ;  /* 0x000000073f107899 */ /* 0x000fc60008011410 */
[----:B------:R-:W-:Y:S01]  /*1dc0*/  IMAD R2, R2, UR48, R8 ;  /* 0x0000003002027c24 */ /* 0x000fe2000f8e0208 */
[----:B------:R-:W-:-:S04]  /*1dd0*/  UISETP.LT.AND UP1, UPT, URZ, UR16, UPT ;  /* 0x000000103f00728c */ /* 0x000fc8000bf21270 */
[----:B------:R-:W-:Y:S01]  /*1de0*/  IADD3 R8, P0, R2, UR32, RZ ;  /* 0x0000002002087c10 */ /* 0x000fe2000ff1e0ff */
[----:B------:R-:W-:-:S03]  /*1df0*/  USEL UR16, URZ, UR16, !UP1 ;  /* 0x000000103f107287 */ /* 0x000fc6000c800000 */
[----:B------:R-:W-:Y:S01]  /*1e00*/  LEA.HI.X.SX32 R9, R2, UR23, 0x1, P0 ;  /* 0x0000001702097c11 */ /* 0x000fe200080f0eff */
[----:B------:R-:W-:Y:S01]  /*1e10*/  IMAD.U32 R2, RZ, RZ, UR38 ;  /* 0x00000026ff027e24 */ /* 0x000fe2000f8e00ff */
[----:B------:R-:W-:Y:S01]  /*1e20*/  UISETP.GT.AND UP1, UPT, UR37, UR16, UPT ;  /* 0x000000102500728c */ /* 0x000fe2000bf24270 */
[----:B------:R-:W-:Y:S02]  /*1e30*/  LEA R186, P2, R8, c[0x0][0x350], 0x2 ;  /* 0x0000d40008ba7a11 */ /* 0x000fe400078410ff */
[----:B------:R-:W-:Y:S02]  /*1e40*/  IMAD.WIDE.U32 R4, R2, c[0x0][0x378], R4 ;  /* 0x0000de0002047a25 */ /* 0x000fe400078e0004 */
[----:B------:R-:W-:Y:S02]  /*1e50*/  LEA.HI.X R187, R8, c[0x0][0x354], R9, 0x2, P2 ;  /* 0x0000d50008bb7a11 */ /* 0x000fe400010f1409 */
[----:B------:R-:W-:Y:S01]  /*1e60*/  PLOP3.LUT P0, PT, PT, PT, UP1, 0x80, 0x0 ;  /* 0x000000000000781c */ /* 0x000fe20003f0f018 */
        /* <DEDUP_REMOVED lines=23> */
[----:B------:R-:W-:-:S02]  /*1fe0*/  ULDC.64 UR12, c[0x0][0x388] ;  /* 0x0000e200000c7ab9 */ /* 0x000fc40000000a00 */
[----:B------:R-:W-:Y:S02]  /*1ff0*/  UIADD3 UR5, UR5, UR11, URZ ;  /* 0x0000000b05057290 */ /* 0x000fe4000fffe03f */
[----:B------:R-:W-:Y:S02]  /*2000*/  UIMAD UR9, UR42, UR12, URZ ;  /* 0x0000000c2a0972a4 */ /* 0x000fe4000f8e023f */
[----:B------:R-:W-:Y:S02]  /*2010*/  UIMAD.WIDE.U32 UR4, UR35, UR12, UR4 ;  /* 0x0000000c230472a5 */ /* 0x000fe4000f8e0004 */
[----:B------:R-:W-:-:S04]  /*2020*/  UIMAD UR9, UR35, UR13, UR9 ;  /* 0x0000000d230972a4 */ /* 0x000fc8000f8e0209 */
[----:B------:R-:W-:Y:S02]  /*2030*/  UIADD3 UR15, UR5, UR9, URZ ;  /* 0x00000009050f7290 */ /* 0x000fe4000fffe03f */
[----:B------:R-:W-:Y:S02]  /*2040*/  UMOV UR14, UR4 ;  /* 0x00000004000e7c82 */ /* 0x000fe40008000000 */
.L_x_337:
        /* <DEDUP_REMOVED lines=16> */
[----:B------:R-:W-:-:S03]  /*2150*/  UIADD3 UR11, UR5, UR9, URZ ;  /* 0x00000009050b7290 */ /* 0x000fc6000fffe03f */
[----:B------:R-:W-:Y:S02]  /*2160*/  UMOV UR9, UR4 ;  /* 0x0000000400097c82 */ /* 0x000fe40008000000 */
.L_x_338:
[----:B------:R-:W-:Y:S01]  /*2170*/  ULDC.64 UR4, c[0x0][0x3a0] ;  /* 0x0000e80000047ab9 */ /* 0x000fe20000000a00 */
[----:B------:R-:W-:Y:S01]  /*2180*/  IMAD.U32 R11, RZ, RZ, UR19 ;  /* 0x00000013ff0b7e24 */ /* 0x000fe2000f8e00ff */
[----:B------:R-:W-:Y:S01]  /*2190*/  UIMAD UR4, UR18, UR4, URZ ;  /* 0x00000004120472a4 */ /* 0x000fe2000f8e023f */
[----:B------:R-:W-:Y:S01]  /*21a0*/  ISETP.GE.AND P4, PT, R208, c[0x0][0x220], PT ;  /* 0x00008800d0007a0c */ /* 0x000fe20003f86270 */
[----:B------:R-:W-:Y:S01]  /*21b0*/  UIMAD UR8, UR20, -0x80, UR8 ;  /* 0xffffff80140878a4 */ /* 0x000fe2000f8e0208 */
[----:B------:R-:W-:Y:S01]  /*21c0*/  IMAD.WIDE.U32 R4, R11, c[0x0][0x3a0], R208 ;  /* 0x0000e8000b047a25 */ /* 0x000fe200078e00d0 */
[----:B------:R-:W-:Y:S01]  /*21d0*/  UIMAD UR4, UR19, UR5, UR4 ;  /* 0x00000005130472a4 */ /* 0x000fe2000f8e0204 */
[----:B------:R-:W-:Y:S03]  /*21e0*/  BSSY B0, `(.L_x_339) ;  /* 0x0000015000007945 */ /* 0x000fe60003800000 */
[----:B------:R-:W-:-:S02]  /*21f0*/  IADD3 R4, P0, R4, UR14, RZ ;  /* 0x0000000e04047c10 */ /* 0x000fc4000ff1e0ff */
[----:B------:R-:W-:Y:S01]  /*2200*/  IMAD.U32 R2, RZ, RZ, UR4 ;  /* 0x00000004ff027e24 */ /* 0x000fe2000f8e00ff */
[----:B------:R-:W-:Y:S01]  /*2210*/  ULDC.64 UR4, c[0x0][0x3b8] ;  /* 0x0000ee0000047ab9 */ /* 0x000fe20000000a00 */
[----:B------:R-:W-:Y:S01]  /*2220*/  ISETP.GE.OR P3, PT, R0, UR8, P4 ;  /* 0x0000000800007c0c */ /* 0x000fe2000a766670 */
[----:B------:R-:W-:Y:S02]  /*2230*/  UIMAD UR4, UR59, UR4, URZ ;  /* 0x000000043b0472a4 */ /* 0x000fe4000f8e023f */
        /* <DEDUP_REMOVED lines=15> */
.L_x_340:
[----:B------:R-:W-:Y:S05]  /*2330*/  BSYNC B0 ;  /* 0x0000000000007941 */ /* 0x000fea0003800000 */
.L_x_339:
        /* <DEDUP_REMOVED lines=15> */
.L_x_342:
[----:B------:R-:W-:Y:S05]  /*2430*/  BSYNC B0 ;  /* 0x0000000000007941 */ /* 0x000fea0003800000 */
.L_x_341:
        /* <DEDUP_REMOVED lines=15> */
.L_x_344:
[----:B------:R-:W-:Y:S05]  /*2530*/  BSYNC B0 ;  /* 0x0000000000007941 */ /* 0x000fea0003800000 */
.L_x_343:
        /* <DEDUP_REMOVED lines=14> */
.L_x_346:
[----:B------:R-:W-:Y:S05]  /*2620*/  BSYNC B0 ;  /* 0x0000000000007941 */ /* 0x000fea0003800000 */
.L_x_345:
        /* <DEDUP_REMOVED lines=24> */
.L_x_348:
[----:B------:R-:W-:Y:S05]  /*27b0*/  BSYNC B0 ;  /* 0x0000000000007941 */ /* 0x000fea0003800000 */
.L_x_347:
        /* <DEDUP_REMOVED lines=13> */
.L_x_350:
[----:B------:R-:W-:Y:S05]  /*2890*/  BSYNC B0 ;  /* 0x0000000000007941 */ /* 0x000fea0003800000 */
.L_x_349:
        /* <DEDUP_REMOVED lines=13> */
.L_x_352:
[----:B------:R-:W-:Y:S05]  /*2970*/  BSYNC B0 ;  /* 0x0000000000007941 */ /* 0x000fea0003800000 */
.L_x_351:
        /* <DEDUP_REMOVED lines=12> */
.L_x_336:
        /* <DEDUP_REMOVED lines=22> */
.L_x_355:
[----:B------:R-:W-:Y:S05]  /*2ba0*/  BSYNC B0 ;  /* 0x0000000000007941 */ /* 0x000fea0003800000 */
.L_x_354:
        /* <DEDUP_REMOVED lines=16> */
.L_x_357:
[----:B------:R-:W-:Y:S05]  /*2cb0*/  BSYNC B0 ;  /* 0x0000000000007941 */ /* 0x000fea0003800000 */
.L_x_356:
        /* <DEDUP_REMOVED lines=16> */
.L_x_359:
[----:B------:R-:W-:Y:S05]  /*2dc0*/  BSYNC B0 ;  /* 0x0000000000007941 */ /* 0x000fea0003800000 */
.L_x_358:
        /* <DEDUP_REMOVED lines=17> */
.L_x_361:
[----:B------:R-:W-:Y:S05]  /*2ee0*/  BSYNC B0 ;  /* 0x0000000000007941 */ /* 0x000fea0003800000 */
.L_x_360:
        /* <DEDUP_REMOVED lines=22> */
.L_x_363:
[----:B------:R-:W-:Y:S05]  /*3050*/  BSYNC B0 ;  /* 0x0000000000007941 */ /* 0x000fea0003800000 */
.L_x_362:
        /* <DEDUP_REMOVED lines=20> */
.L_x_365:
[----:B------:R-:W-:Y:S05]  /*31a0*/  BSYNC B0 ;  /* 0x0000000000007941 */ /* 0x000fea0003800000 */
.L_x_364:
        /* <DEDUP_REMOVED lines=20> */
.L_x_367:
[----:B------:R-:W-:Y:S05]  /*32f0*/  BSYNC B0 ;  /* 0x0000000000007941 */ /* 0x000fea0003800000 */
.L_x_366:
        /* <DEDUP_REMOVED lines=21> */
.L_x_369:
[----:B------:R-:W-:Y:S05]  /*3450*/  BSYNC B0 ;  /* 0x0000000000007941 */ /* 0x000fea0003800000 */
.L_x_368:
[----:B------:R-:W5:Y:S01]  /*3460*/  LDL R21, [R1+0x58] ;  /* 0x0000580001157983 */ /* 0x000f620000100800 */
[----:B------:R-:W-:Y:S01]  /*3470*/  IMAD.MOV.U32 R23, RZ, RZ, 0x7f800000 ;  /* 0x7f800000ff177424 */ /* 0x000fe200078e00ff */
[----:B------:R-:W-:Y:S01]  /*3480*/  ULDC.64 UR14, c[0x0][0x198] ;  /* 0x00006600000e7ab9 */ /* 0x000fe20000000a00 */
[----:B------:R-:W-:Y:S01]  /*3490*/  IMAD.MOV.U32 R22, RZ, RZ, 0x7f800000 ;  /* 0x7f800000ff167424 */ /* 0x000fe200078e00ff */
[----:B------:R-:W-:Y:S01]  /*34a0*/  UIMAD UR13, UR18, UR14, URZ ;  /* 0x0000000e120d72a4 */ /* 0x000fe2000f8e023f */
[----:B------:R-:W-:Y:S02]  /*34b0*/  IMAD.MOV.U32 R24, RZ, RZ, 0x7f800000 ;  /* 0x7f800000ff187424 */ /* 0x000fe400078e00ff */
[----:B------:R-:W-:Y:S01]  /*34c0*/  IMAD.MOV.U32 R25, RZ, RZ, 0x7f800000 ;  /* 0x7f800000ff197424 */ /* 0x000fe200078e00ff */
[----:B------:R-:W-:Y:S01]  /*34d0*/  UIMAD UR13, UR19, UR15, UR13 ;  /* 0x0000000f130d72a4 */ /* 0x000fe2000f8e020d */
[----:B------:R-:W-:-:S04]  /*34e0*/  IMAD.U32 R13, RZ, RZ, UR19 ;  /* 0x00000013ff0d7e24 */ /* 0x000fc8000f8e00ff */
[----:B------:R-:W-:-:S04]  /*34f0*/  IMAD.WIDE.U32 R8, R13, c[0x0][0x198], R208 ;  /* 0x000066000d087a25 */ /* 0x000fc800078e00d0 */
[----:B------:R-:W-:Y:S01]  /*3500*/  IMAD.U32 R14, RZ, RZ, UR13 ;  /* 0x0000000dff0e7e24 */ /* 0x000fe2000f8e00ff */
[----:B------:R-:W-:Y:S02]  /*3510*/  IADD3 R8, P1, R8, UR29, RZ ;  /* 0x0000001d08087c10 */ /* 0x000fe4000ff3e0ff */
[C---:B-----5:R-:W-:Y:S02]  /*3520*/  IADD3 R6, R21.reuse, 0x48, RZ ;  /* 0x0000004815067810 */ /* 0x060fe40007ffe0ff */
[C---:B-1----:R-:W-:Y:S02]  /*3530*/  IADD3 R4, R21.reuse, 0x40, RZ ;  /* 0x0000004015047810 */ /* 0x042fe40007ffe0ff */
[----:B------:R-:W-:Y:S02]  /*3540*/  ISETP.GE.AND P3, PT, R6, UR4, PT ;  /* 0x0000000406007c0c */ /* 0x000fe4000bf66270 */
[----:B------:R-:W-:Y:S01]  /*3550*/  ISETP.GE.AND P4, PT, R4, UR4, PT ;  /* 0x0000000404007c0c */ /* 0x000fe2000bf86270 */
[C---:B------:R-:W-:Y:S01]  /*3560*/  IMAD.SHL.U32 R4, R21.reuse, 0x4, RZ ;  /* 0x0000000415047824 */ /* 0x040fe200078e00ff */
[----:B------:R-:W-:-:S02]  /*3570*/  IADD3 R5, R21, 0x8, RZ ;  /* 0x0000000815057810 */ /* 0x000fc40007ffe0ff */
[----:B------:R-:W-:Y:S02]  /*3580*/  SHF.R.S32.HI R16, RZ, 0x1f, R21 ;  /* 0x0000001fff107819 */ /* 0x000fe40000011415 */
[----:B------:R-:W-:Y:S02]  /*3590*/  ISETP.GE.AND P5, PT, R5, UR4, PT ;  /* 0x0000000405007c0c */ /* 0x000fe4000bfa6270 */
[----:B------:R-:W-:Y:S02]  /*35a0*/  IADD3 R4, P2, R4, UR10, RZ ;  /* 0x0000000a04047c10 */ /* 0x000fe4000ff5e0ff */
[C---:B------:R-:W-:Y:S02]  /*35b0*/  SHF.L.U64.HI R5, R21.reuse, 0x2, R16 ;  /* 0x0000000215057819 */ /* 0x040fe40000010210 */
[----:B------:R-:W-:Y:S02]  /*35c0*/  ISETP.GE.AND P6, PT, R21, UR4, PT ;  /* 0x0000000415007c0c */ /* 0x000fe4000bfc6270 */
[----:B------:R-:W-:-:S02]  /*35d0*/  IADD3.X R5, R5, UR9, RZ, P2, !PT ;  /* 0x0000000905057c10 */ /* 0x000fc400097fe4ff */
[----:B------:R-:W-:Y:S02]  /*35e0*/  SHF.R.S32.HI R7, RZ, 0x1f, R6 ;  /* 0x0000001fff077819 */ /* 0x000fe40000011406 */
[C---:B------:R-:W-:Y:S01]  /*35f0*/  @!P3 LEA R10, P2, R6.reuse, UR10, 0x2 ;  /* 0x0000000a060abc11 */ /* 0x040fe2000f8410ff */
[----:B------:R1:W5:Y:S03]  /*3600*/  @!P4 LDG.E R23, [R4.64+0x100] ;  /* 0x000100180417c981 */ /* 0x000366000c1e1900 */
[----:B------:R-:W-:Y:S01]  /*3610*/  @!P3 LEA.HI.X R11, R6, UR9, R7, 0x2, P2 ;  /* 0x00000009060bbc11 */ /* 0x000fe200090f1407 */
[----:B--2---:R1:W2:Y:S04]  /*3620*/  @!P5 LDG.E R24, [R4.64+0x20] ;  /* 0x000020180418d981 */ /* 0x0042a8000c1e1900 */
[----:B----4-:R3:W4:Y:S04]  /*3630*/  @!P3 LDG.E R22, [R10.64] ;  /* 0x000000180a16b981 */ /* 0x010728000c1e1900 */
[----:B------:R1:W2:Y:S01]  /*3640*/  @!P6 LDG.E R25, [R4.64] ;  /* 0x000000180419e981 */ /* 0x0002a2000c1e1900 */
[----:B------:R-:W-:-:S06]  /*3650*/  UIMAD UR4, UR20, -0x80, UR8 ;  /* 0xffffff80140478a4 */ /* 0x000fcc000f8e0208 */
[----:B------:R-:W-:Y:S02]  /*3660*/  ISETP.GE.AND P5, PT, R0, UR4, PT ;  /* 0x0000000400007c0c */ /* 0x000fe4000bfa6270 */
[----:B------:R-:W-:-:S11]  /*3670*/  IADD3.X R9, R9, UR31, R14, P1, !PT ;  /* 0x0000001f09097c10 */ /* 0x000fd60008ffe40e */
[----:B------:R2:W-:Y:S01]  /*3680*/  @P5 STS.128 [R2+0xc000], RZ ;  /* 0x00c000ff02005388 */ /* 0x0005e20000000c00 */
[----:B-1----:R-:W-:Y:S01]  /*3690*/  IMAD R4, R15, c[0x0][0x1b0], RZ ;  /* 0x00006c000f047a24 */ /* 0x002fe200078e02ff */
[----:B------:R-:W-:Y:S03]  /*36a0*/  BSSY B0, `(.L_x_370) ;  /* 0x0000018000007945 */ /* 0x000fe60003800000 */
[C---:B---3--:R-:W-:Y:S02]  /*36b0*/  IMAD R10, R12.reuse, c[0x0][0x1b4], R4 ;  /* 0x00006d000c0a7a24 */ /* 0x048fe400078e0204 */
[----:B------:R-:W-:-:S04]  /*36c0*/  IMAD.WIDE.U32 R4, R12, c[0x0][0x1b0], R8 ;  /* 0x00006c000c047a25 */ /* 0x000fc800078e0008 */
[----:B------:R-:W-:Y:S01]  /*36d0*/  IMAD.IADD R10, R5, 0x1, R10 ;  /* 0x00000001050a7824 */ /* 0x000fe200078e020a */
[----:B-----5:R1:W-:Y:S04]  /*36e0*/  STL [R1], R23 ;  /* 0x0000001701007387 */ /* 0x0203e80000100800 */
[----:B----4-:R1:W-:Y:S04]  /*36f0*/  STL [R1+0x4], R22 ;  /* 0x0000041601007387 */ /* 0x0103e80000100800 */
[----:B--2---:R1:W-:Y:S04]  /*3700*/  STL [R1+0xc], R24 ;  /* 0x00000c1801007387 */ /* 0x0043e80000100800 */
[----:B------:R1:W-:Y:S01]  /*3710*/  STL [R1+0x8], R25 ;  /* 0x0000081901007387 */ /* 0x0003e20000100800 */
        /* <DEDUP_REMOVED lines=16> */
.L_x_371:
[----:B------:R-:W-:Y:S05]  /*3820*/  BSYNC B0 ;  /* 0x0000000000007941 */ /* 0x000fea0003800000 */
.L_x_370:
[----:B------:R-:W-:Y:S01]  /*3830*/  ISETP.GE.AND P4, PT, R17, UR4, PT ;  /* 0x0000000411007c0c */ /* 0x000fe2000bf86270 */
[----:B------:R-:W-:-:S12]  /*3840*/  BSSY B0, `(.L_x_372) ;  /* 0x0000014000007945 */ /* 0x000fd80003800000 */
[----:B------:R4:W-:Y:S01]  /*3850*/  @P4 STS.128 [R2+0xd000], RZ ;  /* 0x00d000ff02004388 */ /* 0x0009e20000000c00 */
[----:B------:R-:W-:Y:S05]  /*3860*/  @P4 BRA `(.L_x_373) ;  /* 0x0000011000004947 */ /* 0x000fea0003800000 */
[----:B------:R-:W-:-:S13]  /*3870*/  ISETP.GE.AND P1, PT, R208, c[0x0][0x220], PT ;  /* 0x00008800d0007a0c */ /* 0x000fda0003f26270 */
[----:B------:R1:W-:Y:S01]  /*3880*/  @P1 STS.128 [R2+0xd000], RZ ;  /* 0x00d000ff02001388 */ /* 0x0003e20000000c00 */
[----:B------:R-:W-:Y:S05]  /*3890*/  @P1 BRA `(.L_x_373) ;  /* 0x000000e000001947 */ /* 0x000fea0003800000 */
[----:B---3--:R-:W-:Y:S02]  /*38a0*/  IADD3 R8, P1, R0, 0x20, RZ ;  /* 0x0000002000087810 */ /* 0x008fe40007f3e0ff */
        /* <DEDUP_REMOVED lines=13> */
.L_x_373:
[----:B------:R-:W-:Y:S05]  /*3980*/  BSYNC B0 ;  /* 0x0000000000007941 */ /* 0x000fea0003800000 */
.L_x_372:
        /* <DEDUP_REMOVED lines=21> */
.L_x_375:
[----:B------:R-:W-:Y:S05]  /*3ae0*/  BSYNC B0 ;  /* 0x0000000000007941 */ /* 0x000fea0003800000 */
.L_x_374:
        /* <DEDUP_REMOVED lines=21> */
.L_x_377:
[----:B------:R-:W-:Y:S05]  /*3c40*/  BSYNC B0 ;  /* 0x0000000000007941 */ /* 0x000fea0003800000 */
.L_x_376:
        /* <DEDUP_REMOVED lines=18> */
[----:B---3--:R-:W-:Y:S01]  /*3d70*/  IMAD R8, R20, c[0x0][0x1a0], RZ ;  /* 0x0000680014087a24 */ /* 0x008fe200078e02ff */
        /* <DEDUP_REMOVED lines=10> */
.L_x_379:
[----:B------:R-:W-:Y:S05]  /*3e20*/  BSYNC B0 ;  /* 0x0000000000007941 */ /* 0x000fea0003800000 */
.L_x_378:
[----:B------:R1:W-:Y:S01]  /*3e30*/  @P4 STS.128 [R2+0x11000], RZ ;  /* 0x011000ff02004388 */ /* 0x0003e20000000c00 */
[----:B------:R-:W-:Y:S01]  /*3e40*/  BSSY B0, `(.L_x_380) ;  /* 0x0000013000007945 */ /* 0x000fe20003800000 */
        /* <DEDUP_REMOVED lines=18> */
.L_x_381:
[----:B------:R-:W-:Y:S05]  /*3f70*/  BSYNC B0 ;  /* 0x0000000000007941 */ /* 0x000fea0003800000 */
.L_x_380:
        /* <DEDUP_REMOVED lines=20> */
.L_x_383:
[----:B------:R-:W-:Y:S05]  /*40c0*/  BSYNC B0 ;  /* 0x0000000000007941 */ /* 0x000fea0003800000 */
.L_x_382:
        /* <DEDUP_REMOVED lines=8> */
[----:B---3--:R-:W-:Y:S01]  /*4150*/  IMAD R8, R5, c[0x0][0x1a0], RZ ;  /* 0x0000680005087a24 */ /* 0x008fe200078e02ff */
        /* <DEDUP_REMOVED lines=10> */
.L_x_385:
[----:B------:R-:W-:Y:S05]  /*4200*/  BSYNC B0 ;  /* 0x0000000000007941 */ /* 0x000fea0003800000 */
.L_x_384:
[----:B------:R-:W-:Y:S01]  /*4210*/  ULDC.64 UR18, c[0x0][0x318] ;  /* 0x0000c60000127ab9 */ /* 0x000fe20000000a00 */
[----:B------:R-:W0:Y:S01]  /*4220*/  LDGDEPBAR ;  /* 0x00000000000079af */ /* 0x000e220000000000 */
[----:B------:R-:W-:Y:S02]  /*4230*/  UISETP.NE.U32.AND UP1, UPT, URZ, UR18, UPT ;  /* 0x000000123f00728c */ /* 0x000fe4000bf25070 */
[----:B------:R-:W-:Y:S02]  /*4240*/  ULDC.64 UR22, c[0x0][0x320] ;  /* 0x0000c80000167ab9 */ /* 0x000fe40000000a00 */
[----:B------:R-:W-:-:S06]  /*4250*/  UISETP.NE.AND.EX UP1, UPT, URZ, UR19, UPT, UP1 ;  /* 0x000000133f00728c */ /* 0x000fcc000bf25310 */
[----:B------:R-:W-:-:S05]  /*4260*/  PLOP3.LUT P1, PT, PT, PT, UP1, 0x80, 0x0 ;  /* 0x000000000000781c */ /* 0x000fca0003f2f018 */
[----:B------:R-:W-:Y:S02]  /*4270*/  @UP1 UIMAD UR4, UR42, UR22, URZ ;  /* 0x000000162a0412a4 */ /* 0x000fe4000f8e023f */
[----:B------:R-:W-:Y:S02]  /*4280*/  @UP1 UMOV UR14, UR38 ;  /* 0x00000026000e1c82 */ /* 0x000fe40008000000 */
[----:B------:R-:W-:Y:S02]  /*4290*/  @UP1 UMOV UR15, UR59 ;  /* 0x0000003b000f1c82 */ /* 0x000fe40008000000 */
[----:B------:R-:W-:Y:S02]  /*42a0*/  @UP1 UIMAD.WIDE.U32 UR14, UR35, UR22, UR14 ;  /* 0x00000016230e12a5 */ /* 0x000fe4000f8e000e */
[----:B------:R-:W-:Y:S02]  /*42b0*/  @UP1 UIMAD UR23, UR35, UR23, UR4 ;  /* 0x00000017231712a4 */ /* 0x000fe4000f8e0204 */
[----:B------:R-:W-:-:S02]  /*42c0*/  @UP1 ULEA UR18, UP0, UR14, UR18, 0x2 ;  /* 0x000000120e121291 */ /* 0x000fc4000f80103f */
[----:B------:R-:W-:-:S04]  /*42d0*/  @UP1 UIADD3 UR23, UR15, UR23, URZ ;  /* 0x000000170f171290 */ /* 0x000fc8000fffe03f */
[----:B------:R-:W-:Y:S01]  /*42e0*/  @UP1 ULEA.HI.X UR19, UR14, UR19, UR23, 0x2, UP0 ;  /* 0x000000130e131291 */ /* 0x000fe200080f1417 */
[----:B---3--:R-:W-:-:S05]  /*42f0*/  IMAD.U32 R4, RZ, RZ, UR18 ;  /* 0x00000012ff047e24 */ /* 0x008fca000f8e00ff */
[----:B------:R-:W-:-:S05]  /*4300*/  IMAD.U32 R5, RZ, RZ, UR19 ;  /* 0x00000013ff057e24 */ /* 0x000fca000f8e00ff */
[----:B------:R3:W5:Y:S01]  /*4310*/  @P1 LDG.E R0, [R4.64] ;  /* 0x0000001804001981 */ /* 0x000762000c1e1900 */
[----:B-12-4-:R-:W5:Y:S01]  /*4320*/  @P1 MUFU.RCP R2, c[0x0][0x238] ;  /* 0x00008e0000021b08 */ /* 0x016f620000001000 */
[----:B------:R-:W-:Y:S01]  /*4330*/  MOV R198, R197 ;  /* 0x000000c500c67202 */ /* 0x000fe20000000f00 */
        /* <DEDUP_REMOVED lines=22> */
[----:B---3--:R-:W-:Y:S01]  /*44a0*/  IADD3 R4, R21, 0x1, RZ ;  /* 0x0000000115047810 */ /* 0x008fe20007ffe0ff */
[----:B------:R-:W-:Y:S01]  /*44b0*/  CS2R R86, SRZ ;  /* 0x0000000000567805 */ /* 0x000fe2000001ff00 */
        /* <DEDUP_REMOVED lines=10> */
[----:B------:R-:W-:Y:S01]  /*4560*/  IMAD.MOV.U32 R184, RZ, RZ, 0x20 ;  /* 0x00000020ffb87424 */ /* 0x000fe200078e00ff */
[C---:B------:R-:W-:Y:S01]  /*4570*/  SHF.L.U32 R180, R182.reuse, 0x1, RZ ;  /* 0x00000001b6b47819 */ /* 0x040fe200000006ff */
[----:B------:R-:W-:Y:S01]  /*4580*/  IMAD.MOV.U32 R183, RZ, RZ, 0x40 ;  /* 0x00000040ffb77424 */ /* 0x000fe200078e00ff */
[----:B------:R-:W-:Y:S01]  /*4590*/  UMOV UR4, URZ ;  /* 0x0000003f00047c82 */ /* 0x000fe20008000000 */
[----:B------:R-:W-:-:S02]  /*45a0*/  IMAD.SHL.U32 R179, R182, 0x2, RZ ;  /* 0x00000002b6b37824 */ /* 0x000fc400078e00ff */
[----:B-----5:R-:W-:Y:S01]  /*45b0*/  @P1 FMUL.FTZ R0, R0, R2 ;  /* 0x0000000200001220 */ /* 0x020fe20000410000 */
[----:B------:R-:W-:-:S03]  /*45c0*/  IADD3 R2, R182, 0x2000, RZ ;  /* 0x00002000b6027810 */ /* 0x000fc60007ffe0ff */
[----:B------:R2:W3:Y:S01]  /*45d0*/  @P1 R2UR UR13, R0 ;  /* 0x00000000000d13c2 */ /* 0x0004e200000e0000 */
[----:B------:R-:W-:-:S05]  /*45e0*/  SEL R2, R2, R182, !P0 ;  /* 0x000000b602027207 */ /* 0x000fca0004000000 */
[----:B------:R-:W-:Y:S01]  /*45f0*/  IMAD.SHL.U32 R178, R2, 0x2, RZ ;  /* 0x0000000202b27824 */ /* 0x000fe200078e00ff */
[----:B------:R-:W-:-:S05]  /*4600*/  MOV R2, c[0x0][0x22c] ;  /* 0x00008b0000027a02 */ /* 0x000fca0000000f00 */
[----:B------:R-:W-:-:S04]  /*4610*/  IMAD R2, R2, c[0x0][0x1c0], RZ ;  /* 0x0000700002027a24 */ /* 0x000fc800078e02ff */
[C---:B------:R-:W-:Y:S02]  /*4620*/  IMAD.SHL.U32 R5, R2.reuse, 0x10, RZ ;  /* 0x0000001002057824 */ /* 0x040fe400078e00ff */
[----:B-1----:R-:W-:Y:S01]  /*4630*/  IMAD.SHL.U32 R4, R2, 0x8, RZ ;  /* 0x0000000802047824 */ /* 0x002fe200078e00ff */
[----:B--2---:R-:W-:Y:S01]  /*4640*/  IADD3 R0, R181, 0x2000, RZ ;  /* 0x00002000b5007810 */ /* 0x004fe20007ffe0ff */
[----:B---3--:R-:W-:-:S03]  /*4650*/  @UP1 UMOV UR4, UR13 ;  /* 0x0000000d00041c82 */ /* 0x008fc60008000000 */
[----:B------:R-:W-:-:S05]  /*4660*/  SEL R0, R0, R181, !P0 ;  /* 0x000000b500007207 */ /* 0x000fca0004000000 */
[----:B------:R-:W-:Y:S01]  /*4670*/  IMAD.SHL.U32 R172, R0, 0x2, RZ ;  /* 0x0000000200ac7824 */ /* 0x000fe200078e00ff */
[----:B------:R-:W-:Y:S02]  /*4680*/  IADD3 R0, R5, 0x20, RZ ;  /* 0x0000002005007810 */ /* 0x000fe40007ffe0ff */
[----:B------:R-:W-:Y:S02]  /*4690*/  SHF.L.U64.HI R5, R21, 0x2, R16 ;  /* 0x0000000215057819 */ /* 0x000fe40000010210 */
[----:B------:R-:W-:-:S05]  /*46a0*/  IADD3 R0, R4, R0, RZ ;  /* 0x0000000004007210 */ /* 0x000fca0007ffe0ff */
[----:B------:R-:W-:-:S04]  /*46b0*/  IMAD.IADD R0, R4, 0x1, R0 ;  /* 0x0000000104007824 */ /* 0x000fc800078e0200 */
[----:B------:R-:W-:-:S05]  /*46c0*/  IMAD.IADD R0, R4, 0x1, R0 ;  /* 0x0000000104007824 */ /* 0x000fca00078e0200 */
[----:B------:R-:W-:-:S05]  /*46d0*/  IADD3 R0, R4, R0, RZ ;  /* 0x0000000004007210 */ /* 0x000fca0007ffe0ff */
[----:B------:R1:W-:Y:S02]  /*46e0*/  STL [R1+0x30], R0 ;  /* 0x0000300001007387 */ /* 0x0003e40000100800 */
[----:B-1----:R-:W-:-:S04]  /*46f0*/  IMAD.IADD R0, R4, 0x1, R0 ;  /* 0x0000000104007824 */ /* 0x002fc800078e0200 */
[----:B------:R-:W-:Y:S01]  /*4700*/  IMAD.IADD R2, R4, 0x1, R0 ;  /* 0x0000000104027824 */ /* 0x000fe200078e0200 */
[----:B------:R1:W-:Y:S04]  /*4710*/  STL [R1+0x2c], R0 ;  /* 0x00002c0001007387 */ /* 0x0003e80000100800 */
[----:B------:R2:W-:Y:S04]  /*4720*/  STL [R1+0x3c], R5 ;  /* 0x00003c0501007387 */ /* 0x0005e80000100800 */
[----:B------:R3:W-:Y:S01]  /*4730*/  STL [R1+0x28], R2 ;  /* 0x0000280201007387 */ /* 0x0007e20000100800 */
[----:B-1----:R-:W-:-:S02]  /*4740*/  IADD3 R0, R21, -0x80, RZ ;  /* 0xffffff8015007810 */ /* 0x002fc40007ffe0ff */
[----:B--2---:R-:W-:Y:S02]  /*4750*/  SHF.L.U32 R5, R21, 0x2, RZ ;  /* 0x0000000215057819 */ /* 0x004fe400000006ff */
[----:B---3--:R-:W-:-:S03]  /*4760*/  IADD3 R2, R4, R2, RZ ;  /* 0x0000000204027210 */ /* 0x008fc60007ffe0ff */
[----:B------:R1:W-:Y:S04]  /*4770*/  STL [R1+0x40], R5 ;  /* 0x0000400501007387 */ /* 0x0003e80000100800 */
[----:B------:R2:W-:Y:S01]  /*4780*/  STL [R1+0x24], R2 ;  /* 0x0000240201007387 */ /* 0x0005e20000100800 */
[----:B-1----:R-:W-:Y:S01]  /*4790*/  IADD3 R5, R4, R2, RZ ;  /* 0x0000000204057210 */ /* 0x002fe20007ffe0ff */
[----:B--2---:R-:W-:-:S03]  /*47a0*/  IMAD.SHL.U32 R2, R0, 0x4, RZ ;  /* 0x0000000400027824 */ /* 0x004fc600078e00ff */
[C---:B------:R-:W-:Y:S01]  /*47b0*/  IADD3 R0, R4.reuse, R5, RZ ;  /* 0x0000000504007210 */ /* 0x040fe20007ffe0ff */
[----:B------:R-:W-:Y:S04]  /*47c0*/  STL [R1+0x20], R5 ;  /* 0x0000200501007387 */ /* 0x000fe80000100800 */
[----:B------:R-:W-:Y:S04]  /*47d0*/  STL [R1+0x38], R2 ;  /* 0x0000380201007387 */ /* 0x000fe80000100800 */
[----:B------:R1:W-:Y:S02]  /*47e0*/  STL [R1+0x1c], R0 ;  /* 0x00001c0001007387 */ /* 0x0003e40000100800 */
[----:B-1----:R-:W-:-:S05]  /*47f0*/  IMAD.IADD R0, R4, 0x1, R0 ;  /* 0x0000000104007824 */ /* 0x002fca00078e0200 */
[----:B------:R1:W-:Y:S02]  /*4800*/  STL [R1+0x18], R0 ;  /* 0x0000180001007387 */ /* 0x0003e40000100800 */
[----:B-1----:R-:W-:-:S05]  /*4810*/  IADD3 R0, R4, R0, RZ ;  /* 0x0000000004007210 */ /* 0x002fca0007ffe0ff */
[----:B------:R1:W-:Y:S02]  /*4820*/  STL [R1+0x14], R0 ;  /* 0x0000140001007387 */ /* 0x0003e40000100800 */
[----:B-1----:R-:W-:-:S05]  /*4830*/  IMAD.IADD R0, R4, 0x1, R0 ;  /* 0x0000000104007824 */ /* 0x002fca00078e0200 */
[----:B------:R1:W-:Y:S02]  /*4840*/  STL [R1+0x10], R0 ;  /* 0x0000100001007387 */ /* 0x0003e40000100800 */
[----:B-1----:R-:W-:-:S05]  /*4850*/  IADD3 R0, R4, R0, RZ ;  /* 0x0000000004007210 */ /* 0x002fca0007ffe0ff */
[----:B------:R1:W-:Y:S02]  /*4860*/  STL [R1+0x34], R0 ;  /* 0x0000340001007387 */ /* 0x0003e40000100800 */
.L_x_388:
[----:B-1----:R-:W2:Y:S01]  /*4870*/  LDL R0, [R1+0x54] ;  /* 0x0000540001007983 */ /* 0x002ea20000100800 */
[----:B------:R-:W-:Y:S02]  /*4880*/  USHF.L.U32 UR13, UR20, 0x7, URZ ;  /* 0x00000007140d7899 */ /* 0x000fe4000800063f */
[----:B------:R-:W-:Y:S01]  /*4890*/  USHF.L.U32 UR14, UR5, 0x7, URZ ;  /* 0x00000007050e7899 */ /* 0x000fe2000800063f */
[----:B------:R-:W0:Y:S01]  /*48a0*/  LDGDEPBAR ;  /* 0x00000000000079af */ /* 0x000e220000000000 */
[----:B------:R-:W-:Y:S02]  /*48b0*/  UIADD3 UR15, UR17, 0x80, UR13 ;  /* 0x00000080110f7890 */ /* 0x000fe4000fffe00d */
[----:B------:R-:W-:Y:S02]  /*48c0*/  UIADD3 UR13, UR13, 0x80, URZ ;  /* 0x000000800d0d7890 */ /* 0x000fe4000fffe03f */
[----:B------:R-:W-:Y:S02]  /*48d0*/  UIADD3 UR15, UR15, -UR8, URZ ;  /* 0x800000080f0f7290 */ /* 0x000fe4000fffe03f */
[----:B------:R-:W-:Y:S01]  /*48e0*/  UISETP.GT.AND UP3, UPT, UR5, UR16, UPT ;  /* 0x000000100500728c */ /* 0x000fe2000bf64270 */
[----:B------:R-:W3:Y:S01]  /*48f0*/  LDL R185, [R1+0x50] ;  /* 0x0000500001b97983 */ /* 0x000ee20000100800 */
[----:B------:R-:W-:Y:S03]  /*4900*/  UISETP.GE.AND UP0, UPT, UR14, UR15, UPT ;  /* 0x0000000f0e00728c */ /* 0x000fe6000bf06270 */
[----:B------:R-:W4:Y:S01]  /*4910*/  LDL R213, [R1+0xc] ;  /* 0x00000c0001d57983 */ /* 0x000f220000100800 */
[----:B------:R-:W-:Y:S01]  /*4920*/  UISETP.LT.AND UP0, UPT, UR13, UR8, UP0 ;  /* 0x000000080d00728c */ /* 0x000fe20008701270 */
[----:B------:R-:W-:Y:S04]  /*4930*/  DEPBAR.LE SB0, 0x0 ;  /* 0x000080000000791a */ /* 0x000fe80000000000 */
[----:B------:R-:W-:Y:S08]  /*4940*/  BAR.SYNC.DEFER_BLOCKING 0x0 ;  /* 0x0000000000007b1d */ /* 0x000ff00000010000 */
[----:B------:R-:W-:Y:S08]  /*4950*/  LDSM.16.M88.4 R64, [R178] ;  /* 0x00000000b240783b */ /* 0x000ff00000000200 */
[----:B------:R-:W1:Y:S08]  /*4960*/  LDSM.16.M88.4 R16, [R174+0xc000] ;  /* 0x00c00000ae10783b */ /* 0x000e700000000200 */
[----:B------:R-:W5:Y:S08]  /*4970*/  LDSM.16.M88.4 R60, [R178+0x2000] ;  /* 0x00200000b23c783b */ /* 0x000f700000000200 */
[----:B------:R-:W5:Y:S08]  /*4980*/  LDSM.16.M88.4 R32, [R174+0xc800] ;  /* 0x00c80000ae20783b */ /* 0x000f700000000200 */
[----:B------:R-:W5:Y:S08]  /*4990*/  LDSM.16.M88.4 R48, [R174+0xd000] ;  /* 0x00d00000ae30783b */ /* 0x000f700000000200 */
[----:B------:R-:W5:Y:S01]  /*49a0*/  LDSM.16.M88.4 R132, [R174+0xd800] ;  /* 0x00d80000ae84783b */ /* 0x000f620000000200 */
[-C--:B-1----:R-:W-:Y:S07]  /*49b0*/  HMMA.16816.F32.BF16 R4, R64, R16.reuse, RZ ;  /* 0x000000104004723c */ /* 0x082fee00000418ff */
[----:B------:R-:W-:Y:S01]  /*49c0*/  LDSM.16.M88.4 R140, [R177+0xc000] ;  /* 0x00c00000b18c783b */ /* 0x000fe20000000200 */
[C---:B-----5:R-:W-:Y:S07]  /*49d0*/  HMMA.16816.F32.BF16 R8, R60.reuse, R16, RZ ;  /* 0x000000103c08723c */ /* 0x060fee00000418ff */
[----:B------:R-:W-:Y:S01]  /*49e0*/  LDSM.16.M88.4 R148, [R177+0xc800] ;  /* 0x00c80000b194783b */ /* 0x000fe20000000200 */
[-C--:B------:R-:W-:Y:S07]  /*49f0*/  HMMA.16816.F32.BF16 R12, R60, R18.reuse, RZ ;  /* 0x000000123c0c723c */ /* 0x080fee00000418ff */
[----:B------:R-:W-:Y:S01]  /*4a00*/  LDSM.16.M88.4 R152, [R177+0xd000] ;  /* 0x00d00000b198783b */ /* 0x000fe20000000200 */
[C---:B------:R-:W-:Y:S07]  /*4a10*/  HMMA.16816.F32.BF16 R16, R64.reuse, R18, RZ ;  /* 0x000000124010723c */ /* 0x040fee00000418ff */
[----:B------:R-:W-:Y:S01]  /*4a20*/  LDSM.16.M88.4 R156, [R177+0xd800] ;  /* 0x00d80000b19c783b */ /* 0x000fe20000000200 */
[-C--:B------:R-:W-:Y:S07]  /*4a30*/  HMMA.16816.F32.BF16 R20, R64, R32.reuse, RZ ;  /* 0x000000204014723c */ /* 0x080fee00000418ff */
[----:B------:R-:W-:Y:S01]  /*4a40*/  LDSM.16.M88.4 R164, [R175+0xc000] ;  /* 0x00c00000afa4783b */ /* 0x000fe20000000200 */
        /* <DEDUP_REMOVED lines=11> */
[----:B------:R-:W-:Y:S01]  /*4b00*/  LDSM.16.M88.4 R132, [R175+0xc800] ;  /* 0x00c80000af84783b */ /* 0x000fe20000000200 */
[----:B--2---:R-:W-:Y:S02]  /*4b10*/  R2P PR, R0, 0x6 ;  /* 0x0000000600007804 */ /* 0x004fe40000000000 */
[----:B------:R-:W-:Y:S03]  /*4b20*/  PLOP3.LUT P0, PT, PT, PT, UP0, 0x80, 0x0 ;  /* 0x000000000000781c */ /* 0x000fe60003f0f008 */
[----:B------:R-:W-:Y:S02]  /*4b30*/  SEL R2, R184, 0xffffffe0, !P1 ;  /* 0xffffffe0b8027807 */ /* 0x000fe40004800000 */
[----:B------:R-:W-:Y:S03]  /*4b40*/  SEL R173, R183, 0xffffffc0, !P2 ;  /* 0xffffffc0b7ad7807 */ /* 0x000fe60005000000 */
[C---:B------:R-:W-:Y:S02]  /*4b50*/  IADD3 R0, R178.reuse, R2, RZ ;  /* 0x00000002b2007210 */ /* 0x040fe40007ffe0ff */
[----:B------:R-:W-:Y:S03]  /*4b60*/  IADD3 R168, R178, R173, RZ ;  /* 0x000000adb2a87210 */ /* 0x000fe60007ffe0ff */
[----:B------:R-:W1:Y:S08]  /*4b70*/  LDSM.16.M88.4 R136, [R0] ;  /* 0x000000000088783b */ /* 0x000e700000000200 */
[----:B------:R-:W2:Y:S08]  /*4b80*/  LDSM.16.M88.4 R144, [R0+0x2000] ;  /* 0x002000000090783b */ /* 0x000eb00000000200 */
[----:B------:R-:W5:Y:S08]  /*4b90*/  LDSM.16.M88.4 R160, [R168] ;  /* 0x00000000a8a0783b */ /* 0x000f700000000200 */
[----:B------:R-:W3:Y:S01]  /*4ba0*/  LDSM.16.M88.4 R168, [R168+0x2000] ;  /* 0x00200000a8a8783b */ /* 0x000ee20000000200 */
[-C--:B-1----:R-:W-:Y:S08]  /*4bb0*/  HMMA.16816.F32.BF16 R4, R136, R140.reuse, R4 ;  /* 0x0000008c8804723c */ /* 0x082ff00000041804 */
[C---:B--2---:R-:W-:Y:S08]  /*4bc0*/  HMMA.16816.F32.BF16 R8, R144.reuse, R140, R8 ;  /* 0x0000008c9008723c */ /* 0x044ff00000041808 */
[-C--:B------:R-:W-:Y:S08]  /*4bd0*/  HMMA.16816.F32.BF16 R12, R144, R142.reuse, R12 ;  /* 0x0000008e900c723c */ /* 0x080ff0000004180c */
[C---:B------:R-:W-:Y:S01]  /*4be0*/  HMMA.16816.F32.BF16 R16, R136.reuse, R142, R16 ;  /* 0x0000008e8810723c */ /* 0x040fe20000041810 */
[----:B------:R-:W-:Y:S07]  /*4bf0*/  LDSM.16.M88.4 R140, [R175+0xd800] ;  /* 0x00d80000af8c783b */ /* 0x000fee0000000200 */
[-C--:B------:R-:W-:Y:S08]  /*4c00*/  HMMA.16816.F32.BF16 R20, R136, R148.reuse, R20 ;  /* 0x000000948814723c */ /* 0x080ff00000041814 */
[C---:B------:R-:W-:Y:S01]  /*4c10*/  HMMA.16816.F32.BF16 R24, R144.reuse, R148, R24 ;  /* 0x000000949018723c */ /* 0x040fe20000041818 */
[----:B------:R-:W2:Y:S06]  /*4c20*/  LDL R149, [R1+0x8] ;  /* 0x0000080001957983 */ /* 0x000eac0000100800 */
[----:B------:R-:W-:Y:S01]  /*4c30*/  MOV R148, UR20 ;  /* 0x0000001400947c02 */ /* 0x000fe20008000f00 */
[-C--:B------:R-:W-:Y:S04]  /*4c40*/  HMMA.16816.F32.BF16 R28, R144, R150.reuse, R28 ;  /* 0x00000096901c723c */ /* 0x080fe8000004181c */
[----:B---3--:R-:W-:Y:S04]  /*4c50*/  LEA R148, R148, R185, 0x7 ;  /* 0x000000b994947211 */ /* 0x008fe800078e38ff */
[C---:B------:R-:W-:Y:S01]  /*4c60*/  HMMA.16816.F32.BF16 R32, R136.reuse, R150, R32 ;  /* 0x000000968820723c */ /* 0x040fe20000041820 */
[----:B------:R-:W2:Y:S06]  /*4c70*/  LDL R150, [R1+0x44] ;  /* 0x0000440001967983 */ /* 0x000eac0000100800 */
[C---:B------:R-:W-:Y:S01]  /*4c80*/  IADD3 R151, R148.reuse, 0x1, RZ ;  /* 0x0000000194977810 */ /* 0x040fe20007ffe0ff */
[-C--:B------:R-:W-:Y:S08]  /*4c90*/  HMMA.16816.F32.BF16 R36, R136, R152.reuse, R36 ;  /* 0x000000988824723c */ /* 0x080ff00000041824 */
[C---:B------:R-:W-:Y:S07]  /*4ca0*/  HMMA.16816.F32.BF16 R40, R144.reuse, R152, R40 ;  /* 0x000000989028723c */ /* 0x040fee0000041828 */
[C---:B------:R-:W-:Y:S01]  /*4cb0*/  IADD3 R153, R148.reuse, 0x8, RZ ;  /* 0x0000000894997810 */ /* 0x040fe20007ffe0ff */
[-C--:B------:R-:W-:Y:S03]  /*4cc0*/  HMMA.16816.F32.BF16 R44, R144, R154.reuse, R44 ;  /* 0x0000009a902c723c */ /* 0x080fe6000004182c */
[----:B------:R-:W-:Y:S01]  /*4cd0*/  I2F R188, R153 ;  /* 0x0000009900bc7306 */ /* 0x000fe20000201400 */
[C---:B------:R-:W-:Y:S04]  /*4ce0*/  IADD3 R152, R148.reuse, 0x9, RZ ;  /* 0x0000000994987810 */ /* 0x040fe80007ffe0ff */
[C---:B------:R-:W-:Y:S05]  /*4cf0*/  HMMA.16816.F32.BF16 R48, R136.reuse, R154, R48 ;  /* 0x0000009a8830723c */ /* 0x040fea0000041830 */
[----:B------:R-:W-:Y:S02]  /*4d00*/  I2F R185, R152 ;  /* 0x0000009800b97306 */ /* 0x000fe40000201400 */
[C---:B------:R-:W-:Y:S01]  /*4d10*/  IADD3 R155, R148.reuse, 0x10, RZ ;  /* 0x00000010949b7810 */ /* 0x040fe20007ffe0ff */
[-C--:B------:R-:W-:Y:S04]  /*4d20*/  HMMA.16816.F32.BF16 R52, R136, R156.reuse, R52 ;  /* 0x0000009c8834723c */ /* 0x080fe80000041834 */
[C---:B------:R-:W-:Y:S03]  /*4d30*/  IADD3 R154, R148.reuse, 0x11, RZ ;  /* 0x00000011949a7810 */ /* 0x040fe60007ffe0ff */
[----:B------:R-:W-:Y:S01]  /*4d40*/  I2F R190, R155 ;  /* 0x0000009b00be7306 */ /* 0x000fe20000201400 */
[C---:B------:R-:W-:Y:S07]  /*4d50*/  HMMA.16816.F32.BF16 R56, R144.reuse, R156, R56 ;  /* 0x0000009c9038723c */ /* 0x040fee0000041838 */
[C---:B------:R-:W-:Y:S01]  /*4d60*/  IADD3 R157, R148.reuse, 0x18, RZ ;  /* 0x00000018949d7810 */ /* 0x040fe20007ffe0ff */
[-C--:B------:R-:W-:Y:S01]  /*4d70*/  HMMA.16816.F32.BF16 R60, R144, R158.reuse, R60 ;  /* 0x0000009e903c723c */ /* 0x080fe2000004183c */
[----:B------:R-:W-:Y:S01]  /*4d80*/  LDSM.16.M88.4 R144, [R176+0xc000] ;  /* 0x00c00000b090783b */ /* 0x000fe20000000200 */
[----:B------:R-:W-:Y:S02]  /*4d90*/  I2F R189, R154 ;  /* 0x0000009a00bd7306 */ /* 0x000fe40000201400 */
[C---:B------:R-:W-:Y:S04]  /*4da0*/  IADD3 R156, R148.reuse, 0x19, RZ ;  /* 0x00000019949c7810 */ /* 0x040fe80007ffe0ff */
[----:B------:R-:W-:Y:S01]  /*4db0*/  HMMA.16816.F32.BF16 R64, R136, R158, R64 ;  /* 0x0000009e8840723c */ /* 0x000fe20000041840 */
[----:B------:R-:W1:Y:S03]  /*4dc0*/  LDSM.16.M88.4 R136, [R175+0xd000] ;  /* 0x00d00000af88783b */ /* 0x000e660000000200 */
[----:B------:R-:W-:Y:S03]  /*4dd0*/  I2F R192, R157 ;  /* 0x0000009d00c07306 */ /* 0x000fe60000201400 */
[C---:B------:R-:W-:Y:S01]  /*4de0*/  IADD3 R159, R148.reuse, 0x20, RZ ;  /* 0x00000020949f7810 */ /* 0x040fe20007ffe0ff */
[-C--:B-----5:R-:W-:Y:S05]  /*4df0*/  HMMA.16816.F32.BF16 R4, R160, R164.reuse, R4 ;  /* 0x000000a4a004723c */ /* 0x0a0fea0000041804 */
[C---:B------:R-:W-:Y:S01]  /*4e00*/  IADD3 R158, R148.reuse, 0x21, RZ ;  /* 0x00000021949e7810 */ /* 0x040fe20007ffe0ff */
[----:B------:R-:W-:Y:S02]  /*4e10*/  I2F R194, R159 ;  /* 0x0000009f00c27306 */ /* 0x000fe40000201400 */
[C---:B------:R-:W-:Y:S07]  /*4e20*/  HMMA.16816.F32.BF16 R8, R168.reuse, R164, R8 ;  /* 0x000000a4a808723c */ /* 0x040fee0000041808 */
[C---:B------:R-:W-:Y:S01]  /*4e30*/  IADD3 R165, R148.reuse, 0x28, RZ ;  /* 0x0000002894a57810 */ /* 0x040fe20007ffe0ff */
[-C--:B------:R-:W-:Y:S01]  /*4e40*/  HMMA.16816.F32.BF16 R12, R168, R166.reuse, R12 ;  /* 0x000000a6a80c723c */ /* 0x080fe2000004180c */
[----:B------:R-:W-:Y:S03]  /*4e50*/  I2F R193, R158 ;  /* 0x0000009e00c17306 */ /* 0x000fe60000201400 */
[----:B------:R-:W-:Y:S04]  /*4e60*/  IADD3 R164, R148, 0x29, RZ ;  /* 0x0000002994a47810 */ /* 0x000fe80007ffe0ff */
[C---:B------:R-:W-:Y:S03]  /*4e70*/  HMMA.16816.F32.BF16 R16, R160.reuse, R166, R16 ;  /* 0x000000a6a010723c */ /* 0x040fe60000041810 */
[----:B------:R-:W-:Y:S05]  /*4e80*/  I2F R166, R151 ;  /* 0x0000009700a67306 */ /* 0x000fea0000201400 */
[-C--:B------:R-:W-:Y:S05]  /*4e90*/  HMMA.16816.F32.BF16 R20, R160, R132.reuse, R20 ;  /* 0x00000084a014723c */ /* 0x080fea0000041814 */
[----:B------:R-:W5:Y:S03]  /*4ea0*/  I2F R167, R148 ;  /* 0x0000009400a77306 */ /* 0x000f660000201400 */
[C---:B------:R-:W-:Y:S07]  /*4eb0*/  HMMA.16816.F32.BF16 R24, R168.reuse, R132, R24 ;  /* 0x00000084a818723c */ /* 0x040fee0000041818 */
[----:B------:R-:W2:Y:S01]  /*4ec0*/  I2F R191, R156 ;  /* 0x0000009c00bf7306 */ /* 0x000ea20000201400 */
[-C--:B------:R-:W-:Y:S08]  /*4ed0*/  HMMA.16816.F32.BF16 R28, R168, R134.reuse, R28 ;  /* 0x00000086a81c723c */ /* 0x080ff0000004181c */
[C---:B------:R-:W-:Y:S08]  /*4ee0*/  HMMA.16816.F32.BF16 R32, R160.reuse, R134, R32 ;  /* 0x00000086a020723c */ /* 0x040ff00000041820 */
[-C--:B-1----:R-:W-:Y:S08]  /*4ef0*/  HMMA.16816.F32.BF16 R36, R160, R136.reuse, R36 ;  /* 0x00000088a024723c */ /* 0x082ff00000041824 */
[C---:B------:R-:W-:Y:S07]  /*4f00*/  HMMA.16816.F32.BF16 R40, R168.reuse, R136, R40 ;  /* 0x00000088a828723c */ /* 0x040fee0000041828 */
[----:B------:R-:W-:Y:S01]  /*4f10*/  IADD3 R136, R0, R173, RZ ;  /* 0x000000ad00887210 */ /* 0x000fe20007ffe0ff */
[-C--:B------:R-:W-:Y:S01]  /*4f20*/  HMMA.16816.F32.BF16 R44, R168, R138.reuse, R44 ;  /* 0x0000008aa82c723c */ /* 0x080fe2000004182c */
[----:B------:R-:W-:Y:S03]  /*4f30*/  MOV R0, UR8 ;  /* 0x0000000800007c02 */ /* 0x000fe60008000f00 */
[----:B------:R-:W1:Y:S04]  /*4f40*/  LDSM.16.M88.4 R132, [R136] ;  /* 0x000000008884783b */ /* 0x000e680000000200 */
[C---:B------:R-:W-:Y:S04]  /*4f50*/  HMMA.16816.F32.BF16 R48, R160.reuse, R138, R48 ;  /* 0x0000008aa030723c */ /* 0x040fe80000041830 */
[----:B------:R-:W5:Y:S04]  /*4f60*/  LDSM.16.M88.4 R136, [R136+0x2000] ;  /* 0x002000008888783b */ /* 0x000f680000000200 */
[-C--:B------:R-:W-:Y:S08]  /*4f70*/  HMMA.16816.F32.BF16 R52, R160, R140.reuse, R52 ;  /* 0x0000008ca034723c */ /* 0x080ff00000041834 */
[C---:B------:R-:W-:Y:S01]  /*4f80*/  HMMA.16816.F32.BF16 R56, R168.reuse, R140, R56 ;  /* 0x0000008ca838723c */ /* 0x040fe20000041838 */
[----:B------:R-:W3:Y:S07]  /*4f90*/  LDL R141, [R1] ;  /* 0x00000000018d7983 */ /* 0x000eee0000100800 */
[-C--:B------:R-:W-:Y:S01]  /*4fa0*/  HMMA.16816.F32.BF16 R60, R168, R142.reuse, R60 ;  /* 0x0000008ea83c723c */ /* 0x080fe2000004183c */
[----:B------:R-:W-:Y:S07]  /*4fb0*/  I2F R169, R165 ;  /* 0x000000a500a97306 */ /* 0x000fee0000201400 */
[----:B------:R-:W-:Y:S03]  /*4fc0*/  HMMA.16816.F32.BF16 R64, R160, R142, R64 ;  /* 0x0000008ea040723c */ /* 0x000fe60000041840 */
[----:B------:R-:W2:Y:S04]  /*4fd0*/  I2F R168, R164 ;  /* 0x000000a400a87306 */ /* 0x000ea80000201400 */
[----:B----4-:R-:W-:Y:S01]  /*4fe0*/  FMUL.FTZ R142, R213, 1.4426950216293334961 ;  /* 0x3fb8aa3bd58e7820 */ /* 0x010fe20000410000 */
[-C--:B-1----:R-:W-:Y:S05]  /*4ff0*/  HMMA.16816.F32.BF16 R4, R132, R144.reuse, R4 ;  /* 0x000000908404723c */ /* 0x082fea0000041804 */
[C---:B------:R-:W-:Y:S02]  /*5000*/  IADD3 R161, R148.reuse, 0x30, RZ ;  /* 0x0000003094a17810 */ /* 0x040fe40007ffe0ff */
[C---:B------:R-:W-:Y:S01]  /*5010*/  IADD3 R160, R148.reuse, 0x31, RZ ;  /* 0x0000003194a07810 */ /* 0x040fe20007ffe0ff */
[C---:B-----5:R-:W-:Y:S01]  /*5020*/  HMMA.16816.F32.BF16 R8, R136.reuse, R144, R8 ;  /* 0x000000908808723c */ /* 0x060fe20000041808 */
[----:B------:R-:W-:Y:S03]  /*5030*/  I2F R170, R161 ;  /* 0x000000a100aa7306 */ /* 0x000fe60000201400 */
[C---:B------:R-:W-:Y:S02]  /*5040*/  IADD3 R163, R148.reuse, 0x39, RZ ;  /* 0x0000003994a37810 */ /* 0x040fe40007ffe0ff */
[----:B------:R-:W-:Y:S02]  /*5050*/  IADD3 R162, R148, 0x38, RZ ;  /* 0x0000003894a27810 */ /* 0x000fe40007ffe0ff */
[-C--:B------:R-:W-:Y:S03]  /*5060*/  HMMA.16816.F32.BF16 R12, R136, R146.reuse, R12 ;  /* 0x00000092880c723c */ /* 0x080fe6000004180c */
[----:B------:R-:W-:Y:S05]  /*5070*/  I2F R171, R160 ;  /* 0x000000a000ab7306 */ /* 0x000fea0000201400 */
[C---:B------:R-:W-:Y:S01]  /*5080*/  FFMA.FTZ R4, R167.reuse, UR4, R4 ;  /* 0x00000004a7047c23 */ /* 0x040fe20008010004 */
[C---:B------:R-:W-:Y:S04]  /*5090*/  HMMA.16816.F32.BF16 R16, R132.reuse, R146, R16 ;  /* 0x000000928410723c */ /* 0x040fe80000041810 */
[----:B------:R-:W-:Y:S01]  /*50a0*/  I2F R196, R163 ;  /* 0x000000a300c47306 */ /* 0x000fe20000201400 */
[C---:B------:R-:W-:Y:S02]  /*50b0*/  FFMA.FTZ R5, R166.reuse, UR4, R5 ;  /* 0x00000004a6057c23 */ /* 0x040fe40008010005 */
[C---:B------:R-:W-:Y:S02]  /*50c0*/  FFMA.FTZ R7, R166.reuse, UR4, R7 ;  /* 0x00000004a6077c23 */ /* 0x040fe40008010007 */
[C---:B------:R-:W-:Y:S03]  /*50d0*/  FFMA.FTZ R6, R167.reuse, UR4, R6 ;  /* 0x00000004a7067c23 */ /* 0x040fe60008010006 */
[----:B------:R-:W-:Y:S02]  /*50e0*/  FFMA.FTZ R8, R167, UR4, R8 ;  /* 0x00000004a7087c23 */ /* 0x000fe40008010008 */
[----:B------:R-:W-:Y:S01]  /*50f0*/  I2F R195, R162 ;  /* 0x000000a200c37306 */ /* 0x000fe20000201400 */
[C---:B------:R-:W-:Y:S02]  /*5100*/  FFMA.FTZ R9, R166.reuse, UR4, R9 ;  /* 0x00000004a6097c23 */ /* 0x040fe40008010009 */
[----:B------:R-:W-:Y:S02]  /*5110*/  FFMA.FTZ R11, R166, UR4, R11 ;  /* 0x00000004a60b7c23 */ /* 0x000fe4000801000b */
[C---:B------:R-:W-:Y:S02]  /*5120*/  FFMA.FTZ R12, R188.reuse, UR4, R12 ;  /* 0x00000004bc0c7c23 */ /* 0x040fe4000801000c */
[C---:B------:R-:W-:Y:S02]  /*5130*/  FFMA.FTZ R13, R185.reuse, UR4, R13 ;  /* 0x00000004b90d7c23 */ /* 0x040fe4000801000d */
[C---:B------:R-:W-:Y:S02]  /*5140*/  FFMA.FTZ R14, R188.reuse, UR4, R14 ;  /* 0x00000004bc0e7c23 */ /* 0x040fe4000801000e */
[C---:B------:R-:W-:Y:S02]  /*5150*/  FFMA.FTZ R15, R185.reuse, UR4, R15 ;  /* 0x00000004b90f7c23 */ /* 0x040fe4000801000f */
[C---:B------:R-:W-:Y:S02]  /*5160*/  FFMA.FTZ R16, R188.reuse, UR4, R16 ;  /* 0x00000004bc107c23 */ /* 0x040fe40008010010 */
[C---:B------:R-:W-:Y:S02]  /*5170*/  FFMA.FTZ R17, R185.reuse, UR4, R17 ;  /* 0x00000004b9117c23 */ /* 0x040fe40008010011 */
[----:B------:R-:W-:Y:S02]  /*5180*/  FFMA.FTZ R18, R188, UR4, R18 ;  /* 0x00000004bc127c23 */ /* 0x000fe40008010012 */
[----:B------:R-:W-:Y:S02]  /*5190*/  FFMA.FTZ R19, R185, UR4, R19 ;  /* 0x00000004b9137c23 */ /* 0x000fe40008010013 */
[----:B------:R-:W-:Y:S01]  /*51a0*/  FFMA.FTZ R10, R167, UR4, R10 ;  /* 0x00000004a70a7c23 */ /* 0x000fe2000801000a */
[C---:B--2---:R-:W-:Y:S01]  /*51b0*/  FSETP.NEU.FTZ.AND P1, PT, R149.reuse, -INF , PT ;  /* 0xff8000009500780b */ /* 0x044fe20003f3d000 */
[----:B------:R-:W-:Y:S05]  /*51c0*/  FMUL.FTZ R149, R149, 1.4426950216293334961 ;  /* 0x3fb8aa3b95957820 */ /* 0x000fea0000410000 */
[----:B------:R-:W-:Y:S02]  /*51d0*/  FSEL R149, R149, RZ, P1 ;  /* 0x000000ff95957208 */ /* 0x000fe40000800000 */
[----:B------:R-:W-:Y:S04]  /*51e0*/  IADD3 R0, R0, -UR17, R150 ;  /* 0x8000001100007c10 */ /* 0x000fe8000fffe096 */
[----:B------:R-:W-:Y:S04]  /*51f0*/  @!P0 IADD3 R0, R0, UR14, RZ ;  /* 0x0000000e00008c10 */ /* 0x000fe8000fffe0ff */
[C---:B------:R-:W-:Y:S02]  /*5200*/  @!P0 IMNMX R150, R0.reuse, UR8, PT ;  /* 0x0000000800968c17 */ /* 0x040fe4000b800200 */
[----:B------:R-:W-:Y:S02]  /*5210*/  @!P0 IADD3 R143, R0, 0x8, RZ ;  /* 0x00000008008f8810 */ /* 0x000fe40007ffe0ff */
[-C--:B------:R-:W-:Y:S02]  /*5220*/  @!P0 ISETP.GE.AND P2, PT, R148, R150.reuse, PT ;  /* 0x000000969400820c */ /* 0x080fe40003f46270 */
[----:B------:R-:W-:Y:S02]  /*5230*/  @!P0 ISETP.GE.AND P1, PT, R151, R150, PT ;  /* 0x000000969700820c */ /* 0x000fe40003f26270 */
[----:B------:R-:W-:Y:S02]  /*5240*/  @!P0 FSEL R4, R4, -INF , !P2 ;  /* 0xff80000004048808 */ /* 0x000fe40005000000 */
[----:B------:R-:W-:Y:S02]  /*5250*/  @!P0 IMNMX R143, R143, UR8, PT ;  /* 0x000000088f8f8c17 */ /* 0x000fe4000b800200 */
[----:B------:R-:W-:Y:S01]  /*5260*/  @!P0 FSEL R5, R5, -INF , !P1 ;  /* 0xff80000005058808 */ /* 0x000fe20004800000 */
[--C-:B------:R-:W-:Y:S01]  /*5270*/  FFMA.FTZ R4, R4, c[0x0][0x23c], -R149.reuse ;  /* 0x00008f0004047a23 */ /* 0x100fe20000010895 */
[-C--:B------:R-:W-:Y:S02]  /*5280*/  @!P0 ISETP.GE.AND P2, PT, R148, R143.reuse, PT ;  /* 0x0000008f9400820c */ /* 0x080fe40003f46270 */
[-C--:B------:R-:W-:Y:S01]  /*5290*/  @!P0 ISETP.GE.AND P3, PT, R162, R143.reuse, PT ;  /* 0x0000008fa200820c */ /* 0x080fe20003f66270 */
[----:B------:R1:W-:Y:S01]  /*52a0*/  MUFU.EX2 R225, R4 ;  /* 0x0000000400e17308 */ /* 0x0003e20000000800 */
[----:B------:R-:W-:Y:S01]  /*52b0*/  FSETP.NEU.FTZ.AND P1, PT, R213, -INF , PT ;  /* 0xff800000d500780b */ /* 0x000fe20003f3d000 */
[----:B------:R-:W-:Y:S01]  /*52c0*/  FFMA.FTZ R5, R5, c[0x0][0x23c], -R149 ;  /* 0x00008f0005057a23 */ /* 0x000fe20000010895 */
[----:B------:R-:W-:Y:S02]  /*52d0*/  @!P0 IADD3 R140, R0, 0x40, RZ ;  /* 0x00000040008c8810 */ /* 0x000fe40007ffe0ff */
[----:B------:R-:W-:Y:S02]  /*52e0*/  FSEL R142, R142, RZ, P1 ;  /* 0x000000ff8e8e7208 */ /* 0x000fe40000800000 */
[-C--:B------:R-:W-:Y:S02]  /*52f0*/  @!P0 ISETP.GE.AND P1, PT, R151, R143.reuse, PT ;  /* 0x0000008f9700820c */ /* 0x080fe40003f26270 */
[----:B------:R-:W-:Y:S01]  /*5300*/  @!P0 IMNMX R140, R140, UR8, PT ;  /* 0x000000088c8c8c17 */ /* 0x000fe2000b800200 */
[----:B------:R-:W2:Y:S01]  /*5310*/  MUFU.EX2 R224, R5 ;  /* 0x0000000500e07308 */ /* 0x000ea20000000800 */
[----:B------:R-:W-:Y:S02]  /*5320*/  @!P0 FSEL R7, R7, -INF , !P1 ;  /* 0xff80000007078808 */ /* 0x000fe40004800000 */
[----:B------:R-:W-:Y:S02]  /*5330*/  @!P0 FSEL R6, R6, -INF , !P2 ;  /* 0xff80000006068808 */ /* 0x000fe40005000000 */
[----:B------:R-:W-:Y:S01]  /*5340*/  @!P0 ISETP.GE.AND P2, PT, R148, R140, PT ;  /* 0x0000008c9400820c */ /* 0x000fe20003f46270 */
[--C-:B------:R-:W-:Y:S01]  /*5350*/  FFMA.FTZ R7, R7, c[0x0][0x23c], -R142.reuse ;  /* 0x00008f0007077a23 */ /* 0x100fe2000001088e */
[----:B------:R-:W-:Y:S01]  /*5360*/  @!P0 IADD3 R0, R0, 0x48, RZ ;  /* 0x0000004800008810 */ /* 0x000fe20007ffe0ff */
[----:B------:R-:W-:Y:S01]  /*5370*/  FFMA.FTZ R6, R6, c[0x0][0x23c], -R142 ;  /* 0x00008f0006067a23 */ /* 0x000fe2000001088e */
[----:B------:R-:W-:Y:S01]  /*5380*/  @!P0 FSEL R8, R8, -INF , !P2 ;  /* 0xff80000008088808 */ /* 0x000fe20005000000 */
[----:B------:R-:W-:Y:S01]  /*5390*/  MUFU.EX2 R244, R7 ;  /* 0x0000000700f47308 */ /* 0x000fe20000000800 */
[-C--:B------:R-:W-:Y:S02]  /*53a0*/  @!P0 ISETP.GE.AND P5, PT, R162, R150.reuse, PT ;  /* 0x00000096a200820c */ /* 0x080fe40003fa6270 */
[----:B------:R-:W-:Y:S01]  /*53b0*/  @!P0 ISETP.GE.AND P4, PT, R163, R150, PT ;  /* 0x00000096a300820c */ /* 0x000fe20003f86270 */
[----:B-1----:R-:W4:Y:S06]  /*53c0*/  LDL R4, [R1+0x4] ;  /* 0x0000040001047983 */ /* 0x002f2c0000100800 */
[----:B------:R-:W1:Y:S01]  /*53d0*/  MUFU.EX2 R246, R6 ;  /* 0x0000000600f67308 */ /* 0x000e620000000800 */
[C---:B---3--:R-:W-:Y:S01]  /*53e0*/  FSETP.NEU.FTZ.AND P1, PT, R141.reuse, -INF , PT ;  /* 0xff8000008d00780b */ /* 0x048fe20003f3d000 */
[----:B------:R-:W-:Y:S05]  /*53f0*/  FMUL.FTZ R141, R141, 1.4426950216293334961 ;  /* 0x3fb8aa3b8d8d7820 */ /* 0x000fea0000410000 */
[----:B------:R-:W-:Y:S02]  /*5400*/  FSEL R141, R141, RZ, P1 ;  /* 0x000000ff8d8d7208 */ /* 0x000fe40000800000 */
[----:B------:R-:W-:Y:S03]  /*5410*/  @!P0 ISETP.GE.AND P1, PT, R151, R140, PT ;  /* 0x0000008c9700820c */ /* 0x000fe60003f26270 */
[--C-:B------:R-:W-:Y:S01]  /*5420*/  FFMA.FTZ R8, R8, c[0x0][0x23c], -R141.reuse ;  /* 0x00008f0008087a23 */ /* 0x100fe2000001088d */
[----:B------:R-:W-:Y:S03]  /*5430*/  @!P0 FSEL R9, R9, -INF , !P1 ;  /* 0xff80000009098808 */ /* 0x000fe60004800000 */
[----:B------:R3:W-:Y:S02]  /*5440*/  MUFU.EX2 R248, R8 ;  /* 0x0000000800f87308 */ /* 0x0007e40000000800 */
[--C-:B------:R-:W-:Y:S08]  /*5450*/  FFMA.FTZ R9, R9, c[0x0][0x23c], -R141.reuse ;  /* 0x00008f0009097a23 */ /* 0x100ff0000001088d */
[----:B------:R-:W-:Y:S01]  /*5460*/  MUFU.EX2 R247, R9 ;  /* 0x0000000900f77308 */ /* 0x000fe20000000800 */
[----:B---3--:R-:W-:Y:S04]  /*5470*/  @!P0 IMNMX R8, R0, UR8, PT ;  /* 0x0000000800088c17 */ /* 0x008fe8000b800200 */
[----:B------:R-:W-:Y:S02]  /*5480*/  @!P0 ISETP.GE.AND P2, PT, R148, R8, PT ;  /* 0x000000089400820c */ /* 0x000fe40003f46270 */
[----:B------:R-:W-:Y:S02]  /*5490*/  IADD3 R148, R2, R180, RZ ;  /* 0x000000b402947210 */ /* 0x000fe40007ffe0ff */
[----:B------:R-:W-:Y:S02]  /*54a0*/  @!P0 FSEL R10, R10, -INF , !P2 ;  /* 0xff8000000a0a8808 */ /* 0x000fe40005000000 */
[----:B------:R-:W-:Y:S01]  /*54b0*/  @!P0 ISETP.GE.AND P2, PT, R162, R140, PT ;  /* 0x0000008ca200820c */ /* 0x000fe20003f46270 */
[C---:B----4-:R-:W-:Y:S01]  /*54c0*/  FMUL.FTZ R0, R4.reuse, 1.4426950216293334961 ;  /* 0x3fb8aa3b04007820 */ /* 0x050fe20000410000 */
[----:B------:R-:W-:Y:S02]  /*54d0*/  FSETP.NEU.FTZ.AND P1, PT, R4, -INF , PT ;  /* 0xff8000000400780b */ /* 0x000fe40003f3d000 */
[----:B------:R-:W3:Y:S02]  /*54e0*/  LDSM.16.M88.4 R4, [R176+0xc800] ;  /* 0x00c80000b004783b */ /* 0x000ee40000000200 */
[----:B------:R-:W-:Y:S02]  /*54f0*/  FSEL R0, R0, RZ, P1 ;  /* 0x000000ff00007208 */ /* 0x000fe40000800000 */
[----:B------:R-:W-:Y:S03]  /*5500*/  @!P0 ISETP.GE.AND P1, PT, R151, R8, PT ;  /* 0x000000089700820c */ /* 0x000fe60003f26270 */
[--C-:B------:R-:W-:Y:S01]  /*5510*/  FFMA.FTZ R10, R10, c[0x0][0x23c], -R0.reuse ;  /* 0x00008f000a0a7a23 */ /* 0x100fe20000010800 */
[----:B------:R-:W4:Y:S01]  /*5520*/  LDL R151, [R1+0x40] ;  /* 0x0000400001977983 */ /* 0x000f220000100800 */
        /* <DEDUP_REMOVED lines=16> */
[-C--:B------:R-:W-:Y:S03]  /*5630*/  @!P0 ISETP.GE.AND P1, PT, R153, R150.reuse, PT ;  /* 0x000000969900820c */ /* 0x080fe60003f26270 */
[----:B------:R-:W-:Y:S01]  /*5640*/  FFMA.FTZ R15, R15, c[0x0][0x23c], -R0 ;  /* 0x00008f000f0f7a23 */ /* 0x000fe20000010800 */
[----:B------:R-:W-:Y:S01]  /*5650*/  @!P0 FSEL R16, R16, -INF , !P1 ;  /* 0xff80000010108808 */ /* 0x000fe20004800000 */
[-C--:B---3--:R-:W-:Y:S02]  /*5660*/  HMMA.16816.F32.BF16 R20, R132, R4.reuse, R20 ;  /* 0x000000048414723c */ /* 0x088fe40000041814 */
[----:B------:R-:W-:Y:S01]  /*5670*/  MUFU.EX2 R243, R13 ;  /* 0x0000000d00f37308 */ /* 0x000fe20000000800 */
[-C--:B------:R-:W-:Y:S01]  /*5680*/  @!P0 ISETP.GE.AND P1, PT, R152, R150.reuse, PT ;  /* 0x000000969800820c */ /* 0x080fe20003f26270 */
[--C-:B------:R-:W-:Y:S03]  /*5690*/  FFMA.FTZ R16, R16, c[0x0][0x23c], -R149.reuse ;  /* 0x00008f0010107a23 */ /* 0x100fe60000010895 */
[----:B------:R-:W-:Y:S01]  /*56a0*/  @!P0 FSEL R17, R17, -INF , !P1 ;  /* 0xff80000011118808 */ /* 0x000fe20004800000 */
[C---:B------:R-:W-:Y:S04]  /*56b0*/  HMMA.16816.F32.BF16 R24, R136.reuse, R4, R24 ;  /* 0x000000048818723c */ /* 0x040fe80000041818 */
[-C--:B------:R-:W-:Y:S01]  /*56c0*/  @!P0 ISETP.GE.AND P1, PT, R153, R143.reuse, PT ;  /* 0x0000008f9900820c */ /* 0x080fe20003f26270 */
[----:B------:R-:W-:Y:S01]  /*56d0*/  MUFU.EX2 R230, R16 ;  /* 0x0000001000e67308 */ /* 0x000fe20000000800 */
[----:B------:R-:W3:Y:S01]  /*56e0*/  LDL R153, [R1+0x3c] ;  /* 0x00003c0001997983 */ /* 0x000ee20000100800 */
[----:B------:R-:W-:Y:S01]  /*56f0*/  FFMA.FTZ R17, R17, c[0x0][0x23c], -R149 ;  /* 0x00008f0011117a23 */ /* 0x000fe20000010895 */
[-C--:B------:R-:W-:Y:S04]  /*5700*/  HMMA.16816.F32.BF16 R28, R136, R6.reuse, R28 ;  /* 0x00000006881c723c */ /* 0x080fe8000004181c */
[----:B------:R-:W-:Y:S02]  /*5710*/  @!P0 FSEL R18, R18, -INF , !P1 ;  /* 0xff80000012128808 */ /* 0x000fe40004800000 */
[-C--:B------:R-:W-:Y:S01]  /*5720*/  @!P0 ISETP.GE.AND P1, PT, R152, R143.reuse, PT ;  /* 0x0000008f9800820c */ /* 0x080fe20003f26270 */
[----:B------:R-:W-:Y:S01]  /*5730*/  MUFU.EX2 R229, R17 ;  /* 0x0000001100e57308 */ /* 0x000fe20000000800 */
[C---:B------:R-:W-:Y:S01]  /*5740*/  HMMA.16816.F32.BF16 R32, R132.reuse, R6, R32 ;  /* 0x000000068420723c */ /* 0x040fe20000041820 */
[----:B------:R-:W5:Y:S03]  /*5750*/  LDSM.16.M88.4 R4, [R176+0xd000] ;  /* 0x00d00000b004783b */ /* 0x000f660000000200 */
[--C-:B------:R-:W-:Y:S01]  /*5760*/  FFMA.FTZ R18, R18, c[0x0][0x23c], -R142.reuse ;  /* 0x00008f0012127a23 */ /* 0x100fe2000001088e */
[----:B------:R-:W-:Y:S01]  /*5770*/  @!P0 FSEL R19, R19, -INF , !P1 ;  /* 0xff80000013138808 */ /* 0x000fe20004800000 */
[----:B------:R-:W-:Y:S01]  /*5780*/  FFMA.FTZ R21, R189, UR4, R21 ;  /* 0x00000004bd157c23 */ /* 0x000fe20008010015 */
[-C--:B------:R-:W-:Y:S01]  /*5790*/  @!P0 ISETP.GE.AND P1, PT, R155, R150.reuse, PT ;  /* 0x000000969b00820c */ /* 0x080fe20003f26270 */
[----:B------:R-:W-:Y:S01]  /*57a0*/  FFMA.FTZ R23, R189, UR4, R23 ;  /* 0x00000004bd177c23 */ /* 0x000fe20008010017 */
[----:B------:R-:W-:Y:S03]  /*57b0*/  MUFU.EX2 R236, R18 ;  /* 0x0000001200ec7308 */ /* 0x000fe60000000800 */
[----:B------:R-:W-:Y:S02]  /*57c0*/  FFMA.FTZ R19, R19, c[0x0][0x23c], -R142 ;  /* 0x00008f0013137a23 */ /* 0x000fe4000001088e */
[C---:B------:R-:W-:Y:S02]  /*57d0*/  FFMA.FTZ R25, R189.reuse, UR4, R25 ;  /* 0x00000004bd197c23 */ /* 0x040fe40008010019 */
[----:B------:R-:W-:Y:S02]  /*57e0*/  FFMA.FTZ R27, R189, UR4, R27 ;  /* 0x00000004bd1b7c23 */ /* 0x000fe4000801001b */
[C---:B------:R-:W-:Y:S01]  /*57f0*/  FFMA.FTZ R20, R190.reuse, UR4, R20 ;  /* 0x00000004be147c23 */ /* 0x040fe20008010014 */
[----:B------:R-:W1:Y:S01]  /*5800*/  MUFU.EX2 R235, R19 ;  /* 0x0000001300eb7308 */ /* 0x000e620000000800 */
[C---:B------:R-:W-:Y:S02]  /*5810*/  FFMA.FTZ R22, R190.reuse, UR4, R22 ;  /* 0x00000004be167c23 */ /* 0x040fe40008010016 */
[----:B------:R-:W-:Y:S01]  /*5820*/  FFMA.FTZ R24, R190, UR4, R24 ;  /* 0x00000004be187c23 */ /* 0x000fe20008010018 */
[----:B------:R-:W-:Y:S01]  /*5830*/  @!P0 FSEL R20, R20, -INF , !P1 ;  /* 0xff80000014148808 */ /* 0x000fe20004800000 */
[----:B------:R-:W-:Y:S01]  /*5840*/  FFMA.FTZ R26, R190, UR4, R26 ;  /* 0x00000004be1a7c23 */ /* 0x000fe2000801001a */
[----:B------:R-:W-:Y:S01]  /*5850*/  @!P0 ISETP.GE.AND P1, PT, R154, R150, PT ;  /* 0x000000969a00820c */ /* 0x000fe20003f26270 */
[----:B------:R-:W-:Y:S02]  /*5860*/  FFMA.FTZ R28, R192, UR4, R28 ;  /* 0x00000004c01c7c23 */ /* 0x000fe4000801001c */
[----:B------:R-:W-:Y:S01]  /*5870*/  FFMA.FTZ R20, R20, c[0x0][0x23c], -R149 ;  /* 0x00008f0014147a23 */ /* 0x000fe20000010895 */
[----:B------:R-:W-:Y:S01]  /*5880*/  MUFU.EX2 R250, R14 ;  /* 0x0000000e00fa7308 */ /* 0x000fe20000000800 */
[----:B------:R-:W-:Y:S01]  /*5890*/  @!P0 FSEL R21, R21, -INF , !P1 ;  /* 0xff80000015158808 */ /* 0x000fe20004800000 */
[----:B------:R-:W-:Y:S01]  /*58a0*/  FFMA.FTZ R29, R191, UR4, R29 ;  /* 0x00000004bf1d7c23 */ /* 0x000fe2000801001d */
[-C--:B------:R-:W-:Y:S01]  /*58b0*/  @!P0 ISETP.GE.AND P1, PT, R155, R143.reuse, PT ;  /* 0x0000008f9b00820c */ /* 0x080fe20003f26270 */
[----:B------:R-:W-:Y:S02]  /*58c0*/  FFMA.FTZ R30, R192, UR4, R30 ;  /* 0x00000004c01e7c23 */ /* 0x000fe4000801001e */
[----:B------:R-:W-:Y:S01]  /*58d0*/  FFMA.FTZ R21, R21, c[0x0][0x23c], -R149 ;  /* 0x00008f0015157a23 */ /* 0x000fe20000010895 */
[----:B------:R-:W-:Y:S01]  /*58e0*/  @!P0 FSEL R22, R22, -INF , !P1 ;  /* 0xff80000016168808 */ /* 0x000fe20004800000 */
[----:B------:R-:W-:Y:S01]  /*58f0*/  FFMA.FTZ R31, R191, UR4, R31 ;  /* 0x00000004bf1f7c23 */ /* 0x000fe2000801001f */
[----:B------:R-:W-:Y:S01]  /*5900*/  @!P0 ISETP.GE.AND P1, PT, R154, R143, PT ;  /* 0x0000008f9a00820c */ /* 0x000fe20003f26270 */
[----:B------:R-:W-:Y:S01]  /*5910*/  MUFU.EX2 R152, R20 ;  /* 0x0000001400987308 */ /* 0x000fe20000000800 */
[----:B------:R-:W-:Y:S01]  /*5920*/  FFMA.FTZ R32, R192, UR4, R32 ;  /* 0x00000004c0207c23 */ /* 0x000fe20008010020 */
[-C--:B-----5:R-:W-:Y:S03]  /*5930*/  HMMA.16816.F32.BF16 R36, R132, R4.reuse, R36 ;  /* 0x000000048424723c */ /* 0x0a0fe60000041824 */
[----:B------:R-:W-:Y:S01]  /*5940*/  @!P0 FSEL R23, R23, -INF , !P1 ;  /* 0xff80000017178808 */ /* 0x000fe20004800000 */
[--C-:B------:R-:W-:Y:S01]  /*5950*/  FFMA.FTZ R22, R22, c[0x0][0x23c], -R142.reuse ;  /* 0x00008f0016167a23 */ /* 0x100fe2000001088e */
[-C--:B------:R-:W-:Y:S01]  /*5960*/  @!P0 ISETP.GE.AND P1, PT, R155, R140.reuse, PT ;  /* 0x0000008c9b00820c */ /* 0x080fe20003f26270 */
[----:B------:R-:W-:Y:S02]  /*5970*/  FFMA.FTZ R33, R191, UR4, R33 ;  /* 0x00000004bf217c23 */ /* 0x000fe40008010021 */
[C---:B------:R-:W-:Y:S01]  /*5980*/  HMMA.16816.F32.BF16 R40, R136.reuse, R4, R40 ;  /* 0x000000048828723c */ /* 0x040fe20000041828 */
[----:B------:R-:W-:Y:S03]  /*5990*/  MUFU.EX2 R249, R15 ;  /* 0x0000000f00f97308 */ /* 0x000fe60000000800 */
[----:B------:R-:W-:Y:S01]  /*59a0*/  @!P0 FSEL R24, R24, -INF , !P1 ;  /* 0xff80000018188808 */ /* 0x000fe20004800000 */
[----:B------:R-:W-:Y:S01]  /*59b0*/  FFMA.FTZ R23, R23, c[0x0][0x23c], -R142 ;  /* 0x00008f0017177a23 */ /* 0x000fe2000001088e */
[----:B------:R-:W-:Y:S01]  /*59c0*/  @!P0 ISETP.GE.AND P1, PT, R154, R140, PT ;  /* 0x0000008c9a00820c */ /* 0x000fe20003f26270 */
[----:B------:R-:W-:Y:S01]  /*59d0*/  FFMA.FTZ R34, R192, UR4, R34 ;  /* 0x00000004c0227c23 */ /* 0x000fe20008010022 */
[-C--:B------:R-:W-:Y:S03]  /*59e0*/  HMMA.16816.F32.BF16 R44, R136, R6.reuse, R44 ;  /* 0x00000006882c723c */ /* 0x080fe6000004182c */
[----:B------:R-:W-:Y:S01]  /*59f0*/  MUFU.EX2 R226, R21 ;  /* 0x0000001500e27308 */ /* 0x000fe20000000800 */
[----:B------:R-:W-:Y:S01]  /*5a00*/  @!P0 FSEL R25, R25, -INF , !P1 ;  /* 0xff80000019198808 */ /* 0x000fe20004800000 */
[----:B------:R-:W-:Y:S01]  /*5a10*/  FFMA.FTZ R24, R24, c[0x0][0x23c], -R141 ;  /* 0x00008f0018187a23 */ /* 0x000fe2000001088d */
[-C--:B------:R-:W-:Y:S01]  /*5a20*/  @!P0 ISETP.GE.AND P1, PT, R155, R8.reuse, PT ;  /* 0x000000089b00820c */ /* 0x080fe20003f26270 */
[----:B------:R-:W-:Y:S01]  /*5a30*/  FFMA.FTZ R35, R191, UR4, R35 ;  /* 0x00000004bf237c23 */ /* 0x000fe20008010023 */
[C---:B------:R-:W-:Y:S01]  /*5a40*/  HMMA.16816.F32.BF16 R48, R132.reuse, R6, R48 ;  /* 0x000000068430723c */ /* 0x040fe20000041830 */
[----:B------:R-:W5:Y:S03]  /*5a50*/  LDSM.16.M88.4 R4, [R176+0xd800] ;  /* 0x00d80000b004783b */ /* 0x000f660000000200 */
[----:B------:R-:W-:Y:S01]  /*5a60*/  FFMA.FTZ R25, R25, c[0x0][0x23c], -R141 ;  /* 0x00008f0019197a23 */ /* 0x000fe2000001088d */
[----:B------:R-:W-:Y:S01]  /*5a70*/  MUFU.EX2 R238, R24 ;  /* 0x0000001800ee7308 */ /* 0x000fe20000000800 */
[----:B------:R-:W-:Y:S01]  /*5a80*/  @!P0 FSEL R26, R26, -INF , !P1 ;  /* 0xff8000001a1a8808 */ /* 0x000fe20004800000 */
[----:B------:R-:W-:Y:S01]  /*5a90*/  FFMA.FTZ R36, R194, UR4, R36 ;  /* 0x00000004c2247c23 */ /* 0x000fe20008010024 */
[----:B------:R-:W-:Y:S01]  /*5aa0*/  @!P0 ISETP.GE.AND P1, PT, R154, R8, PT ;  /* 0x000000089a00820c */ /* 0x000fe20003f26270 */
[----:B------:R-:W-:Y:S03]  /*5ab0*/  FFMA.FTZ R37, R193, UR4, R37 ;  /* 0x00000004c1257c23 */ /* 0x000fe60008010025 */
[----:B------:R-:W-:Y:S01]  /*5ac0*/  FFMA.FTZ R26, R26, c[0x0][0x23c], -R0 ;  /* 0x00008f001a1a7a23 */ /* 0x000fe20000010800 */
[----:B------:R-:W-:Y:S01]  /*5ad0*/  @!P0 FSEL R27, R27, -INF , !P1 ;  /* 0xff8000001b1b8808 */ /* 0x000fe20004800000 */
[----:B------:R-:W-:Y:S01]  /*5ae0*/  FFMA.FTZ R38, R194, UR4, R38 ;  /* 0x00000004c2267c23 */ /* 0x000fe20008010026 */
[-C--:B------:R-:W-:Y:S01]  /*5af0*/  @!P0 ISETP.GE.AND P1, PT, R157, R140.reuse, PT ;  /* 0x0000008c9d00820c */ /* 0x080fe20003f26270 */
[----:B------:R-:W-:Y:S01]  /*5b00*/  MUFU.EX2 R233, R22 ;  /* 0x0000001600e97308 */ /* 0x000fe20000000800 */
[----:B------:R-:W-:Y:S02]  /*5b10*/  FFMA.FTZ R45, R168, UR4, R45 ;  /* 0x00000004a82d7c23 */ /* 0x000fe4000801002d */
[----:B------:R-:W-:Y:S01]  /*5b20*/  @!P0 FSEL R28, R28, -INF , !P1 ;  /* 0xff8000001c1c8808 */ /* 0x000fe20004800000 */
[----:B------:R-:W-:Y:S01]  /*5b30*/  FFMA.FTZ R47, R168, UR4, R47 ;  /* 0x00000004a82f7c23 */ /* 0x000fe2000801002f */
[----:B------:R-:W-:Y:S01]  /*5b40*/  @!P0 ISETP.GE.AND P1, PT, R156, R140, PT ;  /* 0x0000008c9c00820c */ /* 0x000fe20003f26270 */
[--C-:B------:R-:W-:Y:S02]  /*5b50*/  FFMA.FTZ R27, R27, c[0x0][0x23c], -R0.reuse ;  /* 0x00008f001b1b7a23 */ /* 0x100fe40000010800 */
[C---:B------:R-:W-:Y:S01]  /*5b60*/  FFMA.FTZ R49, R168.reuse, UR4, R49 ;  /* 0x00000004a8317c23 */ /* 0x040fe20008010031 */
[----:B------:R-:W-:Y:S01]  /*5b70*/  @!P0 FSEL R29, R29, -INF , !P1 ;  /* 0xff8000001d1d8808 */ /* 0x000fe20004800000 */
[----:B------:R-:W-:Y:S01]  /*5b80*/  MUFU.EX2 R237, R25 ;  /* 0x0000001900ed7308 */ /* 0x000fe20000000800 */
[-C--:B------:R-:W-:Y:S01]  /*5b90*/  @!P0 ISETP.GE.AND P1, PT, R157, R8.reuse, PT ;  /* 0x000000089d00820c */ /* 0x080fe20003f26270 */
[----:B------:R-:W-:Y:S02]  /*5ba0*/  FFMA.FTZ R51, R168, UR4, R51 ;  /* 0x00000004a8337c23 */ /* 0x000fe40008010033 */
[--C-:B------:R-:W-:Y:S01]  /*5bb0*/  FFMA.FTZ R28, R28, c[0x0][0x23c], -R141.reuse ;  /* 0x00008f001c1c7a23 */ /* 0x100fe2000001088d */
[----:B------:R-:W-:Y:S01]  /*5bc0*/  @!P0 FSEL R30, R30, -INF , !P1 ;  /* 0xff8000001e1e8808 */ /* 0x000fe20004800000 */
[----:B------:R-:W-:Y:S01]  /*5bd0*/  FFMA.FTZ R29, R29, c[0x0][0x23c], -R141 ;  /* 0x00008f001d1d7a23 */ /* 0x000fe2000001088d */
[----:B------:R-:W-:Y:S01]  /*5be0*/  @!P0 ISETP.GE.AND P1, PT, R156, R8, PT ;  /* 0x000000089c00820c */ /* 0x000fe20003f26270 */
[----:B------:R-:W-:Y:S02]  /*5bf0*/  FFMA.FTZ R39, R193, UR4, R39 ;  /* 0x00000004c1277c23 */ /* 0x000fe40008010027 */
[----:B------:R-:W-:Y:S01]  /*5c00*/  MUFU.EX2 R231, R23 ;  /* 0x0000001700e77308 */ /* 0x000fe20000000800 */
[----:B------:R-:W-:Y:S01]  /*5c10*/  FFMA.FTZ R30, R30, c[0x0][0x23c], -R0 ;  /* 0x00008f001e1e7a23 */ /* 0x000fe20000010800 */
[----:B------:R-:W-:Y:S01]  /*5c20*/  @!P0 FSEL R31, R31, -INF , !P1 ;  /* 0xff8000001f1f8808 */ /* 0x000fe20004800000 */
[----:B------:R-:W-:Y:S01]  /*5c30*/  FFMA.FTZ R40, R194, UR4, R40 ;  /* 0x00000004c2287c23 */ /* 0x000fe20008010028 */
[-C--:B------:R-:W-:Y:S01]  /*5c40*/  @!P0 ISETP.GE.AND P1, PT, R157, R150.reuse, PT ;  /* 0x000000969d00820c */ /* 0x080fe20003f26270 */
[-C--:B-----5:R-:W-:Y:S03]  /*5c50*/  HMMA.16816.F32.BF16 R52, R132, R4.reuse, R52 ;  /* 0x000000048434723c */ /* 0x0a0fe60000041834 */
[----:B------:R-:W-:Y:S01]  /*5c60*/  FFMA.FTZ R31, R31, c[0x0][0x23c], -R0 ;  /* 0x00008f001f1f7a23 */ /* 0x000fe20000010800 */
[----:B------:R-:W-:Y:S01]  /*5c70*/  @!P0 FSEL R32, R32, -INF , !P1 ;  /* 0xff80000020208808 */ /* 0x000fe20004800000 */
[----:B------:R-:W-:Y:S01]  /*5c80*/  MUFU.EX2 R242, R26 ;  /* 0x0000001a00f27308 */ /* 0x000fe20000000800 */
[----:B------:R-:W-:Y:S01]  /*5c90*/  @!P0 ISETP.GE.AND P1, PT, R156, R150, PT ;  /* 0x000000969c00820c */ /* 0x000fe20003f26270 */
[----:B------:R-:W-:Y:S01]  /*5ca0*/  FFMA.FTZ R41, R193, UR4, R41 ;  /* 0x00000004c1297c23 */ /* 0x000fe20008010029 */
[C---:B------:R-:W-:Y:S04]  /*5cb0*/  HMMA.16816.F32.BF16 R56, R136.reuse, R4, R56 ;  /* 0x000000048838723c */ /* 0x040fe80000041838 */
[--C-:B------:R-:W-:Y:S01]  /*5cc0*/  FFMA.FTZ R32, R32, c[0x0][0x23c], -R149.reuse ;  /* 0x00008f0020207a23 */ /* 0x100fe20000010895 */
[----:B------:R-:W-:Y:S01]  /*5cd0*/  @!P0 FSEL R33, R33, -INF , !P1 ;  /* 0xff80000021218808 */ /* 0x000fe20004800000 */
[----:B------:R-:W-:Y:S01]  /*5ce0*/  FFMA.FTZ R42, R194, UR4, R42 ;  /* 0x00000004c22a7c23 */ /* 0x000fe2000801002a */
[----:B--2---:R-:W-:Y:S01]  /*5cf0*/  F2FP.BF16.PACK_AB R4, R224, R225 ;  /* 0x000000e1e004723e */ /* 0x004fe200000010ff */
[-C--:B------:R-:W-:Y:S01]  /*5d00*/  HMMA.16816.F32.BF16 R60, R136, R6.reuse, R60 ;  /* 0x00000006883c723c */ /* 0x080fe2000004183c */
[----:B------:R-:W-:Y:S02]  /*5d10*/  MUFU.EX2 R215, R32 ;  /* 0x0000002000d77308 */ /* 0x000fe40000000800 */
[-C--:B------:R-:W-:Y:S01]  /*5d20*/  @!P0 ISETP.GE.AND P1, PT, R157, R143.reuse, PT ;  /* 0x0000008f9d00820c */ /* 0x080fe20003f26270 */
[----:B------:R2:W-:Y:S01]  /*5d30*/  STS [R199+0x1c000], R4 ;  /* 0x01c00004c7007388 */ /* 0x0005e20000000800 */
[----:B-1----:R-:W-:Y:S01]  /*5d40*/  F2FP.BF16.PACK_AB R5, R244, R246 ;  /* 0x000000f6f405723e */ /* 0x002fe200000010ff */
[----:B------:R-:W-:Y:S01]  /*5d50*/  FFMA.FTZ R33, R33, c[0x0][0x23c], -R149 ;  /* 0x00008f0021217a23 */ /* 0x000fe20000010895 */
[----:B------:R-:W-:Y:S01]  /*5d60*/  @!P0 FSEL R34, R34, -INF , !P1 ;  /* 0xff80000022228808 */ /* 0x000fe20004800000 */
[----:B------:R-:W-:Y:S02]  /*5d70*/  HMMA.16816.F32.BF16 R64, R132, R6, R64 ;  /* 0x000000068440723c */ /* 0x000fe40000041840 */
[----:B------:R1:W-:Y:S01]  /*5d80*/  STS [R199+0x1c400], R5 ;  /* 0x01c40005c7007388 */ /* 0x0003e20000000800 */
[----:B------:R-:W-:Y:S01]  /*5d90*/  MUFU.EX2 R214, R33 ;  /* 0x0000002100d67308 */ /* 0x000fe20000000800 */
[-C--:B------:R-:W-:Y:S01]  /*5da0*/  @!P0 ISETP.GE.AND P1, PT, R156, R143.reuse, PT ;  /* 0x0000008f9c00820c */ /* 0x080fe20003f26270 */
[----:B------:R-:W-:Y:S02]  /*5db0*/  FFMA.FTZ R43, R193, UR4, R43 ;  /* 0x00000004c12b7c23 */ /* 0x000fe4000801002b */
[----:B------:R-:W-:Y:S01]  /*5dc0*/  F2FP.BF16.PACK_AB R6, R235, R236 ;  /* 0x000000eceb06723e */ /* 0x000fe200000010ff */
[----:B------:R-:W-:Y:S01]  /*5dd0*/  FFMA.FTZ R44, R169, UR4, R44 ;  /* 0x00000004a92c7c23 */ /* 0x000fe2000801002c */
[----:B------:R-:W-:Y:S02]  /*5de0*/  @!P0 FSEL R35, R35, -INF , !P1 ;  /* 0xff80000023238808 */ /* 0x000fe40004800000 */
[-C--:B------:R-:W-:Y:S01]  /*5df0*/  @!P0 ISETP.GE.AND P1, PT, R159, R150.reuse, PT ;  /* 0x000000969f00820c */ /* 0x080fe20003f26270 */
[----:B------:R5:W-:Y:S01]  /*5e00*/  STS [R202+0x1c400], R6 ;  /* 0x01c40006ca007388 */ /* 0x000be20000000800 */
[----:B------:R-:W-:Y:S01]  /*5e10*/  FFMA.FTZ R46, R169, UR4, R46 ;  /* 0x00000004a92e7c23 */ /* 0x000fe2000801002e */
[----:B------:R-:W5:Y:S01]  /*5e20*/  MUFU.EX2 R241, R27 ;  /* 0x0000001b00f17308 */ /* 0x000f620000000800 */
[----:B------:R-:W-:Y:S01]  /*5e30*/  @!P0 FSEL R36, R36, -INF , !P1 ;  /* 0xff80000024248808 */ /* 0x000fe20004800000 */
[--C-:B------:R-:W-:Y:S01]  /*5e40*/  FFMA.FTZ R34, R34, c[0x0][0x23c], -R142.reuse ;  /* 0x00008f0022227a23 */ /* 0x100fe2000001088e */
[----:B------:R-:W-:Y:S01]  /*5e50*/  @!P0 ISETP.GE.AND P1, PT, R158, R150, PT ;  /* 0x000000969e00820c */ /* 0x000fe20003f26270 */
[----:B------:R-:W-:Y:S02]  /*5e60*/  FFMA.FTZ R35, R35, c[0x0][0x23c], -R142 ;  /* 0x00008f0023237a23 */ /* 0x000fe4000001088e */
[----:B------:R-:W-:Y:S01]  /*5e70*/  FFMA.FTZ R48, R169, UR4, R48 ;  /* 0x00000004a9307c23 */ /* 0x000fe20008010030 */
[----:B--2---:R-:W-:Y:S01]  /*5e80*/  F2FP.BF16.PACK_AB R4, R229, R230 ;  /* 0x000000e6e504723e */ /* 0x004fe200000010ff */
[----:B------:R-:W-:Y:S01]  /*5e90*/  FFMA.FTZ R50, R169, UR4, R50 ;  /* 0x00000004a9327c23 */ /* 0x000fe20008010032 */
[----:B------:R-:W-:Y:S01]  /*5ea0*/  @!P0 FSEL R37, R37, -INF , !P1 ;  /* 0xff80000025258808 */ /* 0x000fe20004800000 */
[----:B------:R-:W-:Y:S01]  /*5eb0*/  MUFU.EX2 R219, R34 ;  /* 0x0000002200db7308 */ /* 0x000fe20000000800 */
[-C--:B------:R-:W-:Y:S01]  /*5ec0*/  @!P0 ISETP.GE.AND P1, PT, R159, R143.reuse, PT ;  /* 0x0000008f9f00820c */ /* 0x080fe20003f26270 */
[----:B------:R2:W-:Y:S01]  /*5ed0*/  STS [R202+0x1c000], R4 ;  /* 0x01c00004ca007388 */ /* 0x0005e20000000800 */
[----:B-1----:R-:W-:Y:S01]  /*5ee0*/  F2FP.BF16.PACK_AB R5, R247, R248 ;  /* 0x000000f8f705723e */ /* 0x002fe200000010ff */
[----:B------:R-:W-:Y:S01]  /*5ef0*/  FFMA.FTZ R52, R170, UR4, R52 ;  /* 0x00000004aa347c23 */ /* 0x000fe20008010034 */
[----:B------:R-:W-:Y:S01]  /*5f00*/  @!P0 FSEL R38, R38, -INF , !P1 ;  /* 0xff80000026268808 */ /* 0x000fe20004800000 */
[----:B------:R-:W-:Y:S01]  /*5f10*/  FFMA.FTZ R53, R171, UR4, R53 ;  /* 0x00000004ab357c23 */ /* 0x000fe20008010035 */
[----:B------:R-:W-:Y:S01]  /*5f20*/  @!P0 ISETP.GE.AND P1, PT, R158, R143, PT ;  /* 0x0000008f9e00820c */ /* 0x000fe20003f26270 */
[----:B------:R1:W-:Y:S01]  /*5f30*/  STS [R199+0x1e000], R5 ;  /* 0x01e00005c7007388 */ /* 0x0003e20000000800 */
[C---:B------:R-:W-:Y:S01]  /*5f40*/  FFMA.FTZ R54, R170.reuse, UR4, R54 ;  /* 0x00000004aa367c23 */ /* 0x040fe20008010036 */
[----:B------:R-:W1:Y:S01]  /*5f50*/  MUFU.EX2 R218, R35 ;  /* 0x0000002300da7308 */ /* 0x000e620000000800 */
[----:B------:R-:W-:Y:S01]  /*5f60*/  @!P0 FSEL R39, R39, -INF , !P1 ;  /* 0xff80000027278808 */ /* 0x000fe20004800000 */
[----:B------:R-:W-:Y:S01]  /*5f70*/  FFMA.FTZ R55, R171, UR4, R55 ;  /* 0x00000004ab377c23 */ /* 0x000fe20008010037 */
[-C--:B------:R-:W-:Y:S01]  /*5f80*/  @!P0 ISETP.GE.AND P1, PT, R159, R140.reuse, PT ;  /* 0x0000008c9f00820c */ /* 0x080fe20003f26270 */
[----:B------:R-:W-:Y:S01]  /*5f90*/  FFMA.FTZ R56, R170, UR4, R56 ;  /* 0x00000004aa387c23 */ /* 0x000fe20008010038 */
[----:B-----5:R-:W-:Y:S01]  /*5fa0*/  F2FP.BF16.PACK_AB R6, R243, R245 ;  /* 0x000000f5f306723e */ /* 0x020fe200000010ff */
[--C-:B------:R-:W-:Y:S01]  /*5fb0*/  FFMA.FTZ R36, R36, c[0x0][0x23c], -R149.reuse ;  /* 0x00008f0024247a23 */ /* 0x100fe20000010895 */
[----:B------:R-:W-:Y:S01]  /*5fc0*/  @!P0 FSEL R40, R40, -INF , !P1 ;  /* 0xff80000028288808 */ /* 0x000fe20004800000 */
[----:B------:R-:W-:Y:S01]  /*5fd0*/  FFMA.FTZ R37, R37, c[0x0][0x23c], -R149 ;  /* 0x00008f0025257a23 */ /* 0x000fe20000010895 */
[----:B------:R-:W-:Y:S01]  /*5fe0*/  @!P0 ISETP.GE.AND P1, PT, R158, R140, PT ;  /* 0x0000008c9e00820c */ /* 0x000fe20003f26270 */
[----:B------:R-:W-:Y:S01]  /*5ff0*/  MUFU.EX2 R234, R28 ;  /* 0x0000001c00ea7308 */ /* 0x000fe20000000800 */
[----:B------:R-:W-:Y:S01]  /*6000*/  FFMA.FTZ R57, R171, UR4, R57 ;  /* 0x00000004ab397c23 */ /* 0x000fe20008010039 */
[----:B------:R-:W-:Y:S01]  /*6010*/  F2FP.BF16.PACK_AB R7, R241, R242 ;  /* 0x000000f2f107723e */ /* 0x000fe200000010ff */
[----:B------:R-:W-:Y:S01]  /*6020*/  FFMA.FTZ R58, R170, UR4, R58 ;  /* 0x00000004aa3a7c23 */ /* 0x000fe2000801003a */
[----:B------:R-:W-:Y:S01]  /*6030*/  @!P0 FSEL R41, R41, -INF , !P1 ;  /* 0xff80000029298808 */ /* 0x000fe20004800000 */
[----:B------:R-:W-:Y:S01]  /*6040*/  FFMA.FTZ R59, R171, UR4, R59 ;  /* 0x00000004ab3b7c23 */ /* 0x000fe2000801003b */
[----:B------:R-:W-:Y:S01]  /*6050*/  @!P0 ISETP.GE.AND P1, PT, R159, R8, PT ;  /* 0x000000089f00820c */ /* 0x000fe20003f26270 */
[----:B------:R-:W-:Y:S01]  /*6060*/  FFMA.FTZ R61, R196, UR4, R61 ;  /* 0x00000004c43d7c23 */ /* 0x000fe2000801003d */
[----:B--2---:R-:W-:Y:S01]  /*6070*/  F2FP.BF16.PACK_AB R4, R251, R252 ;  /* 0x000000fcfb04723e */ /* 0x004fe200000010ff */
[----:B------:R-:W-:Y:S01]  /*6080*/  FFMA.FTZ R62, R195, UR4, R62 ;  /* 0x00000004c33e7c23 */ /* 0x000fe2000801003e */
[----:B------:R-:W-:Y:S01]  /*6090*/  @!P0 FSEL R42, R42, -INF , !P1 ;  /* 0xff8000002a2a8808 */ /* 0x000fe20004800000 */
[----:B------:R-:W-:Y:S01]  /*60a0*/  MUFU.EX2 R232, R29 ;  /* 0x0000001d00e87308 */ /* 0x000fe20000000800 */
[----:B------:R-:W-:Y:S01]  /*60b0*/  @!P0 ISETP.GE.AND P1, PT, R158, R8, PT ;  /* 0x000000089e00820c */ /* 0x000fe20003f26270 */
[----:B------:R2:W-:Y:S01]  /*60c0*/  STS [R199+0x1e400], R4 ;  /* 0x01e40004c7007388 */ /* 0x0005e20000000800 */
[----:B-1----:R-:W-:Y:S01]  /*60d0*/  F2FP.BF16.PACK_AB R5, R249, R250 ;  /* 0x000000faf905723e */ /* 0x002fe200000010ff */
[----:B------:R-:W-:Y:S01]  /*60e0*/  FFMA.FTZ R63, R196, UR4, R63 ;  /* 0x00000004c43f7c23 */ /* 0x000fe2000801003f */
[----:B------:R-:W-:Y:S01]  /*60f0*/  @!P0 FSEL R43, R43, -INF , !P1 ;  /* 0xff8000002b2b8808 */ /* 0x000fe20004800000 */
[----:B------:R1:W-:Y:S01]  /*6100*/  STS [R202+0x1e000], R6 ;  /* 0x01e00006ca007388 */ /* 0x0003e20000000800 */
[-C--:B------:R-:W-:Y:S01]  /*6110*/  @!P0 ISETP.GE.AND P1, PT, R165, R140.reuse, PT ;  /* 0x0000008ca500820c */ /* 0x080fe20003f26270 */
[--C-:B------:R-:W-:Y:S02]  /*6120*/  FFMA.FTZ R38, R38, c[0x0][0x23c], -R142.reuse ;  /* 0x00008f0026267a23 */ /* 0x100fe4000001088e */
[----:B------:R5:W-:Y:S01]  /*6130*/  STS [R202+0x1e400], R5 ;  /* 0x01e40005ca007388 */ /* 0x000be20000000800 */
[----:B------:R-:W-:Y:S01]  /*6140*/  @!P0 FSEL R44, R44, -INF , !P1 ;  /* 0xff8000002c2c8808 */ /* 0x000fe20004800000 */
[----:B------:R-:W-:Y:S01]  /*6150*/  MUFU.EX2 R240, R30 ;  /* 0x0000001e00f07308 */ /* 0x000fe20000000800 */
[----:B------:R-:W-:Y:S01]  /*6160*/  @!P0 ISETP.GE.AND P1, PT, R164, R140, PT ;  /* 0x0000008ca400820c */ /* 0x000fe20003f26270 */
[----:B------:R-:W-:Y:S02]  /*6170*/  FFMA.FTZ R39, R39, c[0x0][0x23c], -R142 ;  /* 0x00008f0027277a23 */ /* 0x000fe4000001088e */
[--C-:B------:R-:W-:Y:S01]  /*6180*/  FFMA.FTZ R42, R42, c[0x0][0x23c], -R0.reuse ;  /* 0x00008f002a2a7a23 */ /* 0x100fe20000010800 */
[----:B------:R-:W-:Y:S01]  /*6190*/  @!P0 FSEL R45, R45, -INF , !P1 ;  /* 0xff8000002d2d8808 */ /* 0x000fe20004800000 */
[--C-:B------:R-:W-:Y:S01]  /*61a0*/  FFMA.FTZ R43, R43, c[0x0][0x23c], -R0.reuse ;  /* 0x00008f002b2b7a23 */ /* 0x100fe20000010800 */
[-C--:B------:R-:W-:Y:S01]  /*61b0*/  @!P0 ISETP.GE.AND P1, PT, R165, R8.reuse, PT ;  /* 0x00000008a500820c */ /* 0x080fe20003f26270 */
[--C-:B------:R-:W-:Y:S02]  /*61c0*/  FFMA.FTZ R40, R40, c[0x0][0x23c], -R141.reuse ;  /* 0x00008f0028287a23 */ /* 0x100fe4000001088d */
[----:B------:R-:W4:Y:S01]  /*61d0*/  MUFU.EX2 R239, R31 ;  /* 0x0000001f00ef7308 */ /* 0x000f220000000800 */
[----:B------:R-:W-:Y:S01]  /*61e0*/  @!P0 FSEL R46, R46, -INF , !P1 ;  /* 0xff8000002e2e8808 */ /* 0x000fe20004800000 */
[--C-:B------:R-:W-:Y:S01]  /*61f0*/  FFMA.FTZ R41, R41, c[0x0][0x23c], -R141.reuse ;  /* 0x00008f0029297a23 */ /* 0x100fe2000001088d */
[----:B------:R-:W-:Y:S01]  /*6200*/  @!P0 ISETP.GE.AND P1, PT, R164, R8, PT ;  /* 0x00000008a400820c */ /* 0x000fe20003f26270 */
[--C-:B------:R-:W-:Y:S01]  /*6210*/  FFMA.FTZ R44, R44, c[0x0][0x23c], -R141.reuse ;  /* 0x00008f002c2c7a23 */ /* 0x100fe2000001088d */
[----:B--2---:R-:W-:Y:S01]  /*6220*/  F2FP.BF16.PACK_AB R4, R226, R152 ;  /* 0x00000098e204723e */ /* 0x004fe200000010ff */
[--C-:B------:R-:W-:Y:S01]  /*6230*/  FFMA.FTZ R46, R46, c[0x0][0x23c], -R0.reuse ;  /* 0x00008f002e2e7a23 */ /* 0x100fe20000010800 */
[----:B------:R-:W-:Y:S01]  /*6240*/  @!P0 FSEL R47, R47, -INF , !P1 ;  /* 0xff8000002f2f8808 */ /* 0x000fe20004800000 */
[----:B------:R-:W-:Y:S01]  /*6250*/  FFMA.FTZ R45, R45, c[0x0][0x23c], -R141 ;  /* 0x00008f002d2d7a23 */ /* 0x000fe2000001088d */
[----:B-1----:R-:W-:Y:S01]  /*6260*/  F2FP.BF16.PACK_AB R6, R231, R233 ;  /* 0x000000e9e706723e */ /* 0x002fe200000010ff */
[----:B------:R1:W-:Y:S01]  /*6270*/  STS [R206+0x1c000], R4 ;  /* 0x01c00004ce007388 */ /* 0x0003e20000000800 */
[-C--:B------:R-:W-:Y:S01]  /*6280*/  @!P0 ISETP.GE.AND P1, PT, R165, R150.reuse, PT ;  /* 0x00000096a500820c */ /* 0x080fe20003f26270 */
[----:B------:R-:W-:Y:S01]  /*6290*/  MUFU.EX2 R213, R36 ;  /* 0x0000002400d57308 */ /* 0x000fe20000000800 */
[----:B-----5:R-:W-:Y:S01]  /*62a0*/  F2FP.BF16.PACK_AB R5, R214, R215 ;  /* 0x000000d7d605723e */ /* 0x020fe200000010ff */
[----:B------:R2:W-:Y:S01]  /*62b0*/  STS [R206+0x1c400], R6 ;  /* 0x01c40006ce007388 */ /* 0x0005e20000000800 */
[----:B------:R-:W-:Y:S01]  /*62c0*/  @!P0 FSEL R48, R48, -INF , !P1 ;  /* 0xff80000030308808 */ /* 0x000fe20004800000 */
[----:B------:R-:W-:Y:S01]  /*62d0*/  FFMA.FTZ R47, R47, c[0x0][0x23c], -R0 ;  /* 0x00008f002f2f7a23 */ /* 0x000fe20000010800 */
[-C--:B------:R-:W-:Y:S01]  /*62e0*/  @!P0 ISETP.GE.AND P1, PT, R164, R150.reuse, PT ;  /* 0x00000096a400820c */ /* 0x080fe20003f26270 */
[----:B------:R4:W-:Y:S01]  /*62f0*/  STS [R205+0x1c000], R5 ;  /* 0x01c00005cd007388 */ /* 0x0009e20000000800 */
[----:B------:R-:W-:Y:S02]  /*6300*/  FFMA.FTZ R65, R196, UR4, R65 ;  /* 0x00000004c4417c23 */ /* 0x000fe40008010041 */
[----:B------:R-:W-:Y:S01]  /*6310*/  @!P0 FSEL R49, R49, -INF , !P1 ;  /* 0xff80000031318808 */ /* 0x000fe20004800000 */
[----:B------:R-:W5:Y:S01]  /*6320*/  MUFU.EX2 R192, R37 ;  /* 0x0000002500c07308 */ /* 0x000f620000000800 */
[-C--:B------:R-:W-:Y:S01]  /*6330*/  @!P0 ISETP.GE.AND P1, PT, R165, R143.reuse, PT ;  /* 0x0000008fa500820c */ /* 0x080fe20003f26270 */
[--C-:B------:R-:W-:Y:S01]  /*6340*/  FFMA.FTZ R48, R48, c[0x0][0x23c], -R149.reuse ;  /* 0x00008f0030307a23 */ /* 0x100fe20000010895 */
[----:B------:R-:W-:Y:S01]  /*6350*/  @!P0 FSEL R65, R65, -INF , !P4 ;  /* 0xff80000041418808 */ /* 0x000fe20006000000 */
[----:B------:R-:W-:Y:S01]  /*6360*/  FFMA.FTZ R49, R49, c[0x0][0x23c], -R149 ;  /* 0x00008f0031317a23 */ /* 0x000fe20000010895 */
[----:B------:R-:W-:Y:S01]  /*6370*/  @!P0 FSEL R50, R50, -INF , !P1 ;  /* 0xff80000032328808 */ /* 0x000fe20004800000 */
[C---:B------:R-:W-:Y:S01]  /*6380*/  FFMA.FTZ R64, R195.reuse, UR4, R64 ;  /* 0x00000004c3407c23 */ /* 0x040fe20008010040 */
[----:B------:R-:W-:Y:S01]  /*6390*/  @!P0 ISETP.GE.AND P1, PT, R164, R143, PT ;  /* 0x0000008fa400820c */ /* 0x000fe20003f26270 */
[----:B------:R-:W-:Y:S02]  /*63a0*/  FFMA.FTZ R60, R195, UR4, R60 ;  /* 0x00000004c33c7c23 */ /* 0x000fe4000801003c */
[--C-:B------:R-:W-:Y:S01]  /*63b0*/  FFMA.FTZ R50, R50, c[0x0][0x23c], -R142.reuse ;  /* 0x00008f0032327a23 */ /* 0x100fe2000001088e */
[----:B------:R-:W-:Y:S01]  /*63c0*/  @!P0 FSEL R51, R51, -INF , !P1 ;  /* 0xff80000033338808 */ /* 0x000fe20004800000 */
[----:B------:R-:W-:Y:S01]  /*63d0*/  MUFU.EX2 R217, R38 ;  /* 0x0000002600d97308 */ /* 0x000fe20000000800 */
[-C--:B------:R-:W-:Y:S01]  /*63e0*/  @!P0 ISETP.GE.AND P1, PT, R161, R150.reuse, PT ;  /* 0x00000096a100820c */ /* 0x080fe20003f26270 */
[----:B------:R-:W-:Y:S01]  /*63f0*/  FFMA.FTZ R67, R196, UR4, R67 ;  /* 0x00000004c4437c23 */ /* 0x000fe20008010043 */
[----:B-1----:R-:W-:Y:S01]  /*6400*/  F2FP.BF16.PACK_AB R4, R218, R219 ;  /* 0x000000dbda04723e */ /* 0x002fe200000010ff */
[----:B------:R-:W-:Y:S01]  /*6410*/  FFMA.FTZ R51, R51, c[0x0][0x23c], -R142 ;  /* 0x00008f0033337a23 */ /* 0x000fe2000001088e */
[----:B------:R-:W-:Y:S01]  /*6420*/  @!P0 FSEL R52, R52, -INF , !P1 ;  /* 0xff80000034348808 */ /* 0x000fe20004800000 */
[----:B------:R-:W-:Y:S01]  /*6430*/  FFMA.FTZ R66, R195, UR4, R66 ;  /* 0x00000004c3427c23 */ /* 0x000fe20008010042 */
[----:B------:R-:W-:Y:S01]  /*6440*/  @!P0 ISETP.GE.AND P1, PT, R160, R150, PT ;  /* 0x00000096a000820c */ /* 0x000fe20003f26270 */
[----:B------:R5:W-:Y:S01]  /*6450*/  STS [R205+0x1c400], R4 ;  /* 0x01c40004cd007388 */ /* 0x000be20000000800 */
[----:B--2---:R-:W-:Y:S01]  /*6460*/  F2FP.BF16.PACK_AB R6, R237, R238 ;  /* 0x000000eeed06723e */ /* 0x004fe200000010ff */
[----:B------:R-:W1:Y:S01]  /*6470*/  MUFU.EX2 R216, R39 ;  /* 0x0000002700d87308 */ /* 0x000e620000000800 */
[----:B------:R-:W-:Y:S01]  /*6480*/  @!P0 FSEL R53, R53, -INF , !P1 ;  /* 0xff80000035358808 */ /* 0x000fe20004800000 */
[----:B------:R1:W-:Y:S01]  /*6490*/  STS [R206+0x1e400], R7 ;  /* 0x01e40007ce007388 */ /* 0x0003e20000000800 */
[-C--:B------:R-:W-:Y:S01]  /*64a0*/  @!P0 ISETP.GE.AND P1, PT, R161, R143.reuse, PT ;  /* 0x0000008fa100820c */ /* 0x080fe20003f26270 */
[--C-:B------:R-:W-:Y:S01]  /*64b0*/  FFMA.FTZ R52, R52, c[0x0][0x23c], -R149.reuse ;  /* 0x00008f0034347a23 */ /* 0x100fe20000010895 */
[----:B----4-:R-:W-:Y:S01]  /*64c0*/  F2FP.BF16.PACK_AB R5, R239, R240 ;  /* 0x000000f0ef05723e */ /* 0x010fe200000010ff */
[----:B------:R2:W-:Y:S01]  /*64d0*/  STS [R206+0x1e000], R6 ;  /* 0x01e00006ce007388 */ /* 0x0005e20000000800 */
[----:B------:R-:W-:Y:S01]  /*64e0*/  @!P0 FSEL R54, R54, -INF , !P1 ;  /* 0xff80000036368808 */ /* 0x000fe20004800000 */
[--C-:B------:R-:W-:Y:S01]  /*64f0*/  FFMA.FTZ R53, R53, c[0x0][0x23c], -R149.reuse ;  /* 0x00008f0035357a23 */ /* 0x100fe20000010895 */
[----:B------:R-:W-:Y:S01]  /*6500*/  @!P0 ISETP.GE.AND P1, PT, R160, R143, PT ;  /* 0x0000008fa000820c */ /* 0x000fe20003f26270 */
[----:B------:R-:W-:Y:S01]  /*6510*/  STS [R205+0x1e400], R5 ;  /* 0x01e40005cd007388 */ /* 0x000fe20000000800 */
[----:B------:R-:W-:Y:S01]  /*6520*/  MUFU.EX2 R167, R48 ;  /* 0x0000003000a77308 */ /* 0x000fe20000000800 */
[----:B------:R-:W-:Y:S01]  /*6530*/  @!P0 FSEL R64, R64, -INF , !P5 ;  /* 0xff80000040408808 */ /* 0x000fe20006800000 */
[--C-:B------:R-:W-:Y:S01]  /*6540*/  FFMA.FTZ R54, R54, c[0x0][0x23c], -R142.reuse ;  /* 0x00008f0036367a23 */ /* 0x100fe2000001088e */
[----:B------:R-:W-:Y:S02]  /*6550*/  @!P0 FSEL R55, R55, -INF , !P1 ;  /* 0xff80000037378808 */ /* 0x000fe40004800000 */
[-C--:B------:R-:W-:Y:S01]  /*6560*/  @!P0 ISETP.GE.AND P1, PT, R161, R140.reuse, PT ;  /* 0x0000008ca100820c */ /* 0x080fe20003f26270 */
[--C-:B------:R-:W-:Y:S01]  /*6570*/  FFMA.FTZ R64, R64, c[0x0][0x23c], -R149.reuse ;  /* 0x00008f0040407a23 */ /* 0x100fe20000010895 */
[----:B------:R-:W-:Y:S01]  /*6580*/  @!P0 FSEL R60, R60, -INF , !P2 ;  /* 0xff8000003c3c8808 */ /* 0x000fe20005000000 */
[----:B------:R-:W-:Y:S01]  /*6590*/  FFMA.FTZ R55, R55, c[0x0][0x23c], -R142 ;  /* 0x00008f0037377a23 */ /* 0x000fe2000001088e */
[----:B------:R-:W-:Y:S01]  /*65a0*/  @!P0 FSEL R56, R56, -INF , !P1 ;  /* 0xff80000038388808 */ /* 0x000fe20004800000 */
[----:B------:R-:W4:Y:S01]  /*65b0*/  MUFU.EX2 R166, R49 ;  /* 0x0000003100a67308 */ /* 0x000f220000000800 */
[----:B------:R-:W-:Y:S01]  /*65c0*/  @!P0 ISETP.GE.AND P1, PT, R160, R140, PT ;  /* 0x0000008ca000820c */ /* 0x000fe20003f26270 */
[----:B------:R-:W-:Y:S01]  /*65d0*/  FFMA.FTZ R149, R65, c[0x0][0x23c], -R149 ;  /* 0x00008f0041957a23 */ /* 0x000fe20000010895 */
[----:B-----5:R-:W-:Y:S01]  /*65e0*/  F2FP.BF16.PACK_AB R4, R192, R213 ;  /* 0x000000d5c004723e */ /* 0x020fe200000010ff */
[--C-:B------:R-:W-:Y:S01]  /*65f0*/  FFMA.FTZ R56, R56, c[0x0][0x23c], -R141.reuse ;  /* 0x00008f0038387a23 */ /* 0x100fe2000001088d */
[----:B------:R-:W-:Y:S01]  /*6600*/  @!P0 FSEL R57, R57, -INF , !P1 ;  /* 0xff80000039398808 */ /* 0x000fe20004800000 */
[--C-:B------:R-:W-:Y:S01]  /*6610*/  FFMA.FTZ R60, R60, c[0x0][0x23c], -R141.reuse ;  /* 0x00008f003c3c7a23 */ /* 0x100fe2000001088d */
[-C--:B------:R-:W-:Y:S02]  /*6620*/  @!P0 ISETP.GE.AND P1, PT, R161, R8.reuse, PT ;  /* 0x00000008a100820c */ /* 0x080fe40003f26270 */
[----:B-1----:R-:W-:Y:S01]  /*6630*/  F2FP.BF16.PACK_AB R7, R216, R217 ;  /* 0x000000d9d807723e */ /* 0x002fe200000010ff */
[----:B------:R-:W-:Y:S01]  /*6640*/  MUFU.EX2 R189, R50 ;  /* 0x0000003200bd7308 */ /* 0x000fe20000000800 */
[----:B------:R-:W-:Y:S01]  /*6650*/  @!P0 FSEL R58, R58, -INF , !P1 ;  /* 0xff8000003a3a8808 */ /* 0x000fe20004800000 */
[--C-:B------:R-:W-:Y:S01]  /*6660*/  FFMA.FTZ R57, R57, c[0x0][0x23c], -R141.reuse ;  /* 0x00008f0039397a23 */ /* 0x100fe2000001088d */
[----:B------:R-:W-:Y:S02]  /*6670*/  @!P0 ISETP.GE.AND P1, PT, R160, R8, PT ;  /* 0x00000008a000820c */ /* 0x000fe40003f26270 */
[----:B--2---:R-:W-:Y:S01]  /*6680*/  F2FP.BF16.PACK_AB R6, R232, R234 ;  /* 0x000000eae806723e */ /* 0x004fe200000010ff */
[--C-:B------:R-:W-:Y:S01]  /*6690*/  FFMA.FTZ R58, R58, c[0x0][0x23c], -R0.reuse ;  /* 0x00008f003a3a7a23 */ /* 0x100fe20000010800 */
[----:B------:R-:W-:Y:S02]  /*66a0*/  @!P0 FSEL R59, R59, -INF , !P1 ;  /* 0xff8000003b3b8808 */ /* 0x000fe40004800000 */
[----:B------:R-:W-:Y:S01]  /*66b0*/  @!P0 ISETP.GE.AND P1, PT, R163, R140, PT ;  /* 0x0000008ca300820c */ /* 0x000fe20003f26270 */
[----:B------:R-:W-:Y:S01]  /*66c0*/  STS [R205+0x1e000], R6 ;  /* 0x01e00006cd007388 */ /* 0x000fe20000000800 */
[----:B------:R-:W-:Y:S01]  /*66d0*/  MUFU.EX2 R188, R51 ;  /* 0x0000003300bc7308 */ /* 0x000fe20000000800 */
[--C-:B------:R-:W-:Y:S01]  /*66e0*/  FFMA.FTZ R59, R59, c[0x0][0x23c], -R0.reuse ;  /* 0x00008f003b3b7a23 */ /* 0x100fe20000010800 */
[----:B------:R-:W-:Y:S01]  /*66f0*/  @!P0 FSEL R61, R61, -INF , !P1 ;  /* 0xff8000003d3d8808 */ /* 0x000fe20004800000 */
[----:B------:R4:W-:Y:S01]  /*6700*/  STS [R200+0x1c000], R4 ;  /* 0x01c00004c8007388 */ /* 0x0009e20000000800 */
[-C--:B------:R-:W-:Y:S02]  /*6710*/  @!P0 ISETP.GE.AND P1, PT, R162, R8.reuse, PT ;  /* 0x00000008a200820c */ /* 0x080fe40003f26270 */
[----:B------:R-:W-:Y:S01]  /*6720*/  @!P0 ISETP.GE.AND P2, PT, R163, R143, PT ;  /* 0x0000008fa300820c */ /* 0x000fe20003f46270 */
[----:B------:R1:W-:Y:S01]  /*6730*/  STS [R200+0x1c400], R7 ;  /* 0x01c40007c8007388 */ /* 0x0003e20000000800 */
[----:B------:R-:W-:Y:S01]  /*6740*/  @!P0 FSEL R62, R62, -INF , !P1 ;  /* 0xff8000003e3e8808 */ /* 0x000fe20004800000 */
[----:B------:R-:W-:Y:S01]  /*6750*/  FFMA.FTZ R141, R61, c[0x0][0x23c], -R141 ;  /* 0x00008f003d8d7a23 */ /* 0x000fe2000001088d */
[----:B------:R-:W-:Y:S01]  /*6760*/  @!P0 ISETP.GE.AND P1, PT, R163, R8, PT ;  /* 0x00000008a300820c */ /* 0x000fe20003f26270 */
[----:B------:R-:W-:Y:S01]  /*6770*/  MUFU.EX2 R221, R40 ;  /* 0x0000002800dd7308 */ /* 0x000fe20000000800 */
[----:B------:R-:W-:Y:S01]  /*6780*/  @!P0 FSEL R67, R67, -INF , !P2 ;  /* 0xff80000043438808 */ /* 0x000fe20005000000 */
[--C-:B------:R-:W-:Y:S01]  /*6790*/  FFMA.FTZ R62, R62, c[0x0][0x23c], -R0.reuse ;  /* 0x00008f003e3e7a23 */ /* 0x100fe20000010800 */
[----:B------:R-:W-:Y:S02]  /*67a0*/  @!P0 FSEL R63, R63, -INF , !P1 ;  /* 0xff8000003f3f8808 */ /* 0x000fe40004800000 */
[----:B------:R-:W-:Y:S02]  /*67b0*/  @!P0 FSEL R66, R66, -INF , !P3 ;  /* 0xff80000042428808 */ /* 0x000fe40005800000 */
[----:B------:R-:W-:Y:S01]  /*67c0*/  IADD3 R150, P0, R151, UR12, RZ ;  /* 0x0000000c97967c10 */ /* 0x000fe2000ff1e0ff */
[----:B------:R-:W-:Y:S02]  /*67d0*/  FFMA.FTZ R0, R63, c[0x0][0x23c], -R0 ;  /* 0x00008f003f007a23 */ /* 0x000fe40000010800 */
[----:B------:R-:W2:Y:S01]  /*67e0*/  MUFU.EX2 R220, R41 ;  /* 0x0000002900dc7308 */ /* 0x000ea20000000800 */
[--C-:B------:R-:W-:Y:S01]  /*67f0*/  FFMA.FTZ R66, R66, c[0x0][0x23c], -R142.reuse ;  /* 0x00008f0042427a23 */ /* 0x100fe2000001088e */
[----:B---3--:R-:W-:Y:S01]  /*6800*/  IADD3.X R151, R153, UR11, RZ, P0, !PT ;  /* 0x0000000b99977c10 */ /* 0x008fe200087fe4ff */
[----:B------:R-:W-:Y:S01]  /*6810*/  FFMA.FTZ R142, R67, c[0x0][0x23c], -R142 ;  /* 0x00008f00438e7a23 */ /* 0x000fe2000001088e */
[----:B----4-:R-:W-:Y:S06]  /*6820*/  F2FP.BF16.PACK_AB R4, R166, R167 ;  /* 0x000000a7a604723e */ /* 0x010fec00000010ff */
[----:B------:R3:W-:Y:S01]  /*6830*/  MUFU.EX2 R160, R0 ;  /* 0x0000000000a07308 */ /* 0x0007e20000000800 */
[----:B------:R-:W-:Y:S09]  /*6840*/  STS [R201+0x1c000], R4 ;  /* 0x01c00004c9007388 */ /* 0x000ff20000000800 */
[----:B------:R-:W-:Y:S01]  /*6850*/  MUFU.EX2 R228, R42 ;  /* 0x0000002a00e47308 */ /* 0x000fe20000000800 */
[----:B--2---:R-:W-:Y:S09]  /*6860*/  F2FP.BF16.PACK_AB R6, R220, R221 ;  /* 0x000000dddc06723e */ /* 0x004ff200000010ff */
[----:B------:R-:W2:Y:S01]  /*6870*/  MUFU.EX2 R227, R43 ;  /* 0x0000002b00e37308 */ /* 0x000ea20000000800 */
[----:B---3--:R-:W-:Y:S05]  /*6880*/  F2FP.BF16.PACK_AB R0, R188, R189 ;  /* 0x000000bdbc00723e */ /* 0x008fea00000010ff */
[----:B------:R-:W-:Y:S04]  /*6890*/  STS [R201+0x1c400], R0 ;  /* 0x01c40000c9007388 */ /* 0x000fe80000000800 */
[----:B------:R-:W-:Y:S01]  /*68a0*/  MUFU.EX2 R194, R44 ;  /* 0x0000002c00c27308 */ /* 0x000fe20000000800 */
[----:B------:R3:W-:Y:S09]  /*68b0*/  STS [R200+0x1e000], R6 ;  /* 0x01e00006c8007388 */ /* 0x0007f20000000800 */
[----:B------:R-:W1:Y:S01]  /*68c0*/  MUFU.EX2 R193, R45 ;  /* 0x0000002d00c17308 */ /* 0x000e620000000800 */
[----:B--2---:R-:W-:Y:S05]  /*68d0*/  F2FP.BF16.PACK_AB R5, R227, R228 ;  /* 0x000000e4e305723e */ /* 0x004fea00000010ff */
[----:B------:R2:W-:Y:S04]  /*68e0*/  STS [R200+0x1e400], R5 ;  /* 0x01e40005c8007388 */ /* 0x0005e80000000800 */
[----:B------:R-:W-:Y:S10]  /*68f0*/  MUFU.EX2 R223, R46 ;  /* 0x0000002e00df7308 */ /* 0x000ff40000000800 */
[----:B------:R-:W3:Y:S01]  /*6900*/  MUFU.EX2 R222, R47 ;  /* 0x0000002f00de7308 */ /* 0x000ee20000000800 */
[----:B-1----:R-:W-:Y:S05]  /*6910*/  F2FP.BF16.PACK_AB R7, R193, R194 ;  /* 0x000000c2c107723e */ /* 0x002fea00000010ff */
[----:B------:R-:W-:Y:S04]  /*6920*/  STS [R201+0x1e000], R7 ;  /* 0x01e00007c9007388 */ /* 0x000fe80000000800 */
[----:B------:R-:W-:Y:S10]  /*6930*/  MUFU.EX2 R165, R52 ;  /* 0x0000003400a57308 */ /* 0x000ff40000000800 */
[----:B------:R-:W2:Y:S01]  /*6940*/  MUFU.EX2 R164, R53 ;  /* 0x0000003500a47308 */ /* 0x000ea20000000800 */
[----:B---3--:R-:W-:Y:S05]  /*6950*/  F2FP.BF16.PACK_AB R6, R222, R223 ;  /* 0x000000dfde06723e */ /* 0x008fea00000010ff */
[----:B------:R-:W-:Y:S04]  /*6960*/  STS [R201+0x1e400], R6 ;  /* 0x01e40006c9007388 */ /* 0x000fe80000000800 */
[----:B------:R-:W-:Y:S10]  /*6970*/  MUFU.EX2 R185, R54 ;  /* 0x0000003600b97308 */ /* 0x000ff40000000800 */
[----:B------:R-:W1:Y:S01]  /*6980*/  MUFU.EX2 R169, R55 ;  /* 0x0000003700a97308 */ /* 0x000e620000000800 */
[----:B--2---:R-:W-:Y:S05]  /*6990*/  F2FP.BF16.PACK_AB R5, R164, R165 ;  /* 0x000000a5a405723e */ /* 0x004fea00000010ff */
[----:B------:R2:W-:Y:S04]  /*69a0*/  STS [R204+0x1c000], R5 ;  /* 0x01c00005cc007388 */ /* 0x0005e80000000800 */
[----:B------:R-:W-:Y:S10]  /*69b0*/  MUFU.EX2 R157, R64 ;  /* 0x00000040009d7308 */ /* 0x000ff40000000800 */
[----:B------:R-:W3:Y:S01]  /*69c0*/  MUFU.EX2 R156, R149 ;  /* 0x00000095009c7308 */ /* 0x000ee20000000800 */
[----:B-1----:R-:W-:Y:S05]  /*69d0*/  F2FP.BF16.PACK_AB R4, R169, R185 ;  /* 0x000000b9a904723e */ /* 0x002fea00000010ff */
[----:B------:R1:W-:Y:S04]  /*69e0*/  STS [R204+0x1c400], R4 ;  /* 0x01c40004cc007388 */ /* 0x0003e80000000800 */
[----:B------:R-:W-:Y:S10]  /*69f0*/  MUFU.EX2 R159, R66 ;  /* 0x00000042009f7308 */ /* 0x000ff40000000800 */
[----:B------:R-:W2:Y:S01]  /*6a00*/  MUFU.EX2 R158, R142 ;  /* 0x0000008e009e7308 */ /* 0x000ea20000000800 */
[----:B---3--:R-:W-:Y:S02]  /*6a10*/  F2FP.BF16.PACK_AB R0, R156, R157 ;  /* 0x0000009d9c00723e */ /* 0x008fe400000010ff */
[----:B------:R-:W-:Y:S03]  /*6a20*/  MOV R149, c[0x0][0x22c] ;  /* 0x00008b0000957a02 */ /* 0x000fe60000000f00 */
[----:B------:R3:W-:Y:S04]  /*6a30*/  STS [R203+0x1c000], R0 ;  /* 0x01c00000cb007388 */ /* 0x0007e80000000800 */
[----:B------:R-:W-:Y:S01]  /*6a40*/  MUFU.EX2 R190, R56 ;  /* 0x0000003800be7308 */ /* 0x000fe20000000800 */
[----:B------:R-:W-:Y:S05]  /*6a50*/  IMAD R149, R149, c[0x0][0x1c0], RZ ;  /* 0x0000700095957a24 */ /* 0x000fea00078e02ff */
[----:B------:R-:W-:Y:S04]  /*6a60*/  LEA R149, -R149, RZ, 0x7 ;  /* 0x000000ff95957211 */ /* 0x000fe800078e39ff */
[----:B------:R-:W4:Y:S01]  /*6a70*/  MUFU.EX2 R170, R57 ;  /* 0x0000003900aa7308 */ /* 0x000f220000000800 */
[C---:B------:R-:W-:Y:S02]  /*6a80*/  LEA R186, P0, R149.reuse, R186, 0x2 ;  /* 0x000000ba95ba7211 */ /* 0x040fe400078010ff */
[----:B--2---:R-:W-:Y:S02]  /*6a90*/  F2FP.BF16.PACK_AB R5, R158, R159 ;  /* 0x0000009f9e05723e */ /* 0x004fe400000010ff */
[----:B------:R-:W-:Y:S02]  /*6aa0*/  LEA.HI.X.SX32 R187, R149, R187, 0x2, P0 ;  /* 0x000000bb95bb7211 */ /* 0x000fe400000f16ff */
[----:B------:R-:W-:Y:S01]  /*6ab0*/  PLOP3.LUT P0, PT, PT, PT, UP3, 0x80, 0x0 ;  /* 0x000000000000781c */ /* 0x000fe20003f0f038 */
[----:B------:R-:W-:Y:S02]  /*6ac0*/  STS [R203+0x1c400], R5 ;  /* 0x01c40005cb007388 */ /* 0x000fe40000000800 */
[----:B------:R-:W-:Y:S10]  /*6ad0*/  MUFU.EX2 R191, R58 ;  /* 0x0000003a00bf7308 */ /* 0x000ff40000000800 */
[----:B------:R-:W2:Y:S01]  /*6ae0*/  MUFU.EX2 R171, R59 ;  /* 0x0000003b00ab7308 */ /* 0x000ea20000000800 */
[----:B----4-:R-:W-:Y:S05]  /*6af0*/  F2FP.BF16.PACK_AB R7, R170, R190 ;  /* 0x000000beaa07723e */ /* 0x010fea00000010ff */
[----:B------:R-:W-:Y:S04]  /*6b00*/  STS [R204+0x1e000], R7 ;  /* 0x01e00007cc007388 */ /* 0x000fe80000000800 */
[----:B------:R-:W-:Y:S10]  /*6b10*/  MUFU.EX2 R168, R60 ;  /* 0x0000003c00a87308 */ /* 0x000ff40000000800 */
[----:B------:R-:W1:Y:S01]  /*6b20*/  MUFU.EX2 R161, R141 ;  /* 0x0000008d00a17308 */ /* 0x000e620000000800 */
[----:B--2---:R-:W-:Y:S05]  /*6b30*/  F2FP.BF16.PACK_AB R6, R171, R191 ;  /* 0x000000bfab06723e */ /* 0x004fea00000010ff */
[----:B------:R-:W-:Y:S04]  /*6b40*/  STS [R204+0x1e400], R6 ;  /* 0x01e40006cc007388 */ /* 0x000fe80000000800 */
[----:B------:R-:W3:Y:S01]  /*6b50*/  MUFU.EX2 R162, R62 ;  /* 0x0000003e00a27308 */ /* 0x000ee20000000800 */
[----:B-1----:R-:W-:Y:S05]  /*6b60*/  F2FP.BF16.PACK_AB R4, R161, R168 ;  /* 0x000000a8a104723e */ /* 0x002fea00000010ff */
[----:B------:R-:W-:Y:S01]  /*6b70*/  STS [R203+0x1e000], R4 ;  /* 0x01e00004cb007388 */ /* 0x000fe20000000800 */
[----:B---3--:R-:W-:Y:S05]  /*6b80*/  F2FP.BF16.PACK_AB R0, R160, R162 ;  /* 0x000000a2a000723e */ /* 0x008fea00000010ff */
[----:B------:R-:W-:Y:S04]  /*6b90*/  STS [R203+0x1e400], R0 ;  /* 0x01e40000cb007388 */ /* 0x000fe80000000800 */
[----:B------:R-:W-:Y:S08]  /*6ba0*/  LDSM.16.M88.4 R64, [R180+0x8000] ;  /* 0x00800000b440783b */ /* 0x000ff00000000200 */
[----:B------:R-:W1:Y:S08]  /*6bb0*/  LDSM.16.M88.4 R16, [R174+0x10000] ;  /* 0x01000000ae10783b */ /* 0x000e700000000200 */
[----:B------:R-:W2:Y:S08]  /*6bc0*/  LDSM.16.M88.4 R60, [R180+0xa000] ;  /* 0x00a00000b43c783b */ /* 0x000eb00000000200 */
[----:B------:R-:W3:Y:S08]  /*6bd0*/  LDSM.16.M88.4 R32, [R174+0x10800] ;  /* 0x01080000ae20783b */ /* 0x000ef00000000200 */
[----:B------:R-:W4:Y:S08]  /*6be0*/  LDSM.16.M88.4 R48, [R174+0x11000] ;  /* 0x01100000ae30783b */ /* 0x000f300000000200 */
[----:B------:R-:W5:Y:S01]  /*6bf0*/  LDSM.16.M88.4 R132, [R174+0x11800] ;  /* 0x01180000ae84783b */ /* 0x000f620000000200 */
[-C--:B-1----:R-:W-:Y:S07]  /*6c00*/  HMMA.16816.F32.BF16 R4, R64, R16.reuse, RZ ;  /* 0x000000104004723c */ /* 0x082fee00000418ff */
[----:B------:R-:W-:Y:S01]  /*6c10*/  LDSM.16.M88.4 R136, [R148+0x8000] ;  /* 0x008000009488783b */ /* 0x000fe20000000200 */
[C---:B--2---:R-:W-:Y:S07]  /*6c20*/  HMMA.16816.F32.BF16 R8, R60.reuse, R16, RZ ;  /* 0x000000103c08723c */ /* 0x044fee00000418ff */
[----:B------:R-:W1:Y:S01]  /*6c30*/  LDSM.16.M88.4 R140, [R177+0x10000] ;  /* 0x01000000b18c783b */ /* 0x000e620000000200 */
[-C--:B------:R-:W-:Y:S07]  /*6c40*/  HMMA.16816.F32.BF16 R12, R60, R18.reuse, RZ ;  /* 0x000000123c0c723c */ /* 0x080fee00000418ff */
[----:B------:R-:W2:Y:S01]  /*6c50*/  LDSM.16.M88.4 R144, [R148+0xa000] ;  /* 0x00a000009490783b */ /* 0x000ea20000000200 */
[C---:B------:R-:W-:Y:S08]  /*6c60*/  HMMA.16816.F32.BF16 R16, R64.reuse, R18, RZ ;  /* 0x000000124010723c */ /* 0x040ff000000418ff */
[-C--:B---3--:R-:W-:Y:S08]  /*6c70*/  HMMA.16816.F32.BF16 R20, R64, R32.reuse, RZ ;  /* 0x000000204014723c */ /* 0x088ff000000418ff */
[C---:B------:R-:W-:Y:S08]  /*6c80*/  HMMA.16816.F32.BF16 R24, R60.reuse, R32, RZ ;  /* 0x000000203c18723c */ /* 0x040ff000000418ff */
[-C--:B------:R-:W-:Y:S08]  /*6c90*/  HMMA.16816.F32.BF16 R28, R60, R34.reuse, RZ ;  /* 0x000000223c1c723c */ /* 0x080ff000000418ff */
[C---:B------:R-:W-:Y:S08]  /*6ca0*/  HMMA.16816.F32.BF16 R32, R64.reuse, R34, RZ ;  /* 0x000000224020723c */ /* 0x040ff000000418ff */
[-C--:B----4-:R-:W-:Y:S08]  /*6cb0*/  HMMA.16816.F32.BF16 R36, R64, R48.reuse, RZ ;  /* 0x000000304024723c */ /* 0x090ff000000418ff */
[C---:B------:R-:W-:Y:S08]  /*6cc0*/  HMMA.16816.F32.BF16 R40, R60.reuse, R48, RZ ;  /* 0x000000303c28723c */ /* 0x040ff000000418ff */
[-C--:B------:R-:W-:Y:S08]  /*6cd0*/  HMMA.16816.F32.BF16 R44, R60, R50.reuse, RZ ;  /* 0x000000323c2c723c */ /* 0x080ff000000418ff */
[C---:B------:R-:W-:Y:S08]  /*6ce0*/  HMMA.16816.F32.BF16 R48, R64.reuse, R50, RZ ;  /* 0x000000324030723c */ /* 0x040ff000000418ff */
[-C--:B-----5:R-:W-:Y:S08]  /*6cf0*/  HMMA.16816.F32.BF16 R52, R64, R132.reuse, RZ ;  /* 0x000000844034723c */ /* 0x0a0ff000000418ff */
[C---:B------:R-:W-:Y:S08]  /*6d00*/  HMMA.16816.F32.BF16 R56, R60.reuse, R132, RZ ;  /* 0x000000843c38723c */ /* 0x040ff000000418ff */
[-C--:B------:R-:W-:Y:S08]  /*6d10*/  HMMA.16816.F32.BF16 R60, R60, R134.reuse, RZ ;  /* 0x000000863c3c723c */ /* 0x080ff000000418ff */
[----:B------:R-:W-:Y:S01]  /*6d20*/  HMMA.16816.F32.BF16 R64, R64, R134, RZ ;  /* 0x000000864040723c */ /* 0x000fe200000418ff */
[----:B------:R-:W3:Y:S07]  /*6d30*/  LDSM.16.M88.4 R132, [R177+0x10800] ;  /* 0x01080000b184783b */ /* 0x000eee0000000200 */
[-C--:B-1----:R-:W-:Y:S08]  /*6d40*/  HMMA.16816.F32.BF16 R4, R136, R140.reuse, R4 ;  /* 0x0000008c8804723c */ /* 0x082ff00000041804 */
[C---:B--2---:R-:W-:Y:S08]  /*6d50*/  HMMA.16816.F32.BF16 R8, R144.reuse, R140, R8 ;  /* 0x0000008c9008723c */ /* 0x044ff00000041808 */
[-C--:B------:R-:W-:Y:S08]  /*6d60*/  HMMA.16816.F32.BF16 R12, R144, R142.reuse, R12 ;  /* 0x0000008e900c723c */ /* 0x080ff0000004180c */
[C---:B------:R-:W-:Y:S01]  /*6d70*/  HMMA.16816.F32.BF16 R16, R136.reuse, R142, R16 ;  /* 0x0000008e8810723c */ /* 0x040fe20000041810 */
[----:B------:R-:W1:Y:S07]  /*6d80*/  LDSM.16.M88.4 R140, [R177+0x11000] ;  /* 0x01100000b18c783b */ /* 0x000e6e0000000200 */
[-C--:B---3--:R-:W-:Y:S08]  /*6d90*/  HMMA.16816.F32.BF16 R20, R136, R132.reuse, R20 ;  /* 0x000000848814723c */ /* 0x088ff00000041814 */
        /* <DEDUP_REMOVED lines=10> */
[-C--:B------:R-:W-:Y:S01]  /*6e40*/  HMMA.16816.F32.BF16 R60, R144, R134.reuse, R60 ;  /* 0x00000086903c723c */ /* 0x080fe2000004183c */
[----:B------:R-:W2:Y:S04]  /*6e50*/  LDG.E R147, [R150.64] ;  /* 0x0000001896937981 */ /* 0x000ea8000c1e1900 */
[----:B------:R-:W3:Y:S02]  /*6e60*/  LDG.E R146, [R150.64+0x20] ;  /* 0x0000201896927981 */ /* 0x000ee4000c1e1900 */
[----:B------:R-:W-:Y:S01]  /*6e70*/  IADD3 R145, R173, R180, RZ ;  /* 0x000000b4ad917210 */ /* 0x000fe20007ffe0ff */
[----:B------:R-:W-:Y:S01]  /*6e80*/  HMMA.16816.F32.BF16 R64, R136, R134, R64 ;  /* 0x000000868840723c */ /* 0x000fe20000041840 */
[----:B------:R-:W-:Y:S03]  /*6e90*/  LDSM.16.M88.4 R132, [R175+0x10000] ;  /* 0x01000000af84783b */ /* 0x000fe60000000200 */
[----:B------:R-:W-:Y:S05]  /*6ea0*/  IADD3 R0, R2, R145, RZ ;  /* 0x0000009102007210 */ /* 0x000fea0007ffe0ff */
[----:B------:R-:W1:Y:S08]  /*6eb0*/  LDSM.16.M88.4 R140, [R145+0x8000] ;  /* 0x00800000918c783b */ /* 0x000e700000000200 */
[----:B------:R-:W4:Y:S08]  /*6ec0*/  LDSM.16.M88.4 R136, [R145+0xa000] ;  /* 0x00a000009188783b */ /* 0x000f300000000200 */
[----:B------:R-:W5:Y:S04]  /*6ed0*/  LDG.E R144, [R150.64+0x100] ;  /* 0x0001001896907981 */ /* 0x000f68000c1e1900 */
[----:B------:R-:W2:Y:S01]  /*6ee0*/  LDG.E R2, [R150.64+0x120] ;  /* 0x0001201896027981 */ /* 0x000ea2000c1e1900 */
[-C--:B-1----:R-:W-:Y:S08]  /*6ef0*/  HMMA.16816.F32.BF16 R4, R140, R132.reuse, R4 ;  /* 0x000000848c04723c */ /* 0x082ff00000041804 */
[C---:B----4-:R-:W-:Y:S08]  /*6f00*/  HMMA.16816.F32.BF16 R8, R136.reuse, R132, R8 ;  /* 0x000000848808723c */ /* 0x050ff00000041808 */
        /* <DEDUP_REMOVED lines=19> */
[----:B------:R-:W4:Y:S01]  /*7040*/  LDSM.16.M88.4 R140, [R0+0xa000] ;  /* 0x00a00000008c783b */ /* 0x000f220000000200 */
[-C--:B-1----:R-:W-:Y:S08]  /*7050*/  HMMA.16816.F32.BF16 R4, R132, R136.reuse, R4 ;  /* 0x000000888404723c */ /* 0x082ff00000041804 */
[C---:B----4-:R-:W-:Y:S08]  /*7060*/  HMMA.16816.F32.BF16 R8, R140.reuse, R136, R8 ;  /* 0x000000888c08723c */ /* 0x050ff00000041808 */
[-C--:B------:R-:W-:Y:S08]  /*7070*/  HMMA.16816.F32.BF16 R12, R140, R138.reuse, R12 ;  /* 0x0000008a8c0c723c */ /* 0x080ff0000004180c */
[C---:B--2---:R-:W-:Y:S01]  /*7080*/  FADD.FTZ R4, -R147.reuse, R4 ;  /* 0x0000000493047221 */ /* 0x044fe20000010100 */
[C---:B------:R-:W-:Y:S01]  /*7090*/  HMMA.16816.F32.BF16 R16, R132.reuse, R138, R16 ;  /* 0x0000008a8410723c */ /* 0x040fe20000041810 */
[----:B------:R-:W1:Y:S03]  /*70a0*/  LDSM.16.M88.4 R136, [R176+0x10800] ;  /* 0x01080000b088783b */ /* 0x000e660000000200 */
[C---:B------:R-:W-:Y:S02]  /*70b0*/  FADD.FTZ R5, -R147.reuse, R5 ;  /* 0x0000000593057221 */ /* 0x040fe40000010100 */
[C---:B---3--:R-:W-:Y:S02]  /*70c0*/  FADD.FTZ R6, -R146.reuse, R6 ;  /* 0x0000000692067221 */ /* 0x048fe40000010100 */
[----:B------:R-:W-:Y:S04]  /*70d0*/  FADD.FTZ R7, -R146, R7 ;  /* 0x0000000792077221 */ /* 0x000fe80000010100 */
[C---:B-----5:R-:W-:Y:S02]  /*70e0*/  FADD.FTZ R8, -R144.reuse, R8 ;  /* 0x0000000890087221 */ /* 0x060fe40000010100 */
[C---:B------:R-:W-:Y:S02]  /*70f0*/  FADD.FTZ R9, -R144.reuse, R9 ;  /* 0x0000000990097221 */ /* 0x040fe40000010100 */
[C---:B------:R-:W-:Y:S02]  /*7100*/  FADD.FTZ R12, -R144.reuse, R12 ;  /* 0x0000000c900c7221 */ /* 0x040fe40000010100 */
[----:B------:R-:W-:Y:S02]  /*7110*/  FADD.FTZ R13, -R144, R13 ;  /* 0x0000000d900d7221 */ /* 0x000fe40000010100 */
        /* <DEDUP_REMOVED lines=8> */
[----:B------:R-:W-:Y:S02]  /*71a0*/  FMUL.FTZ R155, R225, R4 ;  /* 0x00000004e19b7220 */ /* 0x000fe40000410000 */
[----:B------:R-:W-:Y:S02]  /*71b0*/  FMUL.FTZ R154, R224, R5 ;  /* 0x00000005e09a7220 */ /* 0x000fe40000410000 */
[----:B------:R-:W-:Y:S01]  /*71c0*/  FMUL.FTZ R153, R230, R16 ;  /* 0x00000010e6997220 */ /* 0x000fe20000410000 */
[-C--:B-1----:R-:W-:Y:S03]  /*71d0*/  HMMA.16816.F32.BF16 R20, R132, R136.reuse, R20 ;  /* 0x000000888414723c */ /* 0x082fe60000041814 */
[----:B------:R-:W-:Y:S05]  /*71e0*/  FMUL.FTZ R16, R250, R14 ;  /* 0x0000000efa107220 */ /* 0x000fea0000410000 */
[C---:B------:R-:W-:Y:S08]  /*71f0*/  HMMA.16816.F32.BF16 R24, R140.reuse, R136, R24 ;  /* 0x000000888c18723c */ /* 0x040ff00000041818 */
[-C--:B------:R-:W-:Y:S08]  /*7200*/  HMMA.16816.F32.BF16 R28, R140, R138.reuse, R28 ;  /* 0x0000008a8c1c723c */ /* 0x080ff0000004181c */
[C---:B------:R-:W-:Y:S01]  /*7210*/  FADD.FTZ R20, -R147.reuse, R20 ;  /* 0x0000001493147221 */ /* 0x040fe20000010100 */
[C---:B------:R-:W-:Y:S01]  /*7220*/  HMMA.16816.F32.BF16 R32, R132.reuse, R138, R32 ;  /* 0x0000008a8420723c */ /* 0x040fe20000041820 */
[----:B------:R-:W1:Y:S03]  /*7230*/  LDSM.16.M88.4 R136, [R176+0x11000] ;  /* 0x01100000b088783b */ /* 0x000e660000000200 */
[C---:B------:R-:W-:Y:S02]  /*7240*/  FADD.FTZ R21, -R147.reuse, R21 ;  /* 0x0000001593157221 */ /* 0x040fe40000010100 */
[C---:B------:R-:W-:Y:S02]  /*7250*/  FADD.FTZ R22, -R146.reuse, R22 ;  /* 0x0000001692167221 */ /* 0x040fe40000010100 */
[----:B------:R-:W-:Y:S04]  /*7260*/  FADD.FTZ R23, -R146, R23 ;  /* 0x0000001792177221 */ /* 0x000fe80000010100 */
[C---:B------:R-:W-:Y:S02]  /*7270*/  FADD.FTZ R24, -R144.reuse, R24 ;  /* 0x0000001890187221 */ /* 0x040fe40000010100 */
[C---:B------:R-:W-:Y:S02]  /*7280*/  FADD.FTZ R25, -R144.reuse, R25 ;  /* 0x0000001990197221 */ /* 0x040fe40000010100 */
[C---:B------:R-:W-:Y:S02]  /*7290*/  FADD.FTZ R29, -R144.reuse, R29 ;  /* 0x0000001d901d7221 */ /* 0x040fe40000010100 */
[----:B------:R-:W-:Y:S02]  /*72a0*/  FADD.FTZ R28, -R144, R28 ;  /* 0x0000001c901c7221 */ /* 0x000fe40000010100 */
[C---:B------:R-:W-:Y:S02]  /*72b0*/  FADD.FTZ R26, -R2.reuse, R26 ;  /* 0x0000001a021a7221 */ /* 0x040fe40000010100 */
[----:B------:R-:W-:Y:S02]  /*72c0*/  FADD.FTZ R27, -R2, R27 ;  /* 0x0000001b021b7221 */ /* 0x000fe40000010100 */
[C---:B------:R-:W-:Y:S02]  /*72d0*/  FADD.FTZ R34, -R146.reuse, R34 ;  /* 0x0000002292227221 */ /* 0x040fe40000010100 */
[C---:B------:R-:W-:Y:S02]  /*72e0*/  FADD.FTZ R32, -R147.reuse, R32 ;  /* 0x0000002093207221 */ /* 0x040fe40000010100 */
[----:B------:R-:W-:Y:S02]  /*72f0*/  FADD.FTZ R33, -R147, R33 ;  /* 0x0000002193217221 */ /* 0x000fe40000010100 */
[----:B------:R-:W-:Y:S02]  /*7300*/  FADD.FTZ R35, -R146, R35 ;  /* 0x0000002392237221 */ /* 0x000fe40000010100 */
        /* <DEDUP_REMOVED lines=29> */
[----:B------:R-:W-:Y:S02]  /*74e0*/  FMUL.FTZ R39, R216, R39 ;  /* 0x00000027d8277220 */ /* 0x000fe40000410000 */
[----:B------:R-:W-:Y:S02]  /*74f0*/  FMUL.FTZ R50, R189, R50 ;  /* 0x00000032bd327220 */ /* 0x000fe40000410000 */
[----:B------:R-:W-:Y:S01]  /*7500*/  FMUL.FTZ R51, R188, R51 ;  /* 0x00000033bc337220 */ /* 0x000fe20000410000 */
[C---:B------:R-:W-:Y:S04]  /*7510*/  HMMA.16816.F32.BF16 R56, R140.reuse, R136, R56 ;  /* 0x000000888c38723c */ /* 0x040fe80000041838 */
[----:B------:R-:W-:Y:S02]  /*7520*/  FMUL.FTZ R35, R237, R25 ;  /* 0x00000019ed237220 */ /* 0x000fe40000410000 */
[----:B------:R-:W-:Y:S02]  /*7530*/  FMUL.FTZ R36, R234, R28 ;  /* 0x0000001cea247220 */ /* 0x000fe40000410000 */
[----:B------:R-:W-:Y:S01]  /*7540*/  FMUL.FTZ R40, R221, R40 ;  /* 0x00000028dd287220 */ /* 0x000fe20000410000 */
[-C--:B------:R-:W-:Y:S03]  /*7550*/  HMMA.16816.F32.BF16 R60, R140, R138.reuse, R60 ;  /* 0x0000008a8c3c723c */ /* 0x080fe6000004183c */
[----:B------:R-:W-:Y:S02]  /*7560*/  FMUL.FTZ R41, R220, R41 ;  /* 0x00000029dc297220 */ /* 0x000fe40000410000 */
[----:B------:R-:W-:Y:S02]  /*7570*/  FMUL.FTZ R44, R194, R44 ;  /* 0x0000002cc22c7220 */ /* 0x000fe40000410000 */
[C---:B------:R-:W-:Y:S01]  /*7580*/  FADD.FTZ R52, -R147.reuse, R52 ;  /* 0x0000003493347221 */ /* 0x040fe20000010100 */
[----:B------:R-:W-:Y:S04]  /*7590*/  HMMA.16816.F32.BF16 R64, R132, R138, R64 ;  /* 0x0000008a8440723c */ /* 0x000fe80000041840 */
        /* <DEDUP_REMOVED lines=166> */
.L_x_386:
        /* <DEDUP_REMOVED lines=212> */
.L_x_387:
[----:B------:R-:W-:Y:S01]  /*8d40*/  LDSM.16.M88.4 R32, [R179+0x14000] ;  /* 0x01400000b320783b */ /* 0x000fe20000000200 */
[----:B------:R-:W-:Y:S01]  /*8d50*/  IMAD.IADD R144, R173, 0x1, R148 ;  /* 0x00000001ad907824 */ /* 0x000fe200078e0294 */
[----:B------:R-:W-:Y:S01]  /*8d60*/  ULOP3.LUT UR13, UR5, 0x1, URZ, 0xc0, !UPT ;  /* 0x00000001050d7892 */ /* 0x000fe2000f8ec03f */
[----:B------:R-:W-:Y:S01]  /*8d70*/  IMAD.MOV.U32 R147, RZ, RZ, c[0x0][0x22c] ;  /* 0x00008b00ff937624 */ /* 0x000fe200078e00ff */
[----:B------:R-:W2:Y:S01]  /*8d80*/  LDSM.16.MT88.4 R16, [R0+0xc000] ;  /* 0x00c000000010783b */ /* 0x000ea20000004200 */
[----:B------:R-:W-:Y:S02]  /*8d90*/  UISETP.GT.AND UP2, UPT, UR5, UR16, UPT ;  /* 0x000000100500728c */ /* 0x000fe4000bf44270 */
[----:B------:R-:W-:Y:S01]  /*8da0*/  IMAD R147, R147, c[0x0][0x1c0], RZ ;  /* 0x0000700093937a24 */ /* 0x000fe200078e02ff */
[----:B------:R-:W3:Y:S01]  /*8db0*/  LDSM.16.M88.4 R28, [R179+0x16000] ;  /* 0x01600000b31c783b */ /* 0x000ee20000000200 */
[----:B------:R-:W-:Y:S02]  /*8dc0*/  UISETP.NE.U32.AND UP0, UPT, UR13, 0x1, UPT ;  /* 0x000000010d00788c */ /* 0x000fe4000bf05070 */
[----:B------:R-:W-:Y:S01]  /*8dd0*/  IMAD.SHL.U32 R147, R147, 0x8, RZ ;  /* 0x0000000893937824 */ /* 0x000fe200078e00ff */
[----:B------:R-:W4:Y:S01]  /*8de0*/  LDSM.16.MT88.4 R36, [R2+0xc000] ;  /* 0x00c000000224783b */ /* 0x000f220000004200 */
[----:B------:R-:W-:Y:S03]  /*8df0*/  UIADD3 UR5, UR5, -0x1, URZ ;  /* 0xffffffff05057890 */ /* 0x000fe6000fffe03f */
[----:B------:R-:W5:Y:S04]  /*8e00*/  LDL R154, [R1+0x38] ;  /* 0x00003800019a7983 */ /* 0x000f680000100800 */
[----:B------:R-:W-:Y:S04]  /*8e10*/  LDSM.16.M88.4 R40, [R148+0x14000] ;  /* 0x014000009428783b */ /* 0x000fe80000000200 */
[----:B------:R-:W5:Y:S04]  /*8e20*/  LDL R153, [R1+0x4c] ;  /* 0x00004c0001997983 */ /* 0x000f680000100800 */
[----:B------:R-:W1:Y:S04]  /*8e30*/  LDSM.16.MT88.4 R44, [R0+0xc800] ;  /* 0x00c80000002c783b */ /* 0x000e680000004200 */
[----:B------:R1:W5:Y:S04]  /*8e40*/  LDL R149, [R1+0x8] ;  /* 0x0000080001957983 */ /* 0x0003680000100800 */
[----:B------:R-:W1:Y:S04]  /*8e50*/  LDSM.16.M88.4 R48, [R148+0x16000] ;  /* 0x016000009430783b */ /* 0x000e680000000200 */
[----:B------:R1:W5:Y:S02]  /*8e60*/  LDL R150, [R1+0x4] ;  /* 0x0000040001967983 */ /* 0x0003640000100800 */
[-C--:B-12---:R-:W-:Y:S02]  /*8e70*/  HMMA.16816.F32.BF16 R4, R32, R16.reuse, RZ ;  /* 0x000000102004723c */ /* 0x086fe400000418ff */
[----:B------:R-:W1:Y:S04]  /*8e80*/  LDSM.16.MT88.4 R52, [R2+0xc800] ;  /* 0x00c800000234783b */ /* 0x000e680000004200 */
[----:B------:R2:W2:Y:S02]  /*8e90*/  LDL R151, [R1] ;  /* 0x0000000001977983 */ /* 0x0004a40000100800 */
[C---:B---3--:R-:W-:Y:S02]  /*8ea0*/  HMMA.16816.F32.BF16 R8, R28.reuse, R16, RZ ;  /* 0x000000101c08723c */ /* 0x048fe400000418ff */
[----:B------:R-:W-:Y:S04]  /*8eb0*/  LDSM.16.M88.4 R56, [R145+0x14000] ;  /* 0x014000009138783b */ /* 0x000fe80000000200 */
[----:B------:R3:W2:Y:S02]  /*8ec0*/  LDL R152, [R1+0xc] ;  /* 0x00000c0001987983 */ /* 0x0006a40000100800 */
[-C--:B------:R-:W-:Y:S02]  /*8ed0*/  HMMA.16816.F32.BF16 R12, R28, R18.reuse, RZ ;  /* 0x000000121c0c723c */ /* 0x080fe400000418ff */
[----:B------:R-:W1:Y:S04]  /*8ee0*/  LDSM.16.MT88.4 R60, [R0+0xd000] ;  /* 0x00d00000003c783b */ /* 0x000e680000004200 */
[----:B------:R-:W1:Y:S02]  /*8ef0*/  LDSM.16.M88.4 R64, [R145+0x16000] ;  /* 0x016000009140783b */ /* 0x000e640000000200 */
[C---:B------:R-:W-:Y:S02]  /*8f00*/  HMMA.16816.F32.BF16 R16, R32.reuse, R18, RZ ;  /* 0x000000122010723c */ /* 0x040fe400000418ff */
[----:B------:R-:W1:Y:S04]  /*8f10*/  LDSM.16.MT88.4 R132, [R2+0xd000] ;  /* 0x00d000000284783b */ /* 0x000e680000004200 */
[----:B------:R-:W-:Y:S02]  /*8f20*/  LDSM.16.M88.4 R136, [R144+0x16000] ;  /* 0x016000009088783b */ /* 0x000fe40000000200 */
[-C--:B----4-:R-:W-:Y:S02]  /*8f30*/  HMMA.16816.F32.BF16 R20, R32, R36.reuse, RZ ;  /* 0x000000242014723c */ /* 0x090fe400000418ff */
[----:B------:R-:W-:Y:S06]  /*8f40*/  LDSM.16.MT88.4 R140, [R2+0xd800] ;  /* 0x00d80000028c783b */ /* 0x000fec0000004200 */
        /* <DEDUP_REMOVED lines=8> */
[----:B------:R-:W4:Y:S07]  /*8fd0*/  LDSM.16.MT88.4 R44, [R0+0xd800] ;  /* 0x00d80000002c783b */ /* 0x000f2e0000004200 */
[-C--:B-1----:R-:W-:Y:S08]  /*8fe0*/  HMMA.16816.F32.BF16 R20, R40, R52.reuse, R20 ;  /* 0x000000342814723c */ /* 0x082ff00000041814 */
[C---:B------:R-:W-:Y:S08]  /*8ff0*/  HMMA.16816.F32.BF16 R24, R48.reuse, R52, R24 ;  /* 0x000000343018723c */ /* 0x040ff00000041818 */
[-C--:B------:R-:W-:Y:S01]  /*9000*/  HMMA.16816.F32.BF16 R28, R48, R54.reuse, R28 ;  /* 0x00000036301c723c */ /* 0x080fe2000004181c */
[----:B------:R-:W-:Y:S07]  /*9010*/  LDSM.16.MT88.4 R48, [R0+0xe000] ;  /* 0x00e000000030783b */ /* 0x000fee0000004200 */
[----:B------:R-:W-:Y:S01]  /*9020*/  HMMA.16816.F32.BF16 R32, R40, R54, R32 ;  /* 0x000000362820723c */ /* 0x000fe20000041820 */
[----:B------:R-:W1:Y:S04]  /*9030*/  LDSM.16.M88.4 R40, [R179+0x18000] ;  /* 0x01800000b328783b */ /* 0x000e680000000200 */
[----:B------:R-:W1:Y:S03]  /*9040*/  LDSM.16.M88.4 R52, [R179+0x1a000] ;  /* 0x01a00000b334783b */ /* 0x000e660000000200 */
[-C--:B------:R-:W-:Y:S08]  /*9050*/  HMMA.16816.F32.BF16 R4, R56, R60.reuse, R4 ;  /* 0x0000003c3804723c */ /* 0x080ff00000041804 */
[C---:B------:R-:W-:Y:S08]  /*9060*/  HMMA.16816.F32.BF16 R8, R64.reuse, R60, R8 ;  /* 0x0000003c4008723c */ /* 0x040ff00000041808 */
[-C--:B------:R-:W-:Y:S08]  /*9070*/  HMMA.16816.F32.BF16 R12, R64, R62.reuse, R12 ;  /* 0x0000003e400c723c */ /* 0x080ff0000004180c */
[C---:B------:R-:W-:Y:S01]  /*9080*/  HMMA.16816.F32.BF16 R16, R56.reuse, R62, R16 ;  /* 0x0000003e3810723c */ /* 0x040fe20000041810 */
[----:B------:R-:W1:Y:S07]  /*9090*/  LDSM.16.MT88.4 R60, [R2+0xe000] ;  /* 0x00e00000023c783b */ /* 0x000e6e0000004200 */
[-C--:B------:R-:W-:Y:S08]  /*90a0*/  HMMA.16816.F32.BF16 R20, R56, R132.reuse, R20 ;  /* 0x000000843814723c */ /* 0x080ff00000041814 */
[C---:B------:R-:W-:Y:S08]  /*90b0*/  HMMA.16816.F32.BF16 R24, R64.reuse, R132, R24 ;  /* 0x000000844018723c */ /* 0x040ff00000041818 */
[-C--:B------:R-:W-:Y:S01]  /*90c0*/  HMMA.16816.F32.BF16 R28, R64, R134.reuse, R28 ;  /* 0x00000086401c723c */ /* 0x080fe2000004181c */
[----:B------:R-:W-:Y:S07]  /*90d0*/  LDSM.16.M88.4 R64, [R148+0x1a000] ;  /* 0x01a000009440783b */ /* 0x000fee0000000200 */
[----:B------:R-:W-:Y:S01]  /*90e0*/  HMMA.16816.F32.BF16 R32, R56, R134, R32 ;  /* 0x000000863820723c */ /* 0x000fe20000041820 */
[----:B------:R-:W-:Y:S04]  /*90f0*/  LDSM.16.MT88.4 R56, [R0+0xe800] ;  /* 0x00e800000038783b */ /* 0x000fe80000004200 */
[----:B------:R-:W-:Y:S03]  /*9100*/  LDSM.16.MT88.4 R132, [R2+0xe800] ;  /* 0x00e800000284783b */ /* 0x000fe60000004200 */
[-C--:B----4-:R-:W-:Y:S08]  /*9110*/  HMMA.16816.F32.BF16 R4, R36, R44.reuse, R4 ;  /* 0x0000002c2404723c */ /* 0x090ff00000041804 */
[C---:B------:R-:W-:Y:S08]  /*9120*/  HMMA.16816.F32.BF16 R8, R136.reuse, R44, R8 ;  /* 0x0000002c8808723c */ /* 0x040ff00000041808 */
[-C--:B------:R-:W-:Y:S08]  /*9130*/  HMMA.16816.F32.BF16 R12, R136, R46.reuse, R12 ;  /* 0x0000002e880c723c */ /* 0x080ff0000004180c */
[C---:B------:R-:W-:Y:S01]  /*9140*/  HMMA.16816.F32.BF16 R16, R36.reuse, R46, R16 ;  /* 0x0000002e2410723c */ /* 0x040fe20000041810 */
[----:B------:R-:W4:Y:S07]  /*9150*/  LDSM.16.M88.4 R44, [R148+0x18000] ;  /* 0x01800000942c783b */ /* 0x000f2e0000000200 */
[-C--:B------:R-:W-:Y:S08]  /*9160*/  HMMA.16816.F32.BF16 R20, R36, R140.reuse, R20 ;  /* 0x0000008c2414723c */ /* 0x080ff00000041814 */
[C---:B------:R-:W-:Y:S08]  /*9170*/  HMMA.16816.F32.BF16 R24, R136.reuse, R140, R24 ;  /* 0x0000008c8818723c */ /* 0x040ff00000041818 */
[-C--:B------:R-:W-:Y:S01]  /*9180*/  HMMA.16816.F32.BF16 R28, R136, R142.reuse, R28 ;  /* 0x0000008e881c723c */ /* 0x080fe2000004181c */
[----:B------:R-:W-:Y:S07]  /*9190*/  LDSM.16.M88.4 R136, [R145+0x1a000] ;  /* 0x01a000009188783b */ /* 0x000fee0000000200 */
[----:B------:R-:W-:Y:S01]  /*91a0*/  HMMA.16816.F32.BF16 R32, R36, R142, R32 ;  /* 0x0000008e2420723c */ /* 0x000fe20000041820 */
[----:B------:R-:W-:Y:S04]  /*91b0*/  LDSM.16.M88.4 R36, [R145+0x18000] ;  /* 0x018000009124783b */ /* 0x000fe80000000200 */
[----:B------:R-:W-:Y:S03]  /*91c0*/  LDSM.16.MT88.4 R140, [R2+0xf000] ;  /* 0x00f00000028c783b */ /* 0x000fe60000004200 */
        /* <DEDUP_REMOVED lines=8> */
[----:B------:R1:W-:Y:S07]  /*9250*/  LDSM.16.MT88.4 R52, [R0+0xf800] ;  /* 0x00f800000034783b */ /* 0x0003ee0000004200 */
[----:B------:R-:W-:Y:S01]  /*9260*/  HMMA.16816.F32.BF16 R32, R40, R62, R32 ;  /* 0x0000003e2820723c */ /* 0x000fe20000041820 */
[----:B------:R-:W2:Y:S04]  /*9270*/  LDSM.16.M88.4 R40, [R144+0x18000] ;  /* 0x018000009028783b */ /* 0x000ea80000000200 */
[----:B------:R3:W-:Y:S03]  /*9280*/  LDSM.16.MT88.4 R60, [R2+0xf800] ;  /* 0x00f80000023c783b */ /* 0x0007e60000004200 */
[-C--:B----4-:R-:W-:Y:S08]  /*9290*/  HMMA.16816.F32.BF16 R4, R44, R56.reuse, R4 ;  /* 0x000000382c04723c */ /* 0x090ff00000041804 */
[C---:B------:R-:W-:Y:S01]  /*92a0*/  HMMA.16816.F32.BF16 R8, R64.reuse, R56, R8 ;  /* 0x000000384008723c */ /* 0x040fe20000041808 */
[----:B-1----:R-:W-:Y:S04]  /*92b0*/  IMAD.MOV.U32 R0, RZ, RZ, c[0x0][0x22c] ;  /* 0x00008b00ff007624 */ /* 0x002fe800078e00ff */
[----:B------:R-:W-:Y:S03]  /*92c0*/  IMAD R0, R0, c[0x0][0x1c0], RZ ;  /* 0x0000700000007a24 */ /* 0x000fe600078e02ff */
[-C--:B------:R-:W-:Y:S04]  /*92d0*/  HMMA.16816.F32.BF16 R12, R64, R58.reuse, R12 ;  /* 0x0000003a400c723c */ /* 0x080fe8000004180c */
[----:B------:R-:W-:Y:S02]  /*92e0*/  IMAD R0, R0, 0x38, RZ ;  /* 0x0000003800007824 */ /* 0x000fe400078e02ff */
[----:B---3--:R-:W-:Y:S02]  /*92f0*/  IMAD.MOV.U32 R2, RZ, RZ, c[0x0][0x22c] ;  /* 0x00008b00ff027624 */ /* 0x008fe400078e00ff */
[C---:B------:R-:W-:Y:S01]  /*9300*/  HMMA.16816.F32.BF16 R16, R44.reuse, R58, R16 ;  /* 0x0000003a2c10723c */ /* 0x040fe20000041810 */
[----:B------:R-:W1:Y:S03]  /*9310*/  LDSM.16.M88.4 R56, [R144+0x1a000] ;  /* 0x01a000009038783b */ /* 0x000e660000000200 */
[----:B------:R-:W-:Y:S04]  /*9320*/  IMAD R2, R2, c[0x0][0x1c0], RZ ;  /* 0x0000700002027a24 */ /* 0x000fe800078e02ff */
[-C--:B------:R-:W-:Y:S04]  /*9330*/  HMMA.16816.F32.BF16 R20, R44, R132.reuse, R20 ;  /* 0x000000842c14723c */ /* 0x080fe80000041814 */
[----:B------:R-:W-:Y:S04]  /*9340*/  IMAD R2, R2, 0x50, RZ ;  /* 0x0000005002027824 */ /* 0x000fe800078e02ff */
[C---:B------:R-:W-:Y:S08]  /*9350*/  HMMA.16816.F32.BF16 R24, R64.reuse, R132, R24 ;  /* 0x000000844018723c */ /* 0x040ff00000041818 */
[-C--:B------:R-:W-:Y:S08]  /*9360*/  HMMA.16816.F32.BF16 R28, R64, R134.reuse, R28 ;  /* 0x00000086401c723c */ /* 0x080ff0000004181c */
[----:B------:R-:W-:Y:S07]  /*9370*/  HMMA.16816.F32.BF16 R32, R44, R134, R32 ;  /* 0x000000862c20723c */ /* 0x000fee0000041820 */
[----:B------:R-:W-:Y:S01]  /*9380*/  IMAD.MOV.U32 R46, RZ, RZ, c[0x0][0x22c] ;  /* 0x00008b00ff2e7624 */ /* 0x000fe200078e00ff */
[-C--:B------:R-:W-:Y:S01]  /*9390*/  HMMA.16816.F32.BF16 R4, R36, R48.reuse, R4 ;  /* 0x000000302404723c */ /* 0x080fe20000041804 */
[----:B------:R-:W-:Y:S04]  /*93a0*/  IMAD.MOV.U32 R47, RZ, RZ, c[0x0][0x22c] ;  /* 0x00008b00ff2f7624 */ /* 0x000fe800078e00ff */
[----:B------:R-:W-:Y:S02]  /*93b0*/  IMAD R46, R46, c[0x0][0x1c0], RZ ;  /* 0x000070002e2e7a24 */ /* 0x000fe400078e02ff */
[----:B------:R-:W-:Y:S01]  /*93c0*/  IMAD R47, R47, c[0x0][0x1c0], RZ ;  /* 0x000070002f2f7a24 */ /* 0x000fe200078e02ff */
[C---:B------:R-:W-:Y:S04]  /*93d0*/  HMMA.16816.F32.BF16 R8, R136.reuse, R48, R8 ;  /* 0x000000308808723c */ /* 0x040fe80000041808 */
[----:B------:R-:W-:Y:S02]  /*93e0*/  IMAD.SHL.U32 R46, R46, 0x40, RZ ;  /* 0x000000402e2e7824 */ /* 0x000fe400078e00ff */
[----:B------:R-:W-:Y:S02]  /*93f0*/  IMAD R47, R47, 0x58, RZ ;  /* 0x000000582f2f7824 */ /* 0x000fe400078e02ff */
[-C--:B------:R-:W-:Y:S08]  /*9400*/  HMMA.16816.F32.BF16 R12, R136, R50.reuse, R12 ;  /* 0x00000032880c723c */ /* 0x080ff0000004180c */
[C---:B------:R-:W-:Y:S08]  /*9410*/  HMMA.16816.F32.BF16 R16, R36.reuse, R50, R16 ;  /* 0x000000322410723c */ /* 0x040ff00000041810 */
[-C--:B------:R-:W-:Y:S08]  /*9420*/  HMMA.16816.F32.BF16 R20, R36, R140.reuse, R20 ;  /* 0x0000008c2414723c */ /* 0x080ff00000041814 */
[C---:B------:R-:W-:Y:S08]  /*9430*/  HMMA.16816.F32.BF16 R24, R136.reuse, R140, R24 ;  /* 0x0000008c8818723c */ /* 0x040ff00000041818 */
[-C--:B------:R-:W-:Y:S08]  /*9440*/  HMMA.16816.F32.BF16 R28, R136, R142.reuse, R28 ;  /* 0x0000008e881c723c */ /* 0x080ff0000004181c */
[----:B------:R-:W-:Y:S07]  /*9450*/  HMMA.16816.F32.BF16 R32, R36, R142, R32 ;  /* 0x0000008e2420723c */ /* 0x000fee0000041820 */
[----:B-----5:R-:W-:Y:S01]  /*9460*/  @P0 IADD3 R36, P1, R154, UR10, RZ ;  /* 0x0000000a9a240c10 */ /* 0x020fe2000ff3e0ff */
[-C--:B--2---:R-:W-:Y:S01]  /*9470*/  HMMA.16816.F32.BF16 R4, R40, R52.reuse, R4 ;  /* 0x000000342804723c */ /* 0x084fe20000041804 */
[----:B------:R-:W-:Y:S04]  /*9480*/  @UP3 UIADD3 UR10, UP1, UR10, -0x200, URZ ;  /* 0xfffffe000a0a3890 */ /* 0x000fe8000ff3e03f */
[----:B------:R-:W-:Y:S01]  /*9490*/  @P0 IADD3.X R37, R153, UR9, RZ, P1, !PT ;  /* 0x0000000999250c10 */ /* 0x000fe20008ffe4ff */
[----:B------:R-:W-:Y:S01]  /*94a0*/  @UP3 UIADD3.X UR9, UR9, -0x1, URZ, UP1, !UPT ;  /* 0xffffffff09093890 */ /* 0x000fe20008ffe43f */
[CC--:B------:R-:W-:Y:S01]  /*94b0*/  LEA R38, P1, R147.reuse, R186.reuse, 0x2 ;  /* 0x000000ba93267211 */ /* 0x0c0fe200078210ff */
[C---:B-1----:R-:W-:Y:S02]  /*94c0*/  HMMA.16816.F32.BF16 R8, R56.reuse, R52, R8 ;  /* 0x000000343808723c */ /* 0x042fe40000041808 */
[----:B------:R-:W2:Y:S02]  /*94d0*/  @P0 LDG.E R149, [R36.64] ;  /* 0x0000000624950981 */ /* 0x000ea4000c1e1900 */
[-C--:B------:R-:W-:Y:S02]  /*94e0*/  LEA.HI.X.SX32 R39, R147, R187.reuse, 0x2, P1 ;  /* 0x000000bb93277211 */ /* 0x080fe400008f16ff */
[----:B------:R-:W3:Y:S02]  /*94f0*/  @P0 LDG.E R150, [R36.64+0x120] ;  /* 0x0001200624960981 */ /* 0x000ee4000c1e1900 */
[-C--:B------:R-:W-:Y:S02]  /*9500*/  HMMA.16816.F32.BF16 R12, R56, R54.reuse, R12 ;  /* 0x00000036380c723c */ /* 0x080fe4000004180c */
[----:B------:R-:W4:Y:S04]  /*9510*/  @P0 LDG.E R151, [R36.64+0x100] ;  /* 0x0001000624970981 */ /* 0x000f28000c1e1900 */
[----:B------:R-:W5:Y:S02]  /*9520*/  @P0 LDG.E R152, [R36.64+0x20] ;  /* 0x0000200624980981 */ /* 0x000f64000c1e1900 */
[C---:B------:R-:W-:Y:S02]  /*9530*/  HMMA.16816.F32.BF16 R16, R40.reuse, R54, R16 ;  /* 0x000000362810723c */ /* 0x040fe40000041810 */
[----:B------:R-:W-:Y:S04]  /*9540*/  RED.E.ADD.F32.FTZ.RN.STRONG.GPU [R186.64], R4 ;  /* 0x00000004ba00798e */ /* 0x000fe8000c10e786 */
[----:B------:R-:W-:Y:S02]  /*9550*/  RED.E.ADD.F32.FTZ.RN.STRONG.GPU [R38.64], R5 ;  /* 0x000000052600798e */ /* 0x000fe4000c10e786 */
[-C--:B------:R-:W-:Y:S08]  /*9560*/  HMMA.16816.F32.BF16 R20, R40, R60.reuse, R20 ;  /* 0x0000003c2814723c */ /* 0x080ff00000041814 */
[C---:B------:R-:W-:Y:S08]  /*9570*/  HMMA.16816.F32.BF16 R24, R56.reuse, R60, R24 ;  /* 0x0000003c3818723c */ /* 0x040ff00000041818 */
[-C--:B------:R-:W-:Y:S08]  /*9580*/  HMMA.16816.F32.BF16 R28, R56, R62.reuse, R28 ;  /* 0x0000003e381c723c */ /* 0x080ff0000004181c */
[----:B------:R-:W-:Y:S01]  /*9590*/  HMMA.16816.F32.BF16 R32, R40, R62, R32 ;  /* 0x0000003e2820723c */ /* 0x000fe20000041820 */
[----:B--2---:R1:W-:Y:S04]  /*95a0*/  @P0 STL [R1+0x8], R149 ;  /* 0x0000089501000387 */ /* 0x0043e80000100800 */
[----:B---3--:R2:W-:Y:S04]  /*95b0*/  @P0 STL [R1+0x4], R150 ;  /* 0x0000049601000387 */ /* 0x0085e80000100800 */
[----:B----4-:R-:W-:Y:S04]  /*95c0*/  @P0 STL [R1], R151 ;  /* 0x0000009701000387 */ /* 0x010fe80000100800 */
[----:B-----5:R3:W-:Y:S01]  /*95d0*/  @P0 STL [R1+0xc], R152 ;  /* 0x00000c9801000387 */ /* 0x0207e20000100800 */
[----:B-1----:R-:W-:Y:S04]  /*95e0*/  IMAD.MOV.U32 R149, RZ, RZ, c[0x0][0x22c] ;  /* 0x00008b00ff957624 */ /* 0x002fe800078e00ff */
[----:B------:R-:W-:Y:S02]  /*95f0*/  IMAD R149, R149, c[0x0][0x1c0], RZ ;  /* 0x0000700095957a24 */ /* 0x000fe400078e02ff */
[----:B--2---:R-:W-:Y:S02]  /*9600*/  IMAD.MOV.U32 R150, RZ, RZ, c[0x0][0x22c] ;  /* 0x00008b00ff967624 */ /* 0x004fe400078e00ff */
[----:B------:R-:W-:Y:S02]  /*9610*/  IMAD.SHL.U32 R149, R149, 0x10, RZ ;  /* 0x0000001095957824 */ /* 0x000fe400078e00ff */
[----:B------:R-:W-:Y:S02]  /*9620*/  IMAD R150, R150, c[0x0][0x1c0], RZ ;  /* 0x0000700096967a24 */ /* 0x000fe400078e02ff */
[----:B---3--:R-:W-:Y:S01]  /*9630*/  IMAD.MOV.U32 R152, RZ, RZ, c[0x0][0x22c] ;  /* 0x00008b00ff987624 */ /* 0x008fe200078e00ff */
[CC--:B------:R-:W-:Y:S01]  /*9640*/  LEA R44, P0, R149.reuse, R186.reuse, 0x2 ;  /* 0x000000ba952c7211 */ /* 0x0c0fe200078010ff */
[----:B------:R-:W-:Y:S02]  /*9650*/  IMAD R150, R150, 0x18, RZ ;  /* 0x0000001896967824 */ /* 0x000fe400078e02ff */
[----:B------:R-:W-:Y:S01]  /*9660*/  IMAD R152, R152, c[0x0][0x1c0], RZ ;  /* 0x0000700098987a24 */ /* 0x000fe200078e02ff */
[-C--:B------:R-:W-:Y:S01]  /*9670*/  LEA.HI.X.SX32 R45, R149, R187.reuse, 0x2, P0 ;  /* 0x000000bb952d7211 */ /* 0x080fe200000f16ff */
[----:B------:R-:W-:Y:S01]  /*9680*/  IMAD.MOV.U32 R151, RZ, RZ, c[0x0][0x22c] ;  /* 0x00008b00ff977624 */ /* 0x000fe200078e00ff */
[-C--:B------:R-:W-:Y:S01]  /*9690*/  LEA R40, P1, R150, R186.reuse, 0x2 ;  /* 0x000000ba96287211 */ /* 0x080fe200078210ff */
[----:B------:R-:W-:Y:S02]  /*96a0*/  IMAD.SHL.U32 R152, R152, 0x20, RZ ;  /* 0x0000002098987824 */ /* 0x000fe400078e00ff */
[----:B------:R1:W-:Y:S01]  /*96b0*/  RED.E.ADD.F32.FTZ.RN.STRONG.GPU [R44.64], R6 ;  /* 0x000000062c00798e */ /* 0x0003e2000c10e786 */
[-C--:B------:R-:W-:Y:S01]  /*96c0*/  LEA.HI.X.SX32 R41, R150, R187.reuse, 0x2, P1 ;  /* 0x000000bb96297211 */ /* 0x080fe200008f16ff */
[----:B------:R-:W-:Y:S01]  /*96d0*/  IMAD R151, R151, c[0x0][0x1c0], RZ ;  /* 0x0000700097977a24 */ /* 0x000fe200078e02ff */
[CC--:B------:R-:W-:Y:S01]  /*96e0*/  LEA R4, P0, R152.reuse, R186.reuse, 0x2 ;  /* 0x000000ba98047211 */ /* 0x0c0fe200078010ff */
[----:B------:R-:W-:Y:S02]  /*96f0*/  IMAD.MOV.U32 R150, RZ, RZ, c[0x0][0x22c] ;  /* 0x00008b00ff967624 */ /* 0x000fe400078e00ff */
[----:B------:R2:W-:Y:S01]  /*9700*/  RED.E.ADD.F32.FTZ.RN.STRONG.GPU [R40.64], R7 ;  /* 0x000000072800798e */ /* 0x0005e2000c10e786 */
[-C--:B------:R-:W-:Y:S01]  /*9710*/  LEA.HI.X.SX32 R5, R152, R187.reuse, 0x2, P0 ;  /* 0x000000bb98057211 */ /* 0x080fe200000f16ff */
[----:B------:R-:W-:Y:S02]  /*9720*/  IMAD R151, R151, 0x28, RZ ;  /* 0x0000002897977824 */ /* 0x000fe400078e02ff */
[----:B------:R-:W-:Y:S02]  /*9730*/  IMAD R150, R150, c[0x0][0x1c0], RZ ;  /* 0x0000700096967a24 */ /* 0x000fe400078e02ff */
[----:B------:R3:W-:Y:S01]  /*9740*/  RED.E.ADD.F32.FTZ.RN.STRONG.GPU [R4.64], R8 ;  /* 0x000000080400798e */ /* 0x0007e2000c10e786 */
[CC--:B------:R-:W-:Y:S01]  /*9750*/  LEA R36, P1, R151.reuse, R186.reuse, 0x2 ;  /* 0x000000ba97247211 */ /* 0x0c0fe200078210ff */
[----:B------:R-:W-:Y:S03]  /*9760*/  IMAD R150, R150, 0x30, RZ ;  /* 0x0000003096967824 */ /* 0x000fe600078e02ff */
[-C--:B------:R-:W-:Y:S05]  /*9770*/  LEA.HI.X.SX32 R37, R151, R187.reuse, 0x2, P1 ;  /* 0x000000bb97257211 */ /* 0x080fea00008f16ff */
[----:B------:R4:W-:Y:S01]  /*9780*/  RED.E.ADD.F32.FTZ.RN.STRONG.GPU [R36.64], R9 ;  /* 0x000000092400798e */ /* 0x0009e2000c10e786 */
[CC--:B-1----:R-:W-:Y:S04]  /*9790*/  LEA R6, P0, R150.reuse, R186.reuse, 0x2 ;  /* 0x000000ba96067211 */ /* 0x0c2fe800078010ff */
[-C--:B--2---:R-:W-:Y:S01]  /*97a0*/  LEA.HI.X.SX32 R7, R150, R187.reuse, 0x2, P0 ;  /* 0x000000bb96077211 */ /* 0x084fe200000f16ff */
[----:B------:R-:W-:Y:S01]  /*97b0*/  IMAD.MOV.U32 R150, RZ, RZ, c[0x0][0x22c] ;  /* 0x00008b00ff967624 */ /* 0x000fe200078e00ff */
[C---:B------:R-:W-:Y:S02]  /*97c0*/  IADD3 R41, R149.reuse, 0x20, RZ ;  /* 0x0000002095297810 */ /* 0x040fe40007ffe0ff */
[----:B------:R-:W-:Y:S01]  /*97d0*/  IADD3 R40, R149, 0x20, RZ ;  /* 0x0000002095287810 */ /* 0x000fe20007ffe0ff */
[----:B------:R1:W-:Y:S01]  /*97e0*/  RED.E.ADD.F32.FTZ.RN.STRONG.GPU [R6.64], R10 ;  /* 0x0000000a0600798e */ /* 0x0003e2000c10e786 */
[-C--:B---3--:R-:W-:Y:S01]  /*97f0*/  LEA R4, P1, R0, R186.reuse, 0x2 ;  /* 0x000000ba00047211 */ /* 0x088fe200078210ff */
[----:B------:R-:W-:Y:S01]  /*9800*/  IMAD R150, R150, c[0x0][0x1c0], RZ ;  /* 0x0000700096967a24 */ /* 0x000fe200078e02ff */
[-C--:B------:R-:W-:Y:S01]  /*9810*/  LEA R8, P0, R46, R186.reuse, 0x2 ;  /* 0x000000ba2e087211 */ /* 0x080fe200078010ff */
[----:B------:R-:W-:Y:S01]  /*9820*/  IMAD.IADD R41, R147, 0x1, R41 ;  /* 0x0000000193297824 */ /* 0x000fe200078e0229 */
[-C--:B------:R-:W-:Y:S01]  /*9830*/  LEA.HI.X.SX32 R5, R0, R187.reuse, 0x2, P1 ;  /* 0x000000bb00057211 */ /* 0x080fe200008f16ff */
[----:B------:R-:W-:Y:S02]  /*9840*/  IMAD.MOV.U32 R0, RZ, RZ, c[0x0][0x22c] ;  /* 0x00008b00ff007624 */ /* 0x000fe400078e00ff */
[----:B------:R-:W-:Y:S02]  /*9850*/  IMAD.SHL.U32 R150, R150, 0x10, RZ ;  /* 0x0000001096967824 */ /* 0x000fe400078e00ff */
[----:B------:R2:W-:Y:S01]  /*9860*/  RED.E.ADD.F32.FTZ.RN.STRONG.GPU [R4.64], R11 ;  /* 0x0000000b0400798e */ /* 0x0005e2000c10e786 */
[----:B------:R-:W-:Y:S01]  /*9870*/  IMAD R0, R0, c[0x0][0x1c0], RZ ;  /* 0x0000700000007a24 */ /* 0x000fe200078e02ff */
[-C--:B----4-:R-:W-:Y:S01]  /*9880*/  LEA.HI.X.SX32 R9, R46, R187.reuse, 0x2, P0 ;  /* 0x000000bb2e097211 */ /* 0x090fe200000f16ff */
[----:B------:R-:W-:Y:S01]  /*9890*/  IMAD.MOV.U32 R46, RZ, RZ, c[0x0][0x22c] ;  /* 0x00008b00ff2e7624 */ /* 0x000fe200078e00ff */
[----:B------:R-:W3:Y:S01]  /*98a0*/  LDL R36, [R1+0x30] ;  /* 0x0000300001247983 */ /* 0x000ee20000100800 */
[----:B------:R-:W-:Y:S01]  /*98b0*/  IMAD R0, R0, 0x48, RZ ;  /* 0x0000004800007824 */ /* 0x000fe200078e02ff */
[----:B------:R-:W-:Y:S01]  /*98c0*/  IADD3 R37, R149, 0x20, RZ ;  /* 0x0000002095257810 */ /* 0x000fe20007ffe0ff */
[----:B------:R-:W-:Y:S01]  /*98d0*/  IMAD R46, R46, c[0x0][0x1c0], RZ ;  /* 0x000070002e2e7a24 */ /* 0x000fe200078e02ff */
[----:B------:R4:W-:Y:S01]  /*98e0*/  RED.E.ADD.F32.FTZ.RN.STRONG.GPU [R8.64], R16 ;  /* 0x000000100800798e */ /* 0x0009e2000c10e786 */
[C---:B------:R-:W-:Y:S02]  /*98f0*/  IMAD.IADD R40, R147.reuse, 0x1, R40 ;  /* 0x0000000193287824 */ /* 0x040fe400078e0228 */
[----:B------:R-:W-:Y:S02]  /*9900*/  IMAD R46, R46, 0x68, RZ ;  /* 0x000000682e2e7824 */ /* 0x000fe400078e02ff */
[C---:B------:R-:W-:Y:S02]  /*9910*/  IMAD.IADD R40, R147.reuse, 0x1, R40 ;  /* 0x0000000193287824 */ /* 0x040fe400078e0228 */
[C---:B------:R-:W-:Y:S01]  /*9920*/  IMAD.IADD R37, R147.reuse, 0x1, R37 ;  /* 0x0000000193257824 */ /* 0x040fe200078e0225 */
[CC--:B-1----:R-:W-:Y:S03]  /*9930*/  LEA R6, P1, R0.reuse, R186.reuse, 0x2 ;  /* 0x000000ba00067211 */ /* 0x0c2fe600078210ff */
[C---:B------:R-:W-:Y:S01]  /*9940*/  IMAD.IADD R37, R147.reuse, 0x1, R37 ;  /* 0x0000000193257824 */ /* 0x040fe200078e0225 */
[-C--:B------:R-:W-:Y:S01]  /*9950*/  LEA.HI.X.SX32 R7, R0, R187.reuse, 0x2, P1 ;  /* 0x000000bb00077211 */ /* 0x080fe200008f16ff */
[----:B------:R-:W-:Y:S02]  /*9960*/  IMAD.MOV.U32 R0, RZ, RZ, c[0x0][0x22c] ;  /* 0x00008b00ff007624 */ /* 0x000fe400078e00ff */
[----:B------:R-:W-:Y:S02]  /*9970*/  IMAD.IADD R37, R147, 0x1, R37 ;  /* 0x0000000193257824 */ /* 0x000fe400078e0225 */
[----:B------:R1:W-:Y:S01]  /*9980*/  RED.E.ADD.F32.FTZ.RN.STRONG.GPU [R6.64], R17 ;  /* 0x000000110600798e */ /* 0x0003e2000c10e786 */
[-C--:B--2---:R-:W-:Y:S01]  /*9990*/  LEA R4, P0, R2, R186.reuse, 0x2 ;  /* 0x000000ba02047211 */ /* 0x084fe200078010ff */
[----:B------:R-:W-:Y:S03]  /*99a0*/  IMAD R0, R0, c[0x0][0x1c0], RZ ;  /* 0x0000700000007a24 */ /* 0x000fe600078e02ff */
[-C--:B------:R-:W-:Y:S01]  /*99b0*/  LEA.HI.X.SX32 R5, R2, R187.reuse, 0x2, P0 ;  /* 0x000000bb02057211 */ /* 0x080fe200000f16ff */
[----:B------:R-:W-:Y:S02]  /*99c0*/  IMAD R0, R0, 0x60, RZ ;  /* 0x0000006000007824 */ /* 0x000fe400078e02ff */
[----:B------:R-:W-:Y:S01]  /*99d0*/  IMAD.MOV.U32 R2, RZ, RZ, c[0x0][0x22c] ;  /* 0x00008b00ff027624 */ /* 0x000fe200078e00ff */
[CC--:B----4-:R-:W-:Y:S01]  /*99e0*/  LEA R16, P1, R47.reuse, R186.reuse, 0x2 ;  /* 0x000000ba2f107211 */ /* 0x0d0fe200078210ff */
[----:B------:R2:W-:Y:S01]  /*99f0*/  RED.E.ADD.F32.FTZ.RN.STRONG.GPU [R4.64], R18 ;  /* 0x000000120400798e */ /* 0x0005e2000c10e786 */
[-C--:B------:R-:W-:Y:S01]  /*9a00*/  LEA R10, P0, R0, R186.reuse, 0x2 ;  /* 0x000000ba000a7211 */ /* 0x080fe200078010ff */
[----:B------:R-:W-:Y:S01]  /*9a10*/  IMAD R2, R2, c[0x0][0x1c0], RZ ;  /* 0x0000700002027a24 */ /* 0x000fe200078e02ff */
[-C--:B------:R-:W-:Y:S02]  /*9a20*/  LEA R8, P2, R46, R186.reuse, 0x2 ;  /* 0x000000ba2e087211 */ /* 0x080fe400078410ff */
[-C--:B------:R-:W-:Y:S01]  /*9a30*/  LEA.HI.X.SX32 R11, R0, R187.reuse, 0x2, P0 ;  /* 0x000000bb000b7211 */ /* 0x080fe200000f16ff */
[----:B------:R-:W-:Y:S01]  /*9a40*/  IMAD.MOV.U32 R0, RZ, RZ, c[0x0][0x22c] ;  /* 0x00008b00ff007624 */ /* 0x000fe200078e00ff */
[-C--:B------:R-:W-:Y:S01]  /*9a50*/  LEA.HI.X.SX32 R9, R46, R187.reuse, 0x2, P2 ;  /* 0x000000bb2e097211 */ /* 0x080fe200010f16ff */
[----:B------:R-:W-:Y:S02]  /*9a60*/  IMAD R2, R2, 0x70, RZ ;  /* 0x0000007002027824 */ /* 0x000fe400078e02ff */
[----:B------:R-:W-:Y:S04]  /*9a70*/  IMAD R0, R0, c[0x0][0x1c0], RZ ;  /* 0x0000700000007a24 */ /* 0x000fe800078e02ff */
[----:B------:R-:W-:Y:S01]  /*9a80*/  IMAD R0, R0, 0x78, RZ ;  /* 0x0000007800007824 */ /* 0x000fe200078e02ff */
[-C--:B-1----:R-:W-:Y:S02]  /*9a90*/  LEA.HI.X.SX32 R17, R47, R187.reuse, 0x2, P1 ;  /* 0x000000bb2f117211 */ /* 0x082fe400008f16ff */
[CC--:B------:R-:W-:Y:S03]  /*9aa0*/  LEA R6, P1, R2.reuse, R186.reuse, 0x2 ;  /* 0x000000ba02067211 */ /* 0x0c0fe600078210ff */
[----:B------:R1:W-:Y:S01]  /*9ab0*/  RED.E.ADD.F32.FTZ.RN.STRONG.GPU [R16.64], R19 ;  /* 0x000000131000798e */ /* 0x0003e2000c10e786 */
[-C--:B------:R-:W-:Y:S03]  /*9ac0*/  LEA.HI.X.SX32 R7, R2, R187.reuse, 0x2, P1 ;  /* 0x000000bb02077211 */ /* 0x080fe600008f16ff */
[----:B------:R4:W-:Y:S01]  /*9ad0*/  RED.E.ADD.F32.FTZ.RN.STRONG.GPU [R10.64], R12 ;  /* 0x0000000c0a00798e */ /* 0x0009e2000c10e786 */
[CC--:B--2---:R-:W-:Y:S03]  /*9ae0*/  LEA R4, P0, R0.reuse, R186.reuse, 0x2 ;  /* 0x000000ba00047211 */ /* 0x0c4fe600078010ff */
[----:B------:R-:W2:Y:S01]  /*9af0*/  LDL R18, [R1+0x2c] ;  /* 0x00002c0001127983 */ /* 0x000ea20000100800 */
[-C--:B------:R-:W-:Y:S02]  /*9b00*/  LEA.HI.X.SX32 R5, R0, R187.reuse, 0x2, P0 ;  /* 0x000000bb00057211 */ /* 0x080fe400000f16ff */
[----:B------:R-:W-:Y:S01]  /*9b10*/  IADD3 R0, R150, 0x20, RZ ;  /* 0x0000002096007810 */ /* 0x000fe20007ffe0ff */
[----:B------:R5:W-:Y:S04]  /*9b20*/  RED.E.ADD.F32.FTZ.RN.STRONG.GPU [R8.64], R13 ;  /* 0x0000000d0800798e */ /* 0x000be8000c10e786 */
[----:B------:R5:W-:Y:S04]  /*9b30*/  RED.E.ADD.F32.FTZ.RN.STRONG.GPU [R6.64], R14 ;  /* 0x0000000e0600798e */ /* 0x000be8000c10e786 */
[----:B------:R5:W-:Y:S04]  /*9b40*/  RED.E.ADD.F32.FTZ.RN.STRONG.GPU [R4.64], R15 ;  /* 0x0000000f0400798e */ /* 0x000be8000c10e786 */
[----:B------:R-:W2:Y:S04]  /*9b50*/  LDL R2, [R1+0x10] ;  /* 0x0000100001027983 */ /* 0x000ea80000100800 */
[----:B-1----:R-:W2:Y:S04]  /*9b60*/  LDL R17, [R1+0x28] ;  /* 0x0000280001117983 */ /* 0x002ea80000100800 */
[----:B----4-:R-:W4:Y:S04]  /*9b70*/  LDL R11, [R1+0x24] ;  /* 0x00002400010b7983 */ /* 0x010f280000100800 */
[----:B------:R-:W4:Y:S01]  /*9b80*/  LDL R10, [R1+0x20] ;  /* 0x00002000010a7983 */ /* 0x000f220000100800 */
[CC--:B-----5:R-:W-:Y:S03]  /*9b90*/  LEA R8, P1, R0.reuse, R186.reuse, 0x2 ;  /* 0x000000ba00087211 */ /* 0x0e0fe600078210ff */
[----:B------:R-:W5:Y:S01]  /*9ba0*/  LDL R16, [R1+0x1c] ;  /* 0x00001c0001107983 */ /* 0x000f620000100800 */
[-C--:B------:R-:W-:Y:S03]  /*9bb0*/  LEA.HI.X.SX32 R9, R0, R187.reuse, 0x2, P1 ;  /* 0x000000bb00097211 */ /* 0x080fe600008f16ff */
[----:B------:R-:W5:Y:S01]  /*9bc0*/  LDL R14, [R1+0x14] ;  /* 0x00001400010e7983 */ /* 0x000f620000100800 */
[CC--:B------:R-:W-:Y:S02]  /*9bd0*/  LEA R6, P0, R41.reuse, R186.reuse, 0x2 ;  /* 0x000000ba29067211 */ /* 0x0c0fe400078010ff */
[CC--:B------:R-:W-:Y:S01]  /*9be0*/  LEA R4, P1, R40.reuse, R186.reuse, 0x2 ;  /* 0x000000ba28047211 */ /* 0x0c0fe200078210ff */
[----:B------:R-:W5:Y:S01]  /*9bf0*/  LDL R15, [R1+0x18] ;  /* 0x00001800010f7983 */ /* 0x000f620000100800 */
[-C--:B------:R-:W-:Y:S02]  /*9c00*/  LEA.HI.X.SX32 R7, R41, R187.reuse, 0x2, P0 ;  /* 0x000000bb29077211 */ /* 0x080fe400000f16ff */
[-C--:B------:R-:W-:Y:S01]  /*9c10*/  LEA.HI.X.SX32 R5, R40, R187.reuse, 0x2, P1 ;  /* 0x000000bb28057211 */ /* 0x080fe200008f16ff */
[----:B------:R-:W5:Y:S04]  /*9c20*/  LDL R0, [R1+0x34] ;  /* 0x0000340001007983 */ /* 0x000f680000100800 */
[----:B------:R-:W-:Y:S04]  /*9c30*/  RED.E.ADD.F32.FTZ.RN.STRONG.GPU [R186.64+0x80], R20 ;  /* 0x00008014ba00798e */ /* 0x000fe8000c10e786 */
[----:B------:R-:W-:Y:S04]  /*9c40*/  RED.E.ADD.F32.FTZ.RN.STRONG.GPU [R38.64+0x80], R21 ;  /* 0x000080152600798e */ /* 0x000fe8000c10e786 */
[----:B------:R1:W-:Y:S04]  /*9c50*/  RED.E.ADD.F32.FTZ.RN.STRONG.GPU [R8.64], R22 ;  /* 0x000000160800798e */ /* 0x0003e8000c10e786 */
[----:B------:R3:W-:Y:S04]  /*9c60*/  RED.E.ADD.F32.FTZ.RN.STRONG.GPU [R6.64], R23 ;  /* 0x000000170600798e */ /* 0x0007e8000c10e786 */
[----:B------:R2:W-:Y:S04]  /*9c70*/  RED.E.ADD.F32.FTZ.RN.STRONG.GPU [R4.64], R24 ;  /* 0x000000180400798e */ /* 0x0005e8000c10e786 */
[----:B------:R-:W-:Y:S01]  /*9c80*/  LDSM.16.MT88.4 R20, [R3+0x14800] ;  /* 0x014800000314783b */ /* 0x000fe20000004200 */
[CC--:B-1----:R-:W-:Y:S04]  /*9c90*/  LEA R8, P0, R37.reuse, R186.reuse, 0x2 ;  /* 0x000000ba25087211 */ /* 0x0c2fe800078010ff */
[-C--:B------:R-:W-:Y:S05]  /*9ca0*/  LEA.HI.X.SX32 R9, R37, R187.reuse, 0x2, P0 ;  /* 0x000000bb25097211 */ /* 0x080fea00000f16ff */
[----:B------:R1:W-:Y:S01]  /*9cb0*/  RED.E.ADD.F32.FTZ.RN.STRONG.GPU [R8.64], R25 ;  /* 0x000000190800798e */ /* 0x0003e2000c10e786 */
[CC--:B---3--:R-:W-:Y:S04]  /*9cc0*/  LEA R6, P1, R36.reuse, R186.reuse, 0x2 ;  /* 0x000000ba24067211 */ /* 0x0c8fe800078210ff */
[-C--:B------:R-:W-:Y:S02]  /*9cd0*/  LEA.HI.X.SX32 R7, R36, R187.reuse, 0x2, P1 ;  /* 0x000000bb24077211 */ /* 0x080fe400008f16ff */
[----:B------:R-:W-:Y:S04]  /*9ce0*/  LDSM.16.MT88.4 R36, [R3+0x19000] ;  /* 0x019000000324783b */ /* 0x000fe80000004200 */
[----:B------:R4:W-:Y:S01]  /*9cf0*/  RED.E.ADD.F32.FTZ.RN.STRONG.GPU [R6.64], R26 ;  /* 0x0000001a0600798e */ /* 0x0009e2000c10e786 */
[CC--:B--2---:R-:W-:Y:S04]  /*9d00*/  LEA R4, P0, R18.reuse, R186.reuse, 0x2 ;  /* 0x000000ba12047211 */ /* 0x0c4fe800078010ff */
[-C--:B------:R-:W-:Y:S05]  /*9d10*/  LEA.HI.X.SX32 R5, R18, R187.reuse, 0x2, P0 ;  /* 0x000000bb12057211 */ /* 0x080fea00000f16ff */
[----:B------:R2:W-:Y:S04]  /*9d20*/  RED.E.ADD.F32.FTZ.RN.STRONG.GPU [R4.64], R27 ;  /* 0x0000001b0400798e */ /* 0x0005e8000c10e786 */
[----:B------:R-:W-:Y:S01]  /*9d30*/  LDSM.16.MT88.4 R24, [R172+0x800] ;  /* 0x00080000ac18783b */ /* 0x000fe20000004200 */
[-C--:B-1----:R-:W-:Y:S02]  /*9d40*/  LEA R8, P1, R17, R186.reuse, 0x2 ;  /* 0x000000ba11087211 */ /* 0x082fe400078210ff */
[-C--:B----4-:R-:W-:Y:S02]  /*9d50*/  LEA R6, P0, R11, R186.reuse, 0x2 ;  /* 0x000000ba0b067211 */ /* 0x090fe400078010ff */
[-C--:B------:R-:W-:Y:S02]  /*9d60*/  LEA.HI.X.SX32 R9, R17, R187.reuse, 0x2, P1 ;  /* 0x000000bb11097211 */ /* 0x080fe400008f16ff */
[-C--:B------:R-:W-:Y:S03]  /*9d70*/  LEA.HI.X.SX32 R7, R11, R187.reuse, 0x2, P0 ;  /* 0x000000bb0b077211 */ /* 0x080fe600000f16ff */
[----:B------:R1:W-:Y:S01]  /*9d80*/  RED.E.ADD.F32.FTZ.RN.STRONG.GPU [R8.64], R32 ;  /* 0x000000200800798e */ /* 0x0003e2000c10e786 */
[-C--:B-----5:R-:W-:Y:S03]  /*9d90*/  LEA R12, P0, R16, R186.reuse, 0x2 ;  /* 0x000000ba100c7211 */ /* 0x0a0fe600078010ff */
[----:B------:R3:W-:Y:S01]  /*9da0*/  RED.E.ADD.F32.FTZ.RN.STRONG.GPU [R6.64], R33 ;  /* 0x000000210600798e */ /* 0x0007e2000c10e786 */
[-C--:B--2---:R-:W-:Y:S02]  /*9db0*/  LEA R4, P1, R10, R186.reuse, 0x2 ;  /* 0x000000ba0a047211 */ /* 0x084fe400078210ff */
[-C--:B------:R-:W-:Y:S02]  /*9dc0*/  LEA.HI.X.SX32 R13, R16, R187.reuse, 0x2, P0 ;  /* 0x000000bb100d7211 */ /* 0x080fe400000f16ff */
[-C--:B------:R-:W-:Y:S02]  /*9dd0*/  LEA.HI.X.SX32 R5, R10, R187.reuse, 0x2, P1 ;  /* 0x000000bb0a057211 */ /* 0x080fe400008f16ff */
[CC--:B------:R-:W-:Y:S03]  /*9de0*/  LEA R10, P3, R15.reuse, R186.reuse, 0x2 ;  /* 0x000000ba0f0a7211 */ /* 0x0c0fe600078610ff */
[----:B------:R2:W-:Y:S01]  /*9df0*/  RED.E.ADD.F32.FTZ.RN.STRONG.GPU [R4.64], R34 ;  /* 0x000000220400798e */ /* 0x0005e2000c10e786 */
[-C--:B------:R-:W-:Y:S03]  /*9e00*/  LEA.HI.X.SX32 R11, R15, R187.reuse, 0x2, P3 ;  /* 0x000000bb0f0b7211 */ /* 0x080fe600018f16ff */
[----:B------:R-:W-:Y:S04]  /*9e10*/  RED.E.ADD.F32.FTZ.RN.STRONG.GPU [R12.64], R35 ;  /* 0x000000230c00798e */ /* 0x000fe8000c10e786 */
[----:B------:R-:W-:Y:S04]  /*9e20*/  RED.E.ADD.F32.FTZ.RN.STRONG.GPU [R10.64], R28 ;  /* 0x0000001c0a00798e */ /* 0x000fe8000c10e786 */
[----:B------:R-:W-:Y:S01]  /*9e30*/  LDSM.16.MT88.4 R32, [R3+0x18800] ;  /* 0x018800000320783b */ /* 0x000fe20000004200 */
[-C--:B-1----:R-:W-:Y:S02]  /*9e40*/  LEA R8, P2, R14, R186.reuse, 0x2 ;  /* 0x000000ba0e087211 */ /* 0x082fe400078410ff */
[-C--:B---3--:R-:W-:Y:S02]  /*9e50*/  LEA R6, P1, R2, R186.reuse, 0x2 ;  /* 0x000000ba02067211 */ /* 0x088fe400078210ff */
[-C--:B------:R-:W-:Y:S02]  /*9e60*/  LEA.HI.X.SX32 R9, R14, R187.reuse, 0x2, P2 ;  /* 0x000000bb0e097211 */ /* 0x080fe400010f16ff */
[-C--:B------:R-:W-:Y:S01]  /*9e70*/  LEA.HI.X.SX32 R7, R2, R187.reuse, 0x2, P1 ;  /* 0x000000bb02077211 */ /* 0x080fe200008f16ff */
[----:B------:R-:W-:Y:S01]  /*9e80*/  LDSM.16.MT88.4 R12, [R3+0x18000] ;  /* 0x01800000030c783b */ /* 0x000fe20000004200 */
[----:B------:R-:W-:Y:S01]  /*9e90*/  PLOP3.LUT P1, PT, PT, PT, UP0, 0x80, 0x0 ;  /* 0x000000000000781c */ /* 0x000fe20003f2f008 */
[----:B------:R-:W-:Y:S02]  /*9ea0*/  @UP3 UIADD3 UR12, UP0, UR12, -0x200, URZ ;  /* 0xfffffe000c0c3890 */ /* 0x000fe4000ff1e03f */
[----:B------:R-:W-:Y:S01]  /*9eb0*/  RED.E.ADD.F32.FTZ.RN.STRONG.GPU [R8.64], R29 ;  /* 0x0000001d0800798e */ /* 0x000fe2000c10e786 */
[C---:B--2---:R-:W-:Y:S01]  /*9ec0*/  LEA R4, P0, R0.reuse, R186, 0x2 ;  /* 0x000000ba00047211 */ /* 0x044fe200078010ff */
[----:B------:R-:W-:Y:S02]  /*9ed0*/  @UP3 UIADD3.X UR11, UR11, -0x1, URZ, UP0, !UPT ;  /* 0xffffffff0b0b3890 */ /* 0x000fe400087fe43f */
[----:B------:R-:W-:Y:S01]  /*9ee0*/  RED.E.ADD.F32.FTZ.RN.STRONG.GPU [R6.64], R30 ;  /* 0x0000001e0600798e */ /* 0x000fe2000c10e786 */
[----:B------:R-:W-:Y:S01]  /*9ef0*/  LEA.HI.X.SX32 R5, R0, R187, 0x2, P0 ;  /* 0x000000bb00057211 */ /* 0x000fe200000f16ff */
[----:B------:R-:W-:Y:S01]  /*9f00*/  IMAD.IADD R0, R173, 0x1, R172 ;  /* 0x00000001ad007824 */ /* 0x000fe200078e02ac */
[----:B------:R-:W-:Y:S01]  /*9f10*/  PLOP3.LUT P0, PT, PT, PT, UP2, 0x80, 0x0 ;  /* 0x000000000000781c */ /* 0x000fe20003f0f028 */
[----:B------:R-:W-:Y:S04]  /*9f20*/  LDSM.16.MT88.4 R8, [R172] ;  /* 0x00000000ac08783b */ /* 0x000fe80000004200 */
[----:B------:R-:W-:Y:S04]  /*9f30*/  RED.E.ADD.F32.FTZ.RN.STRONG.GPU [R4.64], R31 ;  /* 0x0000001f0400798e */ /* 0x000fe8000c10e786 */
[----:B------:R-:W1:Y:S04]  /*9f40*/  LDSM.16.MT88.4 R4, [R3+0x14000] ;  /* 0x014000000304783b */ /* 0x000e680000004200 */
[----:B------:R-:W2:Y:S04]  /*9f50*/  LDSM.16.MT88.4 R16, [R0] ;  /* 0x000000000010783b */ /* 0x000ea80000004200 */
[----:B------:R-:W3:Y:S04]  /*9f60*/  LDSM.16.MT88.4 R28, [R0+0x800] ;  /* 0x00080000001c783b */ /* 0x000ee80000004200 */
        /* <DEDUP_REMOVED lines=11> */
[----:B------:R-:W-:Y:S04]  /*a020*/  LDSM.16.MT88.4 R4, [R3+0x15800] ;  /* 0x015800000304783b */ /* 0x000fe80000004200 */
[----:B------:R-:W2:Y:S03]  /*a030*/  LDSM.16.MT88.4 R16, [R172+0x1800] ;  /* 0x00180000ac10783b */ /* 0x000ea60000004200 */
        /* <DEDUP_REMOVED lines=10> */
[----:B------:R-:W-:Y:S04]  /*a0e0*/  LDSM.16.MT88.4 R20, [R172+0x2000] ;  /* 0x00200000ac14783b */ /* 0x000fe80000004200 */
        /* <DEDUP_REMOVED lines=9> */
[----:B------:R-:W5:Y:S07]  /*a180*/  LDSM.16.MT88.4 R36, [R0+0x2000] ;  /* 0x002000000024783b */ /* 0x000f6e0000004200 */
[----:B------:R-:W-:Y:S01]  /*a190*/  HMMA.16816.F32.BF16 R128, R8, R42, R128 ;  /* 0x0000002a0880723c */ /* 0x000fe20000041880 */
[----:B------:R-:W-:Y:S04]  /*a1a0*/  LDSM.16.MT88.4 R8, [R3+0x16800] ;  /* 0x016800000308783b */ /* 0x000fe80000004200 */
[----:B------:R-:W-:Y:S03]  /*a1b0*/  LDSM.16.MT88.4 R40, [R0+0x2800] ;  /* 0x002800000028783b */ /* 0x000fe60000004200 */
        /* <DEDUP_REMOVED lines=17> */
[-C--:B-----5:R-:W-:Y:S08]  /*a2d0*/  HMMA.16816.F32.BF16 R116, R12, R36.reuse, R116 ;  /* 0x000000240c74723c */ /* 0x0a0ff00000041874 */
[C---:B------:R-:W-:Y:S08]  /*a2e0*/  HMMA.16816.F32.BF16 R120, R28.reuse, R36, R120 ;  /* 0x000000241c78723c */ /* 0x040ff00000041878 */
[-C--:B------:R-:W-:Y:S01]  /*a2f0*/  HMMA.16816.F32.BF16 R124, R28, R38.reuse, R124 ;  /* 0x000000261c7c723c */ /* 0x080fe2000004187c */
[----:B------:R-:W4:Y:S07]  /*a300*/  LDSM.16.MT88.4 R28, [R3+0x1b000] ;  /* 0x01b00000031c783b */ /* 0x000f2e0000004200 */
[----:B------:R-:W-:Y:S01]  /*a310*/  HMMA.16816.F32.BF16 R128, R12, R38, R128 ;  /* 0x000000260c80723c */ /* 0x000fe20000041880 */
[----:B------:R-:W-:Y:S04]  /*a320*/  LDSM.16.MT88.4 R12, [R3+0x17800] ;  /* 0x01780000030c783b */ /* 0x000fe80000004200 */
[----:B------:R5:W-:Y:S03]  /*a330*/  LDSM.16.MT88.4 R36, [R0+0x3800] ;  /* 0x003800000024783b */ /* 0x000be60000004200 */
[-C--:B--2---:R-:W-:Y:S08]  /*a340*/  HMMA.16816.F32.BF16 R100, R8, R16.reuse, R100 ;  /* 0x000000100864723c */ /* 0x084ff00000041864 */
[C---:B---3--:R-:W-:Y:S08]  /*a350*/  HMMA.16816.F32.BF16 R104, R24.reuse, R16, R104 ;  /* 0x000000101868723c */ /* 0x048ff00000041868 */
[-C--:B------:R-:W-:Y:S04]  /*a360*/  HMMA.16816.F32.BF16 R108, R24, R18.reuse, R108 ;  /* 0x00000012186c723c */ /* 0x080fe8000004186c */
[C---:B-----5:R-:W-:Y:S02]  /*a370*/  IADD3 R0, R172.reuse, -0x4000, RZ ;  /* 0xffffc000ac007810 */ /* 0x060fe40007ffe0ff */
[----:B------:R-:W-:Y:S02]  /*a380*/  @P1 IADD3 R0, R172, 0x4000, RZ ;  /* 0x00004000ac001810 */ /* 0x000fe40007ffe0ff */
[C---:B------:R-:W-:Y:S01]  /*a390*/  HMMA.16816.F32.BF16 R112, R8.reuse, R18, R112 ;  /* 0x000000120870723c */ /* 0x040fe20000041870 */
[----:B------:R2:W3:Y:S07]  /*a3a0*/  LDSM.16.MT88.4 R16, [R172+0x3800] ;  /* 0x00380000ac10783b */ /* 0x0004ee0000004200 */
[-C--:B------:R-:W-:Y:S08]  /*a3b0*/  HMMA.16816.F32.BF16 R116, R8, R40.reuse, R116 ;  /* 0x000000280874723c */ /* 0x080ff00000041874 */
[C---:B------:R-:W-:Y:S08]  /*a3c0*/  HMMA.16816.F32.BF16 R120, R24.reuse, R40, R120 ;  /* 0x000000281878723c */ /* 0x040ff00000041878 */
[-C--:B------:R-:W-:Y:S01]  /*a3d0*/  HMMA.16816.F32.BF16 R124, R24, R42.reuse, R124 ;  /* 0x0000002a187c723c */ /* 0x080fe2000004187c */
[----:B------:R-:W5:Y:S03]  /*a3e0*/  LDSM.16.MT88.4 R24, [R3+0x1b800] ;  /* 0x01b800000318783b */ /* 0x000f660000004200 */
[----:B--2---:R-:W-:Y:S04]  /*a3f0*/  IMAD.MOV.U32 R172, RZ, RZ, R0 ;  /* 0x000000ffffac7224 */ /* 0x004fe800078e0000 */
[----:B------:R-:W-:Y:S08]  /*a400*/  HMMA.16816.F32.BF16 R128, R8, R42, R128 ;  /* 0x0000002a0880723c */ /* 0x000ff00000041880 */
[-C--:B-1----:R-:W-:Y:S08]  /*a410*/  HMMA.16816.F32.BF16 R100, R4, R20.reuse, R100 ;  /* 0x000000140464723c */ /* 0x082ff00000041864 */
[C---:B----4-:R-:W-:Y:S08]  /*a420*/  HMMA.16816.F32.BF16 R104, R28.reuse, R20, R104 ;  /* 0x000000141c68723c */ /* 0x050ff00000041868 */
[-C--:B------:R-:W-:Y:S08]  /*a430*/  HMMA.16816.F32.BF16 R108, R28, R22.reuse, R108 ;  /* 0x000000161c6c723c */ /* 0x080ff0000004186c */
[C---:B------:R-:W-:Y:S08]  /*a440*/  HMMA.16816.F32.BF16 R112, R4.reuse, R22, R112 ;  /* 0x000000160470723c */ /* 0x040ff00000041870 */
[-C--:B------:R-:W-:Y:S08]  /*a450*/  HMMA.16816.F32.BF16 R116, R4, R32.reuse, R116 ;  /* 0x000000200474723c */ /* 0x080ff00000041874 */
[C---:B------:R-:W-:Y:S08]  /*a460*/  HMMA.16816.F32.BF16 R120, R28.reuse, R32, R120 ;  /* 0x000000201c78723c */ /* 0x040ff00000041878 */
[-C--:B------:R-:W-:Y:S08]  /*a470*/  HMMA.16816.F32.BF16 R124, R28, R34.reuse, R124 ;  /* 0x000000221c7c723c */ /* 0x080ff0000004187c */
[----:B------:R-:W-:Y:S08]  /*a480*/  HMMA.16816.F32.BF16 R128, R4, R34, R128 ;  /* 0x000000220480723c */ /* 0x000ff00000041880 */
[-C--:B---3--:R-:W-:Y:S08]  /*a490*/  HMMA.16816.F32.BF16 R100, R12, R16.reuse, R100 ;  /* 0x000000100c64723c */ /* 0x088ff00000041864 */
[C---:B-----5:R-:W-:Y:S08]  /*a4a0*/  HMMA.16816.F32.BF16 R104, R24.reuse, R16, R104 ;  /* 0x000000101868723c */ /* 0x060ff00000041868 */
        /* <DEDUP_REMOVED lines=10> */
[----:B------:R-:W5:Y:S04]  /*a550*/  LDL R53, [R1+0x60] ;  /* 0x0000600001357983 */ /* 0x000f680000100800 */
        /* <DEDUP_REMOVED lines=8> */
[----:B------:R-:W5:Y:S01]  /*a5e0*/  LDL R44, [R1+0x7c] ;  /* 0x00007c00012c7983 */ /* 0x000f620000100800 */
        /* <DEDUP_REMOVED lines=78> */
[----:B-----5:R1:W-:Y:S04]  /*aad0*/  STS [R53], R11 ;  /* 0x0000000b35007388 */ /* 0x0203e80000000800 */
        /* <DEDUP_REMOVED lines=39> */
.L_x_389:
        /* <DEDUP_REMOVED lines=19> */
.L_x_390:
[----:B------:R-:W-:Y:S01]  /*ae80*/  BAR.SYNC.DEFER_BLOCKING 0x0 ;  /* 0x0000000000007b1d */ /* 0x000fe20000010000 */
[----:B------:R-:W-:Y:S01]  /*ae90*/  USHF.L.U32 UR4, UR20, 0x7, URZ ;  /* 0x0000000714047899 */ /* 0x000fe2000800063f */
[--C-:B-1----:R-:W-:Y:S01]  /*aea0*/  SHF.R.S32.HI R7, RZ, 0x1f, R208.reuse ;  /* 0x0000001fff077819 */ /* 0x102fe200000114d0 */
[----:B------:R-:W-:Y:S01]  /*aeb0*/  IMAD.MOV.U32 R6, RZ, RZ, R208 ;  /* 0x000000ffff067224 */ /* 0x000fe200078e00d0 */
[----:B------:R-:W-:Y:S01]  /*aec0*/  UIMAD UR8, UR20, -0x80, UR8 ;  /* 0xffffff80140878a4 */ /* 0x000fe2000f8e0208 */
[----:B------:R-:W-:Y:S01]  /*aed0*/  ISETP.GE.AND P1, PT, R208, c[0x0][0x220], PT ;  /* 0x00008800d0007a0c */ /* 0x000fe20003f26270 */
[----:B------:R-:W1:Y:S01]  /*aee0*/  S2R R8, SR_TID.X ;  /* 0x0000000000087919 */ /* 0x000e620000002100 */
[----:B------:R-:W-:Y:S01]  /*aef0*/  USHF.R.S32.HI UR12, URZ, 0x1f, UR4 ;  /* 0x0000001f3f0c7899 */ /* 0x000fe20008011404 */
[----:B------:R-:W-:Y:S01]  /*af00*/  IMAD.U32 R13, RZ, RZ, UR4 ;  /* 0x00000004ff0d7e24 */ /* 0x000fe2000f8e00ff */
[----:B------:R-:W-:Y:S01]  /*af10*/  ULDC.64 UR10, c[0x0][0x3a0] ;  /* 0x0000e800000a7ab9 */ /* 0x000fe20000000a00 */
[----:B------:R-:W-:Y:S01]  /*af20*/  BSSY B0, `(.L_x_391) ;  /* 0x0000025000007945 */ /* 0x000fe20003800000 */
[----:B------:R-:W-:Y:S01]  /*af30*/  UIMAD UR5, UR12, UR10, URZ ;  /* 0x0000000a0c0572a4 */ /* 0x000fe2000f8e023f */
[----:B------:R-:W-:Y:S01]  /*af40*/  IMAD.WIDE.U32 R4, R13, c[0x0][0x3a0], R6 ;  /* 0x0000e8000d047a25 */ /* 0x000fe200078e0006 */
[----:B------:R-:W-:-:S02]  /*af50*/  USHF.R.S32.HI UR9, URZ, 0x1f, UR38 ;  /* 0x0000001f3f097899 */ /* 0x000fc40008011426 */
[----:B------:R-:W-:Y:S02]  /*af60*/  UIMAD UR5, UR4, UR11, UR5 ;  /* 0x0000000b040572a4 */ /* 0x000fe4000f8e0205 */
[----:B------:R-:W-:Y:S01]  /*af70*/  IADD3 R4, P0, R4, UR15, RZ ;  /* 0x0000000f04047c10 */ /* 0x000fe2000ff1e0ff */
[----:B------:R-:W-:-:S03]  /*af80*/  ULDC.64 UR10, c[0x0][0x3b8] ;  /* 0x0000ee00000a7ab9 */ /* 0x000fc60000000a00 */
[----:B------:R-:W-:Y:S01]  /*af90*/  IMAD.U32 R2, RZ, RZ, UR5 ;  /* 0x00000005ff027e24 */ /* 0x000fe2000f8e00ff */
[----:B------:R-:W-:Y:S01]  /*afa0*/  UIMAD UR5, UR9, UR10, URZ ;  /* 0x0000000a090572a4 */ /* 0x000fe2000f8e023f */
[----:B------:R2:W3:Y:S03]  /*afb0*/  LDS.128 R16, [R146+0xd000] ;  /* 0x00d0000092107984 */ /* 0x0004e60000000c00 */
[----:B------:R-:W-:Y:S01]  /*afc0*/  IADD3.X R5, R5, UR16, R2, P0, !PT ;  /* 0x0000001005057c10 */ /* 0x000fe200087fe402 */
[----:B------:R-:W-:Y:S01]  /*afd0*/  IMAD.U32 R2, RZ, RZ, UR38 ;  /* 0x00000026ff027e24 */ /* 0x000fe2000f8e00ff */
[----:B------:R2:W4:Y:S01]  /*afe0*/  LDS.128 R20, [R146+0xe000] ;  /* 0x00e0000092147984 */ /* 0x0005220000000c00 */
[----:B------:R-:W-:Y:S01]  /*aff0*/  UIMAD UR5, UR38, UR11, UR5 ;  /* 0x0000000b260572a4 */ /* 0x000fe2000f8e0205 */
[----:B-1----:R-:W-:Y:S01]  /*b000*/  SHF.R.S32.HI R0, RZ, 0x1f, R8 ;  /* 0x0000001fff007819 */ /* 0x002fe20000011408 */
[----:B------:R-:W-:Y:S01]  /*b010*/  IMAD.WIDE.U32 R4, R2, c[0x0][0x3b8], R4 ;  /* 0x0000ee0002047a25 */ /* 0x000fe200078e0004 */
[----:B------:R2:W1:Y:S02]  /*b020*/  LDS.128 R24, [R146+0xf000] ;  /* 0x00f0000092187984 */ /* 0x0004640000000c00 */
[----:B------:R-:W-:-:S02]  /*b030*/  LEA.HI R0, R0, R8, RZ, 0x3 ;  /* 0x0000000800007211 */ /* 0x000fc400078f18ff */
        /* <DEDUP_REMOVED lines=19> */
.L_x_392:
[----:B------:R-:W-:Y:S05]  /*b170*/  BSYNC B0 ;  /* 0x0000000000007941 */ /* 0x000fea0003800000 */
.L_x_391:
        /* <DEDUP_REMOVED lines=15> */
.L_x_394:
[----:B------:R-:W-:Y:S05]  /*b270*/  BSYNC B0 ;  /* 0x0000000000007941 */ /* 0x000fea0003800000 */
.L_x_393:
        /* <DEDUP_REMOVED lines=15> */
.L_x_396:
[----:B------:R-:W-:Y:S05]  /*b370*/  BSYNC B0 ;  /* 0x0000000000007941 */ /* 0x000fea0003800000 */
.L_x_395:
        /* <DEDUP_REMOVED lines=14> */
.L_x_398:
[----:B------:R-:W-:Y:S05]  /*b460*/  BSYNC B0 ;  /* 0x0000000000007941 */ /* 0x000fea0003800000 */
.L_x_397:
        /* <DEDUP_REMOVED lines=25> */
.L_x_400:
[----:B------:R-:W-:Y:S05]  /*b600*/  BSYNC B0 ;  /* 0x0000000000007941 */ /* 0x000fea0003800000 */
.L_x_399:
        /* <DEDUP_REMOVED lines=13> */
.L_x_402:
[----:B------:R-:W-:Y:S05]  /*b6e0*/  BSYNC B0 ;  /* 0x0000000000007941 */ /* 0x000fea0003800000 */
.L_x_401:
        /* <DEDUP_REMOVED lines=13> */
.L_x_404:
[----:B------:R-:W-:Y:S05]  /*b7c0*/  BSYNC B0 ;  /* 0x0000000000007941 */ /* 0x000fea0003800000 */
.L_x_403:
        /* <DEDUP_REMOVED lines=11> */
.L_x_353:
[----:B------:R-:W-:Y:S05]  /*b880*/  BSYNC B1 ;  /* 0x0000000000017941 */ /* 0x000fea0003800000 */
.L_x_331:
        /* <DEDUP_REMOVED lines=11> */
.L_x_405:
[----:B------:R-:W-:Y:S05]  /*b940*/  EXIT ;  /* 0x000000000000794d */ /* 0x000fea0003800000 */
.L_x_407:
        /* <DEDUP_REMOVED lines=11> */
.L_x_1258:


//--------------------- .text._ZN5flash27flash_bwd_convert_dq_kernelI23Flash_bwd_kernel_traitsILi64ELi64ELi128ELi8ELi2ELi4ELi4ELb1ELb0EN7cutlass10bfloat16_tE19Flash_kernel_traitsILi64ELi64ELi128ELi8ES3_EEEEvNS_16Flash_bwd_paramsEi --------------------------
	.section	.text._ZN5flash27flash_bwd_convert_dq_kernelI23Flash_bwd_kernel_traitsILi64ELi64ELi128ELi8ELi2ELi4ELi4ELb1ELb0EN7cutlass10bfloat16_tE19Flash_kernel_traitsILi64ELi64ELi128ELi8ES3_EEEEvNS_16Flash_bwd_paramsEi,"ax",@progbits
	.sectioninfo	@"SHI_REGISTERS=42"
	.align	128
        .global         _ZN5flash27flash_bwd_convert_dq_kernelI23Flash_bwd_kernel_traitsILi64ELi64ELi128ELi8ELi2ELi4ELi4ELb1ELb0EN7cutlass10bfloat16_tE19Flash_kernel_traitsILi64ELi64ELi128ELi8ES3_EEEEvNS_16Flash_bwd_paramsEi
        .type           _ZN5flash27flash_bwd_convert_dq_kernelI23Flash_bwd_kernel_traitsILi64ELi64ELi128ELi8ELi2ELi4ELi4ELb1ELb0EN7cutlass10bfloat16_tE19Flash_kernel_traitsILi64ELi64ELi128ELi8ES3_EEEEvNS_16Flash_bwd_paramsEi,@function
        .size           _ZN5flash27flash_bwd_convert_dq_kernelI23Flash_bwd_kernel_traitsILi64ELi64ELi128ELi8ELi2ELi4ELi4ELb1ELb0EN7cutlass10bfloat16_tE19Flash_kernel_traitsILi64ELi64ELi128ELi8ES3_EEEEvNS_16Flash_bwd_paramsEi,(.L_x_1259 - _ZN5flash27flash_bwd_convert_dq_kernelI23Flash_bwd_kernel_traitsILi64ELi64ELi128ELi8ELi2ELi4ELi4ELb1ELb0EN7cutlass10bfloat16_tE19Flash_kernel_traitsILi64ELi64ELi128ELi8ES3_EEEEvNS_16Flash_bwd_paramsEi)
        .other          _ZN5flash27flash_bwd_convert_dq_kernelI23Flash_bwd_kernel_traitsILi64ELi64ELi128ELi8ELi2ELi4ELi4ELb1ELb0EN7cutlass10bfloat16_tE19Flash_kernel_traitsILi64ELi64ELi128ELi8ES3_EEEEvNS_16Flash_bwd_paramsEi,@"STO_CUDA_ENTRY STV_DEFAULT"
_ZN5flash27flash_bwd_convert_dq_kernelI23Flash_bwd_kernel_traitsILi64ELi64ELi128ELi8ELi2ELi4ELi4ELb1ELb0EN7cutlass10bfloat16_tE19Flash_kernel_traitsILi64ELi64ELi128ELi8ES3_EEEEvNS_16Flash_bwd_paramsEi:
.text._ZN5flash27flash_bwd_convert_dq_kernelI23Flash_bwd_kernel_traitsILi64ELi64ELi128ELi8ELi2ELi4ELi4ELb1ELb0EN7cutlass10bfloat16_tE19Flash_kernel_traitsILi64ELi64ELi128ELi8ES3_EEEEvNS_16Flash_bwd_paramsEi:
[----:B------:R-:W-:Y:S02]  /*0000*/  MOV R1, c[0x0][0x28] ;  /* 0x00000a0000017a02 */ /* 0x000fe40000000f00 */
[----:B------:R-:W0:Y:S01]  /*0010*/  S2UR UR18, SR_CTAID.Y ;  /* 0x00000000001279c3 */ /* 0x000e220000002600 */
[----:B------:R-:W-:Y:S02]  /*0020*/  ULDC.64 UR4, c[0x0][0x240] ;  /* 0x0000900000047ab9 */ /* 0x000fe40000000a00 */
[----:B------:R-:W-:Y:S02]  /*0030*/  UISETP.NE.U32.AND UP0, UPT, URZ, UR4, UPT ;  /* 0x000000043f00728c */ /* 0x000fe4000bf05070 */
[----:B------:R-:W-:Y:S02]  /*0040*/  UMOV UR6, 0x4 ;  /* 0x0000000400067882 */ /* 0x000fe40000000000 */
[----:B------:R-:W-:Y:S02]  /*0050*/  UISETP.NE.AND.EX UP0, UPT, URZ, UR5, UPT, UP0 ;  /* 0x000000053f00728c */ /* 0x000fe4000bf05300 */
[----:B------:R-:W-:Y:S02]  /*0060*/  ULDC.64 UR24, c[0x0][0x118] ;  /* 0x0000460000187ab9 */ /* 0x000fe40000000a00 */
[----:B------:R-:W-:-:S02]  /*0070*/  ULDC.64 UR4, c[0x0][0x240] ;  /* 0x0000900000047ab9 */ /* 0x000fc40000000a00 */
[----:B------:R-:W-:Y:S01]  /*0080*/  PLOP3.LUT P0, PT, PT, PT, UP0, 0x80, 0x0 ;  /* 0x000000000000781c */ /* 0x000fe20003f0f008 */
[----:B0-----:R-:W-:-:S06]  /*0090*/  UIMAD.WIDE UR4, UR18, UR6, UR4 ;  /* 0x00000006120472a5 */ /* 0x001fcc000f8e0204 */
[----:B------:R-:W-:Y:S01]  /*00a0*/  IMAD.U32 R2, RZ, RZ, UR4 ;  /* 0x00000004ff027e24 */ /* 0x000fe2000f8e00ff */
[----:B------:R-:W-:-:S05]  /*00b0*/  MOV R3, UR5 ;  /* 0x0000000500037c02 */ /* 0x000fca0008000f00 */
[----:B------:R-:W2:Y:S04]  /*00c0*/  @P0 LDG.E R4, [R2.64] ;  /* 0x0000001802040981 */ /* 0x000ea8000c1e1900 */
[----:B------:R-:W3:Y:S01]  /*00d0*/  @P0 LDG.E R0, [R2.64+0x4] ;  /* 0x0000041802000981 */ /* 0x000ee2000c1e1900 */
[----:B------:R-:W-:Y:S01]  /*00e0*/  UMOV UR19, 0xffffffff ;  /* 0xffffffff00137882 */ /* 0x000fe20000000000 */
[----:B------:R-:W0:Y:S02]  /*00f0*/  S2UR UR5, SR_CTAID.X ;  /* 0x00000000000579c3 */ /* 0x000e240000002500 */
[----:B0-----:R-:W-:-:S06]  /*0100*/  USHF.L.U32 UR7, UR5, 0x6, URZ ;  /* 0x0000000605077899 */ /* 0x001fcc000800063f */
[----:B--2---:R-:W0:Y:S08]  /*0110*/  @P0 R2UR UR19, R4 ;  /* 0x00000000041303c2 */ /* 0x004e3000000e0000 */
[----:B---3--:R-:W0:Y:S02]  /*0120*/  @P0 R2UR UR6, R0 ;  /* 0x00000000000603c2 */ /* 0x008e2400000e0000 */
[----:B0-----:R-:W-:-:S07]  /*0130*/  @UP0 UIADD3 UR6, UR6, -UR19, URZ ;  /* 0x8000001306060290 */ /* 0x001fce000fffe03f */
[----:B------:R-:W-:Y:S02]  /*0140*/  @!UP0 ULDC UR6, c[0x0][0x214] ;  /* 0x0000850000068ab9 */ /* 0x000fe40000000800 */
[----:B------:R-:W-:-:S06]  /*0150*/  UISETP.GT.AND UP1, UPT, UR6, UR7, UPT ;  /* 0x000000070600728c */ /* 0x000fcc000bf24270 */
[----:B------:R-:W-:-:S13]  /*0160*/  PLOP3.LUT P0, PT, PT, PT, UP1, 0x80, 0x0 ;  /* 0x000000000000781c */ /* 0x000fda0003f0f018 */
[----:B------:R-:W-:Y:S05]  /*0170*/  @!P0 EXIT ;  /* 0x000000000000894d */ /* 0x000fea0003800000 */
[----:B------:R-:W0:Y:S01]  /*0180*/  S2R R9, SR_TID.X ;  /* 0x0000000000097919 */ /* 0x000e220000002100 */
[----:B------:R-:W-:Y:S01]  /*0190*/  UISETP.NE.AND UP1, UPT, UR19, -0x1, UPT ;  /* 0xffffffff1300788c */ /* 0x000fe2000bf25270 */
[----:B------:R-:W1:Y:S01]  /*01a0*/  S2UR UR8, SR_CTAID.Z ;  /* 0x00000000000879c3 */ /* 0x000e620000002700 */
[----:B------:R-:W-:Y:S01]  /*01b0*/  ULDC UR20, c[0x0][0x224] ;  /* 0x0000890000147ab9 */ /* 0x000fe20000000800 */
[----:B------:R-:W-:Y:S01]  /*01c0*/  HFMA2.MMA R23, -RZ, RZ, 0, 0 ;  /* 0x00000000ff177435 */ /* 0x000fe200000001ff */
[----:B------:R-:W-:Y:S01]  /*01d0*/  UIMAD.WIDE UR20, UR18, UR20, URZ ;  /* 0x00000014121472a5 */ /* 0x000fe2000f8e023f */
[----:B------:R-:W-:Y:S01]  /*01e0*/  IMAD.MOV.U32 R26, RZ, RZ, RZ ;  /* 0x000000ffff1a7224 */ /* 0x000fe200078e00ff */
[----:B------:R-:W-:Y:S01]  /*01f0*/  ULDC.64 UR12, c[0x0][0x398] ;  /* 0x0000e600000c7ab9 */ /* 0x000fe20000000a00 */
[----:B------:R-:W-:Y:S01]  /*0200*/  CS2R R30, SRZ ;  /* 0x00000000001e7805 */ /* 0x000fe2000001ff00 */
[----:B------:R-:W-:Y:S01]  /*0210*/  ULDC UR29, c[0x0][0x1c0] ;  /* 0x00007000001d7ab9 */ /* 0x000fe20000000800 */
[----:B------:R-:W-:Y:S01]  /*0220*/  CS2R R24, SRZ ;  /* 0x0000000000187805 */ /* 0x000fe2000001ff00 */
[----:B------:R-:W-:Y:S01]  /*0230*/  UIMAD.WIDE UR16, UR18, 0x80, URZ ;  /* 0x00000080121078a5 */ /* 0x000fe2000f8e023f */
[----:B------:R-:W-:Y:S01]  /*0240*/  IMAD.MOV.U32 R28, RZ, RZ, RZ ;  /* 0x000000ffff1c7224 */ /* 0x000fe200078e00ff */
[----:B------:R-:W-:Y:S01]  /*0250*/  @UP1 UIMAD.WIDE.U32 UR10, UR19, UR12, URZ ;  /* 0x0000000c130a12a5 */ /* 0x000fe2000f8e003f */
[----:B------:R-:W-:Y:S01]  /*0260*/  CS2R R14, SRZ ;  /* 0x00000000000e7805 */ /* 0x000fe2000001ff00 */
[----:B------:R-:W-:Y:S01]  /*0270*/  ULDC UR32, c[0x0][0x22c] ;  /* 0x00008b0000207ab9 */ /* 0x000fe20000000800 */
[----:B------:R-:W-:Y:S01]  /*0280*/  CS2R R12, SRZ ;  /* 0x00000000000c7805 */ /* 0x000fe2000001ff00 */
[----:B------:R-:W-:Y:S01]  /*0290*/  USHF.R.S32.HI UR12, URZ, 0x1f, UR29 ;  /* 0x0000001f3f0c7899 */ /* 0x000fe2000801141d */
[----:B------:R-:W-:Y:S01]  /*02a0*/  IMAD.MOV.U32 R16, RZ, RZ, RZ ;  /* 0x000000ffff107224 */ /* 0x000fe200078e00ff */
[----:B------:R-:W-:-:S02]  /*02b0*/  UIMAD UR21, UR21, UR29, URZ ;  /* 0x0000001d151572a4 */ /* 0x000fc4000f8e023f */
[----:B------:R-:W-:Y:S02]  /*02c0*/  UIMAD.WIDE UR14, UR29, UR32, URZ ;  /* 0x000000201d0e72a5 */ /* 0x000fe4000f8e023f */
[----:B------:R-:W-:Y:S01]  /*02d0*/  USEL UR23, UR16, URZ, UP0 ;  /* 0x0000003f10177287 */ /* 0x000fe20008000000 */
[----:B0-----:R-:W-:Y:S01]  /*02e0*/  SHF.R.S32.HI R0, RZ, 0x1f, R9 ;  /* 0x0000001fff007819 */ /* 0x001fe20000011409 */
[----:B------:R-:W-:Y:S02]  /*02f0*/  USEL UR27, UR17, URZ, UP0 ;  /* 0x0000003f111b7287 */ /* 0x000fe40008000000 */
[----:B------:R-:W-:Y:S01]  /*0300*/  @UP1 UMOV UR28, UR19 ;  /* 0x00000013001c1c82 */ /* 0x000fe20008000000 */
[CC--:B------:R-:W-:Y:S01]  /*0310*/  LEA.HI R2, R0.reuse, R9.reuse, RZ, 0x2 ;  /* 0x0000000900027211 */ /* 0x0c0fe200078f10ff */
[----:B------:R-:W-:Y:S01]  /*0320*/  UIMAD UR26, UR32, UR29, URZ ;  /* 0x0000001d201a72a4 */ /* 0x000fe2000f8e023f */
[CC--:B------:R-:W-:Y:S01]  /*0330*/  LEA.HI R4, R0.reuse, R9.reuse, RZ, 0x5 ;  /* 0x0000000900047211 */ /* 0x0c0fe200078f28ff */
[----:B------:R-:W-:Y:S01]  /*0340*/  UIMAD.WIDE.U32 UR16, UR20, UR29, URZ ;  /* 0x0000001d141072a5 */ /* 0x000fe2000f8e003f */
[CC--:B------:R-:W-:Y:S01]  /*0350*/  LEA.HI R8, R0.reuse, R9.reuse, RZ, 0x3 ;  /* 0x0000000900087211 */ /* 0x0c0fe200078f18ff */
[----:B------:R-:W-:Y:S01]  /*0360*/  @!UP1 UMOV UR28, 0xffffffff ;  /* 0xffffffff001c9882 */ /* 0x000fe20000000000 */
[CC--:B------:R-:W-:Y:S01]  /*0370*/  LEA.HI R5, R0.reuse, R9.reuse, RZ, 0x7 ;  /* 0x0000000900057211 */ /* 0x0c0fe200078f38ff */
[----:B------:R-:W-:Y:S01]  /*0380*/  UIMAD UR29, UR20, UR12, UR21 ;  /* 0x0000000c141d72a4 */ /* 0x000fe2000f8e0215 */
[----:B------:R-:W-:Y:S01]  /*0390*/  LEA.HI R10, R0, R9, RZ, 0x6 ;  /* 0x00000009000a7211 */ /* 0x000fe200078f30ff */
[----:B------:R-:W-:Y:S01]  /*03a0*/  UIMAD.WIDE.U32 UR30, UR14, UR28, URZ ;  /* 0x0000001c0e1e72a5 */ /* 0x000fe2000f8e003f */
[--C-:B------:R-:W-:Y:S01]  /*03b0*/  SHF.R.S32.HI R3, RZ, 0x2, R2.reuse ;  /* 0x00000002ff037819 */ /* 0x100fe20000011402 */
[----:B------:R-:W-:Y:S01]  /*03c0*/  UIMAD UR28, UR15, UR28, URZ ;  /* 0x0000001c0f1c72a4 */ /* 0x000fe2000f8e023f */
[----:B------:R-:W-:Y:S01]  /*03d0*/  LOP3.LUT R0, R2, 0x7ffffffc, RZ, 0xc0, !PT ;  /* 0x7ffffffc02007812 */ /* 0x000fe200078ec0ff */
[----:B------:R-:W-:Y:S01]  /*03e0*/  UIADD3 UR17, UR17, UR29, URZ ;  /* 0x0000001d11117290 */ /* 0x000fe2000fffe03f */
[----:B------:R-:W-:Y:S01]  /*03f0*/  SHF.R.S32.HI R2, RZ, 0x1f, R2 ;  /* 0x0000001fff027819 */ /* 0x000fe20000011402 */
[----:B------:R-:W-:Y:S01]  /*0400*/  UMOV UR4, URZ ;  /* 0x0000003f00047c82 */ /* 0x000fe20008000000 */
[----:B------:R-:W-:Y:S01]  /*0410*/  LOP3.LUT R6, R8, 0x1ffffff8, RZ, 0xc0, !PT ;  /* 0x1ffffff808067812 */ /* 0x000fe200078ec0ff */
[C---:B------:R-:W-:Y:S01]  /*0420*/  IMAD.IADD R0, R9.reuse, 0x1, -R0 ;  /* 0x0000000109007824 */ /* 0x040fe200078e0a00 */
[----:B------:R-:W-:Y:S01]  /*0430*/  LOP3.LUT R7, R4, 0xffffffe0, RZ, 0xc0, !PT ;  /* 0xffffffe004077812 */ /* 0x000fe200078ec0ff */
[----:B------:R-:W-:Y:S01]  /*0440*/  UIMAD UR28, UR14, UR4, UR28 ;  /* 0x000000040e1c72a4 */ /* 0x000fe2000f8e021c */
[----:B------:R-:W-:Y:S01]  /*0450*/  LEA.HI R2, R2, R3, RZ, 0x3 ;  /* 0x0000000302027211 */ /* 0x000fe200078f18ff */
[----:B------:R-:W-:Y:S01]  /*0460*/  USHF.R.S32.HI UR22, URZ, 0x1f, UR32 ;  /* 0x0000001f3f167899 */ /* 0x000fe20008011420 */
[----:B------:R-:W-:Y:S01]  /*0470*/  IADD3 R18, -R6, R9, RZ ;  /* 0x0000000906127210 */ /* 0x000fe20007ffe1ff */
[----:B------:R-:W-:Y:S01]  /*0480*/  IMAD.IADD R9, R9, 0x1, -R7 ;  /* 0x0000000109097824 */ /* 0x000fe200078e0a07 */
[--C-:B------:R-:W-:Y:S01]  /*0490*/  SHF.R.S32.HI R6, RZ, 0x5, R4.reuse ;  /* 0x00000005ff067819 */ /* 0x100fe20000011404 */
[----:B------:R-:W-:Y:S01]  /*04a0*/  UIMAD UR4, UR17, UR32, URZ ;  /* 0x00000020110472a4 */ /* 0x000fe2000f8e023f */
[----:B------:R-:W-:Y:S01]  /*04b0*/  SHF.R.S32.HI R7, RZ, 0x1f, R4 ;  /* 0x0000001fff077819 */ /* 0x000fe20000011404 */
[----:B------:R-:W-:Y:S01]  /*04c0*/  UIMAD.WIDE.U32 UR20, UR16, UR32, URZ ;  /* 0x00000020101472a5 */ /* 0x000fe2000f8e003f */
[----:B------:R-:W-:Y:S01]  /*04d0*/  SHF.R.S32.HI R4, RZ, 0x3, R8 ;  /* 0x00000003ff047819 */ /* 0x000fe20000011408 */
[----:B------:R-:W-:Y:S01]  /*04e0*/  USHF.R.S32.HI UR9, URZ, 0x1f, UR7 ;  /* 0x0000001f3f097899 */ /* 0x000fe20008011407 */
[----:B------:R-:W-:Y:S01]  /*04f0*/  LOP3.LUT R2, R2, 0xfffffff8, RZ, 0xc0, !PT ;  /* 0xfffffff802027812 */ /* 0x000fe200078ec0ff */
[----:B------:R-:W-:Y:S01]  /*0500*/  UIADD3 UR23, UP0, UR7, UR23, URZ ;  /* 0x0000001707177290 */ /* 0x000fe2000ff1e03f */
[----:B------:R-:W-:Y:S01]  /*0510*/  IMAD R8, R6, UR26, R9 ;  /* 0x0000001a06087c24 */ /* 0x000fe2000f8e0209 */
[----:B------:R-:W-:Y:S01]  /*0520*/  UIMAD UR4, UR22, UR16, UR4 ;  /* 0x00000010160472a4 */ /* 0x000fe2000f8e0204 */
[----:B------:R-:W-:Y:S01]  /*0530*/  IADD3 R3, R3, -R2, RZ ;  /* 0x8000000203037210 */ /* 0x000fe20007ffe0ff */
[----:B------:R-:W-:Y:S01]  /*0540*/  IMAD.SHL.U32 R2, R4, 0x40, RZ ;  /* 0x0000004004027824 */ /* 0x000fe200078e00ff */
[----:B-1----:R-:W-:Y:S01]  /*0550*/  UIMAD UR33, UR8, UR32, URZ ;  /* 0x00000020082172a4 */ /* 0x002fe2000f8e023f */
[----:B------:R-:W-:Y:S01]  /*0560*/  SHF.L.U32 R18, R18, 0x3, RZ ;  /* 0x0000000312127819 */ /* 0x000fe200000006ff */
[----:B------:R-:W-:Y:S01]  /*0570*/  USEL UR17, UR20, UR30, !UP1 ;  /* 0x0000001e14117287 */ /* 0x000fe2000c800000 */
[----:B------:R-:W-:Y:S01]  /*0580*/  LEA.HI R7, R7, R6, RZ, 0x2 ;  /* 0x0000000607077211 */ /* 0x000fe200078f10ff */
[----:B------:R-:W-:Y:S01]  /*0590*/  UIADD3.X UR12, UR9, UR27, URZ, UP0, !UPT ;  /* 0x0000001b090c7290 */ /* 0x000fe200087fe43f */
[----:B------:R-:W-:Y:S01]  /*05a0*/  LOP3.LUT R9, R2, 0x1c0, RZ, 0xc0, !PT ;  /* 0x000001c002097812 */ /* 0x000fe200078ec0ff */
[----:B------:R-:W-:Y:S01]  /*05b0*/  UIADD3 UR20, UR21, UR4, URZ ;  /* 0x0000000415147290 */ /* 0x000fe2000fffe03f */
[----:B------:R-:W-:Y:S01]  /*05c0*/  LOP3.LUT R7, R7, 0x3ffffc, RZ, 0xc0, !PT ;  /* 0x003ffffc07077812 */ /* 0x000fe200078ec0ff */
[----:B------:R-:W-:Y:S01]  /*05d0*/  UIADD3 UR16, UP0, UR33, UR17, URZ ;  /* 0x0000001121107290 */ /* 0x000fe2000ff1e03f */
[----:B------:R-:W-:Y:S01]  /*05e0*/  LOP3.LUT R2, R9, 0x38, R18, 0xf8, !PT ;  /* 0x0000003809027812 */ /* 0x000fe200078ef812 */
[----:B------:R-:W-:Y:S01]  /*05f0*/  @UP1 UIADD3 UR20, UR31, UR28, URZ ;  /* 0x0000001c1f141290 */ /* 0x000fe2000fffe03f */
[----:B------:R-:W-:Y:S01]  /*0600*/  SHF.R.U32.HI R9, RZ, 0x3, R9 ;  /* 0x00000003ff097819 */ /* 0x000fe20000011609 */
[----:B------:R-:W-:Y:S01]  /*0610*/  UIMAD UR12, UR12, UR14, URZ ;  /* 0x0000000e0c0c72a4 */ /* 0x000fe2000f8e023f */
[----:B------:R-:W-:Y:S01]  /*0620*/  IMAD.IADD R7, R6, 0x1, -R7 ;  /* 0x0000000106077824 */ /* 0x000fe200078e0a07 */
[----:B------:R-:W-:Y:S01]  /*0630*/  ULEA.HI.X.SX32 UR17, UR33, UR20, 0x1, UP0 ;  /* 0x0000001421117291 */ /* 0x000fe200080f0e3f */
[----:B------:R-:W-:Y:S01]  /*0640*/  LOP3.LUT R9, R2, R9, RZ, 0x3c, !PT ;  /* 0x0000000902097212 */ /* 0x000fe200078e3cff */
[----:B------:R-:W-:Y:S01]  /*0650*/  UIMAD UR12, UR15, UR23, UR12 ;  /* 0x000000170f0c72a4 */ /* 0x000fe2000f8e020c */
[----:B------:R-:W-:Y:S01]  /*0660*/  SHF.L.U32 R2, R10, 0x3, RZ ;  /* 0x000000030a027819 */ /* 0x000fe200000006ff */
[----:B------:R-:W-:Y:S01]  /*0670*/  UIMAD.WIDE.U32 UR14, UR14, UR23, UR16 ;  /* 0x000000170e0e72a5 */ /* 0x000fe2000f8e0010 */
[----:B------:R-:W-:Y:S01]  /*0680*/  SHF.R.S32.HI R6, RZ, 0x1f, R8 ;  /* 0x0000001fff067819 */ /* 0x000fe20000011408 */
[----:B------:R-:W-:Y:S01]  /*0690*/  @UP1 UIMAD UR13, UR19, UR13, UR11 ;  /* 0x0000000d130d12a4 */ /* 0x000fe2000f8e020b */
[----:B------:R-:W-:Y:S01]  /*06a0*/  LOP3.LUT R2, R9, 0xfffffe00, R2, 0xf8, !PT ;  /* 0xfffffe0009027812 */ /* 0x000fe200078ef802 */
[----:B------:R-:W-:Y:S01]  /*06b0*/  IMAD.U32 R11, RZ, RZ, UR12 ;  /* 0x0000000cff0b7e24 */ /* 0x000fe2000f8e00ff */
[----:B------:R-:W-:Y:S01]  /*06c0*/  ULDC UR11, c[0x0][0x3e0] ;  /* 0x0000f800000b7ab9 */ /* 0x000fe20000000800 */
[----:B------:R-:W-:Y:S01]  /*06d0*/  IADD3 R9, P0, R8, UR14, RZ ;  /* 0x0000000e08097c10 */ /* 0x000fe2000ff1e0ff */
[----:B------:R-:W-:Y:S01]  /*06e0*/  UISETP.GE.AND UP0, UPT, UR11, 0x1, UPT ;  /* 0x000000010b00788c */ /* 0x000fe2000bf06270 */
[----:B------:R-:W-:Y:S01]  /*06f0*/  LEA R7, R7, R0, 0x9 ;  /* 0x0000000007077211 */ /* 0x000fe200078e48ff */
[----:B------:R-:W-:Y:S01]  /*0700*/  IMAD.SHL.U32 R0, R3, 0x40, RZ ;  /* 0x0000004003007824 */ /* 0x000fe200078e00ff */
[----:B------:R-:W-:Y:S01]  /*0710*/  IADD3.X R6, R6, UR15, R11, P0, !PT ;  /* 0x0000000f06067c10 */ /* 0x000fe200087fe40b */
[----:B------:R-:W-:Y:S01]  /*0720*/  @!UP1 USHF.R.S32.HI UR4, URZ, 0x1f, UR18 ;  /* 0x0000001f3f049899 */ /* 0x000fe20008011412 */
[C---:B------:R-:W-:Y:S01]  /*0730*/  LEA R8, P0, R9.reuse, c[0x0][0x350], 0x2 ;  /* 0x0000d40009087a11 */ /* 0x040fe200078010ff */
[----:B------:R-:W-:Y:S01]  /*0740*/  ULDC.64 UR16, c[0x0][0x380] ;  /* 0x0000e00000107ab9 */ /* 0x000fe20000000a00 */
[----:B------:R-:W-:Y:S01]  /*0750*/  SHF.R.U32.HI R5, RZ, 0x4, R5 ;  /* 0x00000004ff057819 */ /* 0x000fe20000011605 */
[----:B------:R-:W-:Y:S01]  /*0760*/  @!UP1 UIMAD UR4, UR4, UR16, URZ ;  /* 0x00000010040492a4 */ /* 0x000fe2000f8e023f */
[----:B------:R-:W-:Y:S01]  /*0770*/  LEA.HI.X R9, R9, c[0x0][0x354], R6, 0x2, P0 ;  /* 0x0000d50009097a11 */ /* 0x000fe200000f1406 */
[----:B------:R-:W-:Y:S01]  /*0780*/  @!UP1 UIMAD.WIDE.U32 UR14, UR18, UR16, URZ ;  /* 0x00000010120e92a5 */ /* 0x000fe2000f8e003f */
[----:B------:R-:W-:Y:S01]  /*0790*/  PLOP3.LUT P0, PT, PT, PT, UP0, 0x80, 0x0 ;  /* 0x000000000000781c */ /* 0x000fe20003f0f008 */
[----:B------:R-:W-:Y:S01]  /*07a0*/  @!UP1 UIMAD UR18, UR18, UR17, UR4 ;  /* 0x00000011121292a4 */ /* 0x000fe2000f8e0204 */
[----:B------:R-:W-:Y:S01]  /*07b0*/  LOP3.LUT R0, R0, 0x1c0, RZ, 0xc0, !PT ;  /* 0x000001c000007812 */ /* 0x000fe200078ec0ff */
[----:B------:R-:W-:Y:S01]  /*07c0*/  @UP1 UMOV UR27, UR10 ;  /* 0x0000000a001b1c82 */ /* 0x000fe20008000000 */
[----:B------:R-:W-:Y:S01]  /*07d0*/  HFMA2.MMA R6, -RZ, RZ, 0, 0 ;  /* 0x00000000ff067435 */ /* 0x000fe200000001ff */
[----:B------:R-:W-:Y:S01]  /*07e0*/  USHF.R.S32.HI UR4, URZ, 0x1f, UR8 ;  /* 0x0000001f3f047899 */ /* 0x000fe20008011408 */
[----:B------:R-:W-:Y:S01]  /*07f0*/  LOP3.LUT R5, R0, 0x8, R5, 0xf8, !PT ;  /* 0x0000000800057812 */ /* 0x000fe200078ef805 */
[----:B------:R-:W-:Y:S01]  /*0800*/  @!UP1 UIADD3 UR13, UR15, UR18, URZ ;  /* 0x000000120f0d9290 */ /* 0x000fe2000fffe03f */
[----:B------:R-:W-:Y:S01]  /*0810*/  SHF.R.U32.HI R0, RZ, 0x3, R0 ;  /* 0x00000003ff007819 */ /* 0x000fe20000011600 */
[----:B------:R-:W-:Y:S01]  /*0820*/  @!UP1 UMOV UR27, UR14 ;  /* 0x0000000e001b9c82 */ /* 0x000fe20008000000 */
[----:B------:R-:W-:-:S02]  /*0830*/  CS2R R10, SRZ ;  /* 0x00000000000a7805 */ /* 0x000fc4000001ff00 */
[----:B------:R-:W-:Y:S02]  /*0840*/  LOP3.LUT R0, R5, R0, RZ, 0x3c, !PT ;  /* 0x0000000005007212 */ /* 0x000fe400078e3cff */
[----:B------:R-:W-:Y:S02]  /*0850*/  MOV R5, RZ ;  /* 0x000000ff00057202 */ /* 0x000fe40000000f00 */
[----:B------:R-:W-:Y:S02]  /*0860*/  LEA R0, R7, R0, 0x1 ;  /* 0x0000000007007211 */ /* 0x000fe400078e08ff */
[----:B------:R-:W-:Y:S01]  /*0870*/  SHF.R.S32.HI R7, RZ, 0x1f, R4 ;  /* 0x0000001fff077819 */ /* 0x000fe20000011404 */
[----:B------:R-:W-:Y:S05]  /*0880*/  @!P0 BRA `(.L_x_408) ;  /* 0x00000e3000008947 */ /* 0x000fea0003800000 */
[----:B------:R-:W-:Y:S01]  /*0890*/  UISETP.NE.AND UP0, UPT, UR11, 0x1, UPT ;  /* 0x000000010b00788c */ /* 0x000fe2000bf05270 */
[----:B------:R-:W-:Y:S01]  /*08a0*/  IMAD.MOV.U32 R17, RZ, RZ, 0x1 ;  /* 0x00000001ff117424 */ /* 0x000fe200078e00ff */
[----:B------:R-:W-:Y:S01]  /*08b0*/  USHF.L.U32 UR35, UR26, 0x3, URZ ;  /* 0x000000031a237899 */ /* 0x000fe2000800063f */
[----:B------:R-:W-:-:S03]  /*08c0*/  MOV R26, RZ ;  /* 0x000000ff001a7202 */ /* 0x000fc60000000f00 */
[----:B------:R-:W-:Y:S02]  /*08d0*/  PLOP3.LUT P1, PT, PT, PT, UP0, 0x80, 0x0 ;  /* 0x000000000000781c */ /* 0x000fe40003f2f008 */
[----:B------:R-:W-:-:S11]  /*08e0*/  LOP3.LUT P0, RZ, R17, c[0x0][0x3e0], RZ, 0xc0, !PT ;  /* 0x0000f80011ff7a12 */ /* 0x000fd6000780c0ff */
[----:B------:R-:W-:Y:S05]  /*08f0*/  @!P1 BRA `(.L_x_409) ;  /* 0x00000a2000009947 */ /* 0x000fea0003800000 */
[----:B------:R-:W-:Y:S01]  /*0900*/  USHF.L.U32 UR28, UR26, 0x4, URZ ;  /* 0x000000041a1c7899 */ /* 0x000fe2000800063f */
[----:B------:R-:W-:Y:S01]  /*0910*/  HFMA2.MMA R23, -RZ, RZ, 0, 0 ;  /* 0x00000000ff177435 */ /* 0x000fe200000001ff */
[----:B------:R-:W-:Y:S01]  /*0920*/  ULOP3.LUT UR10, UR11, 0x1, URZ, 0xc0, !UPT ;  /* 0x000000010b0a7892 */ /* 0x000fe2000f8ec03f */
[----:B------:R-:W-:Y:S01]  /*0930*/  HFMA2.MMA R6, -RZ, RZ, 0, 0 ;  /* 0x00000000ff067435 */ /* 0x000fe200000001ff */
[----:B------:R-:W-:Y:S01]  /*0940*/  USHF.R.S32.HI UR18, URZ, 0x1f, UR35 ;  /* 0x0000001f3f127899 */ /* 0x000fe20008011423 */
[----:B------:R-:W-:Y:S01]  /*0950*/  IMAD.MOV.U32 R26, RZ, RZ, RZ ;  /* 0x000000ffff1a7224 */ /* 0x000fe200078e00ff */
[----:B------:R-:W-:Y:S01]  /*0960*/  ULDC UR11, c[0x0][0x3e0] ;  /* 0x0000f800000b7ab9 */ /* 0x000fe20000000800 */
[----:B------:R-:W-:Y:S01]  /*0970*/  CS2R R30, SRZ ;  /* 0x00000000001e7805 */ /* 0x000fe2000001ff00 */
[----:B------:R-:W-:Y:S01]  /*0980*/  UIMAD UR29, UR26, 0x18, URZ ;  /* 0x000000181a1d78a4 */ /* 0x000fe2000f8e023f */
[----:B------:R-:W-:Y:S01]  /*0990*/  CS2R R24, SRZ ;  /* 0x0000000000187805 */ /* 0x000fe2000001ff00 */
[----:B------:R-:W-:Y:S01]  /*09a0*/  USHF.L.U32 UR30, UR26, 0x5, URZ ;  /* 0x000000051a1e7899 */ /* 0x000fe2000800063f */
[----:B------:R-:W-:Y:S01]  /*09b0*/  IMAD.MOV.U32 R28, RZ, RZ, RZ ;  /* 0x000000ffff1c7224 */ /* 0x000fe200078e00ff */
[----:B------:R-:W-:Y:S01]  /*09c0*/  UIMAD UR31, UR26, 0x28, URZ ;  /* 0x000000281a1f78a4 */ /* 0x000fe2000f8e023f */
[----:B------:R-:W-:Y:S01]  /*09d0*/  MOV R5, RZ ;  /* 0x000000ff00057202 */ /* 0x000fe20000000f00 */
[----:B------:R-:W-:Y:S01]  /*09e0*/  UIMAD UR32, UR26, 0x30, URZ ;  /* 0x000000301a2078a4 */ /* 0x000fe2000f8e023f */
[----:B------:R-:W-:Y:S01]  /*09f0*/  CS2R R14, SRZ ;  /* 0x00000000000e7805 */ /* 0x000fe2000001ff00 */
[----:B------:R-:W-:Y:S01]  /*0a00*/  UIMAD UR33, UR26, 0x38, URZ ;  /* 0x000000381a2178a4 */ /* 0x000fe2000f8e023f */
[----:B------:R-:W-:Y:S01]  /*0a10*/  CS2R R12, SRZ ;  /* 0x00000000000c7805 */ /* 0x000fe2000001ff00 */
[----:B------:R-:W-:Y:S01]  /*0a20*/  UIADD3 UR34, UR28, 0x20, URZ ;  /* 0x000000201c227890 */ /* 0x000fe2000fffe03f */
[----:B------:R-:W-:Y:S01]  /*0a30*/  CS2R R10, SRZ ;  /* 0x00000000000a7805 */ /* 0x000fe2000001ff00 */
[----:B------:R-:W-:Y:S01]  /*0a40*/  UMOV UR21, 0x1 ;  /* 0x0000000100157882 */ /* 0x000fe20000000000 */
[----:B------:R-:W-:Y:S01]  /*0a50*/  IMAD.MOV.U32 R16, RZ, RZ, RZ ;  /* 0x000000ffff107224 */ /* 0x000fe200078e00ff */
[----:B------:R-:W-:-:S02]  /*0a60*/  ULDC.64 UR22, c[0x0][0x3d8] ;  /* 0x0000f60000167ab9 */ /* 0x000fc40000000a00 */
[----:B------:R-:W-:Y:S02]  /*0a70*/  UIADD3 UR10, -UR10, UR11, URZ ;  /* 0x0000000b0a0a7290 */ /* 0x000fe4000fffe13f */
[----:B------:R-:W-:Y:S02]  /*0a80*/  USHF.R.S32.HI UR11, URZ, 0x1f, UR28 ;  /* 0x0000001f3f0b7899 */ /* 0x000fe4000801141c */
[----:B------:R-:W-:Y:S02]  /*0a90*/  USHF.L.U64.HI UR21, UR22, UR21, UR23 ;  /* 0x0000001516157299 */ /* 0x000fe40008010217 */
[----:B------:R-:W-:Y:S02]  /*0aa0*/  USHF.L.U64.HI UR20, UR35, 0x2, UR18 ;  /* 0x0000000223147899 */ /* 0x000fe40008010212 */
[----:B------:R-:W-:Y:S02]  /*0ab0*/  USHF.R.S32.HI UR12, URZ, 0x1f, UR29 ;  /* 0x0000001f3f0c7899 */ /* 0x000fe4000801141d */
[----:B------:R-:W-:-:S02]  /*0ac0*/  USHF.R.S32.HI UR14, URZ, 0x1f, UR30 ;  /* 0x0000001f3f0e7899 */ /* 0x000fc4000801141e */
[----:B------:R-:W-:Y:S02]  /*0ad0*/  USHF.R.S32.HI UR15, URZ, 0x1f, UR31 ;  /* 0x0000001f3f0f7899 */ /* 0x000fe4000801141f */
[----:B------:R-:W-:Y:S02]  /*0ae0*/  USHF.R.S32.HI UR16, URZ, 0x1f, UR32 ;  /* 0x0000001f3f107899 */ /* 0x000fe40008011420 */
[----:B------:R-:W-:Y:S02]  /*0af0*/  USHF.R.S32.HI UR17, URZ, 0x1f, UR33 ;  /* 0x0000001f3f117899 */ /* 0x000fe40008011421 */
[----:B------:R-:W-:Y:S02]  /*0b00*/  USHF.L.U32 UR23, UR22, 0x1, URZ ;  /* 0x0000000116177899 */ /* 0x000fe4000800063f */
[----:B------:R-:W-:Y:S02]  /*0b10*/  USHF.R.S32.HI UR18, URZ, 0x1f, UR34 ;  /* 0x0000001f3f127899 */ /* 0x000fe40008011422 */
[----:B------:R-:W-:-:S02]  /*0b20*/  USHF.L.U64.HI UR19, UR28, 0x2, UR11 ;  /* 0x000000021c137899 */ /* 0x000fc4000801020b */
[----:B------:R-:W-:Y:S02]  /*0b30*/  USHF.L.U32 UR36, UR35, 0x2, URZ ;  /* 0x0000000223247899 */ /* 0x000fe4000800063f */
[----:B------:R-:W-:Y:S02]  /*0b40*/  USHF.L.U64.HI UR12, UR29, 0x2, UR12 ;  /* 0x000000021d0c7899 */ /* 0x000fe4000801020c */
[----:B------:R-:W-:Y:S02]  /*0b50*/  USHF.L.U64.HI UR14, UR30, 0x2, UR14 ;  /* 0x000000021e0e7899 */ /* 0x000fe4000801020e */
[----:B------:R-:W-:Y:S02]  /*0b60*/  USHF.L.U64.HI UR15, UR31, 0x2, UR15 ;  /* 0x000000021f0f7899 */ /* 0x000fe4000801020f */
[----:B------:R-:W-:Y:S02]  /*0b70*/  USHF.L.U64.HI UR16, UR32, 0x2, UR16 ;  /* 0x0000000220107899 */ /* 0x000fe40008010210 */
[----:B------:R-:W-:-:S02]  /*0b80*/  USHF.L.U64.HI UR17, UR33, 0x2, UR17 ;  /* 0x0000000221117899 */ /* 0x000fc40008010211 */
[----:B------:R-:W-:Y:S02]  /*0b90*/  USHF.L.U64.HI UR11, UR23, 0x2, UR21 ;  /* 0x00000002170b7899 */ /* 0x000fe40008010215 */
[----:B------:R-:W-:Y:S02]  /*0ba0*/  USHF.L.U64.HI UR18, UR34, 0x2, UR18 ;  /* 0x0000000222127899 */ /* 0x000fe40008010212 */
.L_x_410:
[----:B------:R-:W-:Y:S01]  /*0bb0*/  IADD3 R36, P1, R8, UR36, RZ ;  /* 0x0000002408247c10 */ /* 0x000fe2000ff3e0ff */
[----:B------:R-:W-:Y:S01]  /*0bc0*/  IMAD.U32 R33, RZ, RZ, UR26 ;  /* 0x0000001aff217e24 */ /* 0x000fe2000f8e00ff */
[----:B------:R-:W-:Y:S01]  /*0bd0*/  MOV R21, UR26 ;  /* 0x0000001a00157c02 */ /* 0x000fe20008000f00 */
[----:B------:R-:W-:Y:S01]  /*0be0*/  IMAD.U32 R39, RZ, RZ, UR26 ;  /* 0x0000001aff277e24 */ /* 0x000fe2000f8e00ff */
[----:B------:R-:W-:-:S05]  /*0bf0*/  IADD3.X R37, R9, UR20, RZ, P1, !PT ;  /* 0x0000001409257c10 */ /* 0x000fca0008ffe4ff */
[----:B------:R-:W-:-:S05]  /*0c00*/  IMAD.WIDE R32, R33, 0x20, R36 ;  /* 0x0000002021207825 */ /* 0x000fca00078e0224 */
[----:B------:R0:W2:Y:S01]  /*0c10*/  LDG.E R29, [R32.64] ;  /* 0x00000018201d7981 */ /* 0x0000a2000c1e1900 */
[----:B------:R-:W-:-:S05]  /*0c20*/  IMAD.WIDE R20, R21, 0x20, R32 ;  /* 0x0000002015147825 */ /* 0x000fca00078e0220 */
[----:B------:R1:W3:Y:S01]  /*0c30*/  LDG.E R27, [R20.64] ;  /* 0x00000018141b7981 */ /* 0x0002e2000c1e1900 */
[----:B------:R-:W-:-:S05]  /*0c40*/  IMAD.WIDE R38, R39, 0x20, R20 ;  /* 0x0000002027267825 */ /* 0x000fca00078e0214 */
[----:B-1----:R1:W4:Y:S01]  /*0c50*/  LDG.E R20, [R38.64] ;  /* 0x0000001826147981 */ /* 0x002322000c1e1900 */
[----:B------:R-:W-:Y:S01]  /*0c60*/  MOV R17, UR26 ;  /* 0x0000001a00117c02 */ /* 0x000fe20008000f00 */
[----:B------:R-:W-:Y:S02]  /*0c70*/  IMAD.U32 R35, RZ, RZ, UR26 ;  /* 0x0000001aff237e24 */ /* 0x000fe4000f8e00ff */
[----:B------:R5:W4:Y:S02]  /*0c80*/  LDG.E R21, [R36.64+0x80] ;  /* 0x0000801824157981 */ /* 0x000b24000c1e1900 */
[----:B-1----:R-:W-:-:S05]  /*0c90*/  IMAD.WIDE R38, R17, 0x20, R38 ;  /* 0x0000002011267825 */ /* 0x002fca00078e0226 */
[----:B0-----:R0:W4:Y:S02]  /*0ca0*/  LDG.E R33, [R38.64] ;  /* 0x0000001826217981 */ /* 0x001124000c1e1900 */
[----:B0-----:R-:W-:Y:S02]  /*0cb0*/  IMAD.WIDE R38, R17, 0x20, R38 ;  /* 0x0000002011267825 */ /* 0x001fe400078e0226 */
[----:B------:R5:W4:Y:S04]  /*0cc0*/  LDG.E R17, [R36.64] ;  /* 0x0000001824117981 */ /* 0x000b28000c1e1900 */
[----:B------:R-:W-:Y:S01]  /*0cd0*/  IMAD.WIDE R34, R35, 0x20, R38 ;  /* 0x0000002023227825 */ /* 0x000fe200078e0226 */
[----:B------:R0:W4:Y:S04]  /*0ce0*/  LDG.E R32, [R38.64] ;  /* 0x0000001826207981 */ /* 0x000128000c1e1900 */
[----:B------:R1:W4:Y:S01]  /*0cf0*/  LDG.E R22, [R34.64] ;  /* 0x0000001822167981 */ /* 0x000322000c1e1900 */
[----:B-----5:R-:W-:Y:S01]  /*0d00*/  MOV R37, UR35 ;  /* 0x0000002300257c02 */ /* 0x020fe20008000f00 */
[----:B--2---:R-:W-:Y:S01]  /*0d10*/  FADD.FTZ R10, R29, R10 ;  /* 0x0000000a1d0a7221 */ /* 0x004fe20000010000 */
[----:B------:R-:W-:-:S04]  /*0d20*/  MOV R29, UR34 ;  /* 0x00000022001d7c02 */ /* 0x000fc80008000f00 */
[----:B-1----:R-:W-:Y:S01]  /*0d30*/  LEA R34, P1, R29, R8, 0x2 ;  /* 0x000000081d227211 */ /* 0x002fe200078210ff */
[----:B---3--:R-:W-:-:S03]  /*0d40*/  FADD.FTZ R11, R27, R11 ;  /* 0x0000000b1b0b7221 */ /* 0x008fc60000010000 */
[----:B------:R-:W-:Y:S01]  /*0d50*/  IADD3.X R35, R9, UR18, RZ, P1, !PT ;  /* 0x0000001209237c10 */ /* 0x000fe20008ffe4ff */
[----:B------:R-:W-:-:S04]  /*0d60*/  IMAD.U32 R27, RZ, RZ, UR35 ;  /* 0x00000023ff1b7e24 */ /* 0x000fc8000f8e00ff */
[----:B------:R1:W2:Y:S02]  /*0d70*/  LDG.E R29, [R34.64] ;  /* 0x00000018221d7981 */ /* 0x0002a4000c1e1900 */
[----:B-1----:R-:W-:-:S04]  /*0d80*/  IMAD.WIDE R34, R27, 0x4, R34 ;  /* 0x000000041b227825 */ /* 0x002fc800078e0222 */
[----:B----4-:R-:W-:Y:S01]  /*0d90*/  FADD.FTZ R12, R20, R12 ;  /* 0x0000000c140c7221 */ /* 0x010fe20000010000 */
[----:B------:R1:W3:Y:S01]  /*0da0*/  LDG.E R27, [R34.64] ;  /* 0x00000018221b7981 */ /* 0x0002e2000c1e1900 */
[----:B------:R-:W-:-:S05]  /*0db0*/  IMAD.WIDE R36, R37, 0x4, R34 ;  /* 0x0000000425247825 */ /* 0x000fca00078e0222 */
[----:B------:R4:W5:Y:S01]  /*0dc0*/  LDG.E R20, [R36.64] ;  /* 0x0000001824147981 */ /* 0x000962000c1e1900 */
[----:B------:R-:W-:Y:S02]  /*0dd0*/  FADD.FTZ R13, R33, R13 ;  /* 0x0000000d210d7221 */ /* 0x000fe40000010000 */
[----:B------:R-:W-:-:S04]  /*0de0*/  IMAD.U32 R33, RZ, RZ, UR35 ;  /* 0x00000023ff217e24 */ /* 0x000fc8000f8e00ff */
[----:B----4-:R-:W-:-:S05]  /*0df0*/  IMAD.WIDE R36, R33, 0x4, R36 ;  /* 0x0000000421247825 */ /* 0x010fca00078e0224 */
[----:B-1----:R1:W4:Y:S01]  /*0e00*/  LDG.E R34, [R36.64] ;  /* 0x0000001824227981 */ /* 0x002322000c1e1900 */
[----:B0-----:R-:W-:Y:S01]  /*0e10*/  MOV R39, UR35 ;  /* 0x0000002300277c02 */ /* 0x001fe20008000f00 */
[----:B------:R-:W-:Y:S02]  /*0e20*/  FADD.FTZ R28, R21, R28 ;  /* 0x0000001c151c7221 */ /* 0x000fe40000010000 */
[----:B------:R-:W-:Y:S02]  /*0e30*/  IMAD.U32 R21, RZ, RZ, UR22 ;  /* 0x00000016ff157e24 */ /* 0x000fe4000f8e00ff */
[----:B-1----:R-:W-:-:S05]  /*0e40*/  IMAD.WIDE R36, R33, 0x4, R36 ;  /* 0x0000000421247825 */ /* 0x002fca00078e0224 */
[----:B------:R0:W4:Y:S01]  /*0e50*/  LDG.E R33, [R36.64] ;  /* 0x0000001824217981 */ /* 0x000122000c1e1900 */
[----:B------:R-:W-:Y:S01]  /*0e60*/  FADD.FTZ R16, R17, R16 ;  /* 0x0000001011107221 */ /* 0x000fe20000010000 */
[----:B------:R-:W-:Y:S02]  /*0e70*/  MOV R38, c[0x0][0x3dc] ;  /* 0x0000f70000267a02 */ /* 0x000fe40000000f00 */
[----:B------:R-:W4:Y:S01]  /*0e80*/  LDG.E R17, [R8.64] ;  /* 0x0000001808117981 */ /* 0x000f22000c1e1900 */
[----:B------:R-:W-:Y:S02]  /*0e90*/  FADD.FTZ R14, R32, R14 ;  /* 0x0000000e200e7221 */ /* 0x000fe40000010000 */
[----:B0-----:R-:W-:-:S05]  /*0ea0*/  IMAD.WIDE R36, R39, 0x4, R36 ;  /* 0x0000000427247825 */ /* 0x001fca00078e0224 */
[----:B------:R0:W4:Y:S01]  /*0eb0*/  LDG.E R32, [R36.64] ;  /* 0x0000001824207981 */ /* 0x000122000c1e1900 */
[----:B-----5:R-:W-:Y:S01]  /*0ec0*/  FADD.FTZ R25, R20, R25 ;  /* 0x0000001914197221 */ /* 0x020fe20000010000 */
[----:B------:R-:W-:-:S04]  /*0ed0*/  LEA R20, P1, R21, R8, 0x2 ;  /* 0x0000000815147211 */ /* 0x000fc800078210ff */
[----:B------:R-:W-:Y:S02]  /*0ee0*/  LEA.HI.X R21, R21, R9, R38, 0x2, P1 ;  /* 0x0000000915157211 */ /* 0x000fe400008f1426 */
[----:B0-----:R-:W-:-:S04]  /*0ef0*/  IADD3 R36, P1, R20, UR36, RZ ;  /* 0x0000002414247c10 */ /* 0x001fc8000ff3e0ff */
[----:B------:R-:W-:Y:S01]  /*0f00*/  IADD3.X R37, R21, UR20, RZ, P1, !PT ;  /* 0x0000001415257c10 */ /* 0x000fe20008ffe4ff */
[----:B---3--:R-:W-:-:S04]  /*0f10*/  FADD.FTZ R24, R27, R24 ;  /* 0x000000181b187221 */ /* 0x008fc80000010000 */
[----:B------:R0:W3:Y:S01]  /*0f20*/  LDG.E R27, [R36.64] ;  /* 0x00000018241b7981 */ /* 0x0000e2000c1e1900 */
[----:B--2---:R-:W-:Y:S02]  /*0f30*/  FADD.FTZ R23, R29, R23 ;  /* 0x000000171d177221 */ /* 0x004fe40000010000 */
[----:B------:R-:W-:Y:S01]  /*0f40*/  IMAD.U32 R35, RZ, RZ, UR28 ;  /* 0x0000001cff237e24 */ /* 0x000fe2000f8e00ff */
[----:B------:R0:W2:Y:S01]  /*0f50*/  LDG.E R29, [R36.64+0x80] ;  /* 0x00008018241d7981 */ /* 0x0000a2000c1e1900 */
[----:B------:R-:W-:Y:S02]  /*0f60*/  FADD.FTZ R15, R22, R15 ;  /* 0x0000000f160f7221 */ /* 0x000fe40000010000 */
[----:B----4-:R-:W-:Y:S01]  /*0f70*/  FADD.FTZ R31, R34, R31 ;  /* 0x0000001f221f7221 */ /* 0x010fe20000010000 */
[----:B------:R-:W4:Y:S01]  /*0f80*/  LDG.E R22, [R8.64+0x80] ;  /* 0x0000801808167981 */ /* 0x000f22000c1e1900 */
[----:B------:R-:W-:Y:S02]  /*0f90*/  LEA R34, P1, R35, R20, 0x2 ;  /* 0x0000001423227211 */ /* 0x000fe400078210ff */
[----:B------:R-:W-:-:S02]  /*0fa0*/  MOV R39, UR29 ;  /* 0x0000001d00277c02 */ /* 0x000fc40008000f00 */
[----:B------:R-:W-:Y:S02]  /*0fb0*/  IADD3.X R35, R21, UR19, RZ, P1, !PT ;  /* 0x0000001315237c10 */ /* 0x000fe40008ffe4ff */
[----:B0-----:R-:W-:Y:S01]  /*0fc0*/  LEA R36, P1, R39, R20, 0x2 ;  /* 0x0000001427247211 */ /* 0x001fe200078210ff */
[----:B------:R-:W-:Y:S02]  /*0fd0*/  FADD.FTZ R30, R33, R30 ;  /* 0x0000001e211e7221 */ /* 0x000fe40000010000 */
[----:B------:R0:W5:Y:S01]  /*0fe0*/  LDG.E R33, [R34.64] ;  /* 0x0000001822217981 */ /* 0x000162000c1e1900 */
[----:B------:R-:W-:Y:S01]  /*0ff0*/  IADD3.X R37, R21, UR12, RZ, P1, !PT ;  /* 0x0000000c15257c10 */ /* 0x000fe20008ffe4ff */
[----:B------:R-:W-:Y:S02]  /*1000*/  FADD.FTZ R6, R17, R6 ;  /* 0x0000000611067221 */ /* 0x000fe40000010000 */
[----:B------:R-:W-:Y:S02]  /*1010*/  IMAD.U32 R39, RZ, RZ, UR30 ;  /* 0x0000001eff277e24 */ /* 0x000fe4000f8e00ff */
[----:B------:R1:W5:Y:S04]  /*1020*/  LDG.E R17, [R36.64+0x80] ;  /* 0x0000801824117981 */ /* 0x000368000c1e1900 */
[----:B0-----:R0:W5:Y:S01]  /*1030*/  LDG.E R34, [R34.64+0x80] ;  /* 0x0000801822227981 */ /* 0x001162000c1e1900 */
[----:B------:R-:W-:-:S03]  /*1040*/  FADD.FTZ R26, R32, R26 ;  /* 0x0000001a201a7221 */ /* 0x000fc60000010000 */
[----:B------:R1:W5:Y:S02]  /*1050*/  LDG.E R32, [R36.64] ;  /* 0x0000001824207981 */ /* 0x000364000c1e1900 */
[----:B-1----:R-:W-:-:S04]  /*1060*/  LEA R36, P1, R39, R20, 0x2 ;  /* 0x0000001427247211 */ /* 0x002fc800078210ff */
[----:B------:R-:W-:Y:S01]  /*1070*/  IADD3.X R37, R21, UR14, RZ, P1, !PT ;  /* 0x0000000e15257c10 */ /* 0x000fe20008ffe4ff */
[----:B---3--:R-:W-:-:S04]  /*1080*/  FADD.FTZ R16, R16, R27 ;  /* 0x0000001b10107221 */ /* 0x008fc80000010000 */
[----:B------:R1:W3:Y:S01]  /*1090*/  LDG.E R27, [R36.64] ;  /* 0x00000018241b7981 */ /* 0x0002e2000c1e1900 */
[----:B--2---:R-:W-:Y:S01]  /*10a0*/  FADD.FTZ R28, R28, R29 ;  /* 0x0000001d1c1c7221 */ /* 0x004fe20000010000 */
[----:B------:R-:W-:Y:S01]  /*10b0*/  MOV R29, UR31 ;  /* 0x0000001f001d7c02 */ /* 0x000fe20008000f00 */
[----:B----4-:R-:W-:Y:S02]  /*10c0*/  FADD.FTZ R5, R22, R5 ;  /* 0x0000000516057221 */ /* 0x010fe40000010000 */
[----:B------:R1:W2:Y:S01]  /*10d0*/  LDG.E R22, [R36.64+0x80] ;  /* 0x0000801824167981 */ /* 0x0002a2000c1e1900 */
[----:B0-----:R-:W-:Y:S02]  /*10e0*/  MOV R35, UR32 ;  /* 0x0000002000237c02 */ /* 0x001fe40008000f00 */
[----:B-1----:R-:W-:-:S04]  /*10f0*/  LEA R36, P1, R29, R20, 0x2 ;  /* 0x000000141d247211 */ /* 0x002fc800078210ff */
[----:B------:R-:W-:Y:S01]  /*1100*/  IADD3.X R37, R21, UR15, RZ, P1, !PT ;  /* 0x0000000f15257c10 */ /* 0x000fe20008ffe4ff */
[----:B-----5:R-:W-:-:S04]  /*1110*/  FADD.FTZ R10, R10, R33 ;  /* 0x000000210a0a7221 */ /* 0x020fc80000010000 */
[----:B------:R0:W4:Y:S04]  /*1120*/  LDG.E R33, [R36.64] ;  /* 0x0000001824217981 */ /* 0x000128000c1e1900 */
[----:B------:R0:W5:Y:S01]  /*1130*/  LDG.E R29, [R36.64+0x80] ;  /* 0x00008018241d7981 */ /* 0x000162000c1e1900 */
[----:B------:R-:W-:Y:S02]  /*1140*/  FADD.FTZ R24, R24, R17 ;  /* 0x0000001118187221 */ /* 0x000fe40000010000 */
[----:B------:R-:W-:Y:S01]  /*1150*/  IMAD.U32 R17, RZ, RZ, UR33 ;  /* 0x00000021ff117e24 */ /* 0x000fe2000f8e00ff */
[----:B0-----:R-:W-:-:S04]  /*1160*/  LEA R36, P1, R35, R20, 0x2 ;  /* 0x0000001423247211 */ /* 0x001fc800078210ff */
[----:B------:R-:W-:Y:S01]  /*1170*/  IADD3.X R37, R21, UR16, RZ, P1, !PT ;  /* 0x0000001015257c10 */ /* 0x000fe20008ffe4ff */
[----:B------:R-:W-:Y:S02]  /*1180*/  FADD.FTZ R23, R23, R34 ;  /* 0x0000002217177221 */ /* 0x000fe40000010000 */
[----:B------:R-:W-:Y:S02]  /*1190*/  FADD.FTZ R11, R11, R32 ;  /* 0x000000200b0b7221 */ /* 0x000fe40000010000 */
[----:B------:R0:W5:Y:S04]  /*11a0*/  LDG.E R34, [R36.64] ;  /* 0x0000001824227981 */ /* 0x000168000c1e1900 */
[----:B------:R0:W5:Y:S02]  /*11b0*/  LDG.E R32, [R36.64+0x80] ;  /* 0x0000801824207981 */ /* 0x000164000c1e1900 */
[----:B0-----:R-:W-:-:S02]  /*11c0*/  LEA R36, P1, R17, R20, 0x2 ;  /* 0x0000001411247211 */ /* 0x001fc400078210ff */
[----:B------:R0:W5:Y:S02]  /*11d0*/  LDG.E R17, [R20.64] ;  /* 0x0000001814117981 */ /* 0x000164000c1e1900 */
[----:B------:R-:W-:-:S05]  /*11e0*/  IADD3.X R37, R21, UR17, RZ, P1, !PT ;  /* 0x0000001115257c10 */ /* 0x000fca0008ffe4ff */
[----:B------:R-:W5:Y:S04]  /*11f0*/  LDG.E R35, [R36.64] ;  /* 0x0000001824237981 */ /* 0x000f68000c1e1900 */
[----:B0-----:R-:W5:Y:S01]  /*1200*/  LDG.E R20, [R20.64+0x80] ;  /* 0x0000801814147981 */ /* 0x001f62000c1e1900 */
[----:B---3--:R-:W-:-:S03]  /*1210*/  FADD.FTZ R12, R12, R27 ;  /* 0x0000001b0c0c7221 */ /* 0x008fc60000010000 */
[----:B------:R-:W3:Y:S01]  /*1220*/  LDG.E R27, [R36.64+0x80] ;  /* 0x00008018241b7981 */ /* 0x000ee2000c1e1900 */
[----:B------:R-:W-:-:S06]  /*1230*/  UIADD3 UR10, UR10, -0x2, URZ ;  /* 0xfffffffe0a0a7890 */ /* 0x000fcc000fffe03f */
[----:B------:R-:W-:Y:S01]  /*1240*/  ISETP.NE.AND P1, PT, RZ, UR10, PT ;  /* 0x0000000aff007c0c */ /* 0x000fe2000bf25270 */
[----:B--2---:R-:W-:Y:S02]  /*1250*/  FADD.FTZ R25, R25, R22 ;  /* 0x0000001619197221 */ /* 0x004fe40000010000 */
[----:B----4-:R-:W-:Y:S01]  /*1260*/  FADD.FTZ R13, R13, R33 ;  /* 0x000000210d0d7221 */ /* 0x010fe20000010000 */
[----:B------:R-:W-:-:S04]  /*1270*/  MOV R33, UR23 ;  /* 0x0000001700217c02 */ /* 0x000fc80008000f00 */
[----:B------:R-:W-:Y:S01]  /*1280*/  LEA R8, P2, R33, R8, 0x2 ;  /* 0x0000000821087211 */ /* 0x000fe200078410ff */
[----:B-----5:R-:W-:-:S03]  /*1290*/  FADD.FTZ R31, R31, R29 ;  /* 0x0000001d1f1f7221 */ /* 0x020fc60000010000 */
[----:B------:R-:W-:Y:S01]  /*12a0*/  IADD3.X R9, R9, UR11, RZ, P2, !PT ;  /* 0x0000000b09097c10 */ /* 0x000fe200097fe4ff */
[----:B------:R-:W-:Y:S02]  /*12b0*/  FADD.FTZ R14, R14, R34 ;  /* 0x000000220e0e7221 */ /* 0x000fe40000010000 */
[----:B------:R-:W-:Y:S02]  /*12c0*/  FADD.FTZ R30, R30, R32 ;  /* 0x000000201e1e7221 */ /* 0x000fe40000010000 */
[----:B------:R-:W-:Y:S02]  /*12d0*/  FADD.FTZ R6, R6, R17 ;  /* 0x0000001106067221 */ /* 0x000fe40000010000 */
[----:B------:R-:W-:Y:S02]  /*12e0*/  FADD.FTZ R15, R15, R35 ;  /* 0x000000230f0f7221 */ /* 0x000fe40000010000 */
[----:B------:R-:W-:Y:S02]  /*12f0*/  FADD.FTZ R5, R5, R20 ;  /* 0x0000001405057221 */ /* 0x000fe40000010000 */
[----:B---3--:R-:W-:Y:S01]  /*1300*/  FADD.FTZ R26, R26, R27 ;  /* 0x0000001b1a1a7221 */ /* 0x008fe20000010000 */
[----:B------:R-:W-:Y:S05]  /*1310*/  @P1 BRA `(.L_x_410) ;  /* 0xfffff89000001947 */ /* 0x000fea000383ffff */
.L_x_409:
[----:B------:R-:W-:Y:S01]  /*1320*/  MOV R20, R8 ;  /* 0x0000000800147202 */ /* 0x000fe20000000f00 */
[----:B------:R-:W-:Y:S01]  /*1330*/  IMAD.MOV.U32 R21, RZ, RZ, R9 ;  /* 0x000000ffff157224 */ /* 0x000fe200078e0009 */
[----:B------:R-:W-:Y:S05]  /*1340*/  @!P0 BRA `(.L_x_408) ;  /* 0x0000037000008947 */ /* 0x000fea0003800000 */
[----:B------:R-:W-:Y:S02]  /*1350*/  MOV R33, UR35 ;  /* 0x0000002300217c02 */ /* 0x000fe40008000f00 */
[----:B------:R-:W-:-:S03]  /*1360*/  MOV R35, UR26 ;  /* 0x0000001a00237c02 */ /* 0x000fc60008000f00 */
[----:B------:R-:W-:-:S04]  /*1370*/  IMAD.WIDE R32, R33, 0x4, R20 ;  /* 0x0000000421207825 */ /* 0x000fc800078e0214 */
[----:B------:R-:W-:Y:S01]  /*1380*/  IMAD.U32 R9, RZ, RZ, UR26 ;  /* 0x0000001aff097e24 */ /* 0x000fe2000f8e00ff */
[----:B------:R0:W2:Y:S01]  /*1390*/  LDG.E R29, [R32.64] ;  /* 0x00000018201d7981 */ /* 0x0000a2000c1e1900 */
[----:B------:R-:W-:Y:S01]  /*13a0*/  IMAD.WIDE R34, R35, 0x20, R32 ;  /* 0x0000002023227825 */ /* 0x000fe200078e0220 */
[----:B------:R-:W-:Y:S02]  /*13b0*/  MOV R17, UR26 ;  /* 0x0000001a00117c02 */ /* 0x000fe40008000f00 */
[----:B------:R0:W3:Y:S04]  /*13c0*/  LDG.E R36, [R32.64+0x80] ;  /* 0x0000801820247981 */ /* 0x0000e8000c1e1900 */
[----:B------:R1:W4:Y:S02]  /*13d0*/  LDG.E R27, [R34.64] ;  /* 0x00000018221b7981 */ /* 0x000324000c1e1900 */
[----:B-1----:R-:W-:-:S05]  /*13e0*/  IMAD.WIDE R34, R9, 0x20, R34 ;  /* 0x0000002009227825 */ /* 0x002fca00078e0222 */
[----:B------:R1:W5:Y:S02]  /*13f0*/  LDG.E R22, [R34.64] ;  /* 0x0000001822167981 */ /* 0x000364000c1e1900 */
[----:B-1----:R-:W-:-:S05]  /*1400*/  IMAD.WIDE R34, R9, 0x20, R34 ;  /* 0x0000002009227825 */ /* 0x002fca00078e0222 */
[----:B------:R1:W3:Y:S02]  /*1410*/  LDG.E R9, [R34.64] ;  /* 0x0000001822097981 */ /* 0x0002e4000c1e1900 */
[----:B-1----:R-:W-:-:S05]  /*1420*/  IMAD.WIDE R34, R17, 0x20, R34 ;  /* 0x0000002011227825 */ /* 0x002fca00078e0222 */
[----:B------:R1:W3:Y:S01]  /*1430*/  LDG.E R8, [R34.64] ;  /* 0x0000001822087981 */ /* 0x0002e2000c1e1900 */
[----:B0-----:R-:W-:Y:S01]  /*1440*/  MOV R33, UR26 ;  /* 0x0000001a00217c02 */ /* 0x001fe20008000f00 */
[----:B------:R-:W-:Y:S01]  /*1450*/  UIADD3 UR10, UR35, 0x20, UR35 ;  /* 0x00000020230a7890 */ /* 0x000fe2000fffe023 */
[----:B-1----:R-:W-:-:S05]  /*1460*/  IMAD.WIDE R34, R17, 0x20, R34 ;  /* 0x0000002011227825 */ /* 0x002fca00078e0222 */
[----:B------:R-:W-:Y:S01]  /*1470*/  IMAD.U32 R37, RZ, RZ, UR10 ;  /* 0x0000000aff257e24 */ /* 0x000fe2000f8e00ff */
[----:B------:R0:W3:Y:S01]  /*1480*/  LDG.E R17, [R34.64] ;  /* 0x0000001822117981 */ /* 0x0000e2000c1e1900 */
[----:B------:R-:W-:-:S06]  /*1490*/  IMAD.WIDE R32, R33, 0x20, R34 ;  /* 0x0000002021207825 */ /* 0x000fcc00078e0222 */
[----:B------:R1:W3:Y:S04]  /*14a0*/  LDG.E R32, [R32.64] ;  /* 0x0000001820207981 */ /* 0x0002e8000c1e1900 */
[----:B-1----:R1:W3:Y:S01]  /*14b0*/  LDG.E R33, [R20.64+0x80] ;  /* 0x0000801814217981 */ /* 0x0022e2000c1e1900 */
[----:B0-----:R-:W-:Y:S01]  /*14c0*/  MOV R35, UR35 ;  /* 0x0000002300237c02 */ /* 0x001fe20008000f00 */
[----:B--2---:R-:W-:Y:S02]  /*14d0*/  FADD.FTZ R16, R16, R29 ;  /* 0x0000001d10107221 */ /* 0x004fe40000010000 */
[----:B------:R1:W2:Y:S01]  /*14e0*/  LDG.E R29, [R20.64] ;  /* 0x00000018141d7981 */ /* 0x0002a2000c1e1900 */
[----:B----4-:R-:W-:Y:S02]  /*14f0*/  FADD.FTZ R10, R10, R27 ;  /* 0x0000001b0a0a7221 */ /* 0x010fe40000010000 */
[----:B-1----:R-:W-:Y:S01]  /*1500*/  IMAD.WIDE R20, R37, 0x4, R20 ;  /* 0x0000000425147825 */ /* 0x002fe200078e0214 */
[----:B------:R-:W-:-:S04]  /*1510*/  MOV R37, UR35 ;  /* 0x0000002300257c02 */ /* 0x000fc80008000f00 */
[----:B------:R0:W4:Y:S01]  /*1520*/  LDG.E R27, [R20.64] ;  /* 0x00000018141b7981 */ /* 0x000122000c1e1900 */
[----:B-----5:R-:W-:Y:S02]  /*1530*/  FADD.FTZ R11, R11, R22 ;  /* 0x000000160b0b7221 */ /* 0x020fe40000010000 */
[----:B0-----:R-:W-:-:S05]  /*1540*/  IMAD.WIDE R20, R37, 0x4, R20 ;  /* 0x0000000425147825 */ /* 0x001fca00078e0214 */
[----:B------:R0:W5:Y:S01]  /*1550*/  LDG.E R22, [R20.64] ;  /* 0x0000001814167981 */ /* 0x000162000c1e1900 */
[----:B---3--:R-:W-:Y:S02]  /*1560*/  FADD.FTZ R12, R12, R9 ;  /* 0x000000090c0c7221 */ /* 0x008fe40000010000 */
[----:B------:R-:W-:Y:S02]  /*1570*/  IMAD.U32 R9, RZ, RZ, UR35 ;  /* 0x00000023ff097e24 */ /* 0x000fe4000f8e00ff */
[----:B0-----:R-:W-:-:S05]  /*1580*/  IMAD.WIDE R20, R35, 0x4, R20 ;  /* 0x0000000423147825 */ /* 0x001fca00078e0214 */
[----:B------:R0:W3:Y:S01]  /*1590*/  LDG.E R34, [R20.64] ;  /* 0x0000001814227981 */ /* 0x0000e2000c1e1900 */
[----:B------:R-:W-:Y:S02]  /*15a0*/  FADD.FTZ R28, R28, R36 ;  /* 0x000000241c1c7221 */ /* 0x000fe40000010000 */
[----:B0-----:R-:W-:-:S05]  /*15b0*/  IMAD.WIDE R20, R9, 0x4, R20 ;  /* 0x0000000409147825 */ /* 0x001fca00078e0214 */
[----:B------:R0:W3:Y:S01]  /*15c0*/  LDG.E R36, [R20.64] ;  /* 0x0000001814247981 */ /* 0x0000e2000c1e1900 */
[----:B------:R-:W-:Y:S02]  /*15d0*/  FADD.FTZ R13, R13, R8 ;  /* 0x000000080d0d7221 */ /* 0x000fe40000010000 */
[----:B0-----:R-:W-:-:S05]  /*15e0*/  IMAD.WIDE R20, R9, 0x4, R20 ;  /* 0x0000000409147825 */ /* 0x001fca00078e0214 */
[----:B------:R-:W3:Y:S01]  /*15f0*/  LDG.E R35, [R20.64] ;  /* 0x0000001814237981 */ /* 0x000ee2000c1e1900 */
[----:B------:R-:W-:-:S06]  /*1600*/  IMAD.WIDE R8, R9, 0x4, R20 ;  /* 0x0000000409087825 */ /* 0x000fcc00078e0214 */
[----:B------:R-:W3:Y:S01]  /*1610*/  LDG.E R9, [R8.64] ;  /* 0x0000001808097981 */ /* 0x000ee2000c1e1900 */
[----:B------:R-:W-:Y:S02]  /*1620*/  FADD.FTZ R14, R14, R17 ;  /* 0x000000110e0e7221 */ /* 0x000fe40000010000 */
[----:B------:R-:W-:Y:S02]  /*1630*/  FADD.FTZ R15, R15, R32 ;  /* 0x000000200f0f7221 */ /* 0x000fe40000010000 */
[----:B------:R-:W-:Y:S02]  /*1640*/  FADD.FTZ R5, R5, R33 ;  /* 0x0000002105057221 */ /* 0x000fe40000010000 */
[----:B--2---:R-:W-:Y:S02]  /*1650*/  FADD.FTZ R6, R6, R29 ;  /* 0x0000001d06067221 */ /* 0x004fe40000010000 */
[----:B----4-:R-:W-:Y:S02]  /*1660*/  FADD.FTZ R23, R23, R27 ;  /* 0x0000001b17177221 */ /* 0x010fe40000010000 */
[----:B-----5:R-:W-:-:S02]  /*1670*/  FADD.FTZ R24, R24, R22 ;  /* 0x0000001618187221 */ /* 0x020fc40000010000 */
[----:B---3--:R-:W-:Y:S02]  /*1680*/  FADD.FTZ R25, R25, R34 ;  /* 0x0000002219197221 */ /* 0x008fe40000010000 */
[----:B------:R-:W-:Y:S02]  /*1690*/  FADD.FTZ R31, R31, R36 ;  /* 0x000000241f1f7221 */ /* 0x000fe40000010000 */
[----:B------:R-:W-:Y:S02]  /*16a0*/  FADD.FTZ R30, R30, R35 ;  /* 0x000000231e1e7221 */ /* 0x000fe40000010000 */
[----:B------:R-:W-:Y:S02]  /*16b0*/  FADD.FTZ R26, R26, R9 ;  /* 0x000000091a1a7221 */ /* 0x000fe40000010000 */
.L_x_408:
[----:B------:R-:W-:Y:S01]  /*16c0*/  R2P PR, R3, 0x6 ;  /* 0x0000000603007804 */ /* 0x000fe20000000000 */
[----:B------:R-:W-:Y:S01]  /*16d0*/  FMUL.FTZ R5, R5, c[0x0][0x2e0] ;  /* 0x0000b80005057a20 */ /* 0x000fe20000410000 */
[----:B------:R-:W-:Y:S01]  /*16e0*/  MOV R9, 0x20 ;  /* 0x0000002000097802 */ /* 0x000fe20000000f00 */
[----:B------:R-:W-:Y:S01]  /*16f0*/  FMUL.FTZ R28, R28, c[0x0][0x2e0] ;  /* 0x0000b8001c1c7a20 */ /* 0x000fe20000410000 */
[----:B------:R-:W-:Y:S01]  /*1700*/  SHF.L.U32 R0, R0, 0x1, RZ ;  /* 0x0000000100007819 */ /* 0x000fe200000006ff */
[----:B------:R-:W-:Y:S01]  /*1710*/  FMUL.FTZ R3, R6, c[0x0][0x2e0] ;  /* 0x0000b80006037a20 */ /* 0x000fe20000410000 */
[----:B------:R-:W-:Y:S01]  /*1720*/  SEL R9, R9, 0xffffffe0, !P1 ;  /* 0xffffffe009097807 */ /* 0x000fe20004800000 */
[----:B------:R-:W-:Y:S01]  /*1730*/  FMUL.FTZ R16, R16, c[0x0][0x2e0] ;  /* 0x0000b80010107a20 */ /* 0x000fe20000410000 */
[----:B------:R-:W-:Y:S01]  /*1740*/  F2FP.BF16.PACK_AB R28, R28, R5 ;  /* 0x000000051c1c723e */ /* 0x000fe200000010ff */
[----:B------:R-:W-:Y:S01]  /*1750*/  FMUL.FTZ R10, R10, c[0x0][0x2e0] ;  /* 0x0000b8000a0a7a20 */ /* 0x000fe20000410000 */
[----:B------:R-:W-:Y:S01]  /*1760*/  IADD3 R20, R0, 0x40, RZ ;  /* 0x0000004000147810 */ /* 0x000fe20007ffe0ff */
[----:B------:R-:W-:Y:S01]  /*1770*/  FMUL.FTZ R11, R11, c[0x0][0x2e0] ;  /* 0x0000b8000b0b7a20 */ /* 0x000fe20000410000 */
[----:B------:R-:W-:Y:S01]  /*1780*/  F2FP.BF16.PACK_AB R3, R16, R3 ;  /* 0x000000031003723e */ /* 0x000fe200000010ff */
[----:B------:R-:W-:Y:S01]  /*1790*/  FMUL.FTZ R12, R12, c[0x0][0x2e0] ;  /* 0x0000b8000c0c7a20 */ /* 0x000fe20000410000 */
[----:B------:R-:W-:Y:S01]  /*17a0*/  @P2 IADD3 R20, R0, -0x40, RZ ;  /* 0xffffffc000142810 */ /* 0x000fe20007ffe0ff */
[----:B------:R-:W-:Y:S01]  /*17b0*/  FMUL.FTZ R13, R13, c[0x0][0x2e0] ;  /* 0x0000b8000d0d7a20 */ /* 0x000fe20000410000 */
[----:B------:R-:W-:Y:S01]  /*17c0*/  F2FP.BF16.PACK_AB R16, R11, R10 ;  /* 0x0000000a0b10723e */ /* 0x000fe200000010ff */
[----:B------:R-:W-:Y:S01]  /*17d0*/  FMUL.FTZ R14, R14, c[0x0][0x2e0] ;  /* 0x0000b8000e0e7a20 */ /* 0x000fe20000410000 */
[----:B------:R0:W-:Y:S01]  /*17e0*/  STS [R0], R3 ;  /* 0x0000000300007388 */ /* 0x0001e20000000800 */
[----:B------:R-:W-:Y:S01]  /*17f0*/  FMUL.FTZ R15, R15, c[0x0][0x2e0] ;  /* 0x0000b8000f0f7a20 */ /* 0x000fe20000410000 */
[----:B------:R-:W-:Y:S01]  /*1800*/  F2FP.BF16.PACK_AB R12, R13, R12 ;  /* 0x0000000c0d0c723e */ /* 0x000fe200000010ff */
[----:B------:R-:W-:Y:S01]  /*1810*/  FMUL.FTZ R23, R23, c[0x0][0x2e0] ;  /* 0x0000b80017177a20 */ /* 0x000fe20000410000 */
[----:B------:R1:W-:Y:S01]  /*1820*/  STS [R0+0x400], R16 ;  /* 0x0004001000007388 */ /* 0x0003e20000000800 */
[----:B------:R-:W-:Y:S01]  /*1830*/  FMUL.FTZ R24, R24, c[0x0][0x2e0] ;  /* 0x0000b80018187a20 */ /* 0x000fe20000410000 */
[----:B------:R-:W-:Y:S01]  /*1840*/  F2FP.BF16.PACK_AB R14, R15, R14 ;  /* 0x0000000e0f0e723e */ /* 0x000fe200000010ff */
[----:B------:R-:W-:Y:S01]  /*1850*/  FMUL.FTZ R25, R25, c[0x0][0x2e0] ;  /* 0x0000b80019197a20 */ /* 0x000fe20000410000 */
[----:B------:R-:W-:Y:S01]  /*1860*/  IADD3 R15, R9, R20, RZ ;  /* 0x00000014090f7210 */ /* 0x000fe20007ffe0ff */
[----:B------:R-:W-:Y:S01]  /*1870*/  FMUL.FTZ R6, R31, c[0x0][0x2e0] ;  /* 0x0000b8001f067a20 */ /* 0x000fe20000410000 */
[----:B------:R-:W-:Y:S01]  /*1880*/  F2FP.BF16.PACK_AB R23, R24, R23 ;  /* 0x000000171817723e */ /* 0x000fe200000010ff */
[----:B------:R-:W-:Y:S01]  /*1890*/  FMUL.FTZ R30, R30, c[0x0][0x2e0] ;  /* 0x0000b8001e1e7a20 */ /* 0x000fe20000410000 */
[----:B------:R-:W-:Y:S01]  /*18a0*/  SHF.L.U32 R22, R2, 0x1, RZ ;  /* 0x0000000102167819 */ /* 0x000fe200000006ff */
[----:B------:R-:W-:Y:S01]  /*18b0*/  FMUL.FTZ R5, R26, c[0x0][0x2e0] ;  /* 0x0000b8001a057a20 */ /* 0x000fe20000410000 */
[----:B------:R-:W-:Y:S01]  /*18c0*/  F2FP.BF16.PACK_AB R6, R6, R25 ;  /* 0x000000190606723e */ /* 0x000fe200000010ff */
[----:B------:R-:W-:Y:S01]  /*18d0*/  IMAD.IADD R13, R0, 0x1, R9 ;  /* 0x00000001000d7824 */ /* 0x000fe200078e0209 */
[----:B------:R-:W-:Y:S01]  /*18e0*/  ULDC.64 UR10, c[0x0][0x398] ;  /* 0x0000e600000a7ab9 */ /* 0x000fe20000000a00 */
[--C-:B------:R-:W-:Y:S01]  /*18f0*/  SHF.R.S32.HI R19, RZ, 0x1f, R18.reuse ;  /* 0x0000001fff137819 */ /* 0x100fe20000011412 */
[----:B------:R-:W-:Y:S01]  /*1900*/  UIMAD UR9, UR9, UR10, URZ ;  /* 0x0000000a090972a4 */ /* 0x000fe2000f8e023f */
[----:B------:R-:W-:Y:S01]  /*1910*/  F2FP.BF16.PACK_AB R5, R5, R30 ;  /* 0x0000001e0505723e */ /* 0x000fe200000010ff */
[----:B------:R-:W-:Y:S01]  /*1920*/  STS [R13], R12 ;  /* 0x0000000c0d007388 */ /* 0x000fe20000000800 */
[----:B0-----:R-:W-:Y:S01]  /*1930*/  IMAD.U32 R3, RZ, RZ, UR7 ;  /* 0x00000007ff037e24 */ /* 0x001fe2000f8e00ff */
[----:B------:R-:W-:Y:S01]  /*1940*/  UIMAD UR9, UR7, UR11, UR9 ;  /* 0x0000000b070972a4 */ /* 0x000fe2000f8e0209 */
[----:B------:R-:W-:Y:S01]  /*1950*/  ISETP.GE.AND P0, PT, R18, c[0x0][0x220], PT ;  /* 0x0000880012007a0c */ /* 0x000fe20003f06270 */
[----:B------:R-:W-:Y:S01]  /*1960*/  STS [R13+0x400], R14 ;  /* 0x0004000e0d007388 */ /* 0x000fe20000000800 */
[----:B------:R-:W-:Y:S01]  /*1970*/  IMAD.WIDE.U32 R2, R3, c[0x0][0x398], R18 ;  /* 0x0000e60003027a25 */ /* 0x000fe200078e0012 */
[----:B------:R-:W-:Y:S01]  /*1980*/  UIMAD UR5, UR5, -0x40, UR6 ;  /* 0xffffffc0050578a4 */ /* 0x000fe2000f8e0206 */
[----:B-1----:R-:W-:Y:S01]  /*1990*/  IADD3 R0, R4, 0x20, RZ ;  /* 0x0000002004007810 */ /* 0x002fe20007ffe0ff */
[----:B------:R-:W-:Y:S01]  /*19a0*/  STS [R20], R28 ;  /* 0x0000001c14007388 */ /* 0x000fe20000000800 */
[----:B------:R-:W-:Y:S01]  /*19b0*/  ULDC.64 UR6, c[0x0][0x3b0] ;  /* 0x0000ec0000067ab9 */ /* 0x000fe20000000a00 */
[----:B------:R-:W-:Y:S01]  /*19c0*/  IADD3 R2, P1, R2, UR27, RZ ;  /* 0x0000001b02027c10 */ /* 0x000fe2000ff3e0ff */
[----:B------:R-:W-:Y:S01]  /*19d0*/  UIMAD UR4, UR4, UR6, URZ ;  /* 0x00000006040472a4 */ /* 0x000fe2000f8e023f */
[----:B------:R-:W-:Y:S01]  /*19e0*/  STS [R20+0x400], R23 ;  /* 0x0004001714007388 */ /* 0x000fe20000000800 */
[----:B------:R-:W-:Y:S01]  /*19f0*/  MOV R21, UR8 ;  /* 0x0000000800157c02 */ /* 0x000fe20008000f00 */
[----:B------:R-:W-:Y:S01]  /*1a00*/  BSSY B0, `(.L_x_411) ;  /* 0x0000016000007945 */ /* 0x000fe20003800000 */
[----:B------:R-:W-:Y:S01]  /*1a10*/  UIMAD UR4, UR8, UR7, UR4 ;  /* 0x00000007080472a4 */ /* 0x000fe2000f8e0204 */
[----:B------:R-:W-:Y:S04]  /*1a20*/  STS [R15], R6 ;  /* 0x000000060f007388 */ /* 0x000fe80000000800 */
[----:B------:R0:W-:Y:S04]  /*1a30*/  STS [R15+0x400], R5 ;  /* 0x000400050f007388 */ /* 0x0001e80000000800 */
[----:B------:R-:W-:Y:S01]  /*1a40*/  BAR.SYNC.DEFER_BLOCKING 0x0 ;  /* 0x0000000000007b1d */ /* 0x000fe20000010000 */
[----:B0-----:R-:W-:-:S04]  /*1a50*/  MOV R5, UR9 ;  /* 0x0000000900057c02 */ /* 0x001fc80008000f00 */
[----:B------:R-:W-:Y:S02]  /*1a60*/  IADD3.X R3, R3, UR13, R5, P1, !PT ;  /* 0x0000000d03037c10 */ /* 0x000fe40008ffe405 */
[----:B------:R-:W-:Y:S02]  /*1a70*/  ISETP.GE.OR P1, PT, R0, UR5, P0 ;  /* 0x0000000500007c0c */ /* 0x000fe40008726670 */
[----:B------:R-:W-:Y:S01]  /*1a80*/  ISETP.GE.OR P0, PT, R4, UR5, P0 ;  /* 0x0000000504007c0c */ /* 0x000fe20008706670 */
[----:B------:R-:W-:-:S05]  /*1a90*/  IMAD.WIDE.U32 R20, R21, c[0x0][0x3b0], R2 ;  /* 0x0000ec0015147a25 */ /* 0x000fca00078e0002 */
[----:B------:R-:W-:Y:S01]  /*1aa0*/  IADD3 R17, R21, UR4, RZ ;  /* 0x0000000415117c10 */ /* 0x000fe2000fffe0ff */
[----:B------:R0:W1:Y:S06]  /*1ab0*/  LDS.128 R8, [R22+0x1000] ;  /* 0x0010000016087984 */ /* 0x00006c0000000c00 */
[----:B------:R-:W-:Y:S05]  /*1ac0*/  @P0 BRA `(.L_x_412) ;  /* 0x0000009000000947 */ /* 0x000fea0003800000 */
[----:B------:R-:W2:Y:S01]  /*1ad0*/  LDS.128 R12, [R22] ;  /* 0x00000000160c7984 */ /* 0x000ea20000000c00 */
[----:B------:R-:W-:Y:S02]  /*1ae0*/  IMAD R5, R7, c[0x0][0x398], RZ ;  /* 0x0000e60007057a24 */ /* 0x000fe400078e02ff */
[----:B------:R-:W-:-:S02]  /*1af0*/  IMAD.MOV.U32 R16, RZ, RZ, R20 ;  /* 0x000000ffff107224 */ /* 0x000fc400078e0014 */
[C---:B------:R-:W-:Y:S02]  /*1b00*/  IMAD R5, R4.reuse, c[0x0][0x39c], R5 ;  /* 0x0000e70004057a24 */ /* 0x040fe400078e0205 */
[----:B------:R-:W-:-:S05]  /*1b10*/  IMAD.WIDE.U32 R2, R4, c[0x0][0x398], R16 ;  /* 0x0000e60004027a25 */ /* 0x000fca00078e0010 */
[----:B------:R-:W-:Y:S02]  /*1b20*/  IADD3 R3, R3, R5, RZ ;  /* 0x0000000503037210 */ /* 0x000fe40007ffe0ff */
[----:B------:R-:W-:-:S04]  /*1b30*/  LEA R18, P0, R2, c[0x0][0x338], 0x1 ;  /* 0x0000ce0002127a11 */ /* 0x000fc800078008ff */
[----:B------:R-:W-:-:S05]  /*1b40*/  LEA.HI.X R19, R2, c[0x0][0x33c], R3, 0x1, P0 ;  /* 0x0000cf0002137a11 */ /* 0x000fca00000f0c03 */
[----:B--2---:R2:W-:Y:S04]  /*1b50*/  STG.E.128 [R18.64], R12 ;  /* 0x0000000c12007986 */ /* 0x0045e8000c101d18 */
.L_x_412:
[----:B------:R-:W-:Y:S05]  /*1b60*/  BSYNC B0 ;  /* 0x0000000000007941 */ /* 0x000fea0003800000 */
.L_x_411:
[----:B------:R-:W-:Y:S05]  /*1b70*/  @P1 EXIT ;  /* 0x000000000000194d */ /* 0x000fea0003800000 */
[----:B------:R-:W-:Y:S01]  /*1b80*/  IADD3 R5, P0, R4, 0x20, RZ ;  /* 0x0000002004057810 */ /* 0x000fe20007f1e0ff */
[----:B------:R-:W-:Y:S01]  /*1b90*/  IMAD.MOV.U32 R2, RZ, RZ, R20 ;  /* 0x000000ffff027224 */ /* 0x000fe200078e0014 */
        /* <DEDUP_REMOVED lines=8> */
[----:B-1----:R-:W-:Y:S01]  /*1c20*/  STG.E.128 [R4.64], R8 ;  /* 0x0000000804007986 */ /* 0x002fe2000c101d18 */
[----:B------:R-:W-:Y:S05]  /*1c30*/  EXIT ;  /* 0x000000000000794d */ /* 0x000fea0003800000 */
.L_x_413:
        /* <DEDUP_REMOVED lines=12> */
.L_x_1259:


//--------------------- .text._ZN5flash44flash_bwd_dq_dk_dv_loop_seqk_parallel_kernelI23Flash_bwd_kernel_traitsILi64ELi64ELi128ELi8ELi2ELi4ELi4ELb1ELb0EN7cutlass10bfloat16_tE19Flash_kernel_traitsILi64ELi64ELi128ELi8ES3_EELb1ELb1ELb0ELb0ELb0ELb0ELb0EEEvNS_16Flash_bwd_paramsE --------------------------
	.section	.text._ZN5flash44flash_bwd_dq_dk_dv_loop_seqk_parallel_kernelI23Flash_bwd_kernel_traitsILi64ELi64ELi128ELi8ELi2ELi4ELi4ELb1ELb0EN7cutlass10bfloat16_tE19Flash_kernel_traitsILi64ELi64ELi128ELi8ES3_EELb1ELb1ELb0ELb0ELb0ELb0ELb0EEEvNS_16Flash_bwd_paramsE,"ax",@progbits
	.sectioninfo	@"SHI_REGISTERS=255"
	.align	128
        .global         _ZN5flash44flash_bwd_dq_dk_dv_loop_seqk_parallel_kernelI23Flash_bwd_kernel_traitsILi64ELi64ELi128ELi8ELi2ELi4ELi4ELb1ELb0EN7cutlass10bfloat16_tE19Flash_kernel_traitsILi64ELi64ELi128ELi8ES3_EELb1ELb1ELb0ELb0ELb0ELb0ELb0EEEvNS_16Flash_bwd_paramsE
        .type           _ZN5flash44flash_bwd_dq_dk_dv_loop_seqk_parallel_kernelI23Flash_bwd_kernel_traitsILi64ELi64ELi128ELi8ELi2ELi4ELi4ELb1ELb0EN7cutlass10bfloat16_tE19Flash_kernel_traitsILi64ELi64ELi128ELi8ES3_EELb1ELb1ELb0ELb0ELb0ELb0ELb0EEEvNS_16Flash_bwd_paramsE,@function
        .size           _ZN5flash44flash_bwd_dq_dk_dv_loop_seqk_parallel_kernelI23Flash_bwd_kernel_traitsILi64ELi64ELi128ELi8ELi2ELi4ELi4ELb1ELb0EN7cutlass10bfloat16_tE19Flash_kernel_traitsILi64ELi64ELi128ELi8ES3_EELb1ELb1ELb0ELb0ELb0ELb0ELb0EEEvNS_16Flash_bwd_paramsE,(.L_x_1260 - _ZN5flash44flash_bwd_dq_dk_dv_loop_seqk_parallel_kernelI23Flash_bwd_kernel_traitsILi64ELi64ELi128ELi8ELi2ELi4ELi4ELb1ELb0EN7cutlass10bfloat16_tE19Flash_kernel_traitsILi64ELi64ELi128ELi8ES3_EELb1ELb1ELb0ELb0ELb0ELb0ELb0EEEvNS_16Flash_bwd_paramsE)
        .other          _ZN5flash44flash_bwd_dq_dk_dv_loop_seqk_parallel_kernelI23Flash_bwd_kernel_traitsILi64ELi64ELi128ELi8ELi2ELi4ELi4ELb1ELb0EN7cutlass10bfloat16_tE19Flash_kernel_traitsILi64ELi64ELi128ELi8ES3_EELb1ELb1ELb0ELb0ELb0ELb0ELb0EEEvNS_16Flash_bwd_paramsE,@"STO_CUDA_ENTRY STV_DEFAULT"
_ZN5flash44flash_bwd_dq_dk_dv_loop_seqk_parallel_kernelI23Flash_bwd_kernel_traitsILi64ELi64ELi128ELi8ELi2ELi4ELi4ELb1ELb0EN7cutlass10bfloat16_tE19Flash_kernel_traitsILi64ELi64ELi128ELi8ES3_EELb1ELb1ELb0ELb0ELb0ELb0ELb0EEEvNS_16Flash_bwd_paramsE:
.text._ZN5flash44flash_bwd_dq_dk_dv_loop_seqk_parallel_kernelI23Flash_bwd_kernel_traitsILi64ELi64ELi128ELi8ELi2ELi4ELi4ELb1ELb0EN7cutlass10bfloat16_tE19Flash_kernel_traitsILi64ELi64ELi128ELi8ES3_EELb1ELb1ELb0ELb0ELb0ELb0ELb0EEEvNS_16Flash_bwd_paramsE:
        /* <DEDUP_REMOVED lines=14> */
[----:B-1----:R-:W-:-:S04]  /*00e0*/  SHF.R.S32.HI R4, RZ, 0x1f, R11 ;  /* 0x0000001fff047819 */ /* 0x002fc8000001140b */
[CC--:B------:R-:W-:Y:S02]  /*00f0*/  LEA.HI R2, R4.reuse, R11.reuse, RZ, 0x5 ;  /* 0x0000000b04027211 */ /* 0x0c0fe400078f28ff */
[CC--:B------:R-:W-:Y:S02]  /*0100*/  LEA.HI R13, R4.reuse, R11.reuse, RZ, 0x3 ;  /* 0x0000000b040d7211 */ /* 0x0c0fe400078f18ff */
[-C--:B------:R-:W-:Y:S02]  /*0110*/  LEA.HI R0, R4, R11.reuse, RZ, 0x2 ;  /* 0x0000000b04007211 */ /* 0x080fe400078f10ff */
[----:B------:R-:W-:Y:S02]  /*0120*/  LOP3.LUT R5, R2, 0xffffffe0, RZ, 0xc0, !PT ;  /* 0xffffffe002057812 */ /* 0x000fe400078ec0ff */
[----:B------:R-:W-:Y:S02]  /*0130*/  LOP3.LUT R6, R13, 0xfffffff8, RZ, 0xc0, !PT ;  /* 0xfffffff80d067812 */ /* 0x000fe400078ec0ff */
[CC--:B------:R-:W-:Y:S01]  /*0140*/  LEA.HI R235, R4.reuse, R11.reuse, RZ, 0x6 ;  /* 0x0000000b04eb7211 */ /* 0x0c0fe200078f30ff */
[C---:B------:R-:W-:Y:S01]  /*0150*/  IMAD.IADD R12, R11.reuse, 0x1, -R5 ;  /* 0x000000010b0c7824 */ /* 0x040fe200078e0a05 */
[CC--:B------:R-:W-:Y:S01]  /*0160*/  LEA.HI R3, R4.reuse, R11.reuse, RZ, 0x4 ;  /* 0x0000000b04037211 */ /* 0x0c0fe200078f20ff */
[----:B------:R-:W-:Y:S01]  /*0170*/  IMAD.IADD R5, R11, 0x1, -R6 ;  /* 0x000000010b057824 */ /* 0x000fe200078e0a06 */
[----:B------:R-:W-:-:S02]  /*0180*/  LEA.HI R15, R4, R11, RZ, 0x7 ;  /* 0x0000000b040f7211 */ /* 0x000fc400078f38ff */
[----:B------:R-:W-:Y:S01]  /*0190*/  LOP3.LUT R4, R0, 0x7ffffffc, RZ, 0xc0, !PT ;  /* 0x7ffffffc00047812 */ /* 0x000fe200078ec0ff */
[----:B------:R-:W-:Y:S01]  /*01a0*/  IMAD.SHL.U32 R210, R5, 0x8, RZ ;  /* 0x0000000805d27824 */ /* 0x000fe200078e00ff */
[--C-:B------:R-:W-:Y:S02]  /*01b0*/  SHF.R.S32.HI R8, RZ, 0x2, R0.reuse ;  /* 0x00000002ff087819 */ /* 0x100fe40000011400 */
[----:B------:R-:W-:Y:S01]  /*01c0*/  SHF.R.S32.HI R6, RZ, 0x1f, R0 ;  /* 0x0000001fff067819 */ /* 0x000fe20000011400 */
[----:B------:R-:W-:Y:S01]  /*01d0*/  IMAD.IADD R16, R11, 0x1, -R4 ;  /* 0x000000010b107824 */ /* 0x000fe200078e0a04 */
[--C-:B------:R-:W-:Y:S02]  /*01e0*/  SHF.R.S32.HI R0, RZ, 0x5, R2.reuse ;  /* 0x00000005ff007819 */ /* 0x100fe40000011402 */
[----:B------:R-:W-:Y:S02]  /*01f0*/  SHF.R.S32.HI R4, RZ, 0x1f, R2 ;  /* 0x0000001fff047819 */ /* 0x000fe40000011402 */
[----:B------:R-:W-:-:S02]  /*0200*/  LOP3.LUT R7, R3, 0xfffffff0, RZ, 0xc0, !PT ;  /* 0xfffffff003077812 */ /* 0x000fc400078ec0ff */
[-C--:B------:R-:W-:Y:S02]  /*0210*/  LEA.HI R9, R2, R0.reuse, RZ, 0x1 ;  /* 0x0000000002097211 */ /* 0x080fe400078f08ff */
[----:B------:R-:W-:Y:S01]  /*0220*/  SHF.R.S32.HI R218, RZ, 0x3, R13 ;  /* 0x00000003ffda7819 */ /* 0x000fe2000001140d */
[----:B------:R-:W-:Y:S01]  /*0230*/  IMAD.IADD R11, R11, 0x1, -R7 ;  /* 0x000000010b0b7824 */ /* 0x000fe200078e0a07 */
[----:B------:R-:W-:Y:S02]  /*0240*/  LEA.HI R2, R4, R0, RZ, 0x2 ;  /* 0x0000000004027211 */ /* 0x000fe400078f10ff */
[----:B------:R-:W-:Y:S01]  /*0250*/  SHF.R.S32.HI R7, RZ, 0x4, R3 ;  /* 0x00000004ff077819 */ /* 0x000fe20000011403 */
[----:B------:R-:W-:Y:S01]  /*0260*/  IMAD.SHL.U32 R10, R218, 0x40, RZ ;  /* 0x00000040da0a7824 */ /* 0x000fe200078e00ff */
[----:B------:R-:W-:Y:S02]  /*0270*/  LEA.HI R4, R6, R8, RZ, 0x3 ;  /* 0x0000000806047211 */ /* 0x000fe400078f18ff */
[----:B------:R-:W-:-:S02]  /*0280*/  LOP3.LUT R9, R9, 0xfffffffe, RZ, 0xc0, !PT ;  /* 0xfffffffe09097812 */ /* 0x000fc400078ec0ff */
[----:B------:R-:W-:Y:S02]  /*0290*/  LOP3.LUT R2, R2, 0xfffffffc, RZ, 0xc0, !PT ;  /* 0xfffffffc02027812 */ /* 0x000fe400078ec0ff */
[----:B------:R-:W-:Y:S01]  /*02a0*/  LEA.HI R6, R3, R7, RZ, 0x1 ;  /* 0x0000000703067211 */ /* 0x000fe200078f08ff */
[----:B------:R-:W-:Y:S01]  /*02b0*/  IMAD.IADD R238, R0, 0x1, -R9 ;  /* 0x0000000100ee7824 */ /* 0x000fe200078e0a09 */
[----:B------:R-:W-:Y:S01]  /*02c0*/  LOP3.LUT R3, R4, 0xfffffff8, RZ, 0xc0, !PT ;  /* 0xfffffff804037812 */ /* 0x000fe200078ec0ff */
[----:B------:R-:W-:Y:S01]  /*02d0*/  IMAD.IADD R168, R0, 0x1, -R2 ;  /* 0x0000000100a87824 */ /* 0x000fe200078e0a02 */
[----:B------:R-:W-:Y:S01]  /*02e0*/  LOP3.LUT R0, R10, 0x1c0, RZ, 0xc0, !PT ;  /* 0x000001c00a007812 */ /* 0x000fe200078ec0ff */
[----:B------:R-:W-:Y:S01]  /*02f0*/  IMAD.SHL.U32 R10, R16, 0x2, RZ ;  /* 0x00000002100a7824 */ /* 0x000fe200078e00ff */
[----:B------:R-:W-:Y:S01]  /*0300*/  LOP3.LUT R4, R6, 0xfffffffe, RZ, 0xc0, !PT ;  /* 0xfffffffe06047812 */ /* 0x000fe200078ec0ff */
[----:B------:R-:W-:Y:S01]  /*0310*/  IMAD.IADD R8, R8, 0x1, -R3 ;  /* 0x0000000108087824 */ /* 0x000fe200078e0a03 */
[----:B------:R-:W-:-:S02]  /*0320*/  SHF.R.U32.HI R3, RZ, 0x3, R0 ;  /* 0x00000003ff037819 */ /* 0x000fc40000011600 */
[----:B------:R-:W-:Y:S01]  /*0330*/  LOP3.LUT R2, R0, 0x38, R210, 0xf8, !PT ;  /* 0x0000003800027812 */ /* 0x000fe200078ef8d2 */
[----:B------:R-:W-:Y:S01]  /*0340*/  IMAD.IADD R14, R7, 0x1, -R4 ;  /* 0x00000001070e7824 */ /* 0x000fe200078e0a04 */
[----:B------:R-:W-:Y:S01]  /*0350*/  SHF.R.S32.HI R4, RZ, 0x1f, R12 ;  /* 0x0000001fff047819 */ /* 0x000fe2000001140c */
[----:B------:R-:W-:Y:S01]  /*0360*/  IMAD.SHL.U32 R0, R5, 0x40, RZ ;  /* 0x0000004005007824 */ /* 0x000fe200078e00ff */
[----:B------:R-:W-:Y:S01]  /*0370*/  LOP3.LUT R236, R2, R3, RZ, 0x3c, !PT ;  /* 0x0000000302ec7212 */ /* 0x000fe200078e3cff */
[----:B------:R-:W-:Y:S01]  /*0380*/  IMAD.SHL.U32 R2, R168, 0x10, RZ ;  /* 0x00000010a8027824 */ /* 0x000fe200078e00ff */
[----:B------:R-:W-:Y:S02]  /*0390*/  SHF.R.S32.HI R3, RZ, 0x1f, R11 ;  /* 0x0000001fff037819 */ /* 0x000fe4000001140b */
[----:B------:R-:W-:Y:S02]  /*03a0*/  LEA.HI R215, R4, R12, RZ, 0x2 ;  /* 0x0000000c04d77211 */ /* 0x000fe400078f10ff */
[----:B------:R-:W-:-:S02]  /*03b0*/  LOP3.LUT R0, R0, 0x1c0, RZ, 0xc0, !PT ;  /* 0x000001c000007812 */ /* 0x000fc400078ec0ff */
[----:B------:R-:W-:Y:S02]  /*03c0*/  LEA.HI R12, R3, R11, RZ, 0x3 ;  /* 0x0000000b030c7211 */ /* 0x000fe400078f18ff */
[C---:B------:R-:W-:Y:S02]  /*03d0*/  LOP3.LUT P4, RZ, R5.reuse, 0x2, RZ, 0xc0, !PT ;  /* 0x0000000205ff7812 */ /* 0x040fe4000788c0ff */
[----:B------:R-:W-:Y:S02]  /*03e0*/  LOP3.LUT P3, RZ, R5, 0x4, RZ, 0xc0, !PT ;  /* 0x0000000405ff7812 */ /* 0x000fe4000786c0ff */
[----:B------:R-:W-:Y:S01]  /*03f0*/  LOP3.LUT R6, R0, 0x30, R2, 0xf8, !PT ;  /* 0x0000003000067812 */ /* 0x000fe200078ef802 */
[----:B------:R-:W-:Y:S01]  /*0400*/  IMAD.SHL.U32 R2, R14, 0x200, RZ ;  /* 0x000002000e027824 */ /* 0x000fe200078e00ff */
[----:B------:R-:W-:Y:S02]  /*0410*/  LOP3.LUT R5, R12, 0xfffffff8, RZ, 0xc0, !PT ;  /* 0xfffffff80c057812 */ /* 0x000fe400078ec0ff */
[----:B------:R-:W-:-:S02]  /*0420*/  SHF.R.S32.HI R235, RZ, 0x6, R235 ;  /* 0x00000006ffeb7819 */ /* 0x000fc400000114eb */
[----:B------:R-:W-:Y:S01]  /*0430*/  LOP3.LUT R3, R0, 0x8, R13, 0xf8, !PT ;  /* 0x0000000800037812 */ /* 0x000fe200078ef80d */
[----:B------:R-:W-:Y:S01]  /*0440*/  IMAD.IADD R11, R11, 0x1, -R5 ;  /* 0x000000010b0b7824 */ /* 0x000fe200078e0a05 */
[----:B------:R-:W-:Y:S01]  /*0450*/  SHF.R.U32.HI R4, RZ, 0x3, R0 ;  /* 0x00000003ff047819 */ /* 0x000fe20000011600 */
[----:B------:R-:W-:Y:S01]  /*0460*/  IMAD R236, R235, 0x200, R236 ;  /* 0x00000200ebec7824 */ /* 0x000fe200078e02ec */
[----:B------:R-:W-:Y:S02]  /*0470*/  LOP3.LUT R6, R6, 0x8, R13, 0xf8, !PT ;  /* 0x0000000806067812 */ /* 0x000fe400078ef80d */
[----:B------:R-:W-:Y:S01]  /*0480*/  LOP3.LUT R0, R3, R4, RZ, 0x3c, !PT ;  /* 0x0000000403007212 */ /* 0x000fe200078e3cff */
[----:B------:R-:W-:Y:S01]  /*0490*/  IMAD R3, R235, 0x800, R2 ;  /* 0x00000800eb037824 */ /* 0x000fe200078e0202 */
[----:B------:R-:W-:Y:S02]  /*04a0*/  SHF.R.S32.HI R5, RZ, 0x7, R15 ;  /* 0x00000007ff057819 */ /* 0x000fe4000001140f */
[----:B------:R-:W-:Y:S01]  /*04b0*/  LOP3.LUT R7, R8, 0x1, RZ, 0xc0, !PT ;  /* 0x0000000108077812 */ /* 0x000fe200078ec0ff */
[----:B------:R-:W-:Y:S01]  /*04c0*/  IMAD.IADD R0, R3, 0x1, R0 ;  /* 0x0000000103007824 */ /* 0x000fe200078e0200 */
[----:B------:R-:W-:Y:S01]  /*04d0*/  LOP3.LUT R4, R2, R6, R4, 0xf6, !PT ;  /* 0x0000000602047212 */ /* 0x000fe200078ef604 */
[----:B------:R-:W-:Y:S01]  /*04e0*/  IMAD.SHL.U32 R2, R8, 0x40, RZ ;  /* 0x0000004008027824 */ /* 0x000fe200078e00ff */
[----:B------:R-:W-:Y:S01]  /*04f0*/  ISETP.NE.U32.AND P0, PT, R7, 0x1, PT ;  /* 0x000000010700780c */ /* 0x000fe20003f05070 */
[----:B------:R-:W-:Y:S01]  /*0500*/  IMAD.SHL.U32 R3, R5, 0x8, RZ ;  /* 0x0000000805037824 */ /* 0x000fe200078e00ff */
[----:B------:R-:W-:Y:S01]  /*0510*/  SHF.R.S32.HI R215, RZ, 0x2, R215 ;  /* 0x00000002ffd77819 */ /* 0x000fe200000114d7 */
[----:B------:R-:W-:Y:S01]  /*0520*/  IMAD.SHL.U32 R7, R235, 0x20, RZ ;  /* 0x00000020eb077824 */ /* 0x000fe200078e00ff */
[----:B------:R-:W-:Y:S01]  /*0530*/  LOP3.LUT R2, R2, 0x1c0, RZ, 0xc0, !PT ;  /* 0x000001c002027812 */ /* 0x000fe200078ec0ff */
[----:B------:R-:W-:Y:S01]  /*0540*/  IMAD.SHL.U32 R6, R14, 0x10, RZ ;  /* 0x000000100e067824 */ /* 0x000fe200078e00ff */
[----:B------:R-:W-:Y:S01]  /*0550*/  LOP3.LUT R3, R3, 0x8, RZ, 0xc0, !PT ;  /* 0x0000000803037812 */ /* 0x000fe200078ec0ff */
[----:B------:R-:W-:Y:S01]  /*0560*/  IMAD R9, R5, 0x1000, R10 ;  /* 0x0000100005097824 */ /* 0x000fe200078e020a */
[----:B------:R-:W-:Y:S01]  /*0570*/  SHF.R.U32.HI R5, RZ, 0x3, R2 ;  /* 0x00000003ff057819 */ /* 0x000fe20000011602 */
[----:B------:R-:W-:Y:S01]  /*0580*/  IMAD R215, R238, 0x10, R215 ;  /* 0x00000010eed77824 */ /* 0x000fe200078e02d7 */
[----:B------:R-:W-:Y:S01]  /*0590*/  LOP3.LUT R7, R2, 0x20, R7, 0xf8, !PT ;  /* 0x0000002002077812 */ /* 0x000fe200078ef807 */
[----:B------:R-:W-:Y:S01]  /*05a0*/  IMAD.SHL.U32 R174, R0, 0x2, RZ ;  /* 0x0000000200ae7824 */ /* 0x000fe200078e00ff */
[----:B------:R-:W-:Y:S01]  /*05b0*/  R2P PR, R8, 0x6 ;  /* 0x0000000608007804 */ /* 0x000fe20000000000 */
[----:B------:R-:W-:Y:S01]  /*05c0*/  IMAD.SHL.U32 R8, R11, 0x40, RZ ;  /* 0x000000400b087824 */ /* 0x000fe200078e00ff */
[----:B------:R-:W-:-:S02]  /*05d0*/  LOP3.LUT R11, R3, 0x10, R6, 0xf8, !PT ;  /* 0x00000010030b7812 */ /* 0x000fc400078ef806 */
[----:B------:R-:W-:Y:S01]  /*05e0*/  LOP3.LUT R13, R5, R2, R3, 0x1e, !PT ;  /* 0x00000002050d7212 */ /* 0x000fe200078e1e03 */
[----:B------:R-:W-:Y:S01]  /*05f0*/  IMAD R2, R238, 0x400, R9 ;  /* 0x00000400ee027824 */ /* 0x000fe200078e0209 */
[----:B------:R-:W-:Y:S01]  /*0600*/  LOP3.LUT R6, R7, R5, RZ, 0x3c, !PT ;  /* 0x0000000507067212 */ /* 0x000fe200078e3cff */
[----:B------:R-:W-:Y:S01]  /*0610*/  IMAD.SHL.U32 R7, R12, 0x40, RZ ;  /* 0x000000400c077824 */ /* 0x000fe200078e00ff */
[----:B------:R-:W-:Y:S01]  /*0620*/  LOP3.LUT R3, R8, 0x1c0, RZ, 0xc0, !PT ;  /* 0x000001c008037812 */ /* 0x000fe200078ec0ff */
[----:B------:R-:W-:Y:S01]  /*0630*/  IMAD.SHL.U32 R8, R14, 0x8, RZ ;  /* 0x000000080e087824 */ /* 0x000fe200078e00ff */
[----:B------:R-:W-:Y:S01]  /*0640*/  SEL R195, R195, 0x10, !P0 ;  /* 0x00000010c3c37807 */ /* 0x000fe20004000000 */
[----:B------:R-:W-:Y:S01]  /*0650*/  IMAD.IADD R201, R6, 0x1, R2 ;  /* 0x0000000106c97824 */ /* 0x000fe200078e0202 */
[----:B------:R-:W-:Y:S01]  /*0660*/  SHF.R.U32.HI R5, RZ, 0x3, R3 ;  /* 0x00000003ff057819 */ /* 0x000fe20000011603 */
[----:B------:R-:W-:Y:S01]  /*0670*/  IMAD R6, R168, 0x400, R10 ;  /* 0x00000400a8067824 */ /* 0x000fe200078e020a */
[----:B------:R-:W-:Y:S01]  /*0680*/  LOP3.LUT R8, R3, 0x8, R8, 0xf8, !PT ;  /* 0x0000000803087812 */ /* 0x000fe200078ef808 */
[----:B------:R-:W-:Y:S01]  /*0690*/  IMAD.SHL.U32 R201, R201, 0x2, RZ ;  /* 0x00000002c9c97824 */ /* 0x000fe200078e00ff */
[----:B------:R-:W-:Y:S01]  /*06a0*/  LOP3.LUT R2, R7, 0xfffffe00, RZ, 0xc0, !PT ;  /* 0xfffffe0007027812 */ /* 0x000fe200078ec0ff */
[----:B------:R-:W-:Y:S01]  /*06b0*/  IMAD.IADD R6, R6, 0x1, R13 ;  /* 0x0000000106067824 */ /* 0x000fe200078e020d */
[----:B------:R-:W-:Y:S01]  /*06c0*/  LOP3.LUT R3, R5, R11, R3, 0x1e, !PT ;  /* 0x0000000b05037212 */ /* 0x000fe200078e1e03 */
[----:B------:R-:W-:Y:S01]  /*06d0*/  IMAD.IADD R202, R201, 0x1, R195 ;  /* 0x00000001c9ca7824 */ /* 0x000fe200078e02c3 */
[----:B------:R-:W-:Y:S01]  /*06e0*/  LOP3.LUT R5, R8, R5, RZ, 0x3c, !PT ;  /* 0x0000000508057212 */ /* 0x000fe200078e3cff */
[--C-:B------:R-:W-:Y:S01]  /*06f0*/  IMAD R177, R238, 0x400, R2.reuse ;  /* 0x00000400eeb17824 */ /* 0x100fe200078e0202 */
[----:B------:R-:W-:Y:S01]  /*0700*/  LEA R241, R6, 0x6000, 0x1 ;  /* 0x0000600006f17811 */ /* 0x000fe200078e08ff */
[----:B------:R-:W-:Y:S01]  /*0710*/  IMAD R168, R168, 0x400, R2 ;  /* 0x00000400a8a87824 */ /* 0x000fe200078e0202 */
[----:B------:R-:W-:Y:S01]  /*0720*/  LOP3.LUT R176, R3, R2, RZ, 0xfc, !PT ;  /* 0x0000000203b07212 */ /* 0x000fe200078efcff */
[----:B------:R-:W-:Y:S01]  /*0730*/  IMAD.IADD R177, R177, 0x1, R5 ;  /* 0x00000001b1b17824 */ /* 0x000fe200078e0205 */
[----:B------:R-:W-:Y:S01]  /*0740*/  IADD3 R17, R241, 0x420, RZ ;  /* 0x00000420f1117810 */ /* 0x000fe20007ffe0ff */
[----:B------:R-:W-:Y:S01]  /*0750*/  IMAD.IADD R168, R5, 0x1, R168 ;  /* 0x0000000105a87824 */ /* 0x000fe200078e02a8 */
[C---:B------:R-:W-:Y:S01]  /*0760*/  @P1 IADD3 R17, R241.reuse, 0x3e0, RZ ;  /* 0x000003e0f1111810 */ /* 0x040fe20007ffe0ff */
[----:B------:R-:W-:Y:S01]  /*0770*/  IMAD.MOV.U32 R5, RZ, RZ, 0x20 ;  /* 0x00000020ff057424 */ /* 0x000fe200078e00ff */
[C---:B------:R-:W-:Y:S01]  /*0780*/  IADD3 R242, R241.reuse, 0x40, RZ ;  /* 0x00000040f1f27810 */ /* 0x040fe20007ffe0ff */
[----:B------:R-:W-:Y:S01]  /*0790*/  IMAD.MOV.U32 R2, RZ, RZ, 0x40 ;  /* 0x00000040ff027424 */ /* 0x000fe200078e00ff */
[----:B------:R-:W-:Y:S01]  /*07a0*/  @P2 IADD3 R242, R241, -0x40, RZ ;  /* 0xffffffc0f1f22810 */ /* 0x000fe20007ffe0ff */
[----:B------:R1:W-:Y:S01]  /*07b0*/  STL [R1], R17 ;  /* 0x0000001101007387 */ /* 0x0003e20000100800 */
[----:B------:R-:W-:Y:S01]  /*07c0*/  SEL R172, R5, 0xffffffe0, !P4 ;  /* 0xffffffe005ac7807 */ /* 0x000fe20006000000 */
[----:B------:R-:W-:Y:S01]  /*07d0*/  IMAD.SHL.U32 R3, R4, 0x2, RZ ;  /* 0x0000000204037824 */ /* 0x000fe200078e00ff */
[----:B------:R-:W-:-:S02]  /*07e0*/  SEL R2, R2, 0xffffffc0, !P3 ;  /* 0xffffffc002027807 */ /* 0x000fc40005800000 */
[----:B------:R-:W-:Y:S01]  /*07f0*/  SEL R5, R5, 0xffffffe0, !P1 ;  /* 0xffffffe005057807 */ /* 0x000fe20004800000 */
[----:B------:R-:W-:Y:S01]  /*0800*/  IMAD R173, R0, 0x2, R172 ;  /* 0x0000000200ad7824 */ /* 0x000fe200078e02ac */
[----:B------:R-:W-:Y:S01]  /*0810*/  LEA R168, R168, 0xa000, 0x1 ;  /* 0x0000a000a8a87811 */ /* 0x000fe200078e08ff */
[----:B------:R-:W-:Y:S02]  /*0820*/  IMAD R171, R0, 0x2, R2 ;  /* 0x0000000200ab7824 */ /* 0x000fe400078e0202 */
[----:B------:R-:W-:Y:S02]  /*0830*/  IMAD.IADD R200, R201, 0x1, R5 ;  /* 0x00000001c9c87824 */ /* 0x000fe400078e0205 */
[----:B------:R-:W-:Y:S02]  /*0840*/  IMAD.IADD R172, R172, 0x1, R171 ;  /* 0x00000001acac7824 */ /* 0x000fe400078e02ab */
[----:B------:R-:W-:Y:S02]  /*0850*/  IMAD.IADD R244, R5, 0x1, R241 ;  /* 0x0000000105f47824 */ /* 0x000fe400078e02f1 */
[----:B------:R-:W-:-:S02]  /*0860*/  IMAD.IADD R195, R195, 0x1, R200 ;  /* 0x00000001c3c37824 */ /* 0x000fc400078e02c8 */
[----:B--2---:R-:W-:Y:S02]  /*0870*/  IMAD.IADD R243, R5, 0x1, R242 ;  /* 0x0000000105f37824 */ /* 0x004fe400078e02f2 */
.L_x_482:
        /* <DEDUP_REMOVED lines=19> */
[----:B------:R-:W-:-:S05]  /*09b0*/  @P3 IADD3.X R7, R8, c[0x0][0x254], RZ, P0, !PT ;  /* 0x0000950008073a10 */ /* 0x000fca00007fe4ff */
        /* <DEDUP_REMOVED lines=10> */
[----:B--2---:R-:W2:Y:S02]  /*0a60*/  @P4 LDG.E R2, [R4.64+0x4] ;  /* 0x0000040804024981 */ /* 0x004ea4000c1e1900 */
[----:B--2--5:R-:W-:-:S06]  /*0a70*/  @P4 IADD3 R2, R2, -R239, RZ ;  /* 0x800000ef02024210 */ /* 0x024fcc0007ffe0ff */
[----:B------:R2:W5:Y:S02]  /*0a80*/  @!P4 LDG.E R2, [R4.64] ;  /* 0x000000080402c981 */ /* 0x000564000c1e1900 */
.L_x_414:
[----:B--2---:R-:W-:-:S04]  /*0a90*/  ISETP.NE.U32.AND P1, PT, RZ, c[0x0][0x258], PT ;  /* 0x00009600ff007a0c */ /* 0x004fc80003f25070 */
        /* <DEDUP_REMOVED lines=31> */
[----:B-1----:R-:W-:Y:S01]  /*0c90*/  SHF.R.S32.HI R17, RZ, 0x1f, R10 ;  /* 0x0000001fff117819 */ /* 0x002fe2000001140a */
        /* <DEDUP_REMOVED lines=12> */
.L_x_416:
        /* <DEDUP_REMOVED lines=15> */
.L_x_417:
[----:B------:R-:W-:Y:S01]  /*0e50*/  IABS R11, c[0x0][0x1c8] ;  /* 0x00007200000b7a13 */ /* 0x000fe20000000000 */
[----:B------:R-:W1:Y:S01]  /*0e60*/  S2R R35, SR_CTAID.Z ;  /* 0x0000000000237919 */ /* 0x000e620000002700 */
[----:B------:R-:W2:Y:S01]  /*0e70*/  LDC.U8 R16, c[0x0][0x328] ;  /* 0x0000ca00ff107b82 */ /* 0x000ea20000000000 */
[----:B------:R-:W-:Y:S01]  /*0e80*/  IMAD.MOV.U32 R14, RZ, RZ, c[0x0][0x224] ;  /* 0x00008900ff0e7624 */ /* 0x000fe200078e00ff */
[----:B------:R-:W3:Y:S01]  /*0e90*/  I2F.RP R4, R11 ;  /* 0x0000000b00047306 */ /* 0x000ee20000209400 */
[C---:B------:R-:W-:Y:S01]  /*0ea0*/  @P1 IMAD.WIDE.U32 R6, R0.reuse, c[0x0][0x370], RZ ;  /* 0x0000dc0000061a25 */ /* 0x040fe200078e00ff */
[----:B------:R-:W4:Y:S02]  /*0eb0*/  S2R R19, SR_CTAID.X ;  /* 0x0000000000137919 */ /* 0x000f240000002500 */
[----:B------:R-:W-:Y:S01]  /*0ec0*/  SHF.R.S32.HI R14, RZ, 0x1f, R14 ;  /* 0x0000001fff0e7819 */ /* 0x000fe2000001140e */
[----:B------:R-:W-:Y:S01]  /*0ed0*/  @P1 IMAD R13, R0, c[0x0][0x374], R7 ;  /* 0x0000dd00000d1a24 */ /* 0x000fe200078e0207 */
[----:B------:R-:W-:Y:S01]  /*0ee0*/  @P1 MOV R12, R6 ;  /* 0x00000006000c1202 */ /* 0x000fe20000000f00 */
[----:B------:R-:W-:Y:S01]  /*0ef0*/  @!P1 IMAD.WIDE.U32 R6, R252, c[0x0][0x368], RZ ;  /* 0x0000da00fc069a25 */ /* 0x000fe200078e00ff */
[----:B------:R-:W5:Y:S03]  /*0f00*/  LDC.U8 R25, c[0x0][0x3d0] ;  /* 0x0000f400ff197b82 */ /* 0x000f660000000000 */
[----:B------:R-:W-:-:S02]  /*0f10*/  IMAD.MOV.U32 R31, RZ, RZ, c[0x0][0x22c] ;  /* 0x00008b00ff1f7624 */ /* 0x000fc400078e00ff */
[----:B------:R-:W-:Y:S02]  /*0f20*/  @!P1 IMAD.MOV.U32 R12, RZ, RZ, R6 ;  /* 0x000000ffff0c9224 */ /* 0x000fe400078e0006 */
[----:B------:R-:W-:Y:S01]  /*0f30*/  IMAD.WIDE R20, R31, c[0x0][0x1c0], RZ ;  /* 0x000070001f147a25 */ /* 0x000fe200078e02ff */
[----:B---3--:R-:W3:Y:S01]  /*0f40*/  MUFU.RCP R4, R4 ;  /* 0x0000000400047308 */ /* 0x008ee20000001000 */
[----:B-1----:R-:W-:Y:S02]  /*0f50*/  IABS R8, R35 ;  /* 0x0000002300087213 */ /* 0x002fe40000000000 */
[----:B------:R-:W-:Y:S02]  /*0f60*/  LOP3.LUT R9, R35, c[0x0][0x1c8], RZ, 0x3c, !PT ;  /* 0x0000720023097a12 */ /* 0x000fe400078e3cff */
[----:B--2---:R-:W-:Y:S02]  /*0f70*/  ISETP.NE.AND P3, PT, R16, RZ, PT ;  /* 0x000000ff1000720c */ /* 0x004fe40003f65270 */
        /* <DEDUP_REMOVED lines=20> */
[----:B------:R-:W-:Y:S02]  /*10c0*/  IMAD.SHL.U32 R8, R252, 0x80, RZ ;  /* 0x00000080fc087824 */ /* 0x000fe400078e00ff */
[-C--:B------:R-:W-:Y:S01]  /*10d0*/  IMAD R6, R21, R14.reuse, RZ ;  /* 0x0000000e15067224 */ /* 0x080fe200078e02ff */
[----:B------:R-:W-:Y:S01]  /*10e0*/  IADD3 R5, R15, R5, RZ ;  /* 0x000000050f057210 */ /* 0x000fe20007ffe0ff */
[----:B------:R-:W-:Y:S01]  /*10f0*/  IMAD.WIDE.U32 R14, R20, R14, RZ ;  /* 0x0000000e140e7225 */ /* 0x000fe200078e00ff */
[----:B------:R-:W-:-:S03]  /*1100*/  SEL R8, R8, RZ, P2 ;  /* 0x000000ff08087207 */ /* 0x000fc60001000000 */
[----:B------:R-:W-:Y:S01]  /*1110*/  @!P5 IADD3 R4, R4, -R11, RZ ;  /* 0x8000000b0404d210 */ /* 0x000fe20007ffe0ff */
[----:B------:R-:W-:Y:S01]  /*1120*/  IMAD R5, R20, R5, R6 ;  /* 0x0000000514057224 */ /* 0x000fe200078e0206 */
[----:B------:R-:W-:Y:S01]  /*1130*/  IADD3 R8, P2, R10, R8, RZ ;  /* 0x000000080a087210 */ /* 0x000fe20007f5e0ff */
[----:B------:R-:W-:Y:S01]  /*1140*/  IMAD.WIDE.U32 R6, R20, R0, RZ ;  /* 0x0000000014067225 */ /* 0x000fe200078e00ff */
[----:B------:R-:W-:Y:S02]  /*1150*/  ISETP.GE.U32.AND P6, PT, R4, R11, PT ;  /* 0x0000000b0400720c */ /* 0x000fe40003fc6070 */
[----:B------:R-:W-:Y:S01]  /*1160*/  @!P5 IADD3 R2, R2, 0x1, RZ ;  /* 0x000000010202d810 */ /* 0x000fe20007ffe0ff */
[----:B------:R-:W-:Y:S01]  /*1170*/  IMAD.X R4, R17, 0x1, R9, P2 ;  /* 0x0000000111047824 */ /* 0x000fe200010e0609 */
[----:B------:R-:W-:Y:S01]  /*1180*/  ISETP.NE.AND P5, PT, RZ, c[0x0][0x1c8], PT ;  /* 0x00007200ff007a0c */ /* 0x000fe20003fa5270 */
[C---:B------:R-:W-:Y:S01]  /*1190*/  IMAD R16, R21.reuse, R8, RZ ;  /* 0x0000000815107224 */ /* 0x040fe200078e02ff */
[----:B------:R-:W-:Y:S01]  /*11a0*/  SEL R18, R14, R6, !P1 ;  /* 0x000000060e127207 */ /* 0x000fe20004800000 */
[----:B------:R-:W-:Y:S01]  /*11b0*/  IMAD R11, R21, R0, RZ ;  /* 0x00000000150b7224 */ /* 0x000fe200078e02ff */
[----:B------:R-:W-:Y:S01]  /*11c0*/  IADD3 R15, R15, R5, RZ ;  /* 0x000000050f0f7210 */ /* 0x000fe20007ffe0ff */
[----:B------:R-:W-:Y:S01]  /*11d0*/  IMAD R6, R20, R4, R16 ;  /* 0x0000000414067224 */ /* 0x000fe200078e0210 */
[----:B-----5:R-:W-:Y:S01]  /*11e0*/  ISETP.NE.AND P2, PT, R25, RZ, PT ;  /* 0x000000ff1900720c */ /* 0x020fe20003f45270 */
[----:B------:R-:W-:Y:S01]  /*11f0*/  @P3 IMAD R4, R252, c[0x0][0x214], RZ ;  /* 0x00008500fc043a24 */ /* 0x000fe200078e02ff */
[----:B------:R-:W-:Y:S01]  /*1200*/  @P1 IADD3 R15, R7, R11, RZ ;  /* 0x0000000b070f1210 */ /* 0x000fe20007ffe0ff */
[----:B------:R-:W-:Y:S01]  /*1210*/  IMAD.WIDE.U32 R8, R20, R8, RZ ;  /* 0x0000000814087225 */ /* 0x000fe200078e00ff */
[----:B------:R-:W-:-:S02]  /*1220*/  @P6 IADD3 R2, R2, 0x1, RZ ;  /* 0x0000000102026810 */ /* 0x000fc40007ffe0ff */
[----:B------:R-:W-:Y:S01]  /*1230*/  @P3 SEL R4, R4, R0, !P1 ;  /* 0x0000000004043207 */ /* 0x000fe20004800000 */
[----:B----4-:R-:W-:Y:S01]  /*1240*/  IMAD.WIDE.U32 R20, R19, c[0x0][0x3d8], RZ ;  /* 0x0000f60013147a25 */ /* 0x010fe200078e00ff */
[----:B------:R-:W-:-:S03]  /*1250*/  IADD3 R11, R9, R6, RZ ;  /* 0x00000006090b7210 */ /* 0x000fc60007ffe0ff */
[----:B------:R-:W-:Y:S01]  /*1260*/  IMAD.MOV.U32 R14, RZ, RZ, R2 ;  /* 0x000000ffff0e7224 */ /* 0x000fe200078e0002 */
[----:B------:R-:W-:Y:S01]  /*1270*/  SEL R20, R20, RZ, P2 ;  /* 0x000000ff14147207 */ /* 0x000fe20001000000 */
[----:B------:R-:W-:Y:S01]  /*1280*/  IMAD R5, R19, c[0x0][0x3dc], R21 ;  /* 0x0000f70013057a24 */ /* 0x000fe200078e0215 */
[----:B------:R-:W-:Y:S01]  /*1290*/  SHF.R.S32.HI R21, RZ, 0x1f, R234 ;  /* 0x0000001fff157819 */ /* 0x000fe200000114ea */
[C---:B------:R-:W-:Y:S01]  /*12a0*/  IMAD R16, R35.reuse, c[0x0][0x22c], RZ ;  /* 0x00008b0023107a24 */ /* 0x040fe200078e02ff */
[----:B------:R-:W-:Y:S01]  /*12b0*/  @!P4 IADD3 R14, -R14, RZ, RZ ;  /* 0x000000ff0e0ec210 */ /* 0x000fe20007ffe1ff */
[----:B------:R-:W-:Y:S01]  /*12c0*/  @!P3 IMAD R7, R252, c[0x0][0x1c0], R35 ;  /* 0x00007000fc07ba24 */ /* 0x000fe200078e0223 */
[----:B------:R-:W-:Y:S01]  /*12d0*/  @!P5 LOP3.LUT R14, RZ, c[0x0][0x1c8], RZ, 0x33, !PT ;  /* 0x00007200ff0eda12 */ /* 0x000fe200078e33ff */
        /* <DEDUP_REMOVED lines=13> */
.L_x_418:
[----:B------:R-:W-:-:S04]  /*13b0*/  IMAD R0, R252, c[0x0][0x1c0], R35 ;  /* 0x00007000fc007a24 */ /* 0x000fc800078e0223 */
[----:B------:R-:W-:Y:S02]  /*13c0*/  IMAD R0, R0, c[0x0][0x224], RZ ;  /* 0x0000890000007a24 */ /* 0x000fe400078e02ff */
.L_x_419:
[----:B------:R-:W1:Y:S01]  /*13d0*/  S2R R32, SR_TID.X ;  /* 0x0000000000207919 */ /* 0x000e620000002100 */
[----:B------:R-:W-:Y:S01]  /*13e0*/  IMAD R31, R31, c[0x0][0x1c0], RZ ;  /* 0x000070001f1f7a24 */ /* 0x000fe200078e02ff */
[----:B------:R-:W-:Y:S01]  /*13f0*/  IADD3 R4, P4, R210, R12, RZ ;  /* 0x0000000cd2047210 */ /* 0x000fe20007f9e0ff */
[----:B------:R-:W-:Y:S01]  /*1400*/  IMAD R6, R17, c[0x0][0x370], RZ ;  /* 0x0000dc0011067a24 */ /* 0x000fe200078e02ff */
[----:B------:R-:W-:Y:S01]  /*1410*/  SHF.R.S32.HI R211, RZ, 0x1f, R210 ;  /* 0x0000001fffd37819 */ /* 0x000fe200000114d2 */
[----:B------:R-:W-:Y:S01]  /*1420*/  IMAD.SHL.U32 R224, R31, 0x40, RZ ;  /* 0x000000401fe07824 */ /* 0x000fe200078e00ff */
[----:B------:R-:W-:Y:S01]  /*1430*/  BSSY B1, `(.L_x_415) ;  /* 0x000073a000017945 */ /* 0x000fe20003800000 */
[----:B------:R-:W-:Y:S02]  /*1440*/  IMAD.IADD R208, R10, 0x1, R2 ;  /* 0x000000010ad07824 */ /* 0x000fe400078e0202 */
[----:B------:R-:W-:Y:S01]  /*1450*/  IMAD.X R5, R211, 0x1, R13, P4 ;  /* 0x00000001d3057824 */ /* 0x000fe200020e060d */
[----:B------:R-:W-:Y:S01]  /*1460*/  IADD3 R8, P3, P1, R8, R224, R16 ;  /* 0x000000e008087210 */ /* 0x000fe2000797e010 */
[C---:B------:R-:W-:Y:S01]  /*1470*/  IMAD.IADD R16, R10.reuse, 0x1, R0 ;  /* 0x000000010a107824 */ /* 0x040fe200078e0200 */
[----:B------:R-:W-:Y:S01]  /*1480*/  SHF.R.S32.HI R7, RZ, 0x1f, R224 ;  /* 0x0000001fff077819 */ /* 0x000fe200000114e0 */
[----:B------:R-:W-:Y:S01]  /*1490*/  IMAD R0, R10, c[0x0][0x374], R6 ;  /* 0x0000dd000a007a24 */ /* 0x000fe200078e0206 */
[----:B------:R-:W-:Y:S01]  /*14a0*/  IADD3 R6, P4, R218, R10, RZ ;  /* 0x0000000ada067210 */ /* 0x000fe20007f9e0ff */
[----:B------:R-:W-:Y:S01]  /*14b0*/  IMAD.WIDE.U32 R4, R10, c[0x0][0x370], R4 ;  /* 0x0000dc000a047a25 */ /* 0x000fe200078e0004 */
[----:B------:R-:W-:-:S02]  /*14c0*/  IADD3.X R13, R11, R7, R29, P3, P1 ;  /* 0x000000070b0d7210 */ /* 0x000fc40001fe241d */
[----:B------:R-:W-:Y:S01]  /*14d0*/  IADD3 R11, P3, P1, R20, R8, R18 ;  /* 0x00000008140b7210 */ /* 0x000fe2000797e012 */
[----:B------:R-:W-:Y:S01]  /*14e0*/  IMAD.IADD R5, R5, 0x1, R0 ;  /* 0x0000000105057824 */ /* 0x000fe200078e0200 */
[----:B------:R-:W-:Y:S01]  /*14f0*/  SHF.R.S32.HI R29, RZ, 0x1f, R218 ;  /* 0x0000001fff1d7819 */ /* 0x000fe200000114da */
[----:B------:R-:W-:Y:S01]  /*1500*/  IMAD R10, R33, c[0x0][0x378], RZ ;  /* 0x0000de00210a7a24 */ /* 0x000fe200078e02ff */
[----:B------:R-:W-:Y:S01]  /*1510*/  IADD3 R0, -R203, R229, R234 ;  /* 0x000000e5cb007210 */ /* 0x000fe20007ffe1ea */
[----:B------:R-:W-:Y:S01]  /*1520*/  IMAD.WIDE.U32 R4, R35, c[0x0][0x378], R4 ;  /* 0x0000de0023047a25 */ /* 0x000fe200078e0004 */
[----:B-1----:R-:W-:Y:S02]  /*1530*/  SHF.R.S32.HI R34, RZ, 0x1f, R32 ;  /* 0x0000001fff227819 */ /* 0x002fe40000011420 */
[----:B------:R-:W-:Y:S01]  /*1540*/  IADD3 R0, R0, -c[0x0][0x2e8], RZ ;  /* 0x8000ba0000007a10 */ /* 0x000fe20007ffe0ff */
[----:B------:R-:W-:Y:S01]  /*1550*/  IMAD.X R7, R29, 0x1, R17, P4 ;  /* 0x000000011d077824 */ /* 0x000fe200020e0611 */
[-C--:B------:R-:W-:Y:S01]  /*1560*/  LEA.HI R8, R34, R32.reuse, RZ, 0x5 ;  /* 0x0000002022087211 */ /* 0x080fe200078f28ff */
[----:B------:R-:W-:Y:S01]  /*1570*/  IMAD R10, R35, c[0x0][0x37c], R10 ;  /* 0x0000df00230a7a24 */ /* 0x000fe200078e020a */
[----:B------:R-:W-:Y:S01]  /*1580*/  SHF.R.S32.HI R9, RZ, 0x1f, R0 ;  /* 0x0000001fff097819 */ /* 0x000fe20000011400 */
[----:B------:R-:W-:Y:S01]  /*1590*/  IMAD R7, R7, c[0x0][0x190], RZ ;  /* 0x0000640007077a24 */ /* 0x000fe200078e02ff */
[----:B------:R-:W-:Y:S01]  /*15a0*/  LOP3.LUT R2, R8, 0xffffffe0, RZ, 0xc0, !PT ;  /* 0xffffffe008027812 */ /* 0x000fe200078ec0ff */
[----:B------:R-:W-:Y:S01]  /*15b0*/  IMAD.IADD R5, R5, 0x1, R10 ;  /* 0x0000000105057824 */ /* 0x000fe200078e020a */
[----:B------:R-:W-:Y:S01]  /*15c0*/  SHF.R.S32.HI R8, RZ, 0x5, R8 ;  /* 0x00000005ff087819 */ /* 0x000fe20000011408 */
[----:B------:R-:W-:Y:S01]  /*15d0*/  IMAD R12, R6, c[0x0][0x194], R7 ;  /* 0x00006500060c7a24 */ /* 0x000fe200078e0207 */
[----:B------:R-:W-:Y:S01]  /*15e0*/  IADD3 R17, -R2, R32, RZ ;  /* 0x0000002002117210 */ /* 0x000fe20007ffe1ff */
[----:B------:R-:W-:Y:S01]  /*15f0*/  IMAD.WIDE.U32 R6, R6, c[0x0][0x190], R210 ;  /* 0x0000640006067a25 */ /* 0x000fe200078e00d2 */
[----:B------:R-:W-:-:S02]  /*1600*/  LEA.HI R9, R9, R0, RZ, 0x6 ;  /* 0x0000000009097211 */ /* 0x000fc400078f30ff */
[----:B------:R-:W-:Y:S01]  /*1610*/  IADD3.X R0, R19, R13, R15, P3, P1 ;  /* 0x0000000d13007210 */ /* 0x000fe20001fe240f */
[----:B------:R-:W-:Y:S01]  /*1620*/  IMAD R2, R8, R31, R17 ;  /* 0x0000001f08027224 */ /* 0x000fe200078e0211 */
[----:B------:R-:W-:Y:S01]  /*1630*/  IADD3 R6, P4, R26, R6, RZ ;  /* 0x000000061a067210 */ /* 0x000fe20007f9e0ff */
[----:B------:R-:W-:Y:S02]  /*1640*/  IMAD R10, R33, c[0x0][0x1a8], RZ ;  /* 0x00006a00210a7a24 */ /* 0x000fe400078e02ff */
[----:B------:R-:W-:Y:S01]  /*1650*/  IMAD.WIDE.U32 R4, R218, c[0x0][0x370], R4 ;  /* 0x0000dc00da047a25 */ /* 0x000fe200078e0004 */
[----:B------:R-:W-:Y:S02]  /*1660*/  IADD3 R8, P1, R2, R11, RZ ;  /* 0x0000000b02087210 */ /* 0x000fe40007f3e0ff */
[----:B------:R-:W-:Y:S01]  /*1670*/  IADD3.X R7, R22, R7, R12, P4, !PT ;  /* 0x0000000716077210 */ /* 0x000fe200027fe40c */
[----:B------:R-:W-:Y:S01]  /*1680*/  IMAD R10, R35, c[0x0][0x1ac], R10 ;  /* 0x00006b00230a7a24 */ /* 0x000fe200078e020a */
[----:B------:R-:W-:Y:S01]  /*1690*/  LEA.HI.X.SX32 R204, R2, R0, 0x1, P1 ;  /* 0x0000000002cc7211 */ /* 0x000fe200008f0eff */
[----:B------:R-:W-:Y:S01]  /*16a0*/  IMAD R2, R29, c[0x0][0x370], RZ ;  /* 0x0000dc001d027a24 */ /* 0x000fe200078e02ff */
[----:B------:R-:W-:Y:S01]  /*16b0*/  SHF.R.S32.HI R0, RZ, 0x6, R9 ;  /* 0x00000006ff007819 */ /* 0x000fe20000011409 */
[----:B------:R-:W-:Y:S01]  /*16c0*/  IMAD.WIDE.U32 R6, R35, c[0x0][0x1a8], R6 ;  /* 0x00006a0023067a25 */ /* 0x000fe200078e0006 */
[----:B------:R-:W-:-:S02]  /*16d0*/  LEA R196, P3, R4, c[0x0][0x330], 0x1 ;  /* 0x0000cc0004c47a11 */ /* 0x000fc400078608ff */
[----:B------:R-:W-:Y:S01]  /*16e0*/  IMNMX R225, RZ, R0, !PT ;  /* 0x00000000ffe17217 */ /* 0x000fe20007800200 */
[----:B------:R-:W-:Y:S01]  /*16f0*/  IMAD R0, R218, c[0x0][0x374], R2 ;  /* 0x0000dd00da007a24 */ /* 0x000fe200078e0202 */
[----:B------:R-:W-:Y:S01]  /*1700*/  IADD3 R10, R7, R10, RZ ;  /* 0x0000000a070a7210 */ /* 0x000fe20007ffe0ff */
[----:B------:R-:W-:Y:S01]  /*1710*/  IMAD.MOV.U32 R209, RZ, RZ, 0x4 ;  /* 0x00000004ffd17424 */ /* 0x000fe200078e00ff */
[----:B------:R-:W-:Y:S01]  /*1720*/  ISETP.GT.AND P5, PT, R194, R225, PT ;  /* 0x000000e1c200720c */ /* 0x000fe20003fa4270 */
[----:B------:R-:W-:Y:S01]  /*1730*/  IMAD.IADD R0, R5, 0x1, R0 ;  /* 0x0000000105007824 */ /* 0x000fe200078e0200 */
[----:B------:R-:W-:Y:S01]  /*1740*/  LEA R198, P4, R6, c[0x0][0x160], 0x1 ;  /* 0x0000580006c67a11 */ /* 0x000fe200078808ff */
[-C--:B------:R-:W-:Y:S01]  /*1750*/  IMAD.WIDE R12, R16, R209.reuse, c[0x0][0x3c8] ;  /* 0x0000f200100c7625 */ /* 0x080fe200078e02d1 */
[----:B------:R-:W-:Y:S02]  /*1760*/  LEA R205, P1, R8, c[0x0][0x350], 0x2 ;  /* 0x0000d40008cd7a11 */ /* 0x000fe400078210ff */
[----:B------:R-:W-:Y:S01]  /*1770*/  LEA.HI.X R199, R6, c[0x0][0x164], R10, 0x1, P4 ;  /* 0x0000590006c77a11 */ /* 0x000fe200020f0c0a */
[----:B------:R-:W-:Y:S01]  /*1780*/  IMAD.MOV.U32 R217, RZ, RZ, R12 ;  /* 0x000000ffffd97224 */ /* 0x000fe200078e000c */
[----:B------:R-:W-:Y:S01]  /*1790*/  LEA.HI.X R197, R4, c[0x0][0x334], R0, 0x1, P3 ;  /* 0x0000cd0004c57a11 */ /* 0x000fe200018f0c00 */
[----:B------:R-:W-:Y:S01]  /*17a0*/  IMAD.MOV.U32 R216, RZ, RZ, R13 ;  /* 0x000000ffffd87224 */ /* 0x000fe200078e000d */
[----:B------:R-:W-:Y:S01]  /*17b0*/  LEA.HI.X R204, R8, c[0x0][0x354], R204, 0x2, P1 ;  /* 0x0000d50008cc7a11 */ /* 0x000fe200008f14cc */
[----:B------:R-:W-:Y:S01]  /*17c0*/  IMAD.WIDE R208, R208, R209, c[0x0][0x200] ;  /* 0x00008000d0d07625 */ /* 0x000fe200078e02d1 */
[----:B------:R-:W-:Y:S01]  /*17d0*/  IADD3 R194, R194, -0x1, RZ ;  /* 0xffffffffc2c27810 */ /* 0x000fe20007ffe0ff */
        /* <DEDUP_REMOVED lines=16> */
.L_x_421:
        /* <DEDUP_REMOVED lines=15> */
.L_x_422:
        /* <DEDUP_REMOVED lines=23> */
.L_x_424:
[----:B------:R-:W-:Y:S05]  /*1b40*/  BSYNC B0 ;  /* 0x0000000000007941 */ /* 0x000fea0003800000 */
.L_x_423:
        /* <DEDUP_REMOVED lines=15> */
.L_x_426:
[----:B------:R-:W-:Y:S05]  /*1c40*/  BSYNC B0 ;  /* 0x0000000000007941 */ /* 0x000fea0003800000 */
.L_x_425:
        /* <DEDUP_REMOVED lines=15> */
.L_x_428:
[----:B------:R-:W-:Y:S05]  /*1d40*/  BSYNC B0 ;  /* 0x0000000000007941 */ /* 0x000fea0003800000 */
.L_x_427:
        /* <DEDUP_REMOVED lines=14> */
.L_x_430:
[----:B------:R-:W-:Y:S05]  /*1e30*/  BSYNC B0 ;  /* 0x0000000000007941 */ /* 0x000fea0003800000 */
.L_x_429:
        /* <DEDUP_REMOVED lines=20> */
.L_x_432:
[----:B------:R-:W-:Y:S05]  /*1f80*/  BSYNC B0 ;  /* 0x0000000000007941 */ /* 0x000fea0003800000 */
.L_x_431:
        /* <DEDUP_REMOVED lines=13> */
.L_x_434:
[----:B------:R-:W-:Y:S05]  /*2060*/  BSYNC B0 ;  /* 0x0000000000007941 */ /* 0x000fea0003800000 */
.L_x_433:
        /* <DEDUP_REMOVED lines=13> */
.L_x_436:
[----:B------:R-:W-:Y:S05]  /*2140*/  BSYNC B0 ;  /* 0x0000000000007941 */ /* 0x000fea0003800000 */
.L_x_435:
        /* <DEDUP_REMOVED lines=12> */
.L_x_420:
        /* <DEDUP_REMOVED lines=10> */
[----:B------:R-:W-:Y:S01]  /*22b0*/  IMAD R2, R234, c[0x0][0x1a4], R2 ;  /* 0x00006900ea027a24 */ /* 0x000fe200078e0202 */
[----:B------:R-:W-:-:S02]  /*22c0*/  P2R R12, PR, RZ, 0x8 ;  /* 0x00000008ff0c7803 */ /* 0x000fc40000000000 */
        /* <DEDUP_REMOVED lines=24> */
.L_x_439:
[----:B------:R-:W-:Y:S05]  /*2450*/  BSYNC B0 ;  /* 0x0000000000007941 */ /* 0x000fea0003800000 */
.L_x_438:
        /* <DEDUP_REMOVED lines=22> */
.L_x_441:
[----:B------:R-:W-:Y:S05]  /*25c0*/  BSYNC B0 ;  /* 0x0000000000007941 */ /* 0x000fea0003800000 */
.L_x_440:
        /* <DEDUP_REMOVED lines=22> */
.L_x_443:
[----:B------:R-:W-:Y:S05]  /*2730*/  BSYNC B0 ;  /* 0x0000000000007941 */ /* 0x000fea0003800000 */
.L_x_442:
        /* <DEDUP_REMOVED lines=21> */
.L_x_445:
[----:B------:R-:W-:Y:S05]  /*2890*/  BSYNC B0 ;  /* 0x0000000000007941 */ /* 0x000fea0003800000 */
.L_x_444:
        /* <DEDUP_REMOVED lines=13> */
.L_x_447:
[----:B------:R-:W-:Y:S05]  /*2970*/  BSYNC B0 ;  /* 0x0000000000007941 */ /* 0x000fea0003800000 */
.L_x_446:
        /* <DEDUP_REMOVED lines=15> */
.L_x_449:
[----:B------:R-:W-:Y:S05]  /*2a70*/  BSYNC B0 ;  /* 0x0000000000007941 */ /* 0x000fea0003800000 */
.L_x_448:
[----:B---3--:R-:W-:Y:S01]  /*2a80*/  IADD3 R4, R236, 0x1000, RZ ;  /* 0x00001000ec047810 */ /* 0x008fe20007ffe0ff */
        /* <DEDUP_REMOVED lines=18> */
.L_x_451:
[----:B------:R-:W-:Y:S05]  /*2bb0*/  BSYNC B0 ;  /* 0x0000000000007941 */ /* 0x000fea0003800000 */
.L_x_450:
        /* <DEDUP_REMOVED lines=20> */
.L_x_453:
[----:B------:R-:W-:Y:S05]  /*2d00*/  BSYNC B0 ;  /* 0x0000000000007941 */ /* 0x000fea0003800000 */
.L_x_452:
[C---:B-1----:R-:W-:Y:S01]  /*2d10*/  IADD3 R4, R215.reuse, 0x8, RZ ;  /* 0x00000008d7047810 */ /* 0x042fe20007ffe0ff */
[----:B------:R-:W-:Y:S01]  /*2d20*/  IMAD.MOV.U32 R213, RZ, RZ, 0x7f800000 ;  /* 0x7f800000ffd57424 */ /* 0x000fe200078e00ff */
[CC--:B------:R-:W-:Y:S02]  /*2d30*/  ISETP.GE.AND P0, PT, R215.reuse, R2.reuse, PT ;  /* 0x00000002d700720c */ /* 0x0c0fe40003f06270 */
[----:B------:R-:W-:Y:S01]  /*2d40*/  ISETP.GE.AND P2, PT, R4, R2, PT ;  /* 0x000000020400720c */ /* 0x000fe20003f46270 */
[C---:B------:R-:W-:Y:S01]  /*2d50*/  IMAD.WIDE R4, R215.reuse, 0x4, R208 ;  /* 0x00000004d7047825 */ /* 0x040fe200078e02d0 */
[----:B------:R-:W-:Y:S02]  /*2d60*/  MOV R214, 0x7f800000 ;  /* 0x7f80000000d67802 */ /* 0x000fe40000000f00 */
[C---:B------:R-:W-:Y:S02]  /*2d70*/  IADD3 R6, R215.reuse, 0x28, RZ ;  /* 0x00000028d7067810 */ /* 0x040fe40007ffe0ff */
[----:B------:R-:W-:-:S02]  /*2d80*/  IADD3 R7, R215, 0x20, RZ ;  /* 0x00000020d7077810 */ /* 0x000fc40007ffe0ff */
[----:B------:R-:W-:-:S03]  /*2d90*/  ISETP.NE.AND P3, PT, R12, RZ, PT ;  /* 0x000000ff0c00720c */ /* 0x000fc60003f65270 */
[----:B------:R1:W5:Y:S01]  /*2da0*/  @!P0 LDG.E R213, [R4.64] ;  /* 0x0000000804d58981 */ /* 0x000362000c1e1900 */
[----:B------:R-:W-:-:S03]  /*2db0*/  ISETP.GE.AND P0, PT, R6, R2, PT ;  /* 0x000000020600720c */ /* 0x000fc60003f06270 */
[----:B------:R1:W5:Y:S01]  /*2dc0*/  @!P2 LDG.E R214, [R4.64+0x20] ;  /* 0x0000200804d6a981 */ /* 0x000362000c1e1900 */
[----:B------:R-:W-:Y:S01]  /*2dd0*/  ISETP.GE.AND P2, PT, R7, R2, PT ;  /* 0x000000020700720c */ /* 0x000fe20003f46270 */
[----:B------:R-:W-:Y:S01]  /*2de0*/  IMAD.MOV.U32 R212, RZ, RZ, 0x7f800000 ;  /* 0x7f800000ffd47424 */ /* 0x000fe200078e00ff */
[----:B------:R-:W-:Y:S01]  /*2df0*/  MOV R207, 0x7f800000 ;  /* 0x7f80000000cf7802 */ /* 0x000fe20000000f00 */
[----:B------:R-:W-:Y:S02]  /*2e00*/  IMAD R2, R21, c[0x0][0x198], RZ ;  /* 0x0000660015027a24 */ /* 0x000fe400078e02ff */
[----:B------:R2:W-:Y:S04]  /*2e10*/  @P3 STS.128 [R0+0x6000], RZ ;  /* 0x006000ff00003388 */ /* 0x0005e80000000c00 */
[----:B------:R-:W-:-:S04]  /*2e20*/  @!P0 IMAD.WIDE R6, R6, 0x4, R208 ;  /* 0x0000000406068825 */ /* 0x000fc800078e02d0 */
[----:B------:R1:W5:Y:S01]  /*2e30*/  @!P2 LDG.E R207, [R4.64+0x80] ;  /* 0x0000800804cfa981 */ /* 0x000362000c1e1900 */
[----:B------:R-:W-:-:S03]  /*2e40*/  IMAD R2, R234, c[0x0][0x19c], R2 ;  /* 0x00006700ea027a24 */ /* 0x000fc600078e0202 */
[----:B------:R2:W5:Y:S01]  /*2e50*/  @!P0 LDG.E R212, [R6.64] ;  /* 0x0000000806d48981 */ /* 0x000562000c1e1900 */
[----:B------:R-:W-:Y:S01]  /*2e60*/  BSSY B0, `(.L_x_454) ;  /* 0x0000018000007945 */ /* 0x000fe20003800000 */
[----:B-1----:R-:W-:-:S05]  /*2e70*/  IMAD.WIDE.U32 R4, R234, c[0x0][0x198], R210 ;  /* 0x00006600ea047a25 */ /* 0x002fca00078e00d2 */
[----:B------:R-:W-:-:S04]  /*2e80*/  IADD3 R4, P0, R27, R4, RZ ;  /* 0x000000041b047210 */ /* 0x000fc80007f1e0ff */
[----:B------:R-:W-:Y:S01]  /*2e90*/  IADD3.X R5, R28, R5, R2, P0, !PT ;  /* 0x000000051c057210 */ /* 0x000fe200007fe402 */
[----:B------:R-:W-:-:S04]  /*2ea0*/  IMAD R2, R25, c[0x0][0x1b0], RZ ;  /* 0x00006c0019027a24 */ /* 0x000fc800078e02ff */
[C---:B------:R-:W-:Y:S02]  /*2eb0*/  IMAD R2, R14.reuse, c[0x0][0x1b4], R2 ;  /* 0x00006d000e027a24 */ /* 0x040fe400078e0202 */
[----:B------:R-:W-:-:S04]  /*2ec0*/  IMAD.WIDE.U32 R4, R14, c[0x0][0x1b0], R4 ;  /* 0x00006c000e047a25 */ /* 0x000fc800078e0004 */
[----:B------:R-:W-:Y:S01]  /*2ed0*/  IMAD.IADD R10, R5, 0x1, R2 ;  /* 0x00000001050a7824 */ /* 0x000fe200078e0202 */
[----:B------:R-:W-:Y:S05]  /*2ee0*/  @P3 BRA `(.L_x_455) ;  /* 0x000000f000003947 */ /* 0x000fea0003800000 */
[----:B--2---:R-:W-:-:S13]  /*2ef0*/  ISETP.GE.AND P0, PT, R210, c[0x0][0x220], PT ;  /* 0x00008800d2007a0c */ /* 0x004fda0003f06270 */
        /* <DEDUP_REMOVED lines=14> */
.L_x_455:
[----:B--2---:R-:W-:Y:S05]  /*2fe0*/  BSYNC B0 ;  /* 0x0000000000007941 */ /* 0x004fea0003800000 */
.L_x_454:
        /* <DEDUP_REMOVED lines=20> */
.L_x_457:
[----:B------:R-:W-:Y:S05]  /*3130*/  BSYNC B0 ;  /* 0x0000000000007941 */ /* 0x000fea0003800000 */
.L_x_456:
        /* <DEDUP_REMOVED lines=20> */
.L_x_459:
[----:B------:R-:W-:Y:S05]  /*3280*/  BSYNC B0 ;  /* 0x0000000000007941 */ /* 0x000fea0003800000 */
.L_x_458:
        /* <DEDUP_REMOVED lines=19> */
.L_x_461:
[----:B------:R-:W-:Y:S05]  /*33c0*/  BSYNC B0 ;  /* 0x0000000000007941 */ /* 0x000fea0003800000 */
.L_x_460:
[----:B------:R-:W0:Y:S01]  /*33d0*/  LDGDEPBAR ;  /* 0x00000000000079af */ /* 0x000e220000000000 */
[----:B-1----:R-:W-:Y:S02]  /*33e0*/  IMAD.MOV.U32 R8, RZ, RZ, c[0x0][0x308] ;  /* 0x0000c200ff087624 */ /* 0x002fe400078e00ff */
[----:B------:R-:W-:Y:S01]  /*33f0*/  IMAD.MOV.U32 R9, RZ, RZ, c[0x0][0x30c] ;  /* 0x0000c300ff097624 */ /* 0x000fe200078e00ff */
[----:B------:R-:W-:-:S04]  /*3400*/  DEPBAR.LE SB0, 0x1 ;  /* 0x000080400000791a */ /* 0x000fc80000000000 */
[----:B------:R-:W-:Y:S06]  /*3410*/  BAR.SYNC.DEFER_BLOCKING 0x0 ;  /* 0x0000000000007b1d */ /* 0x000fec0000010000 */
[----:B--2---:R1:W2:Y:S01]  /*3420*/  LDG.E.64 R4, [R8.64+0x8] ;  /* 0x0000080808047981 */ /* 0x0042a2000c1e1b00 */
[----:B----4-:R-:W-:-:S03]  /*3430*/  LEA.HI R0, R34, R32, RZ, 0x4 ;  /* 0x0000002022007211 */ /* 0x010fc600078f20ff */
[----:B------:R4:W3:Y:S04]  /*3440*/  LDSM.16.M88.4 R132, [R174+0xa000] ;  /* 0x00a00000ae84783b */ /* 0x0008e80000000200 */
[----:B------:R4:W2:Y:S04]  /*3450*/  LDSM.16.M88.4 R136, [R174+0xa800] ;  /* 0x00a80000ae88783b */ /* 0x0008a80000000200 */
[----:B------:R4:W2:Y:S04]  /*3460*/  LDSM.16.M88.4 R140, [R173+0xa000] ;  /* 0x00a00000ad8c783b */ /* 0x0008a80000000200 */
[----:B------:R4:W2:Y:S04]  /*3470*/  LDSM.16.M88.4 R144, [R173+0xa800] ;  /* 0x00a80000ad90783b */ /* 0x0008a80000000200 */
[----:B------:R4:W2:Y:S04]  /*3480*/  LDSM.16.M88.4 R148, [R171+0xa000] ;  /* 0x00a00000ab94783b */ /* 0x0008a80000000200 */
[----:B------:R4:W2:Y:S04]  /*3490*/  LDSM.16.M88.4 R152, [R171+0xa800] ;  /* 0x00a80000ab98783b */ /* 0x0008a80000000200 */
[----:B-1----:R-:W3:Y:S01]  /*34a0*/  LDG.E.64 R8, [R8.64] ;  /* 0x0000000808087981 */ /* 0x002ee2000c1e1b00 */
[----:B------:R-:W-:Y:S01]  /*34b0*/  LOP3.LUT R0, R0, 0xfffffff0, RZ, 0xc0, !PT ;  /* 0xfffffff000007812 */ /* 0x000fe200078ec0ff */
[----:B------:R-:W-:Y:S01]  /*34c0*/  IMAD.SHL.U32 R240, R31, 0x10, RZ ;  /* 0x000000101ff07824 */ /* 0x000fe200078e00ff */
[----:B------:R-:W-:Y:S01]  /*34d0*/  SHF.L.U32 R167, R177, 0x1, RZ ;  /* 0x00000001b1a77819 */ /* 0x000fe200000006ff */
[----:B------:R4:W1:Y:S01]  /*34e0*/  LDSM.16.M88.4 R156, [R172+0xa000] ;  /* 0x00a00000ac9c783b */ /* 0x0008620000000200 */
[----:B------:R-:W-:Y:S01]  /*34f0*/  IMAD R7, R252, c[0x0][0x1c0], R35 ;  /* 0x00007000fc077a24 */ /* 0x000fe200078e0223 */
[C---:B------:R-:W-:Y:S01]  /*3500*/  SHF.L.U32 R248, R31.reuse, 0x5, RZ ;  /* 0x000000051ff87819 */ /* 0x040fe200000006ff */
[----:B------:R-:W-:Y:S01]  /*3510*/  IMAD.IADD R0, R32, 0x1, -R0 ;  /* 0x0000000120007824 */ /* 0x000fe200078e0a00 */
[----:B------:R4:W1:Y:S01]  /*3520*/  LDSM.16.M88.4 R160, [R172+0xa800] ;  /* 0x00a80000aca0783b */ /* 0x0008620000000200 */
[----:B------:R-:W-:Y:S01]  /*3530*/  IMAD.SHL.U32 R227, R31, 0x8, RZ ;  /* 0x000000081fe37824 */ /* 0x000fe200078e00ff */
[----:B------:R-:W-:Y:S01]  /*3540*/  IADD3 R237, R240, 0x20, RZ ;  /* 0x00000020f0ed7810 */ /* 0x000fe20007ffe0ff */
[----:B------:R-:W-:Y:S01]  /*3550*/  IMAD.MOV.U32 R175, RZ, RZ, 0x20 ;  /* 0x00000020ffaf7424 */ /* 0x000fe200078e00ff */
[----:B------:R-:W-:Y:S01]  /*3560*/  SHF.R.S32.HI R2, RZ, 0x1f, R0 ;  /* 0x0000001fff027819 */ /* 0x000fe20000011400 */
[----:B------:R-:W-:Y:S01]  /*3570*/  IMAD.MOV.U32 R164, RZ, RZ, 0x40 ;  /* 0x00000040ffa47424 */ /* 0x000fe200078e00ff */
[----:B------:R-:W-:Y:S01]  /*3580*/  IADD3 R233, R227, R237, RZ ;  /* 0x000000ede3e97210 */ /* 0x000fe20007ffe0ff */
[----:B------:R-:W-:Y:S01]  /*3590*/  IMAD.MOV R224, RZ, RZ, -R224 ;  /* 0x000000ffffe07224 */ /* 0x000fe200078e0ae0 */
[----:B------:R-:W-:Y:S01]  /*35a0*/  LEA.HI R2, R2, R0, RZ, 0x3 ;  /* 0x0000000002027211 */ /* 0x000fe200078f18ff */
[----:B------:R-:W-:Y:S01]  /*35b0*/  IMAD R249, R31, 0x18, RZ ;  /* 0x000000181ff97824 */ /* 0x000fe200078e02ff */
[----:B------:R-:W-:Y:S01]  /*35c0*/  IADD3 R250, R227, R233, RZ ;  /* 0x000000e9e3fa7210 */ /* 0x000fe20007ffe0ff */
[----:B------:R-:W-:Y:S01]  /*35d0*/  IMAD R247, R31, 0x28, RZ ;  /* 0x000000281ff77824 */ /* 0x000fe200078e02ff */
[----:B------:R-:W-:Y:S01]  /*35e0*/  LOP3.LUT R6, R2, 0xfffffff8, RZ, 0xc0, !PT ;  /* 0xfffffff802067812 */ /* 0x000fe200078ec0ff */
[----:B------:R-:W-:Y:S01]  /*35f0*/  IMAD.SHL.U32 R2, R7, 0x20, RZ ;  /* 0x0000002007027824 */ /* 0x000fe200078e00ff */
[----:B------:R-:W-:Y:S01]  /*3600*/  CS2R R94, SRZ ;  /* 0x00000000005e7805 */ /* 0x000fe2000001ff00 */
[----:B------:R-:W-:Y:S01]  /*3610*/  IMAD.IADD R222, R227, 0x1, R250 ;  /* 0x00000001e3de7824 */ /* 0x000fe200078e02fa */
[----:B------:R-:W-:Y:S01]  /*3620*/  IADD3 R0, R0, -R6, RZ ;  /* 0x8000000600007210 */ /* 0x000fe20007ffe0ff */
[----:B------:R-:W-:Y:S01]  /*3630*/  IMAD R246, R31, 0x30, RZ ;  /* 0x000000301ff67824 */ /* 0x000fe200078e02ff */
[----:B------:R-:W-:Y:S01]  /*3640*/  SHF.R.S32.HI R6, RZ, 0x1f, R17 ;  /* 0x0000001fff067819 */ /* 0x000fe20000011411 */
[----:B------:R-:W-:Y:S01]  /*3650*/  IMAD.IADD R219, R227, 0x1, R222 ;  /* 0x00000001e3db7824 */ /* 0x000fe200078e02de */
[C---:B------:R-:W-:Y:S01]  /*3660*/  LOP3.LUT P0, RZ, R0.reuse, 0x2, RZ, 0xc0, !PT ;  /* 0x0000000200ff7812 */ /* 0x040fe2000780c0ff */
[----:B------:R-:W-:Y:S01]  /*3670*/  IMAD R245, R31, 0x38, RZ ;  /* 0x000000381ff57824 */ /* 0x000fe200078e02ff */
[----:B------:R-:W-:Y:S01]  /*3680*/  LOP3.LUT P2, RZ, R0, 0x4, RZ, 0xc0, !PT ;  /* 0x0000000400ff7812 */ /* 0x000fe2000784c0ff */
[----:B------:R-:W-:Y:S01]  /*3690*/  IMAD.MOV.U32 R206, RZ, RZ, R193 ;  /* 0x000000ffffce7224 */ /* 0x000fe200078e00c1 */
        /* <DEDUP_REMOVED lines=34> */
[----:B------:R-:W-:Y:S01]  /*38c0*/  IMAD.SHL.U32 R166, R0, 0x2, RZ ;  /* 0x0000000200a67824 */ /* 0x000fe200078e00ff */
[----:B------:R-:W-:Y:S01]  /*38d0*/  SEL R164, R164, 0xffffffc0, !P2 ;  /* 0xffffffc0a4a47807 */ /* 0x000fe20005000000 */
[----:B------:R-:W-:Y:S01]  /*38e0*/  IMAD.SHL.U32 R251, R235, 0x20, RZ ;  /* 0x00000020ebfb7824 */ /* 0x000fe200078e00ff */
[----:B------:R-:W-:Y:S01]  /*38f0*/  IADD3 R230, R234, 0x80, RZ ;  /* 0x00000080eae67810 */ /* 0x000fe20007ffe0ff */
[----:B------:R-:W-:Y:S01]  /*3900*/  IMAD.IADD R169, R168, 0x1, R175 ;  /* 0x00000001a8a97824 */ /* 0x000fe200078e02af */
[----:B------:R-:W-:Y:S01]  /*3910*/  IADD3 R170, R167, R175, RZ ;  /* 0x000000afa7aa7210 */ /* 0x000fe20007ffe0ff */
[----:B------:R-:W-:Y:S01]  /*3920*/  IMAD.IADD R223, R227, 0x1, R219 ;  /* 0x00000001e3df7824 */ /* 0x000fe200078e02db */
[----:B--2---:R-:W-:-:S02]  /*3930*/  IADD3 R220, P4, P3, R2, R4, R17 ;  /* 0x0000000402dc7210 */ /* 0x004fc40007b9e011 */
[----:B------:R-:W-:Y:S02]  /*3940*/  SHF.R.S32.HI R2, RZ, 0x1f, R2 ;  /* 0x0000001fff027819 */ /* 0x000fe40000011402 */
[----:B------:R-:W-:Y:S01]  /*3950*/  IADD3 R4, R229, 0x80, R234 ;  /* 0x00000080e5047810 */ /* 0x000fe20007ffe0ea */
[----:B------:R-:W-:Y:S01]  /*3960*/  IMAD.WIDE.U32 R220, R220, -0x2daee0ad, RZ ;  /* 0xd2511f53dcdc7825 */ /* 0x000fe200078e00ff */
[----:B------:R-:W-:Y:S02]  /*3970*/  IADD3.X R232, R2, R5, R6, P4, P3 ;  /* 0x0000000502e87210 */ /* 0x000fe400027e6406 */
[----:B------:R-:W-:Y:S01]  /*3980*/  IADD3 R2, R176, 0x1000, RZ ;  /* 0x00001000b0027810 */ /* 0x000fe20007ffe0ff */
[----:B------:R-:W-:-:S03]  /*3990*/  IMAD.IADD R231, R4, 0x1, -R203 ;  /* 0x0000000104e77824 */ /* 0x000fc600078e0acb */
[----:B------:R-:W-:-:S05]  /*39a0*/  SEL R2, R2, R176, !P1 ;  /* 0x000000b002027207 */ /* 0x000fca0004800000 */
[----:B------:R-:W-:Y:S01]  /*39b0*/  IMAD.SHL.U32 R165, R2, 0x2, RZ ;  /* 0x0000000202a57824 */ /* 0x000fe200078e00ff */
[----:B---3--:R4:W2:Y:S08]  /*39c0*/  R2UR UR6, R9 ;  /* 0x00000000090673c2 */ /* 0x0088b000000e0000 */
[----:B-1----:R4:W3:Y:S01]  /*39d0*/  R2UR UR7, R8 ;  /* 0x00000000080773c2 */ /* 0x0028e200000e0000 */
[----:B------:R-:W-:-:S07]  /*39e0*/  DEPBAR.LE SB2, 0x0, {4,3} ;  /* 0x0000a0180000791a */ /* 0x000fce0000000000 */
.L_x_464:
[----:B-----5:R-:W-:Y:S01]  /*39f0*/  FSETP.NEU.FTZ.AND P0, PT, R213, -INF , PT ;  /* 0xff800000d500780b */ /* 0x020fe20003f1d000 */
[----:B------:R-:W0:Y:S01]  /*3a00*/  LDGDEPBAR ;  /* 0x00000000000079af */ /* 0x000e220000000000 */
[----:B------:R-:W-:Y:S01]  /*3a10*/  IMAD.IADD R0, R166, 0x1, R175 ;  /* 0x00000001a6007824 */ /* 0x000fe200078e02af */
[----:B------:R-:W-:Y:S01]  /*3a20*/  UIADD3 UR4, UR7, 0x3c6ef372, URZ ;  /* 0x3c6ef37207047890 */ /* 0x000fe2000fffe03f */
[----:B------:R-:W-:Y:S01]  /*3a30*/  IMAD.SHL.U32 R2, R194, 0x40, RZ ;  /* 0x00000040c2027824 */ /* 0x000fe200078e00ff */
[----:B------:R-:W-:Y:S04]  /*3a40*/  UIADD3 UR5, UR7, -0x61c88647, URZ ;  /* 0x9e3779b907057890 */ /* 0x000fe8000fffe03f */
[----:B------:R-:W-:Y:S04]  /*3a50*/  ISETP.GE.AND P6, PT, R2, R231, PT ;  /* 0x000000e70200720c */ /* 0x000fe80003fc6270 */
[-C--:B------:R-:W-:Y:S01]  /*3a60*/  ISETP.LT.AND P6, PT, R230, R203.reuse, P6 ;  /* 0x000000cbe600720c */ /* 0x080fe200037c1270 */
        /* <DEDUP_REMOVED lines=16> */
[--C-:B-1----:R-:W-:Y:S01]  /*3b70*/  IMAD.IADD R0, R0, 0x1, R164.reuse ;  /* 0x0000000100007824 */ /* 0x102fe200078e02a4 */
[-C--:B---3--:R-:W-:Y:S08]  /*3b80*/  HMMA.16816.F32.BF16 R20, R32, R100.reuse, RZ ;  /* 0x000000642014723c */ /* 0x088ff000000418ff */
[C---:B------:R-:W-:Y:S07]  /*3b90*/  HMMA.16816.F32.BF16 R24, R28.reuse, R100, RZ ;  /* 0x000000641c18723c */ /* 0x040fee00000418ff */
[----:B------:R-:W-:Y:S01]  /*3ba0*/  IMAD.IADD R100, R166, 0x1, R164 ;  /* 0x00000001a6647824 */ /* 0x000fe200078e02a4 */
[-C--:B------:R-:W-:Y:S01]  /*3bb0*/  HMMA.16816.F32.BF16 R28, R28, R102.reuse, RZ ;  /* 0x000000661c1c723c */ /* 0x080fe200000418ff */
[----:B------:R-:W-:Y:S03]  /*3bc0*/  IMAD.MOV.U32 R164, RZ, RZ, 0x40 ;  /* 0x00000040ffa47424 */ /* 0x000fe600078e00ff */
[----:B------:R-:W1:Y:S02]  /*3bd0*/  LDSM.16.M88.4 R120, [R100] ;  /* 0x000000006478783b */ /* 0x000e640000000200 */
[----:B------:R-:W-:Y:S02]  /*3be0*/  SEL R164, R164, 0xffffffc0, !P2 ;  /* 0xffffffc0a4a47807 */ /* 0x000fe40005000000 */
[----:B------:R-:W-:Y:S04]  /*3bf0*/  HMMA.16816.F32.BF16 R32, R32, R102, RZ ;  /* 0x000000662020723c */ /* 0x000fe800000418ff */
[----:B------:R-:W3:Y:S04]  /*3c00*/  LDSM.16.M88.4 R100, [R100+0x1000] ;  /* 0x001000006464783b */ /* 0x000ee80000000200 */
[-C--:B----4-:R-:W-:Y:S08]  /*3c10*/  HMMA.16816.F32.BF16 R4, R104, R108.reuse, R4 ;  /* 0x0000006c6804723c */ /* 0x090ff00000041804 */
[C---:B------:R-:W-:Y:S08]  /*3c20*/  HMMA.16816.F32.BF16 R8, R112.reuse, R108, R8 ;  /* 0x0000006c7008723c */ /* 0x040ff00000041808 */
[-C--:B------:R-:W-:Y:S08]  /*3c30*/  HMMA.16816.F32.BF16 R12, R112, R110.reuse, R12 ;  /* 0x0000006e700c723c */ /* 0x080ff0000004180c */
[C---:B------:R-:W-:Y:S01]  /*3c40*/  HMMA.16816.F32.BF16 R16, R104.reuse, R110, R16 ;  /* 0x0000006e6810723c */ /* 0x040fe20000041810 */
[----:B------:R-:W-:Y:S07]  /*3c50*/  LDSM.16.M88.4 R108, [R172+0x6000] ;  /* 0x00600000ac6c783b */ /* 0x000fee0000000200 */
[-C--:B--2---:R-:W-:Y:S08]  /*3c60*/  HMMA.16816.F32.BF16 R20, R104, R116.reuse, R20 ;  /* 0x000000746814723c */ /* 0x084ff00000041814 */
[C---:B------:R-:W-:Y:S07]  /*3c70*/  HMMA.16816.F32.BF16 R24, R112.reuse, R116, R24 ;  /* 0x000000747018723c */ /* 0x040fee0000041818 */
[----:B------:R-:W-:Y:S01]  /*3c80*/  IMAD R116, R194, 0x4, R238 ;  /* 0x00000004c2747824 */ /* 0x000fe200078e02ee */
[-C--:B------:R-:W-:Y:S07]  /*3c90*/  HMMA.16816.F32.BF16 R28, R112, R118.reuse, R28 ;  /* 0x00000076701c723c */ /* 0x080fee000004181c */
[----:B------:R-:W-:Y:S01]  /*3ca0*/  IADD3 R114, R116, 0x2, RZ ;  /* 0x0000000274727810 */ /* 0x000fe20007ffe0ff */
[----:B------:R-:W-:Y:S01]  /*3cb0*/  HMMA.16816.F32.BF16 R32, R104, R118, R32 ;  /* 0x000000766820723c */ /* 0x000fe20000041820 */
[----:B------:R-:W2:Y:S03]  /*3cc0*/  LDSM.16.M88.4 R104, [R0] ;  /* 0x000000000068783b */ /* 0x000ea60000000200 */
[----:B------:R-:W-:Y:S02]  /*3cd0*/  IMAD R112, R226, 0x4, R235 ;  /* 0x00000004e2707824 */ /* 0x000fe400078e02eb */
[----:B------:R-:W-:Y:S02]  /*3ce0*/  IMAD.WIDE.U32 R114, R114, -0x326172a9, RZ ;  /* 0xcd9e8d5772727825 */ /* 0x000fe400078e00ff */
[-C--:B-1----:R-:W-:Y:S01]  /*3cf0*/  HMMA.16816.F32.BF16 R4, R120, R124.reuse, R4 ;  /* 0x0000007c7804723c */ /* 0x082fe20000041804 */
[----:B------:R-:W-:Y:S01]  /*3d00*/  LOP3.LUT R112, R221, UR6, R112, 0x96, !PT ;  /* 0x00000006dd707c12 */ /* 0x000fe2000f8e9670 */
[----:B------:R-:W1:Y:S02]  /*3d10*/  @!P6 S2R R119, SR_TID.X ;  /* 0x000000000077e919 */ /* 0x000e640000002100 */
[----:B------:R-:W-:Y:S04]  /*3d20*/  IMAD.WIDE.U32 R116, R116, -0x326172a9, RZ ;  /* 0xcd9e8d5774747825 */ /* 0x000fe800078e00ff */
[C---:B---3--:R-:W-:Y:S01]  /*3d30*/  HMMA.16816.F32.BF16 R8, R100.reuse, R124, R8 ;  /* 0x0000007c6408723c */ /* 0x048fe20000041808 */
[----:B------:R-:W-:Y:S07]  /*3d40*/  IMAD.WIDE.U32 R112, R112, -0x326172a9, RZ ;  /* 0xcd9e8d5770707825 */ /* 0x000fee00078e00ff */
[-C--:B------:R-:W-:Y:S08]  /*3d50*/  HMMA.16816.F32.BF16 R12, R100, R126.reuse, R12 ;  /* 0x0000007e640c723c */ /* 0x080ff0000004180c */
[C---:B------:R-:W-:Y:S08]  /*3d60*/  HMMA.16816.F32.BF16 R16, R120.reuse, R126, R16 ;  /* 0x0000007e7810723c */ /* 0x040ff00000041810 */
[-C--:B------:R-:W-:Y:S08]  /*3d70*/  HMMA.16816.F32.BF16 R20, R120, R128.reuse, R20 ;  /* 0x000000807814723c */ /* 0x080ff00000041814 */
[C---:B------:R-:W-:Y:S07]  /*3d80*/  HMMA.16816.F32.BF16 R24, R100.reuse, R128, R24 ;  /* 0x000000806418723c */ /* 0x040fee0000041818 */
[C---:B------:R-:W-:Y:S01]  /*3d90*/  LOP3.LUT R128, R113.reuse, UR5, R116, 0x96, !PT ;  /* 0x0000000571807c12 */ /* 0x040fe2000f8e9674 */
[-C--:B------:R-:W-:Y:S01]  /*3da0*/  HMMA.16816.F32.BF16 R28, R100, R130.reuse, R28 ;  /* 0x00000082641c723c */ /* 0x080fe2000004181c */
[----:B------:R3:W4:Y:S03]  /*3db0*/  LDSM.16.M88.4 R100, [R0+0x1000] ;  /* 0x001000000064783b */ /* 0x0007260000000200 */
[----:B------:R-:W-:Y:S04]  /*3dc0*/  IMAD.WIDE.U32 R128, R128, -0x2daee0ad, RZ ;  /* 0xd2511f5380807825 */ /* 0x000fe800078e00ff */
[----:B------:R-:W-:Y:S07]  /*3dd0*/  HMMA.16816.F32.BF16 R32, R120, R130, R32 ;  /* 0x000000827820723c */ /* 0x000fee0000041820 */
[----:B------:R-:W-:Y:S01]  /*3de0*/  LOP3.LUT R122, R112, UR4, RZ, 0x3c, !PT ;  /* 0x00000004707a7c12 */ /* 0x000fe2000f8e3cff */
[-C--:B--2---:R-:W-:Y:S01]  /*3df0*/  HMMA.16816.F32.BF16 R4, R104, R108.reuse, R4 ;  /* 0x0000006c6804723c */ /* 0x084fe20000041804 */
[----:B------:R-:W-:Y:S01]  /*3e00*/  LOP3.LUT R130, R113, UR5, R114, 0x96, !PT ;  /* 0x0000000571827c12 */ /* 0x000fe2000f8e9672 */
[----:B------:R-:W-:Y:S02]  /*3e10*/  UIADD3 UR4, UR6, 0x76cf5d0a, URZ ;  /* 0x76cf5d0a06047890 */ /* 0x000fe4000fffe03f */
[----:B-1----:R-:W-:Y:S01]  /*3e20*/  @!P6 IMAD.SHL.U32 R112, R119, 0x2, RZ ;  /* 0x000000027770e824 */ /* 0x002fe200078e00ff */
[----:B------:R-:W-:Y:S01]  /*3e30*/  UIADD3 UR5, UR6, -0x4498517b, URZ ;  /* 0xbb67ae8506057890 */ /* 0x000fe2000fffe03f */
[----:B------:R-:W-:Y:S01]  /*3e40*/  IMAD.WIDE.U32 R130, R130, -0x2daee0ad, RZ ;  /* 0xd2511f5382827825 */ /* 0x000fe200078e00ff */
[----:B---3--:R-:W-:Y:S05]  /*3e50*/  LOP3.LUT R0, R232, UR7, RZ, 0x3c, !PT ;  /* 0x00000007e8007c12 */ /* 0x008fea000f8e3cff */
[-C--:B------:R-:W-:Y:S01]  /*3e60*/  LOP3.LUT R118, R117, R0.reuse, RZ, 0x3c, !PT ;  /* 0x0000000075767212 */ /* 0x080fe200078e3cff */
[----:B------:R-:W-:Y:S01]  /*3e70*/  FMUL.FTZ R117, R213, 1.4426950216293334961 ;  /* 0x3fb8aa3bd5757820 */ /* 0x000fe20000410000 */
[----:B------:R-:W-:Y:S02]  /*3e80*/  LOP3.LUT R120, R115, R0, RZ, 0x3c, !PT ;  /* 0x0000000073787212 */ /* 0x000fe400078e3cff */
[----:B------:R-:W-:Y:S01]  /*3e90*/  @!P6 IADD3 R0, -R229, 0x1, R215 ;  /* 0x00000001e500e810 */ /* 0x000fe20007ffe1d7 */
[----:B------:R-:W-:Y:S01]  /*3ea0*/  IMAD.WIDE.U32 R114, R118, -0x2daee0ad, RZ ;  /* 0xd2511f5376727825 */ /* 0x000fe200078e00ff */
[----:B------:R-:W-:Y:S02]  /*3eb0*/  FSEL R117, R117, RZ, P0 ;  /* 0x000000ff75757208 */ /* 0x000fe40000000000 */
[----:B------:R-:W-:Y:S02]  /*3ec0*/  @!P6 IADD3 R2, R2, R0, R203 ;  /* 0x000000000202e210 */ /* 0x000fe40007ffe0cb */
[----:B------:R-:W-:Y:S01]  /*3ed0*/  @!P6 LOP3.LUT R0, R251, 0x6, R112, 0xf8, !PT ;  /* 0x00000006fb00e812 */ /* 0x000fe200078ef870 */
[----:B------:R-:W-:Y:S01]  /*3ee0*/  IMAD.WIDE.U32 R112, R120, -0x2daee0ad, RZ ;  /* 0xd2511f5378707825 */ /* 0x000fe200078e00ff */
[-C--:B------:R-:W-:Y:S01]  /*3ef0*/  @!P6 IMNMX R116, R2, R203.reuse, PT ;  /* 0x000000cb0274e217 */ /* 0x080fe20003800200 */
[C---:B----4-:R-:W-:Y:S01]  /*3f00*/  HMMA.16816.F32.BF16 R8, R100.reuse, R108, R8 ;  /* 0x0000006c6408723c */ /* 0x050fe20000041808 */
[----:B------:R-:W-:Y:S01]  /*3f10*/  LOP3.LUT R119, R220, UR5, RZ, 0x3c, !PT ;  /* 0x00000005dc777c12 */ /* 0x000fe2000f8e3cff */
[----:B------:R-:W-:Y:S01]  /*3f20*/  @!P6 IMAD R0, R226, 0x80, R0 ;  /* 0x00000080e200e824 */ /* 0x000fe200078e0200 */
[----:B------:R-:W-:Y:S01]  /*3f30*/  LOP3.LUT R124, R131, UR4, R112, 0x96, !PT ;  /* 0x00000004837c7c12 */ /* 0x000fe2000f8e9670 */
[----:B------:R-:W-:Y:S01]  /*3f40*/  UIADD3 UR5, UR6, 0x32370b8f, URZ ;  /* 0x32370b8f06057890 */ /* 0x000fe2000fffe03f */
[----:B------:R-:W-:Y:S02]  /*3f50*/  @!P6 IADD3 R112, R2, 0x8, RZ ;  /* 0x000000080270e810 */ /* 0x000fe40007ffe0ff */
[CC--:B------:R-:W-:Y:S01]  /*3f60*/  @!P6 ISETP.GE.AND P0, PT, R0.reuse, R116.reuse, PT ;  /* 0x000000740000e20c */ /* 0x0c0fe20003f06270 */
[-C--:B------:R-:W-:Y:S01]  /*3f70*/  HMMA.16816.F32.BF16 R12, R100, R110.reuse, R12 ;  /* 0x0000006e640c723c */ /* 0x080fe2000004180c */
[----:B------:R-:W-:Y:S03]  /*3f80*/  @!P6 IADD3 R118, R0, 0x1, RZ ;  /* 0x000000010076e810 */ /* 0x000fe60007ffe0ff */
[----:B------:R-:W-:Y:S01]  /*3f90*/  @!P6 FSEL R4, R4, -INF , !P0 ;  /* 0xff8000000404e808 */ /* 0x000fe20004000000 */
[----:B------:R-:W-:Y:S01]  /*3fa0*/  FMUL.FTZ R109, R214, 1.4426950216293334961 ;  /* 0x3fb8aa3bd66d7820 */ /* 0x000fe20000410000 */
[----:B------:R-:W-:Y:S01]  /*3fb0*/  @!P6 ISETP.GE.AND P0, PT, R118, R116, PT ;  /* 0x000000747600e20c */ /* 0x000fe20003f06270 */
[----:B------:R-:W-:Y:S01]  /*3fc0*/  IMAD.WIDE.U32 R124, R124, -0x326172a9, RZ ;  /* 0xcd9e8d577c7c7825 */ /* 0x000fe200078e00ff */
[----:B------:R-:W-:Y:S01]  /*3fd0*/  @!P6 IMNMX R108, R112, R203, PT ;  /* 0x000000cb706ce217 */ /* 0x000fe20003800200 */
[C---:B------:R-:W-:Y:S03]  /*3fe0*/  HMMA.16816.F32.BF16 R16, R104.reuse, R110, R16 ;  /* 0x0000006e6810723c */ /* 0x040fe60000041810 */
[----:B------:R-:W-:Y:S01]  /*3ff0*/  @!P6 FSEL R5, R5, -INF , !P0 ;  /* 0xff8000000505e808 */ /* 0x000fe20004000000 */
[--C-:B------:R-:W-:Y:S01]  /*4000*/  FFMA.FTZ R4, R4, c[0x0][0x23c], -R117.reuse ;  /* 0x00008f0004047a23 */ /* 0x100fe20000010875 */
[----:B------:R-:W-:Y:S02]  /*4010*/  FSETP.NEU.FTZ.AND P0, PT, R214, -INF , PT ;  /* 0xff800000d600780b */ /* 0x000fe40003f1d000 */
[-C--:B------:R-:W-:Y:S01]  /*4020*/  @!P6 ISETP.GE.AND P1, PT, R0, R108.reuse, PT ;  /* 0x0000006c0000e20c */ /* 0x080fe20003f26270 */
[----:B------:R-:W-:Y:S01]  /*4030*/  FFMA.FTZ R5, R5, c[0x0][0x23c], -R117 ;  /* 0x00008f0005057a23 */ /* 0x000fe20000010875 */
[----:B------:R-:W-:Y:S01]  /*4040*/  FSEL R109, R109, RZ, P0 ;  /* 0x000000ff6d6d7208 */ /* 0x000fe20000000000 */
[----:B------:R-:W-:Y:S01]  /*4050*/  MUFU.EX2 R191, R4 ;  /* 0x0000000400bf7308 */ /* 0x000fe20000000800 */
[----:B------:R-:W-:Y:S02]  /*4060*/  @!P6 ISETP.GE.AND P0, PT, R118, R108, PT ;  /* 0x0000006c7600e20c */ /* 0x000fe40003f06270 */
[----:B------:R-:W-:Y:S02]  /*4070*/  @!P6 FSEL R6, R6, -INF , !P1 ;  /* 0xff8000000606e808 */ /* 0x000fe40004800000 */
[C---:B------:R-:W-:Y:S02]  /*4080*/  LOP3.LUT R120, R119.reuse, R115, RZ, 0x3c, !PT ;  /* 0x0000007377787212 */ /* 0x040fe400078e3cff */
[----:B------:R-:W-:Y:S01]  /*4090*/  LOP3.LUT R121, R119, R113, RZ, 0x3c, !PT ;  /* 0x0000007177797212 */ /* 0x000fe200078e3cff */
[--C-:B------:R-:W-:Y:S01]  /*40a0*/  FFMA.FTZ R6, R6, c[0x0][0x23c], -R109.reuse ;  /* 0x00008f0006067a23 */ /* 0x100fe2000001086d */
[----:B------:R-:W-:Y:S01]  /*40b0*/  @!P6 IADD3 R119, R2, 0x20, RZ ;  /* 0x000000200277e810 */ /* 0x000fe20007ffe0ff */
[----:B------:R1:W-:Y:S01]  /*40c0*/  MUFU.EX2 R186, R5 ;  /* 0x0000000500ba7308 */ /* 0x0003e20000000800 */
[----:B------:R-:W-:Y:S01]  /*40d0*/  LOP3.LUT R126, R129, UR4, R114, 0x96, !PT ;  /* 0x00000004817e7c12 */ /* 0x000fe2000f8e9672 */
[----:B------:R-:W-:Y:S01]  /*40e0*/  UIADD3 UR4, UR7, -0x255992d5, URZ ;  /* 0xdaa66d2b07047890 */ /* 0x000fe2000fffe03f */
[----:B------:R-:W-:Y:S01]  /*40f0*/  @!P6 FSEL R7, R7, -INF , !P0 ;  /* 0xff8000000707e808 */ /* 0x000fe20004000000 */
[----:B------:R-:W2:Y:S01]  /*4100*/  LDSM.16.M88.4 R112, [R172+0x6800] ;  /* 0x00680000ac70783b */ /* 0x000ea20000000200 */
[----:B------:R-:W-:Y:S01]  /*4110*/  FSETP.NEU.FTZ.AND P1, PT, R207, -INF , PT ;  /* 0xff800000cf00780b */ /* 0x000fe20003f3d000 */
[----:B------:R-:W-:Y:S01]  /*4120*/  IMAD.WIDE.U32 R126, R126, -0x326172a9, RZ ;  /* 0xcd9e8d577e7e7825 */ /* 0x000fe200078e00ff */
[----:B------:R-:W-:Y:S03]  /*4130*/  FSETP.NEU.FTZ.AND P0, PT, R212, -INF , PT ;  /* 0xff800000d400780b */ /* 0x000fe60003f1d000 */
[----:B------:R3:W-:Y:S01]  /*4140*/  MUFU.EX2 R190, R6 ;  /* 0x0000000600be7308 */ /* 0x0007e20000000800 */
[----:B------:R-:W-:Y:S09]  /*4150*/  FFMA.FTZ R7, R7, c[0x0][0x23c], -R109 ;  /* 0x00008f0007077a23 */ /* 0x000ff2000001086d */
[----:B------:R4:W-:Y:S01]  /*4160*/  MUFU.EX2 R188, R7 ;  /* 0x0000000700bc7308 */ /* 0x0009e20000000800 */
[----:B-1----:R-:W-:Y:S04]  /*4170*/  IMAD.WIDE.U32 R4, R120, -0x326172a9, RZ ;  /* 0xcd9e8d5778047825 */ /* 0x002fe800078e00ff */
[----:B------:R-:W-:Y:S01]  /*4180*/  IMAD.WIDE.U32 R120, R121, -0x326172a9, RZ ;  /* 0xcd9e8d5779787825 */ /* 0x000fe200078e00ff */
[----:B------:R-:W-:Y:S02]  /*4190*/  LOP3.LUT R123, R122, R5, RZ, 0x3c, !PT ;  /* 0x000000057a7b7212 */ /* 0x000fe400078e3cff */
[----:B------:R-:W-:Y:S01]  /*41a0*/  @!P6 IMNMX R5, R119, R203, PT ;  /* 0x000000cb7705e217 */ /* 0x000fe20003800200 */
[----:B------:R-:W-:Y:S01]  /*41b0*/  FMUL.FTZ R119, R212, 1.4426950216293334961 ;  /* 0x3fb8aa3bd4777820 */ /* 0x000fe20000410000 */
[----:B------:R-:W-:Y:S01]  /*41c0*/  LOP3.LUT R127, R127, UR4, R4, 0x96, !PT ;  /* 0x000000047f7f7c12 */ /* 0x000fe2000f8e9604 */
[----:B---3--:R-:W-:Y:S01]  /*41d0*/  FMUL.FTZ R6, R207, 1.4426950216293334961 ;  /* 0x3fb8aa3bcf067820 */ /* 0x008fe20000410000 */
[-C--:B------:R-:W-:Y:S02]  /*41e0*/  @!P6 ISETP.GE.AND P3, PT, R0, R5.reuse, PT ;  /* 0x000000050000e20c */ /* 0x080fe40003f66270 */
[----:B------:R-:W-:Y:S02]  /*41f0*/  @!P6 IADD3 R4, R2, 0x28, RZ ;  /* 0x000000280204e810 */ /* 0x000fe40007ffe0ff */
[----:B------:R-:W-:Y:S02]  /*4200*/  FSEL R6, R6, RZ, P1 ;  /* 0x000000ff06067208 */ /* 0x000fe40000800000 */
[----:B------:R-:W-:Y:S02]  /*4210*/  @!P6 FSEL R8, R8, -INF , !P3 ;  /* 0xff8000000808e808 */ /* 0x000fe40005800000 */
[----:B------:R-:W-:Y:S01]  /*4220*/  @!P6 ISETP.GE.AND P1, PT, R118, R5, PT ;  /* 0x000000057600e20c */ /* 0x000fe20003f26270 */
[-C--:B--2---:R-:W-:Y:S01]  /*4230*/  HMMA.16816.F32.BF16 R20, R104, R112.reuse, R20 ;  /* 0x000000706814723c */ /* 0x084fe20000041814 */
[----:B----4-:R-:W-:Y:S01]  /*4240*/  @!P6 IADD3 R7, R0, 0x8, RZ ;  /* 0x000000080007e810 */ /* 0x010fe20007ffe0ff */
[--C-:B------:R-:W-:Y:S01]  /*4250*/  FFMA.FTZ R8, R8, c[0x0][0x23c], -R6.reuse ;  /* 0x00008f0008087a23 */ /* 0x100fe20000010806 */
[----:B------:R-:W-:Y:S02]  /*4260*/  @!P6 IMNMX R4, R4, R203, PT ;  /* 0x000000cb0404e217 */ /* 0x000fe40003800200 */
[----:B------:R-:W-:Y:S01]  /*4270*/  @!P6 FSEL R9, R9, -INF , !P1 ;  /* 0xff8000000909e808 */ /* 0x000fe20004800000 */
[----:B------:R1:W-:Y:S01]  /*4280*/  MUFU.EX2 R189, R8 ;  /* 0x0000000800bd7308 */ /* 0x0003e20000000800 */
[----:B------:R-:W-:Y:S01]  /*4290*/  @!P6 ISETP.GE.AND P3, PT, R7, R5, PT ;  /* 0x000000050700e20c */ /* 0x000fe20003f66270 */
[C---:B------:R-:W-:Y:S01]  /*42a0*/  HMMA.16816.F32.BF16 R24, R100.reuse, R112, R24 ;  /* 0x000000706418723c */ /* 0x040fe20000041818 */
[----:B------:R-:W-:Y:S02]  /*42b0*/  FSEL R2, R119, RZ, P0 ;  /* 0x000000ff77027208 */ /* 0x000fe40000000000 */
[-C--:B------:R-:W-:Y:S01]  /*42c0*/  @!P6 ISETP.GE.AND P0, PT, R0, R4.reuse, PT ;  /* 0x000000040000e20c */ /* 0x080fe20003f06270 */
[--C-:B------:R-:W-:Y:S01]  /*42d0*/  FFMA.FTZ R9, R9, c[0x0][0x23c], -R6.reuse ;  /* 0x00008f0009097a23 */ /* 0x100fe20000010806 */
[C---:B------:R-:W-:Y:S02]  /*42e0*/  @!P6 ISETP.GE.AND P4, PT, R7.reuse, R4, PT ;  /* 0x000000040700e20c */ /* 0x040fe40003f86270 */
[----:B------:R-:W-:Y:S01]  /*42f0*/  @!P6 FSEL R12, R12, -INF , !P3 ;  /* 0xff8000000c0ce808 */ /* 0x000fe20005800000 */
[-C--:B------:R-:W-:Y:S01]  /*4300*/  HMMA.16816.F32.BF16 R28, R100, R114.reuse, R28 ;  /* 0x00000072641c723c */ /* 0x080fe2000004181c */
[----:B------:R-:W-:Y:S01]  /*4310*/  @!P6 FSEL R10, R10, -INF , !P0 ;  /* 0xff8000000a0ae808 */ /* 0x000fe20004000000 */
[----:B------:R2:W-:Y:S01]  /*4320*/  MUFU.EX2 R185, R9 ;  /* 0x0000000900b97308 */ /* 0x0005e20000000800 */
[----:B------:R-:W-:Y:S01]  /*4330*/  @!P6 ISETP.GE.AND P0, PT, R7, R116, PT ;  /* 0x000000740700e20c */ /* 0x000fe20003f06270 */
[----:B------:R-:W-:Y:S01]  /*4340*/  FFMA.FTZ R12, R12, c[0x0][0x23c], -R6 ;  /* 0x00008f000c0c7a23 */ /* 0x000fe20000010806 */
[----:B------:R-:W-:Y:S01]  /*4350*/  @!P6 FSEL R14, R14, -INF , !P4 ;  /* 0xff8000000e0ee808 */ /* 0x000fe20006000000 */
[--C-:B------:R-:W-:Y:S01]  /*4360*/  FFMA.FTZ R10, R10, c[0x0][0x23c], -R2.reuse ;  /* 0x00008f000a0a7a23 */ /* 0x100fe20000010802 */
[----:B------:R-:W-:Y:S01]  /*4370*/  @!P6 FSEL R16, R16, -INF , !P0 ;  /* 0xff8000001010e808 */ /* 0x000fe20004000000 */
[----:B------:R-:W-:Y:S01]  /*4380*/  HMMA.16816.F32.BF16 R32, R104, R114, R32 ;  /* 0x000000726820723c */ /* 0x000fe20000041820 */
[-C--:B------:R-:W-:Y:S03]  /*4390*/  @!P6 ISETP.GE.AND P1, PT, R118, R4.reuse, PT ;  /* 0x000000047600e20c */ /* 0x080fe60003f26270 */
[----:B------:R-:W-:Y:S01]  /*43a0*/  LOP3.LUT R122, R122, R121, RZ, 0x3c, !PT ;  /* 0x000000797a7a7212 */ /* 0x000fe200078e3cff */
[--C-:B------:R-:W-:Y:S01]  /*43b0*/  FFMA.FTZ R14, R14, c[0x0][0x23c], -R2.reuse ;  /* 0x00008f000e0e7a23 */ /* 0x100fe20000010802 */
[----:B-1----:R-:W-:Y:S01]  /*43c0*/  @!P6 IADD3 R8, R0, 0x9, RZ ;  /* 0x000000090008e810 */ /* 0x002fe20007ffe0ff */
[----:B------:R-:W-:Y:S01]  /*43d0*/  FFMA.FTZ R16, R16, c[0x0][0x23c], -R117 ;  /* 0x00008f0010107a23 */ /* 0x000fe20000010875 */
[----:B------:R-:W-:Y:S01]  /*43e0*/  @!P6 FSEL R11, R11, -INF , !P1 ;  /* 0xff8000000b0be808 */ /* 0x000fe20004800000 */
[----:B------:R-:W-:Y:S01]  /*43f0*/  IMAD.WIDE.U32 R100, R127, -0x2daee0ad, RZ ;  /* 0xd2511f537f647825 */ /* 0x000fe200078e00ff */
[C---:B------:R-:W-:Y:S01]  /*4400*/  @!P6 ISETP.GE.AND P3, PT, R8.reuse, R4, PT ;  /* 0x000000040800e20c */ /* 0x040fe20003f66270 */
[----:B------:R-:W-:Y:S01]  /*4410*/  MUFU.EX2 R183, R14 ;  /* 0x0000000e00b77308 */ /* 0x000fe20000000800 */
[CC--:B------:R-:W-:Y:S01]  /*4420*/  @!P6 ISETP.GE.AND P5, PT, R8.reuse, R5.reuse, PT ;  /* 0x000000050800e20c */ /* 0x0c0fe20003fa6270 */
[--C-:B------:R-:W-:Y:S01]  /*4430*/  FFMA.FTZ R11, R11, c[0x0][0x23c], -R2.reuse ;  /* 0x00008f000b0b7a23 */ /* 0x100fe20000010802 */
[----:B------:R-:W-:Y:S02]  /*4440*/  @!P6 FSEL R15, R15, -INF , !P3 ;  /* 0xff8000000f0fe808 */ /* 0x000fe40005800000 */
[----:B------:R-:W-:Y:S02]  /*4450*/  @!P6 ISETP.GE.AND P1, PT, R7, R108, PT ;  /* 0x0000006c0700e20c */ /* 0x000fe40003f26270 */
[----:B------:R-:W-:Y:S01]  /*4460*/  @!P6 FSEL R13, R13, -INF , !P5 ;  /* 0xff8000000d0de808 */ /* 0x000fe20006800000 */
[----:B------:R-:W-:Y:S01]  /*4470*/  FFMA.FTZ R15, R15, c[0x0][0x23c], -R2 ;  /* 0x00008f000f0f7a23 */ /* 0x000fe20000010802 */
[C---:B------:R-:W-:Y:S01]  /*4480*/  @!P6 ISETP.GE.AND P5, PT, R8.reuse, R116, PT ;  /* 0x000000740800e20c */ /* 0x040fe20003fa6270 */
[----:B------:R-:W-:Y:S01]  /*4490*/  MUFU.EX2 R180, R16 ;  /* 0x0000001000b47308 */ /* 0x000fe20000000800 */
[----:B------:R-:W-:Y:S01]  /*44a0*/  @!P6 ISETP.GE.AND P4, PT, R8, R108, PT ;  /* 0x0000006c0800e20c */ /* 0x000fe20003f86270 */
[--C-:B------:R-:W-:Y:S01]  /*44b0*/  FFMA.FTZ R13, R13, c[0x0][0x23c], -R6.reuse ;  /* 0x00008f000d0d7a23 */ /* 0x100fe20000010806 */
[C---:B------:R-:W-:Y:S02]  /*44c0*/  @!P6 IADD3 R7, R0.reuse, 0x10, RZ ;  /* 0x000000100007e810 */ /* 0x040fe40007ffe0ff */
[----:B------:R-:W-:Y:S02]  /*44d0*/  @!P6 IADD3 R8, R0, 0x11, RZ ;  /* 0x000000110008e810 */ /* 0x000fe40007ffe0ff */
[-C--:B------:R-:W-:Y:S02]  /*44e0*/  @!P6 ISETP.GE.AND P3, PT, R7, R116.reuse, PT ;  /* 0x000000740700e20c */ /* 0x080fe40003f66270 */
[----:B------:R-:W-:Y:S01]  /*44f0*/  @!P6 FSEL R19, R19, -INF , !P4 ;  /* 0xff8000001313e808 */ /* 0x000fe20006000000 */
[----:B------:R1:W-:Y:S01]  /*4500*/  MUFU.EX2 R184, R15 ;  /* 0x0000000f00b87308 */ /* 0x0003e20000000800 */
[----:B------:R-:W-:Y:S02]  /*4510*/  @!P6 ISETP.GE.AND P4, PT, R8, R116, PT ;  /* 0x000000740800e20c */ /* 0x000fe40003f86270 */
[----:B------:R-:W-:Y:S01]  /*4520*/  @!P6 ISETP.GE.AND P0, PT, R7, R108, PT ;  /* 0x0000006c0700e20c */ /* 0x000fe20003f06270 */
[----:B------:R-:W-:Y:S01]  /*4530*/  FFMA.FTZ R19, R19, c[0x0][0x23c], -R109 ;  /* 0x00008f0013137a23 */ /* 0x000fe2000001086d */
[----:B------:R-:W-:Y:S02]  /*4540*/  @!P6 FSEL R17, R17, -INF , !P5 ;  /* 0xff8000001111e808 */ /* 0x000fe40006800000 */
[CC--:B------:R-:W-:Y:S02]  /*4550*/  @!P6 ISETP.GE.AND P5, PT, R7.reuse, R5.reuse, PT ;  /* 0x000000050700e20c */ /* 0x0c0fe40003fa6270 */
[----:B------:R-:W-:Y:S01]  /*4560*/  @!P6 FSEL R18, R18, -INF , !P1 ;  /* 0xff8000001212e808 */ /* 0x000fe20004800000 */
[----:B------:R3:W-:Y:S01]  /*4570*/  MUFU.EX2 R192, R10 ;  /* 0x0000000a00c07308 */ /* 0x0007e20000000800 */
[----:B------:R-:W-:Y:S01]  /*4580*/  @!P6 ISETP.GE.AND P1, PT, R7, R4, PT ;  /* 0x000000040700e20c */ /* 0x000fe20003f26270 */
[----:B------:R-:W-:Y:S01]  /*4590*/  FFMA.FTZ R179, R17, c[0x0][0x23c], -R117 ;  /* 0x00008f0011b37a23 */ /* 0x000fe20000010875 */
[----:B------:R-:W-:Y:S01]  /*45a0*/  @!P6 FSEL R20, R20, -INF , !P3 ;  /* 0xff8000001414e808 */ /* 0x000fe20005800000 */
[----:B------:R-:W-:Y:S01]  /*45b0*/  FFMA.FTZ R18, R18, c[0x0][0x23c], -R109 ;  /* 0x00008f0012127a23 */ /* 0x000fe2000001086d */
[----:B------:R-:W-:Y:S02]  /*45c0*/  @!P6 ISETP.GE.AND P3, PT, R8, R108, PT ;  /* 0x0000006c0800e20c */ /* 0x000fe40003f66270 */
[----:B------:R-:W-:Y:S01]  /*45d0*/  @!P6 FSEL R21, R21, -INF , !P4 ;  /* 0xff8000001515e808 */ /* 0x000fe20006000000 */
[--C-:B------:R-:W-:Y:S01]  /*45e0*/  FFMA.FTZ R20, R20, c[0x0][0x23c], -R117.reuse ;  /* 0x00008f0014147a23 */ /* 0x100fe20000010875 */
[-C--:B------:R-:W-:Y:S01]  /*45f0*/  @!P6 ISETP.GE.AND P4, PT, R8, R5.reuse, PT ;  /* 0x000000050800e20c */ /* 0x080fe20003f86270 */
[----:B------:R4:W-:Y:S01]  /*4600*/  MUFU.EX2 R182, R12 ;  /* 0x0000000c00b67308 */ /* 0x0009e20000000800 */
[C---:B------:R-:W-:Y:S01]  /*4610*/  @!P6 IADD3 R7, R0.reuse, 0x18, RZ ;  /* 0x000000180007e810 */ /* 0x040fe20007ffe0ff */
[----:B------:R-:W-:Y:S01]  /*4620*/  FFMA.FTZ R21, R21, c[0x0][0x23c], -R117 ;  /* 0x00008f0015157a23 */ /* 0x000fe20000010875 */
[----:B------:R-:W-:Y:S02]  /*4630*/  @!P6 IADD3 R0, R0, 0x19, RZ ;  /* 0x000000190000e810 */ /* 0x000fe40007ffe0ff */
[----:B------:R-:W-:Y:S02]  /*4640*/  @!P6 FSEL R22, R22, -INF , !P0 ;  /* 0xff8000001616e808 */ /* 0x000fe40004000000 */
[-C--:B------:R-:W-:Y:S01]  /*4650*/  @!P6 ISETP.GE.AND P0, PT, R8, R4.reuse, PT ;  /* 0x000000040800e20c */ /* 0x080fe20003f06270 */
[----:B--2---:R-:W-:Y:S01]  /*4660*/  IMAD.WIDE.U32 R8, R123, -0x2daee0ad, RZ ;  /* 0xd2511f537b087825 */ /* 0x004fe200078e00ff */
[----:B------:R-:W-:Y:S01]  /*4670*/  @!P6 FSEL R23, R23, -INF , !P3 ;  /* 0xff8000001717e808 */ /* 0x000fe20005800000 */
[----:B------:R2:W-:Y:S01]  /*4680*/  MUFU.EX2 R187, R11 ;  /* 0x0000000b00bb7308 */ /* 0x0005e20000000800 */
[-C--:B------:R-:W-:Y:S01]  /*4690*/  @!P6 ISETP.GE.AND P3, PT, R7, R5.reuse, PT ;  /* 0x000000050700e20c */ /* 0x080fe20003f66270 */
[--C-:B------:R-:W-:Y:S01]  /*46a0*/  FFMA.FTZ R22, R22, c[0x0][0x23c], -R109.reuse ;  /* 0x00008f0016167a23 */ /* 0x100fe2000001086d */
[----:B------:R-:W-:Y:S01]  /*46b0*/  @!P6 FSEL R24, R24, -INF , !P5 ;  /* 0xff8000001818e808 */ /* 0x000fe20006800000 */
[----:B------:R-:W-:Y:S01]  /*46c0*/  FFMA.FTZ R23, R23, c[0x0][0x23c], -R109 ;  /* 0x00008f0017177a23 */ /* 0x000fe2000001086d */
[----:B------:R-:W-:Y:S02]  /*46d0*/  @!P6 ISETP.GE.AND P5, PT, R0, R5, PT ;  /* 0x000000050000e20c */ /* 0x000fe40003fa6270 */
[----:B------:R-:W-:Y:S01]  /*46e0*/  @!P6 FSEL R25, R25, -INF , !P4 ;  /* 0xff8000001919e808 */ /* 0x000fe20006000000 */
[--C-:B------:R-:W-:Y:S01]  /*46f0*/  FFMA.FTZ R24, R24, c[0x0][0x23c], -R6.reuse ;  /* 0x00008f0018187a23 */ /* 0x100fe20000010806 */
[-C--:B------:R-:W-:Y:S01]  /*4700*/  @!P6 ISETP.GE.AND P4, PT, R7, R4.reuse, PT ;  /* 0x000000040700e20c */ /* 0x080fe20003f86270 */
[----:B------:R2:W-:Y:S01]  /*4710*/  MUFU.EX2 R181, R13 ;  /* 0x0000000d00b57308 */ /* 0x0005e20000000800 */
[----:B------:R-:W-:Y:S01]  /*4720*/  @!P6 FSEL R26, R26, -INF , !P1 ;  /* 0xff8000001a1ae808 */ /* 0x000fe20004800000 */
[----:B------:R-:W-:Y:S01]  /*4730*/  FFMA.FTZ R25, R25, c[0x0][0x23c], -R6 ;  /* 0x00008f0019197a23 */ /* 0x000fe20000010806 */
[----:B------:R-:W-:Y:S01]  /*4740*/  @!P6 ISETP.GE.AND P1, PT, R0, R4, PT ;  /* 0x000000040000e20c */ /* 0x000fe20003f26270 */
[----:B------:R-:W-:Y:S01]  /*4750*/  IMAD.WIDE.U32 R4, R122, -0x2daee0ad, RZ ;  /* 0xd2511f537a047825 */ /* 0x000fe200078e00ff */
[----:B------:R-:W-:Y:S01]  /*4760*/  LOP3.LUT R120, R125, UR4, R120, 0x96, !PT ;  /* 0x000000047d787c12 */ /* 0x000fe2000f8e9678 */
[----:B------:R-:W-:Y:S01]  /*4770*/  UIADD3 UR4, UR6, -0x126145ec, URZ ;  /* 0xed9eba1406047890 */ /* 0x000fe2000fffe03f */
[----:B------:R-:W-:Y:S01]  /*4780*/  LOP3.LUT R9, R9, UR5, R128, 0x96, !PT ;  /* 0x0000000509097c12 */ /* 0x000fe2000f8e9680 */
[----:B------:R-:W-:Y:S01]  /*4790*/  FFMA.FTZ R26, R26, c[0x0][0x23c], -R2 ;  /* 0x00008f001a1a7a23 */ /* 0x000fe20000010802 */
[----:B------:R-:W-:Y:S01]  /*47a0*/  LOP3.LUT R5, R5, UR5, R130, 0x96, !PT ;  /* 0x0000000505057c12 */ /* 0x000fe2000f8e9682 */
[----:B------:R2:W-:Y:S01]  /*47b0*/  MUFU.EX2 R131, R19 ;  /* 0x0000001300837308 */ /* 0x0005e20000000800 */
[----:B------:R-:W-:Y:S01]  /*47c0*/  @!P6 FSEL R28, R28, -INF , !P3 ;  /* 0xff8000001c1ce808 */ /* 0x000fe20005800000 */
[----:B-1----:R-:W-:Y:S01]  /*47d0*/  IMAD.WIDE.U32 R14, R120, -0x2daee0ad, RZ ;  /* 0xd2511f53780e7825 */ /* 0x002fe200078e00ff */
[----:B------:R-:W-:Y:S01]  /*47e0*/  LOP3.LUT R16, R101, UR4, R8, 0x96, !PT ;  /* 0x0000000465107c12 */ /* 0x000fe2000f8e9608 */
[----:B------:R-:W-:Y:S01]  /*47f0*/  UIADD3 UR5, UR7, 0x78dde6e4, URZ ;  /* 0x78dde6e407057890 */ /* 0x000fe2000fffe03f */
[----:B------:R-:W-:Y:S01]  /*4800*/  @!P6 ISETP.GE.AND P3, PT, R0, R116, PT ;  /* 0x000000740000e20c */ /* 0x000fe20003f66270 */
[----:B------:R-:W-:Y:S01]  /*4810*/  IMAD.WIDE.U32 R8, R9, -0x326172a9, RZ ;  /* 0xcd9e8d5709087825 */ /* 0x000fe200078e00ff */
[----:B------:R-:W-:Y:S01]  /*4820*/  LOP3.LUT R102, R15, UR4, R4, 0x96, !PT ;  /* 0x000000040f667c12 */ /* 0x000fe2000f8e9604 */
[----:B------:R-:W-:Y:S01]  /*4830*/  UIADD3 UR4, UR7, 0x1715609d, URZ ;  /* 0x1715609d07047890 */ /* 0x000fe2000fffe03f */
[----:B------:R-:W-:Y:S01]  /*4840*/  @!P6 FSEL R30, R30, -INF , !P4 ;  /* 0xff8000001e1ee808 */ /* 0x000fe20006000000 */
[----:B------:R1:W-:Y:S01]  /*4850*/  MUFU.EX2 R130, R20 ;  /* 0x0000001400827308 */ /* 0x0003e20000000800 */
[----:B---3--:R-:W-:Y:S01]  /*4860*/  LOP3.LUT R10, R9, UR5, R126, 0x96, !PT ;  /* 0x00000005090a7c12 */ /* 0x008fe2000f8e967e */
[----:B------:R-:W-:Y:S01]  /*4870*/  IMAD.WIDE.U32 R4, R5, -0x326172a9, RZ ;  /* 0xcd9e8d5705047825 */ /* 0x000fe200078e00ff */
[-C--:B------:R-:W-:Y:S02]  /*4880*/  @!P6 ISETP.GE.AND P4, PT, R0, R108.reuse, PT ;  /* 0x0000006c0000e20c */ /* 0x080fe40003f86270 */
[----:B------:R-:W-:Y:S01]  /*4890*/  @!P6 FSEL R29, R29, -INF , !P5 ;  /* 0xff8000001d1de808 */ /* 0x000fe20006800000 */
[----:B------:R-:W-:Y:S01]  /*48a0*/  IMAD.WIDE.U32 R16, R16, -0x326172a9, RZ ;  /* 0xcd9e8d5710107825 */ /* 0x000fe200078e00ff */
[----:B----4-:R-:W-:Y:S01]  /*48b0*/  LOP3.LUT R12, R5, UR5, R124, 0x96, !PT ;  /* 0x00000005050c7c12 */ /* 0x010fe2000f8e967c */
[----:B------:R-:W-:Y:S01]  /*48c0*/  UIADD3 UR5, UR6, -0x56f99767, URZ ;  /* 0xa906689906057890 */ /* 0x000fe2000fffe03f */
[----:B------:R-:W-:Y:S01]  /*48d0*/  @!P6 ISETP.GE.AND P5, PT, R7, R108, PT ;  /* 0x0000006c0700e20c */ /* 0x000fe20003fa6270 */
[----:B------:R-:W-:Y:S01]  /*48e0*/  IMAD.WIDE.U32 R102, R102, -0x326172a9, RZ ;  /* 0xcd9e8d5766667825 */ /* 0x000fe200078e00ff */
[----:B------:R-:W-:Y:S01]  /*48f0*/  LOP3.LUT R8, R17, UR4, R8, 0x96, !PT ;  /* 0x0000000411087c12 */ /* 0x000fe2000f8e9608 */
[----:B------:R3:W-:Y:S01]  /*4900*/  MUFU.EX2 R178, R18 ;  /* 0x0000001200b27308 */ /* 0x0007e20000000800 */
[----:B------:R-:W-:Y:S01]  /*4910*/  @!P6 FSEL R27, R27, -INF , !P0 ;  /* 0xff8000001b1be808 */ /* 0x000fe20004000000 */
[----:B--2---:R-:W-:Y:S01]  /*4920*/  IMAD.WIDE.U32 R10, R10, -0x2daee0ad, RZ ;  /* 0xd2511f530a0a7825 */ /* 0x004fe200078e00ff */
[----:B------:R-:W-:Y:S01]  /*4930*/  LOP3.LUT R4, R103, UR4, R4, 0x96, !PT ;  /* 0x0000000467047c12 */ /* 0x000fe2000f8e9604 */
[----:B------:R-:W-:Y:S01]  /*4940*/  UIADD3 UR4, UR6, 0x646e171e, URZ ;  /* 0x646e171e06047890 */ /* 0x000fe2000fffe03f */
[----:B------:R-:W-:Y:S01]  /*4950*/  @!P6 ISETP.GE.AND P0, PT, R7, R116, PT ;  /* 0x000000740700e20c */ /* 0x000fe20003f06270 */
[----:B------:R-:W-:Y:S01]  /*4960*/  IMAD.WIDE.U32 R12, R12, -0x2daee0ad, RZ ;  /* 0xd2511f530c0c7825 */ /* 0x000fe200078e00ff */
[----:B------:R-:W-:Y:S02]  /*4970*/  LOP3.LUT R100, R11, UR5, R100, 0x96, !PT ;  /* 0x000000050b647c12 */ /* 0x000fe4000f8e9664 */
[----:B------:R-:W-:Y:S01]  /*4980*/  @!P6 FSEL R31, R31, -INF , !P1 ;  /* 0xff8000001f1fe808 */ /* 0x000fe20004800000 */
[----:B------:R-:W-:Y:S01]  /*4990*/  IMAD.WIDE.U32 R8, R8, -0x2daee0ad, RZ ;  /* 0xd2511f5308087825 */ /* 0x000fe200078e00ff */
[----:B------:R-:W-:Y:S01]  /*49a0*/  LOP3.LUT R14, R13, UR5, R14, 0x96, !PT ;  /* 0x000000050d0e7c12 */ /* 0x000fe2000f8e960e */
[----:B------:R-:W-:Y:S01]  /*49b0*/  UIADD3 UR5, UR7, -0x4ab325aa, URZ ;  /* 0xb54cda5607057890 */ /* 0x000fe2000fffe03f */
[----:B------:R-:W-:Y:S01]  /*49c0*/  @!P6 FSEL R32, R32, -INF , !P0 ;  /* 0xff8000002020e808 */ /* 0x000fe20004000000 */
[----:B------:R-:W-:Y:S01]  /*49d0*/  IMAD.WIDE.U32 R4, R4, -0x2daee0ad, RZ ;  /* 0xd2511f5304047825 */ /* 0x000fe200078e00ff */
[----:B------:R-:W-:Y:S01]  /*49e0*/  LOP3.LUT R11, R9, UR4, R10, 0x96, !PT ;  /* 0x00000004090b7c12 */ /* 0x000fe2000f8e960a */
[----:B------:R-:W-:Y:S01]  /*49f0*/  MUFU.EX2 R179, R179 ;  /* 0x000000b300b37308 */ /* 0x000fe20000000800 */
[----:B------:R-:W-:Y:S01]  /*4a00*/  LOP3.LUT R0, R8, 0xff, RZ, 0xc0, !PT ;  /* 0x000000ff08007812 */ /* 0x000fe200078ec0ff */
[--C-:B------:R-:W-:Y:S01]  /*4a10*/  FFMA.FTZ R28, R28, c[0x0][0x23c], -R6.reuse ;  /* 0x00008f001c1c7a23 */ /* 0x100fe20000010806 */
[----:B------:R-:W-:Y:S01]  /*4a20*/  LOP3.LUT R19, R8, 0xffff, RZ, 0xc0, !PT ;  /* 0x0000ffff08137812 */ /* 0x000fe200078ec0ff */
[----:B------:R-:W-:Y:S01]  /*4a30*/  FFMA.FTZ R6, R29, c[0x0][0x23c], -R6 ;  /* 0x00008f001d067a23 */ /* 0x000fe20000010806 */
[--C-:B------:R-:W-:Y:S01]  /*4a40*/  SHF.R.U32.HI R103, RZ, 0x18, R8.reuse ;  /* 0x00000018ff677819 */ /* 0x100fe20000011608 */
[----:B------:R-:W-:Y:S01]  /*4a50*/  FFMA.FTZ R32, R32, c[0x0][0x23c], -R117 ;  /* 0x00008f0020207a23 */ /* 0x000fe20000010875 */
[----:B------:R-:W-:Y:S01]  /*4a60*/  SHF.R.U32.HI R110, RZ, 0x10, R8 ;  /* 0x00000010ff6e7819 */ /* 0x000fe20000011608 */
[----:B------:R-:W-:Y:S01]  /*4a70*/  IMAD.WIDE.U32 R8, R100, -0x326172a9, RZ ;  /* 0xcd9e8d5764087825 */ /* 0x000fe200078e00ff */
[----:B------:R-:W-:Y:S01]  /*4a80*/  LOP3.LUT R10, R5, UR4, R12, 0x96, !PT ;  /* 0x00000004050a7c12 */ /* 0x000fe2000f8e960c */
[----:B------:R-:W2:Y:S01]  /*4a90*/  MUFU.EX2 R119, R32 ;  /* 0x0000002000777308 */ /* 0x000ea20000000800 */
[----:B------:R-:W-:Y:S01]  /*4aa0*/  LOP3.LUT R100, R4, 0xff, RZ, 0xc0, !PT ;  /* 0x000000ff04647812 */ /* 0x000fe200078ec0ff */
[----:B------:R-:W-:Y:S01]  /*4ab0*/  FFMA.FTZ R30, R30, c[0x0][0x23c], -R2 ;  /* 0x00008f001e1e7a23 */ /* 0x000fe20000010802 */
[----:B------:R-:W-:Y:S01]  /*4ac0*/  SHF.R.U32.HI R101, RZ, 0x18, R4 ;  /* 0x00000018ff657819 */ /* 0x000fe20000011604 */
[----:B------:R-:W-:Y:S01]  /*4ad0*/  ULDC.U8 UR4, c[0x0][0x2d8] ;  /* 0x0000b60000047ab9 */ /* 0x000fe20000000000 */
[----:B------:R-:W-:Y:S01]  /*4ae0*/  LOP3.LUT R108, R4, 0xffff, RZ, 0xc0, !PT ;  /* 0x0000ffff046c7812 */ /* 0x000fe200078ec0ff */
[----:B------:R-:W-:Y:S01]  /*4af0*/  FFMA.FTZ R27, R27, c[0x0][0x23c], -R2 ;  /* 0x00008f001b1b7a23 */ /* 0x000fe20000010802 */
[----:B-1----:R-:W-:Y:S01]  /*4b00*/  SHF.R.U32.HI R20, RZ, 0x10, R4 ;  /* 0x00000010ff147819 */ /* 0x002fe20000011604 */
[----:B------:R-:W-:Y:S01]  /*4b10*/  IMAD.WIDE.U32 R4, R14, -0x326172a9, RZ ;  /* 0xcd9e8d570e047825 */ /* 0x000fe200078e00ff */
[----:B------:R-:W-:Y:S01]  /*4b20*/  LOP3.LUT R7, R9, UR5, R16, 0x96, !PT ;  /* 0x0000000509077c12 */ /* 0x000fe2000f8e9610 */
[----:B------:R-:W-:Y:S01]  /*4b30*/  MUFU.EX2 R122, R28 ;  /* 0x0000001c007a7308 */ /* 0x000fe20000000800 */
[----:B------:R-:W-:Y:S01]  /*4b40*/  LOP3.LUT R16, R8, 0xffff, RZ, 0xc0, !PT ;  /* 0x0000ffff08107812 */ /* 0x000fe200078ec0ff */
[----:B------:R-:W-:Y:S01]  /*4b50*/  FFMA.FTZ R2, R31, c[0x0][0x23c], -R2 ;  /* 0x00008f001f027a23 */ /* 0x000fe20000010802 */
[C---:B------:R-:W-:Y:S02]  /*4b60*/  LOP3.LUT R9, R4.reuse, 0xffff, RZ, 0xc0, !PT ;  /* 0x0000ffff04097812 */ /* 0x040fe400078ec0ff */
[----:B------:R-:W-:Y:S02]  /*4b70*/  LOP3.LUT R12, R4, 0xff, RZ, 0xc0, !PT ;  /* 0x000000ff040c7812 */ /* 0x000fe400078ec0ff */
[--C-:B------:R-:W-:Y:S02]  /*4b80*/  SHF.R.U32.HI R13, RZ, 0x10, R4.reuse ;  /* 0x00000010ff0d7819 */ /* 0x100fe40000011604 */
[----:B------:R-:W-:Y:S01]  /*4b90*/  SHF.R.U32.HI R14, RZ, 0x18, R4 ;  /* 0x00000018ff0e7819 */ /* 0x000fe20000011604 */
[----:B------:R-:W-:Y:S01]  /*4ba0*/  MUFU.EX2 R120, R30 ;  /* 0x0000001e00787308 */ /* 0x000fe20000000800 */
[----:B------:R-:W-:Y:S02]  /*4bb0*/  LOP3.LUT R4, R7, 0xffff, RZ, 0xc0, !PT ;  /* 0x0000ffff07047812 */ /* 0x000fe400078ec0ff */
[----:B------:R-:W-:Y:S02]  /*4bc0*/  LOP3.LUT R15, R8, 0xff, RZ, 0xc0, !PT ;  /* 0x000000ff080f7812 */ /* 0x000fe400078ec0ff */
[----:B------:R-:W-:Y:S02]  /*4bd0*/  SHF.R.U32.HI R4, RZ, 0x8, R4 ;  /* 0x00000008ff047819 */ /* 0x000fe40000011604 */
[--C-:B------:R-:W-:Y:S02]  /*4be0*/  SHF.R.U32.HI R17, RZ, 0x18, R8.reuse ;  /* 0x00000018ff117819 */ /* 0x100fe40000011608 */
[----:B---3--:R-:W-:Y:S01]  /*4bf0*/  SHF.R.U32.HI R18, RZ, 0x10, R8 ;  /* 0x00000010ff127819 */ /* 0x008fe20000011608 */
[----:B------:R-:W-:Y:S01]  /*4c00*/  MUFU.EX2 R121, R6 ;  /* 0x0000000600797308 */ /* 0x000fe20000000800 */
[----:B------:R-:W-:Y:S02]  /*4c10*/  ISETP.LE.U32.AND P1, PT, R0, UR4, PT ;  /* 0x0000000400007c0c */ /* 0x000fe4000bf23070 */
[----:B------:R-:W-:Y:S02]  /*4c20*/  LOP3.LUT R0, R5, UR5, R102, 0x96, !PT ;  /* 0x0000000505007c12 */ /* 0x000fe4000f8e9666 */
[----:B------:R-:W-:Y:S02]  /*4c30*/  LOP3.LUT R8, R7, 0xff, RZ, 0xc0, !PT ;  /* 0x000000ff07087812 */ /* 0x000fe400078ec0ff */
[----:B------:R-:W-:Y:S02]  /*4c40*/  SHF.R.U32.HI R5, RZ, 0x10, R7 ;  /* 0x00000010ff057819 */ /* 0x000fe40000011607 */
[----:B------:R-:W-:Y:S01]  /*4c50*/  LOP3.LUT R4, R4, 0xffff, RZ, 0xc0, !PT ;  /* 0x0000ffff04047812 */ /* 0x000fe200078ec0ff */
[----:B------:R-:W-:Y:S01]  /*4c60*/  MUFU.EX2 R113, R2 ;  /* 0x0000000200717308 */ /* 0x000fe20000000800 */
[----:B------:R-:W-:Y:S02]  /*4c70*/  ISETP.LE.U32.AND P0, PT, R8, UR4, PT ;  /* 0x0000000408007c0c */ /* 0x000fe4000bf03070 */
[----:B------:R-:W-:Y:S01]  /*4c80*/  LOP3.LUT R5, R5, 0xff, RZ, 0xc0, !PT ;  /* 0x000000ff05057812 */ /* 0x000fe200078ec0ff */
[----:B--2---:R-:W-:Y:S01]  /*4c90*/  @!P1 FADD.FTZ R119, -R119, -RZ ;  /* 0x800000ff77779221 */ /* 0x004fe20000010100 */
[----:B------:R-:W-:Y:S02]  /*4ca0*/  @!P6 FSEL R34, R34, -INF , !P5 ;  /* 0xff8000002222e808 */ /* 0x000fe40006800000 */
[----:B------:R-:W-:Y:S02]  /*4cb0*/  ISETP.LE.U32.AND P5, PT, R4, UR4, PT ;  /* 0x0000000404007c0c */ /* 0x000fe4000bfa3070 */
[----:B------:R-:W-:Y:S01]  /*4cc0*/  LOP3.LUT R4, R0, 0xffff, RZ, 0xc0, !PT ;  /* 0x0000ffff00047812 */ /* 0x000fe200078ec0ff */
[----:B------:R-:W-:Y:S01]  /*4cd0*/  FFMA.FTZ R34, R34, c[0x0][0x23c], -R109 ;  /* 0x00008f0022227a23 */ /* 0x000fe2000001086d */
[----:B------:R-:W-:Y:S01]  /*4ce0*/  @!P6 FSEL R33, R33, -INF , !P3 ;  /* 0xff8000002121e808 */ /* 0x000fe20005800000 */
[----:B------:R-:W-:Y:S01]  /*4cf0*/  MUFU.EX2 R129, R21 ;  /* 0x0000001500817308 */ /* 0x000fe20000000800 */
[----:B------:R-:W-:Y:S01]  /*4d00*/  ISETP.LE.U32.AND P3, PT, R5, UR4, PT ;  /* 0x0000000405007c0c */ /* 0x000fe2000bf63070 */
[----:B------:R-:W-:Y:S01]  /*4d10*/  @!P0 FADD.FTZ R191, -R191, -RZ ;  /* 0x800000ffbfbf8221 */ /* 0x000fe20000010100 */
[----:B------:R-:W-:Y:S01]  /*4d20*/  LOP3.LUT R5, R0, 0xff, RZ, 0xc0, !PT ;  /* 0x000000ff00057812 */ /* 0x000fe200078ec0ff */
[----:B------:R-:W-:Y:S01]  /*4d30*/  FFMA.FTZ R117, R33, c[0x0][0x23c], -R117 ;  /* 0x00008f0021757a23 */ /* 0x000fe20000010875 */
[----:B------:R-:W-:Y:S02]  /*4d40*/  SHF.R.U32.HI R4, RZ, 0x8, R4 ;  /* 0x00000008ff047819 */ /* 0x000fe40000011604 */
[----:B------:R-:W-:Y:S01]  /*4d50*/  @!P6 FSEL R35, R35, -INF , !P4 ;  /* 0xff8000002323e808 */ /* 0x000fe20006000000 */
[----:B------:R-:W-:Y:S01]  /*4d60*/  @!P5 FADD.FTZ R186, -R186, -RZ ;  /* 0x800000ffbabad221 */ /* 0x000fe20000010100 */
[----:B------:R-:W-:Y:S01]  /*4d70*/  ISETP.LE.U32.AND P6, PT, R5, UR4, PT ;  /* 0x0000000405007c0c */ /* 0x000fe2000bfc3070 */
[----:B------:R-:W-:Y:S01]  /*4d80*/  MUFU.EX2 R118, R117 ;  /* 0x0000007500767308 */ /* 0x000fe20000000800 */
[----:B------:R-:W-:Y:S01]  /*4d90*/  LOP3.LUT R4, R4, 0xffff, RZ, 0xc0, !PT ;  /* 0x0000ffff04047812 */ /* 0x000fe200078ec0ff */
[----:B------:R-:W-:Y:S01]  /*4da0*/  FFMA.FTZ R109, R35, c[0x0][0x23c], -R109 ;  /* 0x00008f00236d7a23 */ /* 0x000fe2000001086d */
[--C-:B------:R-:W-:Y:S01]  /*4db0*/  SHF.R.U32.HI R5, RZ, 0x10, R0.reuse ;  /* 0x00000010ff057819 */ /* 0x100fe20000011600 */
[----:B------:R-:W-:Y:S01]  /*4dc0*/  @!P3 FADD.FTZ R190, -R190, -RZ ;  /* 0x800000ffbebeb221 */ /* 0x000fe20000010100 */
[----:B------:R-:W-:Y:S02]  /*4dd0*/  ISETP.LE.U32.AND P0, PT, R4, UR4, PT ;  /* 0x0000000404007c0c */ /* 0x000fe4000bf03070 */
[----:B------:R-:W-:Y:S02]  /*4de0*/  LOP3.LUT R4, R5, 0xff, RZ, 0xc0, !PT ;  /* 0x000000ff05047812 */ /* 0x000fe400078ec0ff */
[----:B------:R-:W-:Y:S01]  /*4df0*/  SHF.R.U32.HI R0, RZ, 0x18, R0 ;  /* 0x00000018ff007819 */ /* 0x000fe20000011600 */
[----:B------:R-:W-:Y:S01]  /*4e00*/  MUFU.EX2 R117, R34 ;  /* 0x0000002200757308 */ /* 0x000fe20000000800 */
[----:B------:R-:W-:Y:S01]  /*4e10*/  ISETP.LE.U32.AND P3, PT, R4, UR4, PT ;  /* 0x0000000404007c0c */ /* 0x000fe2000bf63070 */
[----:B------:R-:W-:Y:S01]  /*4e20*/  @!P6 FADD.FTZ R189, -R189, -RZ ;  /* 0x800000ffbdbde221 */ /* 0x000fe20000010100 */
[----:B------:R-:W-:Y:S02]  /*4e30*/  SHF.R.U32.HI R7, RZ, 0x18, R7 ;  /* 0x00000018ff077819 */ /* 0x000fe40000011607 */
[----:B------:R-:W-:Y:S02]  /*4e40*/  ISETP.LE.U32.AND P5, PT, R0, UR4, PT ;  /* 0x0000000400007c0c */ /* 0x000fe4000bfa3070 */
[----:B------:R-:W-:Y:S01]  /*4e50*/  SHF.R.U32.HI R0, RZ, 0x8, R9 ;  /* 0x00000008ff007819 */ /* 0x000fe20000011609 */
[----:B------:R-:W-:Y:S01]  /*4e60*/  @!P0 FADD.FTZ R185, -R185, -RZ ;  /* 0x800000ffb9b98221 */ /* 0x000fe20000010100 */
[----:B------:R-:W-:Y:S01]  /*4e70*/  ISETP.LE.U32.AND P4, PT, R7, UR4, PT ;  /* 0x0000000407007c0c */ /* 0x000fe2000bf83070 */
[----:B------:R-:W1:Y:S01]  /*4e80*/  MUFU.EX2 R127, R23 ;  /* 0x00000017007f7308 */ /* 0x000e620000000800 */
[----:B------:R-:W-:Y:S02]  /*4e90*/  LOP3.LUT R4, R13, 0xff, RZ, 0xc0, !PT ;  /* 0x000000ff0d047812 */ /* 0x000fe400078ec0ff */
[----:B------:R-:W-:Y:S01]  /*4ea0*/  LOP3.LUT R0, R0, 0xffff, RZ, 0xc0, !PT ;  /* 0x0000ffff00007812 */ /* 0x000fe200078ec0ff */
[----:B------:R-:W-:Y:S01]  /*4eb0*/  @!P3 FADD.FTZ R192, -R192, -RZ ;  /* 0x800000ffc0c0b221 */ /* 0x000fe20000010100 */
[----:B------:R-:W-:Y:S02]  /*4ec0*/  ISETP.LE.U32.AND P3, PT, R4, UR4, PT ;  /* 0x0000000404007c0c */ /* 0x000fe4000bf63070 */
[----:B------:R-:W-:Y:S01]  /*4ed0*/  ISETP.LE.U32.AND P0, PT, R0, UR4, PT ;  /* 0x0000000400007c0c */ /* 0x000fe2000bf03070 */
[----:B------:R-:W-:Y:S01]  /*4ee0*/  @!P5 FADD.FTZ R187, -R187, -RZ ;  /* 0x800000ffbbbbd221 */ /* 0x000fe20000010100 */
[----:B------:R-:W-:Y:S01]  /*4ef0*/  ISETP.LE.U32.AND P5, PT, R14, UR4, PT ;  /* 0x000000040e007c0c */ /* 0x000fe2000bfa3070 */
[----:B------:R-:W-:Y:S01]  /*4f00*/  MUFU.EX2 R125, R25 ;  /* 0x00000019007d7308 */ /* 0x000fe20000000800 */
[----:B------:R-:W-:Y:S01]  /*4f10*/  SHF.R.U32.HI R0, RZ, 0x8, R16 ;  /* 0x00000008ff007819 */ /* 0x000fe20000011610 */
[----:B------:R-:W-:Y:S01]  /*4f20*/  @!P4 FADD.FTZ R188, -R188, -RZ ;  /* 0x800000ffbcbcc221 */ /* 0x000fe20000010100 */
[----:B------:R-:W-:Y:S02]  /*4f30*/  ISETP.LE.U32.AND P4, PT, R12, UR4, PT ;  /* 0x000000040c007c0c */ /* 0x000fe4000bf83070 */
[----:B------:R-:W-:Y:S02]  /*4f40*/  ISETP.LE.U32.AND P6, PT, R15, UR4, PT ;  /* 0x000000040f007c0c */ /* 0x000fe4000bfc3070 */
[----:B------:R-:W-:Y:S01]  /*4f50*/  LOP3.LUT R0, R0, 0xffff, RZ, 0xc0, !PT ;  /* 0x0000ffff00007812 */ /* 0x000fe200078ec0ff */
[----:B------:R-:W-:Y:S01]  /*4f60*/  @!P3 FADD.FTZ R183, -R183, -RZ ;  /* 0x800000ffb7b7b221 */ /* 0x000fe20000010100 */
[----:B------:R-:W-:Y:S01]  /*4f70*/  LOP3.LUT R4, R11, 0xff, RZ, 0xc0, !PT ;  /* 0x000000ff0b047812 */ /* 0x000fe200078ec0ff */
[----:B------:R-:W-:Y:S01]  /*4f80*/  @!P0 FADD.FTZ R181, -R181, -RZ ;  /* 0x800000ffb5b58221 */ /* 0x000fe20000010100 */
[----:B------:R-:W-:Y:S01]  /*4f90*/  ISETP.LE.U32.AND P3, PT, R0, UR4, PT ;  /* 0x0000000400007c0c */ /* 0x000fe2000bf63070 */
[----:B------:R-:W-:Y:S01]  /*4fa0*/  @!P5 FADD.FTZ R184, -R184, -RZ ;  /* 0x800000ffb8b8d221 */ /* 0x000fe20000010100 */
[----:B------:R-:W-:Y:S01]  /*4fb0*/  ISETP.LE.U32.AND P0, PT, R4, UR4, PT ;  /* 0x0000000404007c0c */ /* 0x000fe2000bf03070 */
[----:B------:R-:W-:Y:S01]  /*4fc0*/  MUFU.EX2 R123, R27 ;  /* 0x0000001b007b7308 */ /* 0x000fe20000000800 */
[----:B------:R-:W-:Y:S01]  /*4fd0*/  LOP3.LUT R4, R18, 0xff, RZ, 0xc0, !PT ;  /* 0x000000ff12047812 */ /* 0x000fe200078ec0ff */
[----:B------:R-:W-:Y:S01]  /*4fe0*/  @!P4 FADD.FTZ R182, -R182, -RZ ;  /* 0x800000ffb6b6c221 */ /* 0x000fe20000010100 */
[----:B------:R-:W-:Y:S01]  /*4ff0*/  LOP3.LUT R0, R11, 0xffff, RZ, 0xc0, !PT ;  /* 0x0000ffff0b007812 */ /* 0x000fe200078ec0ff */
[----:B------:R-:W-:Y:S01]  /*5000*/  @!P6 FADD.FTZ R180, -R180, -RZ ;  /* 0x800000ffb4b4e221 */ /* 0x000fe20000010100 */
[----:B------:R-:W-:Y:S02]  /*5010*/  ISETP.LE.U32.AND P5, PT, R4, UR4, PT ;  /* 0x0000000404007c0c */ /* 0x000fe4000bfa3070 */
[--C-:B------:R-:W-:Y:S02]  /*5020*/  SHF.R.U32.HI R4, RZ, 0x18, R11.reuse ;  /* 0x00000018ff047819 */ /* 0x100fe4000001160b */
[----:B------:R-:W-:Y:S01]  /*5030*/  SHF.R.U32.HI R0, RZ, 0x8, R0 ;  /* 0x00000008ff007819 */ /* 0x000fe20000011600 */
[----:B------:R-:W-:Y:S01]  /*5040*/  @!P3 FADD.FTZ R179, -R179, -RZ ;  /* 0x800000ffb3b3b221 */ /* 0x000fe20000010100 */
[----:B------:R-:W-:Y:S01]  /*5050*/  ISETP.LE.U32.AND P6, PT, R4, UR4, PT ;  /* 0x0000000404007c0c */ /* 0x000fe2000bfc3070 */
[----:B------:R-:W-:Y:S01]  /*5060*/  @!P0 FADD.FTZ R130, -R130, -RZ ;  /* 0x800000ff82828221 */ /* 0x000fe20000010100 */
[----:B------:R-:W-:Y:S01]  /*5070*/  ISETP.LE.U32.AND P4, PT, R17, UR4, PT ;  /* 0x0000000411007c0c */ /* 0x000fe2000bf83070 */
[----:B------:R-:W2:Y:S01]  /*5080*/  MUFU.EX2 R128, R22 ;  /* 0x0000001600807308 */ /* 0x000ea20000000800 */
[----:B------:R-:W-:Y:S02]  /*5090*/  LOP3.LUT R4, R0, 0xffff, RZ, 0xc0, !PT ;  /* 0x0000ffff00047812 */ /* 0x000fe400078ec0ff */
[----:B------:R-:W-:Y:S01]  /*50a0*/  SHF.R.U32.HI R0, RZ, 0x10, R11 ;  /* 0x00000010ff007819 */ /* 0x000fe2000001160b */
[----:B------:R-:W-:Y:S01]  /*50b0*/  @!P5 FADD.FTZ R178, -R178, -RZ ;  /* 0x800000ffb2b2d221 */ /* 0x000fe20000010100 */
[----:B------:R-:W-:Y:S02]  /*50c0*/  ISETP.LE.U32.AND P3, PT, R4, UR4, PT ;  /* 0x0000000404007c0c */ /* 0x000fe4000bf63070 */
[----:B------:R-:W-:Y:S02]  /*50d0*/  LOP3.LUT R0, R0, 0xff, RZ, 0xc0, !PT ;  /* 0x000000ff00007812 */ /* 0x000fe400078ec0ff */
[----:B------:R-:W-:Y:S01]  /*50e0*/  LOP3.LUT R5, R10, 0xffff, RZ, 0xc0, !PT ;  /* 0x0000ffff0a057812 */ /* 0x000fe200078ec0ff */
[----:B-1----:R-:W-:Y:S01]  /*50f0*/  @!P6 FADD.FTZ R127, -R127, -RZ ;  /* 0x800000ff7f7fe221 */ /* 0x002fe20000010100 */
[----:B------:R-:W-:Y:S01]  /*5100*/  ISETP.LE.U32.AND P5, PT, R0, UR4, PT ;  /* 0x0000000400007c0c */ /* 0x000fe2000bfa3070 */
[----:B------:R-:W-:Y:S01]  /*5110*/  @!P4 FADD.FTZ R131, -R131, -RZ ;  /* 0x800000ff8383c221 */ /* 0x000fe20000010100 */
[----:B------:R-:W-:Y:S01]  /*5120*/  LOP3.LUT R4, R10, 0xff, RZ, 0xc0, !PT ;  /* 0x000000ff0a047812 */ /* 0x000fe200078ec0ff */
[----:B------:R-:W1:Y:S01]  /*5130*/  MUFU.EX2 R126, R24 ;  /* 0x00000018007e7308 */ /* 0x000e620000000800 */
[--C-:B------:R-:W-:Y:S02]  /*5140*/  SHF.R.U32.HI R0, RZ, 0x10, R10.reuse ;  /* 0x00000010ff007819 */ /* 0x100fe4000001160a */
[----:B------:R-:W-:Y:S01]  /*5150*/  SHF.R.U32.HI R5, RZ, 0x8, R5 ;  /* 0x00000008ff057819 */ /* 0x000fe20000011605 */
[----:B------:R-:W-:Y:S01]  /*5160*/  @!P3 FADD.FTZ R129, -R129, -RZ ;  /* 0x800000ff8181b221 */ /* 0x000fe20000010100 */
[----:B------:R-:W-:Y:S02]  /*5170*/  ISETP.LE.U32.AND P4, PT, R4, UR4, PT ;  /* 0x0000000404007c0c */ /* 0x000fe4000bf83070 */
[----:B------:R-:W-:Y:S02]  /*5180*/  LOP3.LUT R4, R0, 0xff, RZ, 0xc0, !PT ;  /* 0x000000ff00047812 */ /* 0x000fe400078ec0ff */
[----:B------:R-:W-:Y:S01]  /*5190*/  LOP3.LUT R0, R5, 0xffff, RZ, 0xc0, !PT ;  /* 0x0000ffff05007812 */ /* 0x000fe200078ec0ff */
[----:B------:R-:W3:Y:S01]  /*51a0*/  MUFU.EX2 R124, R26 ;  /* 0x0000001a007c7308 */ /* 0x000ee20000000800 */
[----:B------:R-:W-:Y:S01]  /*51b0*/  SHF.R.U32.HI R10, RZ, 0x18, R10 ;  /* 0x00000018ff0a7819 */ /* 0x000fe2000001160a */
[----:B--2---:R-:W-:Y:S01]  /*51c0*/  @!P5 FADD.FTZ R128, -R128, -RZ ;  /* 0x800000ff8080d221 */ /* 0x004fe20000010100 */
[----:B------:R-:W-:Y:S02]  /*51d0*/  ISETP.LE.U32.AND P3, PT, R0, UR4, PT ;  /* 0x0000000400007c0c */ /* 0x000fe4000bf63070 */
[----:B------:R-:W-:Y:S02]  /*51e0*/  ISETP.LE.U32.AND P6, PT, R10, UR4, PT ;  /* 0x000000040a007c0c */ /* 0x000fe4000bfc3070 */
[----:B------:R-:W-:Y:S02]  /*51f0*/  SHF.R.U32.HI R0, RZ, 0x8, R19 ;  /* 0x00000008ff007819 */ /* 0x000fe40000011613 */
[----:B------:R-:W-:Y:S01]  /*5200*/  ISETP.LE.U32.AND P0, PT, R4, UR4, PT ;  /* 0x0000000404007c0c */ /* 0x000fe2000bf03070 */
[----:B------:R-:W2:Y:S01]  /*5210*/  MUFU.EX2 R116, R109 ;  /* 0x0000006d00747308 */ /* 0x000ea20000000800 */
[----:B------:R-:W-:Y:S02]  /*5220*/  LOP3.LUT R0, R0, 0xffff, RZ, 0xc0, !PT ;  /* 0x0000ffff00007812 */ /* 0x000fe400078ec0ff */
[----:B------:R-:W-:Y:S01]  /*5230*/  LOP3.LUT R4, R110, 0xff, RZ, 0xc0, !PT ;  /* 0x000000ff6e047812 */ /* 0x000fe200078ec0ff */
[----:B-1----:R-:W-:Y:S01]  /*5240*/  @!P4 FADD.FTZ R126, -R126, -RZ ;  /* 0x800000ff7e7ec221 */ /* 0x002fe20000010100 */
[----:B------:R-:W-:Y:S01]  /*5250*/  F2FP.RELU.BF16.PACK_AB R6, R188, R190 ;  /* 0x000000bebc06723e */ /* 0x000fe200000018ff */
[----:B------:R-:W-:Y:S01]  /*5260*/  @!P3 FADD.FTZ R125, -R125, -RZ ;  /* 0x800000ff7d7db221 */ /* 0x000fe20000010100 */
[----:B------:R-:W-:Y:S01]  /*5270*/  ISETP.LE.U32.AND P3, PT, R0, UR4, PT ;  /* 0x0000000400007c0c */ /* 0x000fe2000bf63070 */
[----:B------:R-:W-:Y:S01]  /*5280*/  @!P6 FADD.FTZ R123, -R123, -RZ ;  /* 0x800000ff7b7be221 */ /* 0x000fe20000010100 */
[----:B------:R-:W-:Y:S01]  /*5290*/  SHF.R.U32.HI R0, RZ, 0x8, R108 ;  /* 0x00000008ff007819 */ /* 0x000fe2000001166c */
[----:B------:R1:W-:Y:S01]  /*52a0*/  STS [R201+0xe400], R6 ;  /* 0x00e40006c9007388 */ /* 0x0003e20000000800 */
[----:B------:R-:W-:Y:S01]  /*52b0*/  ISETP.LE.U32.AND P6, PT, R4, UR4, PT ;  /* 0x0000000404007c0c */ /* 0x000fe2000bfc3070 */
[----:B------:R-:W-:Y:S01]  /*52c0*/  IMAD.IADD R108, R167, 0x1, R164 ;  /* 0x00000001a76c7824 */ /* 0x000fe200078e02a4 */
[----:B------:R-:W-:Y:S01]  /*52d0*/  LOP3.LUT R4, R0, 0xffff, RZ, 0xc0, !PT ;  /* 0x0000ffff00047812 */ /* 0x000fe200078ec0ff */
[----:B---3--:R-:W-:Y:S01]  /*52e0*/  @!P0 FADD.FTZ R124, -R124, -RZ ;  /* 0x800000ff7c7c8221 */ /* 0x008fe20000010100 */
[----:B------:R-:W-:Y:S02]  /*52f0*/  F2FP.RELU.BF16.PACK_AB R0, R186, R191 ;  /* 0x000000bfba00723e */ /* 0x000fe400000018ff */
[----:B------:R-:W-:Y:S02]  /*5300*/  LOP3.LUT R5, R20, 0xff, RZ, 0xc0, !PT ;  /* 0x000000ff14057812 */ /* 0x000fe400078ec0ff */
[----:B------:R-:W-:Y:S01]  /*5310*/  F2FP.RELU.BF16.PACK_AB R2, R187, R192 ;  /* 0x000000c0bb02723e */ /* 0x000fe200000018ff */
[----:B------:R3:W-:Y:S01]  /*5320*/  STS [R201+0xe000], R0 ;  /* 0x00e00000c9007388 */ /* 0x0007e20000000800 */
[----:B------:R-:W-:Y:S01]  /*5330*/  @!P3 FADD.FTZ R118, -R118, -RZ ;  /* 0x800000ff7676b221 */ /* 0x000fe20000010100 */
[----:B------:R-:W-:Y:S02]  /*5340*/  ISETP.LE.U32.AND P3, PT, R4, UR4, PT ;  /* 0x0000000404007c0c */ /* 0x000fe4000bf63070 */
[----:B------:R-:W-:Y:S01]  /*5350*/  F2FP.RELU.BF16.PACK_AB R4, R179, R180 ;  /* 0x000000b4b304723e */ /* 0x000fe200000018ff */
[----:B------:R-:W-:Y:S01]  /*5360*/  @!P6 FADD.FTZ R117, -R117, -RZ ;  /* 0x800000ff7575e221 */ /* 0x000fe20000010100 */
[----:B------:R-:W-:Y:S02]  /*5370*/  ISETP.LE.U32.AND P1, PT, R5, UR4, PT ;  /* 0x0000000405007c0c */ /* 0x000fe4000bf23070 */
[----:B------:R-:W-:Y:S01]  /*5380*/  F2FP.RELU.BF16.PACK_AB R5, R185, R189 ;  /* 0x000000bdb905723e */ /* 0x000fe200000018ff */
[----:B------:R4:W-:Y:S01]  /*5390*/  STS [R202+0xe000], R4 ;  /* 0x00e00004ca007388 */ /* 0x0009e20000000800 */
[----:B------:R-:W-:Y:S02]  /*53a0*/  ISETP.LE.U32.AND P5, PT, R103, UR4, PT ;  /* 0x0000000467007c0c */ /* 0x000fe4000bfa3070 */
[----:B------:R-:W-:Y:S02]  /*53b0*/  ISETP.LE.U32.AND P4, PT, R100, UR4, PT ;  /* 0x0000000464007c0c */ /* 0x000fe4000bf83070 */
[----:B------:R-:W-:Y:S01]  /*53c0*/  ISETP.LE.U32.AND P0, PT, R101, UR4, PT ;  /* 0x0000000465007c0c */ /* 0x000fe2000bf03070 */
[----:B------:R-:W-:Y:S01]  /*53d0*/  @!P3 FADD.FTZ R121, -R121, -RZ ;  /* 0x800000ff7979b221 */ /* 0x000fe20000010100 */
[----:B-1----:R-:W-:Y:S02]  /*53e0*/  F2FP.RELU.BF16.PACK_AB R6, R181, R182 ;  /* 0x000000b6b506723e */ /* 0x002fe400000018ff */
[----:B------:R-:W-:Y:S01]  /*53f0*/  FSETP.GE.FTZ.AND P3, PT, R186, RZ, PT ;  /* 0x000000ffba00720b */ /* 0x000fe20003f76000 */
[----:B------:R-:W-:Y:S01]  /*5400*/  @!P1 FADD.FTZ R120, -R120, -RZ ;  /* 0x800000ff78789221 */ /* 0x000fe20000010100 */
[----:B------:R-:W-:Y:S02]  /*5410*/  FSETP.GE.FTZ.AND P1, PT, R180, RZ, PT ;  /* 0x000000ffb400720b */ /* 0x000fe40003f36000 */
[----:B------:R-:W-:Y:S01]  /*5420*/  ISETP.GT.AND P6, PT, R194, R225, PT ;  /* 0x000000e1c200720c */ /* 0x000fe20003fc4270 */
[----:B--2---:R-:W-:Y:S01]  /*5430*/  @!P5 FADD.FTZ R116, -R116, -RZ ;  /* 0x800000ff7474d221 */ /* 0x004fe20000010100 */
[----:B------:R-:W-:Y:S01]  /*5440*/  FSETP.GE.FTZ.AND P5, PT, R127, RZ, PT ;  /* 0x000000ff7f00720b */ /* 0x000fe20003fb6000 */
[----:B------:R-:W-:Y:S01]  /*5450*/  @!P4 FADD.FTZ R122, -R122, -RZ ;  /* 0x800000ff7a7ac221 */ /* 0x000fe20000010100 */
[----:B---3--:R-:W-:Y:S01]  /*5460*/  F2FP.RELU.BF16.PACK_AB R0, R131, R178 ;  /* 0x000000b28300723e */ /* 0x008fe200000018ff */
[----:B------:R-:W-:Y:S01]  /*5470*/  @!P0 FADD.FTZ R113, -R113, -RZ ;  /* 0x800000ff71718221 */ /* 0x000fe20000010100 */
[----:B------:R-:W-:Y:S03]  /*5480*/  FSETP.GE.FTZ.AND P4, PT, R191, RZ, PT ;  /* 0x000000ffbf00720b */ /* 0x000fe60003f96000 */
[----:B------:R1:W-:Y:S01]  /*5490*/  STS [R202+0xe400], R0 ;  /* 0x00e40000ca007388 */ /* 0x0003e20000000800 */
[----:B----4-:R-:W-:Y:S03]  /*54a0*/  F2FP.RELU.BF16.PACK_AB R4, R129, R130 ;  /* 0x000000828104723e */ /* 0x010fe600000018ff */
[----:B------:R2:W-:Y:S04]  /*54b0*/  STS [R201+0xf000], R5 ;  /* 0x00f00005c9007388 */ /* 0x0005e80000000800 */
[----:B------:R3:W-:Y:S04]  /*54c0*/  STS [R201+0xf400], R2 ;  /* 0x00f40002c9007388 */ /* 0x0007e80000000800 */
[----:B------:R4:W-:Y:S01]  /*54d0*/  STS [R202+0xf000], R6 ;  /* 0x00f00006ca007388 */ /* 0x0009e20000000800 */
[----:B-1----:R-:W-:Y:S02]  /*54e0*/  F2FP.RELU.BF16.PACK_AB R0, R118, R119 ;  /* 0x000000777600723e */ /* 0x002fe400000018ff */
[----:B--2---:R-:W-:Y:S02]  /*54f0*/  F2FP.RELU.BF16.PACK_AB R5, R184, R183 ;  /* 0x000000b7b805723e */ /* 0x004fe400000018ff */
[----:B---3--:R-:W-:Y:S03]  /*5500*/  F2FP.RELU.BF16.PACK_AB R2, R127, R128 ;  /* 0x000000807f02723e */ /* 0x008fe600000018ff */
        /* <DEDUP_REMOVED lines=8> */
[----:B------:R-:W-:Y:S01]  /*5590*/  STS [R195+0xe400], R4 ;  /* 0x00e40004c3007388 */ /* 0x000fe20000000800 */
[----:B----4-:R-:W-:Y:S03]  /*55a0*/  F2FP.RELU.BF16.PACK_AB R0, R113, R120 ;  /* 0x000000787100723e */ /* 0x010fe600000018ff */
[----:B------:R-:W-:Y:S04]  /*55b0*/  STS [R200+0xf000], R6 ;  /* 0x00f00006c8007388 */ /* 0x000fe80000000800 */
[----:B------:R-:W-:Y:S04]  /*55c0*/  STS [R200+0xf400], R5 ;  /* 0x00f40005c8007388 */ /* 0x000fe80000000800 */
[----:B------:R-:W-:Y:S04]  /*55d0*/  STS [R195+0xf000], R2 ;  /* 0x00f00002c3007388 */ /* 0x000fe80000000800 */
[----:B------:R1:W-:Y:S04]  /*55e0*/  STS [R195+0xf400], R0 ;  /* 0x00f40000c3007388 */ /* 0x0003e80000000800 */
[----:B------:R-:W2:Y:S08]  /*55f0*/  LDSM.16.M88.4 R32, [R167+0x4000] ;  /* 0x00400000a720783b */ /* 0x000eb00000000200 */
[----:B------:R-:W3:Y:S08]  /*5600*/  LDSM.16.M88.4 R28, [R167+0x5000] ;  /* 0x00500000a71c783b */ /* 0x000ef00000000200 */
[----:B------:R-:W4:Y:S01]  /*5610*/  LDSM.16.M88.4 R100, [R170+0x4000] ;  /* 0x00400000aa64783b */ /* 0x000f220000000200 */
[----:B-1----:R-:W-:Y:S07]  /*5620*/  IMAD.IADD R0, R164, 0x1, R170 ;  /* 0x00000001a4007824 */ /* 0x002fee00078e02aa */
        /* <DEDUP_REMOVED lines=9> */
[-C--:B----4-:R-:W-:Y:S08]  /*56c0*/  HMMA.16816.F32.BF16 R4, R100, R140.reuse, R4 ;  /* 0x0000008c6404723c */ /* 0x090ff00000041804 */
        /* <DEDUP_REMOVED lines=8> */
[----:B------:R-:W2:Y:S06]  /*5750*/  LDSM.16.M88.4 R108, [R108+0x5000] ;  /* 0x005000006c6c783b */ /* 0x000eac0000000200 */
[----:B------:R-:W-:Y:S02]  /*5760*/  IMAD.MOV.U32 R100, RZ, RZ, R217 ;  /* 0x000000ffff647224 */ /* 0x000fe400078e00d9 */
[----:B------:R-:W-:Y:S03]  /*5770*/  IMAD.MOV.U32 R101, RZ, RZ, R216 ;  /* 0x000000ffff657224 */ /* 0x000fe600078e00d8 */
[C---:B------:R-:W-:Y:S04]  /*5780*/  LEA R114, P0, R215.reuse, R100, 0x2 ;  /* 0x00000064d7727211 */ /* 0x040fe800078010ff */
[----:B------:R-:W-:Y:S02]  /*5790*/  LEA.HI.X.SX32 R115, R215, R101, 0x2, P0 ;  /* 0x00000065d7737211 */ /* 0x000fe400000f16ff */
[----:B------:R-:W3:Y:S01]  /*57a0*/  LDSM.16.M88.4 R100, [R0+0x4000] ;  /* 0x004000000064783b */ /* 0x000ee20000000200 */
[----:B------:R-:W-:Y:S07]  /*57b0*/  FSETP.GE.FTZ.AND P0, PT, R179, RZ, PT ;  /* 0x000000ffb300720b */ /* 0x000fee0003f16000 */
[----:B------:R-:W4:Y:S04]  /*57c0*/  LDG.E R112, [R114.64] ;  /* 0x0000000872707981 */ /* 0x000f28000c1e1900 */
[----:B------:R-:W4:Y:S01]  /*57d0*/  LDG.E R2, [R114.64+0x80] ;  /* 0x0000800872027981 */ /* 0x000f22000c1e1900 */
[-C--:B-1----:R-:W-:Y:S08]  /*57e0*/  HMMA.16816.F32.BF16 R4, R104, R148.reuse, R4 ;  /* 0x000000946804723c */ /* 0x082ff00000041804 */
[C---:B--2---:R-:W-:Y:S08]  /*57f0*/  HMMA.16816.F32.BF16 R8, R108.reuse, R148, R8 ;  /* 0x000000946c08723c */ /* 0x044ff00000041808 */
[-C--:B------:R-:W-:Y:S08]  /*5800*/  HMMA.16816.F32.BF16 R12, R108, R150.reuse, R12 ;  /* 0x000000966c0c723c */ /* 0x080ff0000004180c */
[C---:B------:R-:W-:Y:S08]  /*5810*/  HMMA.16816.F32.BF16 R16, R104.reuse, R150, R16 ;  /* 0x000000966810723c */ /* 0x040ff00000041810 */
[-C--:B------:R-:W-:Y:S08]  /*5820*/  HMMA.16816.F32.BF16 R20, R104, R152.reuse, R20 ;  /* 0x000000986814723c */ /* 0x080ff00000041814 */
[C---:B------:R-:W-:Y:S08]  /*5830*/  HMMA.16816.F32.BF16 R24, R108.reuse, R152, R24 ;  /* 0x000000986c18723c */ /* 0x040ff00000041818 */
[-C--:B------:R-:W-:Y:S01]  /*5840*/  HMMA.16816.F32.BF16 R28, R108, R154.reuse, R28 ;  /* 0x0000009a6c1c723c */ /* 0x080fe2000004181c */
[----:B------:R-:W2:Y:S07]  /*5850*/  LDG.E R108, [R114.64+0x20] ;  /* 0x00002008726c7981 */ /* 0x000eae000c1e1900 */
[----:B------:R-:W-:Y:S01]  /*5860*/  HMMA.16816.F32.BF16 R32, R104, R154, R32 ;  /* 0x0000009a6820723c */ /* 0x000fe20000041820 */
[----:B------:R1:W1:Y:S07]  /*5870*/  LDSM.16.M88.4 R104, [R0+0x5000] ;  /* 0x005000000068783b */ /* 0x00026e0000000200 */
[-C--:B---3--:R-:W-:Y:S01]  /*5880*/  HMMA.16816.F32.BF16 R4, R100, R156.reuse, R4 ;  /* 0x0000009c6404723c */ /* 0x088fe20000041804 */
[----:B-1----:R-:W3:Y:S07]  /*5890*/  LDG.E R0, [R114.64+0xa0] ;  /* 0x0000a00872007981 */ /* 0x002eee000c1e1900 */
[C---:B------:R-:W-:Y:S08]  /*58a0*/  HMMA.16816.F32.BF16 R8, R104.reuse, R156, R8 ;  /* 0x0000009c6808723c */ /* 0x040ff00000041808 */
[-C--:B------:R-:W-:Y:S08]  /*58b0*/  HMMA.16816.F32.BF16 R12, R104, R158.reuse, R12 ;  /* 0x0000009e680c723c */ /* 0x080ff0000004180c */
[C---:B------:R-:W-:Y:S08]  /*58c0*/  HMMA.16816.F32.BF16 R16, R100.reuse, R158, R16 ;  /* 0x0000009e6410723c */ /* 0x040ff00000041810 */
[-C--:B------:R-:W-:Y:S08]  /*58d0*/  HMMA.16816.F32.BF16 R20, R100, R160.reuse, R20 ;  /* 0x000000a06414723c */ /* 0x080ff00000041814 */
[C---:B------:R-:W-:Y:S08]  /*58e0*/  HMMA.16816.F32.BF16 R24, R104.reuse, R160, R24 ;  /* 0x000000a06818723c */ /* 0x040ff00000041818 */
[-C--:B------:R-:W-:Y:S08]  /*58f0*/  HMMA.16816.F32.BF16 R28, R104, R162.reuse, R28 ;  /* 0x000000a2681c723c */ /* 0x080ff0000004181c */
[----:B------:R-:W-:Y:S07]  /*5900*/  HMMA.16816.F32.BF16 R32, R100, R162, R32 ;  /* 0x000000a26420723c */ /* 0x000fee0000041820 */
[C---:B----4-:R-:W-:Y:S02]  /*5910*/  FADD.FTZ R101, -R112.reuse, R4 ;  /* 0x0000000470657221 */ /* 0x050fe40000010100 */
[C---:B------:R-:W-:Y:S03]  /*5920*/  FADD.FTZ R4, -R112.reuse, R17 ;  /* 0x0000001170047221 */ /* 0x040fe60000010100 */
[C---:B------:R-:W-:Y:S01]  /*5930*/  FADD.FTZ R100, -R112.reuse, R5 ;  /* 0x0000000570647221 */ /* 0x040fe20000010100 */
[-C--:B------:R-:W-:Y:S01]  /*5940*/  FSEL R17, R101, R112.reuse, P4 ;  /* 0x0000007065117208 */ /* 0x080fe20002000000 */
[----:B------:R-:W-:Y:S01]  /*5950*/  FADD.FTZ R5, -R112, R16 ;  /* 0x0000001070057221 */ /* 0x000fe20000010100 */
[-C--:B------:R-:W-:Y:S01]  /*5960*/  FSEL R4, R4, R112.reuse, P0 ;  /* 0x0000007004047208 */ /* 0x080fe20000000000 */
[----:B------:R-:W-:Y:S01]  /*5970*/  FADD.FTZ R20, -R112, R20 ;  /* 0x0000001470147221 */ /* 0x000fe20000010100 */
[----:B------:R-:W-:Y:S01]  /*5980*/  FSETP.GE.FTZ.AND P0, PT, R130, RZ, PT ;  /* 0x000000ff8200720b */ /* 0x000fe20003f16000 */
[----:B------:R-:W-:Y:S01]  /*5990*/  FADD.FTZ R21, -R112, R21 ;  /* 0x0000001570157221 */ /* 0x000fe20000010100 */
[----:B------:R-:W-:Y:S01]  /*59a0*/  FSEL R5, R5, R112, P1 ;  /* 0x0000007005057208 */ /* 0x000fe20000800000 */
[----:B------:R-:W-:Y:S01]  /*59b0*/  FMUL.FTZ R179, R179, R4 ;  /* 0x00000004b3b37220 */ /* 0x000fe20000410000 */
[----:B------:R-:W-:Y:S01]  /*59c0*/  FSETP.GE.FTZ.AND P1, PT, R118, RZ, PT ;  /* 0x000000ff7600720b */ /* 0x000fe20003f36000 */
[----:B------:R-:W-:Y:S01]  /*59d0*/  FADD.FTZ R12, -R2, R12 ;  /* 0x0000000c020c7221 */ /* 0x000fe20000010100 */
[-C--:B------:R-:W-:Y:S01]  /*59e0*/  FSEL R20, R20, R112.reuse, P0 ;  /* 0x0000007014147208 */ /* 0x080fe20000000000 */
[----:B------:R-:W-:Y:S01]  /*59f0*/  FMUL.FTZ R180, R180, R5 ;  /* 0x00000005b4b47220 */ /* 0x000fe20000410000 */
[----:B------:R-:W-:Y:S01]  /*5a00*/  FSETP.GE.FTZ.AND P0, PT, R190, RZ, PT ;  /* 0x000000ffbe00720b */ /* 0x000fe20003f16000 */
[----:B------:R-:W-:Y:S01]  /*5a10*/  FADD.FTZ R5, -R112, R32 ;  /* 0x0000002070057221 */ /* 0x000fe20000010100 */
[-C--:B------:R-:W-:Y:S01]  /*5a20*/  FSEL R16, R100, R112.reuse, P3 ;  /* 0x0000007064107208 */ /* 0x080fe20001800000 */
[C---:B------:R-:W-:Y:S01]  /*5a30*/  FADD.FTZ R25, -R2.reuse, R25 ;  /* 0x0000001902197221 */ /* 0x040fe20000010100 */
[----:B------:R-:W-:Y:S01]  /*5a40*/  FSETP.GE.FTZ.AND P3, PT, R119, RZ, PT ;  /* 0x000000ff7700720b */ /* 0x000fe20003f76000 */
[C---:B------:R-:W-:Y:S01]  /*5a50*/  FADD.FTZ R13, -R2.reuse, R13 ;  /* 0x0000000d020d7221 */ /* 0x040fe20000010100 */
[----:B------:R-:W-:Y:S01]  /*5a60*/  FSETP.GE.FTZ.AND P4, PT, R129, RZ, PT ;  /* 0x000000ff8100720b */ /* 0x000fe20003f96000 */
[C---:B------:R-:W-:Y:S01]  /*5a70*/  FADD.FTZ R24, -R2.reuse, R24 ;  /* 0x0000001802187221 */ /* 0x040fe20000010100 */
[-C--:B------:R-:W-:Y:S01]  /*5a80*/  FSEL R5, R5, R112.reuse, P3 ;  /* 0x0000007005057208 */ /* 0x080fe20001800000 */
[----:B------:R-:W-:Y:S01]  /*5a90*/  FADD.FTZ R28, -R2, R28 ;  /* 0x0000001c021c7221 */ /* 0x000fe20000010100 */
[----:B------:R-:W-:Y:S01]  /*5aa0*/  FSEL R21, R21, R112, P4 ;  /* 0x0000007015157208 */ /* 0x000fe20002000000 */
[----:B------:R-:W-:Y:S01]  /*5ab0*/  @P1 FADD.FTZ R112, -R112, R33 ;  /* 0x0000002170701221 */ /* 0x000fe20000010100 */
[----:B------:R-:W-:Y:S01]  /*5ac0*/  FSETP.GE.FTZ.AND P1, PT, R131, RZ, PT ;  /* 0x000000ff8300720b */ /* 0x000fe20003f36000 */
[----:B------:R-:W-:Y:S01]  /*5ad0*/  FMUL.FTZ R119, R119, R5 ;  /* 0x0000000577777220 */ /* 0x000fe20000410000 */
[----:B------:R-:W-:Y:S01]  /*5ae0*/  FSETP.GE.FTZ.AND P3, PT, R178, RZ, PT ;  /* 0x000000ffb200720b */ /* 0x000fe20003f76000 */
[----:B------:R-:W-:Y:S01]  /*5af0*/  FMUL.FTZ R191, R191, R17 ;  /* 0x00000011bfbf7220 */ /* 0x000fe20000410000 */
[----:B------:R-:W-:Y:S01]  /*5b00*/  FSETP.GE.FTZ.AND P4, PT, R117, RZ, PT ;  /* 0x000000ff7500720b */ /* 0x000fe20003f96000 */
[----:B------:R-:W-:Y:S02]  /*5b10*/  FMUL.FTZ R186, R186, R16 ;  /* 0x00000010baba7220 */ /* 0x000fe40000410000 */
[----:B------:R-:W-:Y:S02]  /*5b20*/  FMUL.FTZ R20, R130, R20 ;  /* 0x0000001482147220 */ /* 0x000fe40000410000 */
[----:B------:R-:W-:Y:S02]  /*5b30*/  FMUL.FTZ R21, R129, R21 ;  /* 0x0000001581157220 */ /* 0x000fe40000410000 */
[----:B------:R-:W-:Y:S02]  /*5b40*/  FMUL.FTZ R112, R118, R112 ;  /* 0x0000007076707220 */ /* 0x000fe40000410000 */
[C---:B--2---:R-:W-:Y:S02]  /*5b50*/  FADD.FTZ R4, -R108.reuse, R6 ;  /* 0x000000066c047221 */ /* 0x044fe40000010100 */
[C---:B------:R-:W-:Y:S02]  /*5b60*/  FADD.FTZ R6, -R108.reuse, R7 ;  /* 0x000000076c067221 */ /* 0x040fe40000010100 */
[----:B------:R-:W-:Y:S01]  /*5b70*/  FADD.FTZ R5, -R108, R19 ;  /* 0x000000136c057221 */ /* 0x000fe20000010100 */
[-C--:B------:R-:W-:Y:S01]  /*5b80*/  FSEL R4, R4, R108.reuse, P0 ;  /* 0x0000006c04047208 */ /* 0x080fe20000000000 */
[----:B------:R-:W-:Y:S01]  /*5b90*/  FADD.FTZ R18, -R108, R18 ;  /* 0x000000126c127221 */ /* 0x000fe20000010100 */
[----:B------:R-:W-:Y:S01]  /*5ba0*/  FSETP.GE.FTZ.AND P0, PT, R188, RZ, PT ;  /* 0x000000ffbc00720b */ /* 0x000fe20003f16000 */
[----:B------:R-:W-:Y:S01]  /*5bb0*/  FADD.FTZ R7, -R108, R23 ;  /* 0x000000176c077221 */ /* 0x000fe20000010100 */
[----:B------:R-:W-:Y:S01]  /*5bc0*/  FSEL R5, R5, R108, P1 ;  /* 0x0000006c05057208 */ /* 0x000fe20000800000 */
[----:B------:R-:W-:Y:S01]  /*5bd0*/  FMUL.FTZ R190, R190, R4 ;  /* 0x00000004bebe7220 */ /* 0x000fe20000410000 */
[----:B------:R-:W-:Y:S01]  /*5be0*/  FSEL R6, R6, R108, P0 ;  /* 0x0000006c06067208 */ /* 0x000fe20000000000 */
[----:B------:R-:W-:Y:S01]  /*5bf0*/  FADD.FTZ R4, -R108, R22 ;  /* 0x000000166c047221 */ /* 0x000fe20000010100 */
[----:B------:R-:W-:Y:S01]  /*5c00*/  FSETP.GE.FTZ.AND P0, PT, R128, RZ, PT ;  /* 0x000000ff8000720b */ /* 0x000fe20003f16000 */
[----:B------:R-:W-:Y:S01]  /*5c10*/  FMUL.FTZ R131, R131, R5 ;  /* 0x0000000583837220 */ /* 0x000fe20000410000 */
[----:B------:R-:W-:Y:S01]  /*5c20*/  FSETP.GE.FTZ.AND P1, PT, R189, RZ, PT ;  /* 0x000000ffbd00720b */ /* 0x000fe20003f36000 */
[----:B------:R-:W-:Y:S01]  /*5c30*/  FMUL.FTZ R188, R188, R6 ;  /* 0x00000006bcbc7220 */ /* 0x000fe20000410000 */
[-C--:B------:R-:W-:Y:S01]  /*5c40*/  FSEL R4, R4, R108.reuse, P0 ;  /* 0x0000006c04047208 */ /* 0x080fe20000000000 */
[----:B------:R-:W-:Y:S01]  /*5c50*/  FADD.FTZ R5, -R2, R8 ;  /* 0x0000000802057221 */ /* 0x000fe20000010100 */
[----:B------:R-:W-:Y:S02]  /*5c60*/  FSEL R6, R18, R108, P3 ;  /* 0x0000006c12067208 */ /* 0x000fe40001800000 */
[----:B------:R-:W-:Y:S01]  /*5c70*/  FSETP.GE.FTZ.AND P3, PT, R116, RZ, PT ;  /* 0x000000ff7400720b */ /* 0x000fe20003f76000 */
[----:B------:R-:W-:Y:S01]  /*5c80*/  FMUL.FTZ R128, R128, R4 ;  /* 0x0000000480807220 */ /* 0x000fe20000410000 */
        /* <DEDUP_REMOVED lines=9> */
[----:B---3--:R-:W-:Y:S01]  /*5d20*/  FADD.FTZ R5, -R0, R11 ;  /* 0x0000000b00057221 */ /* 0x008fe20000010100 */
[----:B------:R-:W-:Y:S01]  /*5d30*/  FSEL R12, R12, R2, P1 ;  /* 0x000000020c0c7208 */ /* 0x000fe20000800000 */
[----:B------:R-:W-:Y:S01]  /*5d40*/  FMUL.FTZ R17, R185, R4 ;  /* 0x00000004b9117220 */ /* 0x000fe20000410000 */
[----:B------:R-:W-:Y:S01]  /*5d50*/  FSETP.GE.FTZ.AND P1, PT, R125, RZ, PT ;  /* 0x000000ff7d00720b */ /* 0x000fe20003f36000 */
[----:B------:R-:W-:Y:S01]  /*5d60*/  FADD.FTZ R4, -R0, R14 ;  /* 0x0000000e00047221 */ /* 0x000fe20000010100 */
[----:B------:R-:W-:Y:S01]  /*5d70*/  FSEL R7, R7, R108, P5 ;  /* 0x0000006c07077208 */ /* 0x000fe20002800000 */
[----:B------:R-:W-:Y:S01]  /*5d80*/  FMUL.FTZ R182, R182, R12 ;  /* 0x0000000cb6b67220 */ /* 0x000fe20000410000 */
[----:B------:R-:W-:Y:S01]  /*5d90*/  FSEL R6, R6, R108, P4 ;  /* 0x0000006c06067208 */ /* 0x000fe20002000000 */
[----:B------:R-:W-:Y:S01]  /*5da0*/  @P3 FADD.FTZ R108, -R108, R35 ;  /* 0x000000236c6c3221 */ /* 0x000fe20000010100 */
        /* <DEDUP_REMOVED lines=8> */
[----:B------:R-:W-:Y:S01]  /*5e30*/  FSEL R13, R13, R2, P4 ;  /* 0x000000020d0d7208 */ /* 0x000fe20002000000 */
[----:B------:R-:W-:Y:S01]  /*5e40*/  FMUL.FTZ R108, R116, R108 ;  /* 0x0000006c746c7220 */ /* 0x000fe20000410000 */
[-C--:B------:R-:W-:Y:S01]  /*5e50*/  FSEL R24, R24, R2.reuse, P3 ;  /* 0x0000000218187208 */ /* 0x080fe20001800000 */
[----:B------:R-:W-:Y:S01]  /*5e60*/  FMUL.FTZ R9, R125, R25 ;  /* 0x000000197d097220 */ /* 0x000fe20000410000 */
[----:B------:R-:W-:Y:S01]  /*5e70*/  FSEL R28, R28, R2, P1 ;  /* 0x000000021c1c7208 */ /* 0x000fe20000800000 */
[----:B------:R-:W-:Y:S01]  /*5e80*/  @P0 FADD.FTZ R2, -R2, R29 ;  /* 0x0000001d02020221 */ /* 0x000fe20000010100 */
[----:B------:R-:W-:Y:S01]  /*5e90*/  FSETP.GE.FTZ.AND P0, PT, R183, RZ, PT ;  /* 0x000000ffb700720b */ /* 0x000fe20003f16000 */
[----:B------:R-:W-:Y:S01]  /*5ea0*/  FMUL.FTZ R13, R181, R13 ;  /* 0x0000000db50d7220 */ /* 0x000fe20000410000 */
[----:B------:R-:W-:Y:S01]  /*5eb0*/  FSETP.GE.FTZ.AND P1, PT, R187, RZ, PT ;  /* 0x000000ffbb00720b */ /* 0x000fe20003f36000 */
[----:B------:R-:W-:Y:S01]  /*5ec0*/  FMUL.FTZ R121, R121, R2 ;  /* 0x0000000279797220 */ /* 0x000fe20000410000 */
[----:B------:R-:W-:Y:S01]  /*5ed0*/  FSEL R4, R4, R0, P0 ;  /* 0x0000000004047208 */ /* 0x000fe20000000000 */
[----:B------:R-:W-:Y:S01]  /*5ee0*/  FADD.FTZ R2, -R0, R30 ;  /* 0x0000001e00027221 */ /* 0x000fe20000010100 */
[----:B------:R-:W-:Y:S01]  /*5ef0*/  FSETP.GE.FTZ.AND P0, PT, R113, RZ, PT ;  /* 0x000000ff7100720b */ /* 0x000fe20003f16000 */
[----:B------:R-:W-:Y:S01]  /*5f00*/  FMUL.FTZ R24, R126, R24 ;  /* 0x000000187e187220 */ /* 0x000fe20000410000 */
[----:B------:R-:W-:Y:S01]  /*5f10*/  FSEL R5, R5, R0, P1 ;  /* 0x0000000005057208 */ /* 0x000fe20000800000 */
[----:B------:R-:W-:Y:S01]  /*5f20*/  FMUL.FTZ R12, R183, R4 ;  /* 0x00000004b70c7220 */ /* 0x000fe20000410000 */
[----:B------:R-:W-:Y:S01]  /*5f30*/  FSETP.GE.FTZ.AND P3, PT, R192, RZ, PT ;  /* 0x000000ffc000720b */ /* 0x000fe20003f76000 */
[----:B------:R-:W-:Y:S01]  /*5f40*/  FADD.FTZ R4, -R0, R27 ;  /* 0x0000001b00047221 */ /* 0x000fe20000010100 */
[----:B------:R-:W-:Y:S01]  /*5f50*/  FSETP.GE.FTZ.AND P5, PT, R184, RZ, PT ;  /* 0x000000ffb800720b */ /* 0x000fe20003fb6000 */
[----:B------:R-:W-:Y:S01]  /*5f60*/  FMUL.FTZ R16, R187, R5 ;  /* 0x00000005bb107220 */ /* 0x000fe20000410000 */
[----:B------:R-:W-:Y:S01]  /*5f70*/  FSEL R7, R7, R0, P3 ;  /* 0x0000000007077208 */ /* 0x000fe20001800000 */
[----:B------:R-:W-:Y:S01]  /*5f80*/  FADD.FTZ R5, -R0, R26 ;  /* 0x0000001a00057221 */ /* 0x000fe20000010100 */
[----:B------:R-:W-:Y:S01]  /*5f90*/  FSETP.GE.FTZ.AND P4, PT, R124, RZ, PT ;  /* 0x000000ff7c00720b */ /* 0x000fe20003f96000 */
[----:B------:R-:W-:Y:S01]  /*5fa0*/  FMUL.FTZ R28, R122, R28 ;  /* 0x0000001c7a1c7220 */ /* 0x000fe20000410000 */
[----:B------:R-:W-:Y:S01]  /*5fb0*/  FSETP.GE.FTZ.AND P3, PT, R123, RZ, PT ;  /* 0x000000ff7b00720b */ /* 0x000fe20003f76000 */
[----:B------:R-:W-:Y:S01]  /*5fc0*/  FMUL.FTZ R7, R192, R7 ;  /* 0x00000007c0077220 */ /* 0x000fe20000410000 */
[----:B------:R-:W-:Y:S01]  /*5fd0*/  FSETP.GE.FTZ.AND P1, PT, R120, RZ, PT ;  /* 0x000000ff7800720b */ /* 0x000fe20003f36000 */
[----:B------:R-:W-:Y:S01]  /*5fe0*/  IMAD.MOV.U32 R122, RZ, RZ, R205 ;  /* 0x000000ffff7a7224 */ /* 0x000fe200078e00cd */
[-C--:B------:R-:W-:Y:S02]  /*5ff0*/  FSEL R6, R6, R0.reuse, P5 ;  /* 0x0000000006067208 */ /* 0x080fe40002800000 */
[-C--:B------:R-:W-:Y:S02]  /*6000*/  FSEL R5, R5, R0.reuse, P4 ;  /* 0x0000000005057208 */ /* 0x080fe40002000000 */
[----:B------:R-:W-:Y:S01]  /*6010*/  FSEL R4, R4, R0, P3 ;  /* 0x0000000004047208 */ /* 0x000fe20001800000 */
[----:B------:R-:W-:Y:S01]  /*6020*/  FMUL.FTZ R6, R184, R6 ;  /* 0x00000006b8067220 */ /* 0x000fe20000410000 */
[----:B------:R-:W-:Y:S01]  /*6030*/  FSEL R2, R2, R0, P1 ;  /* 0x0000000002027208 */ /* 0x000fe20000800000 */
[----:B------:R-:W-:Y:S02]  /*6040*/  @P0 FADD.FTZ R0, -R0, R31 ;  /* 0x0000001f00000221 */ /* 0x000fe40000010100 */
[----:B------:R-:W-:Y:S02]  /*6050*/  FMUL.FTZ R124, R124, R5 ;  /* 0x000000057c7c7220 */ /* 0x000fe40000410000 */
        /* <DEDUP_REMOVED lines=39> */
.L_x_462:
        /* <DEDUP_REMOVED lines=109> */
.L_x_463:
        /* <DEDUP_REMOVED lines=53> */
[----:B------:R-:W2:Y:S04]  /*6cf0*/  LDSM.16.MT88.4 R24, [R2+0x9800] ;  /* 0x009800000218783b */ /* 0x000ea80000004200 */
[----:B------:R-:W-:Y:S03]  /*6d00*/  LDSM.16.MT88.4 R100, [R3+0xd000] ;  /* 0x00d000000364783b */ /* 0x000fe60000004200 */
[C---:B------:R-:W-:Y:S08]  /*6d10*/  HMMA.16816.F32.BF16 R4, R108.reuse, R112, R4 ;  /* 0x000000706c04723c */ /* 0x040ff00000041804 */
[C---:B------:R-:W-:Y:S08]  /*6d20*/  HMMA.16816.F32.BF16 R8, R108.reuse, R114, R8 ;  /* 0x000000726c08723c */ /* 0x040ff00000041808 */
[C---:B-1----:R-:W-:Y:S07]  /*6d30*/  HMMA.16816.F32.BF16 R12, R108.reuse, R20, R12 ;  /* 0x000000146c0c723c */ /* 0x042fee000004180c */
[----:B------:R-:W-:Y:S01]  /*6d40*/  IMAD.MOV.U32 R20, RZ, RZ, R205 ;  /* 0x000000ffff147224 */ /* 0x000fe200078e00cd */
[----:B------:R-:W-:Y:S04]  /*6d50*/  HMMA.16816.F32.BF16 R16, R108, R22, R16 ;  /* 0x000000166c10723c */ /* 0x000fe80000041810 */
[----:B------:R-:W-:Y:S03]  /*6d60*/  IMAD.MOV.U32 R21, RZ, RZ, R204 ;  /* 0x000000ffff157224 */ /* 0x000fe600078e00cc */
[----:B------:R-:W-:Y:S01]  /*6d70*/  @P6 IADD3 R22, R215, -0x40, RZ ;  /* 0xffffffc0d7166810 */ /* 0x000fe20007ffe0ff */
[C---:B------:R-:W-:Y:S05]  /*6d80*/  HMMA.16816.F32.BF16 R4, R28.reuse, R32, R4 ;  /* 0x000000201c04723c */ /* 0x040fea0000041804 */
[----:B------:R-:W-:Y:S03]  /*6d90*/  @P6 IMAD.WIDE R22, R22, 0x4, R208 ;  /* 0x0000000416166825 */ /* 0x000fe600078e02d0 */
[C---:B------:R-:W-:Y:S01]  /*6da0*/  HMMA.16816.F32.BF16 R8, R28.reuse, R34, R8 ;  /* 0x000000221c08723c */ /* 0x040fe20000041808 */
[----:B------:R-:W-:Y:S04]  /*6db0*/  LDSM.16.MT88.4 R32, [R3+0xc800] ;  /* 0x00c800000320783b */ /* 0x000fe80000004200 */
[----:B------:R1:W5:Y:S03]  /*6dc0*/  @P6 LDG.E R213, [R22.64] ;  /* 0x0000000816d56981 */ /* 0x000366000c1e1900 */
[C---:B--2---:R-:W-:Y:S01]  /*6dd0*/  HMMA.16816.F32.BF16 R12, R28.reuse, R24, R12 ;  /* 0x000000181c0c723c */ /* 0x044fe2000004180c */
[----:B------:R1:W5:Y:S04]  /*6de0*/  @P6 LDG.E R214, [R22.64+0x20] ;  /* 0x0000200816d66981 */ /* 0x000368000c1e1900 */
[----:B------:R1:W5:Y:S02]  /*6df0*/  @P6 LDG.E R207, [R22.64+0x80] ;  /* 0x0000800816cf6981 */ /* 0x000364000c1e1900 */
[CC--:B------:R-:W-:Y:S01]  /*6e00*/  LEA R24, P1, R227.reuse, R20.reuse, 0x2 ;  /* 0x00000014e3187211 */ /* 0x0c0fe200078210ff */
[----:B------:R-:W-:Y:S01]  /*6e10*/  HMMA.16816.F32.BF16 R16, R28, R26, R16 ;  /* 0x0000001a1c10723c */ /* 0x000fe20000041810 */
[----:B------:R1:W5:Y:S03]  /*6e20*/  @P6 LDG.E R212, [R22.64+0xa0] ;  /* 0x0000a00816d46981 */ /* 0x000366000c1e1900 */
[-C--:B------:R-:W-:Y:S01]  /*6e30*/  LEA.HI.X.SX32 R25, R227, R21.reuse, 0x2, P1 ;  /* 0x00000015e3197211 */ /* 0x080fe200008f16ff */
[----:B------:R2:W-:Y:S04]  /*6e40*/  RED.E.ADD.F32.FTZ.RN.STRONG.GPU [R20.64], R4 ;  /* 0x000000041400798e */ /* 0x0005e8000c10e788 */
[----:B------:R3:W-:Y:S04]  /*6e50*/  RED.E.ADD.F32.FTZ.RN.STRONG.GPU [R24.64], R5 ;  /* 0x000000051800798e */ /* 0x0007e8000c10e788 */
[----:B------:R-:W-:Y:S01]  /*6e60*/  LDSM.16.MT88.4 R28, [R3+0xa800] ;  /* 0x00a80000031c783b */ /* 0x000fe20000004200 */
[CC--:B-1----:R-:W-:Y:S04]  /*6e70*/  LEA R22, P0, R240.reuse, R20.reuse, 0x2 ;  /* 0x00000014f0167211 */ /* 0x0c2fe800078010ff */
[-C--:B------:R-:W-:Y:S02]  /*6e80*/  LEA.HI.X.SX32 R23, R240, R21.reuse, 0x2, P0 ;  /* 0x00000015f0177211 */ /* 0x080fe400000f16ff */
[CC--:B--2---:R-:W-:Y:S02]  /*6e90*/  LEA R4, P1, R249.reuse, R20.reuse, 0x2 ;  /* 0x00000014f9047211 */ /* 0x0c4fe400078210ff */
[CC--:B------:R-:W-:Y:S01]  /*6ea0*/  LEA R26, P0, R248.reuse, R20.reuse, 0x2 ;  /* 0x00000014f81a7211 */ /* 0x0c0fe200078010ff */
[----:B------:R1:W-:Y:S01]  /*6eb0*/  RED.E.ADD.F32.FTZ.RN.STRONG.GPU [R22.64], R6 ;  /* 0x000000061600798e */ /* 0x0003e2000c10e788 */
[-C--:B---3--:R-:W-:Y:S02]  /*6ec0*/  LEA.HI.X.SX32 R5, R249, R21.reuse, 0x2, P1 ;  /* 0x00000015f9057211 */ /* 0x088fe400008f16ff */
[-C--:B------:R-:W-:Y:S03]  /*6ed0*/  LEA.HI.X.SX32 R27, R248, R21.reuse, 0x2, P0 ;  /* 0x00000015f81b7211 */ /* 0x080fe600000f16ff */
[----:B------:R2:W-:Y:S04]  /*6ee0*/  RED.E.ADD.F32.FTZ.RN.STRONG.GPU [R4.64], R7 ;  /* 0x000000070400798e */ /* 0x0005e8000c10e788 */
[----:B------:R3:W-:Y:S01]  /*6ef0*/  RED.E.ADD.F32.FTZ.RN.STRONG.GPU [R26.64], R8 ;  /* 0x000000081a00798e */ /* 0x0007e2000c10e788 */
[CC--:B-1----:R-:W-:Y:S02]  /*6f00*/  LEA R22, P3, R247.reuse, R20.reuse, 0x2 ;  /* 0x00000014f7167211 */ /* 0x0c2fe400078610ff */
[CC--:B------:R-:W-:Y:S02]  /*6f10*/  LEA R6, P1, R246.reuse, R20.reuse, 0x2 ;  /* 0x00000014f6067211 */ /* 0x0c0fe400078210ff */
[-C--:B------:R-:W-:Y:S02]  /*6f20*/  LEA.HI.X.SX32 R23, R247, R21.reuse, 0x2, P3 ;  /* 0x00000015f7177211 */ /* 0x080fe400018f16ff */
[CC--:B--2---:R-:W-:Y:S02]  /*6f30*/  LEA R4, P0, R245.reuse, R20.reuse, 0x2 ;  /* 0x00000014f5047211 */ /* 0x0c4fe400078010ff */
[-C--:B------:R-:W-:Y:S01]  /*6f40*/  LEA.HI.X.SX32 R7, R246, R21.reuse, 0x2, P1 ;  /* 0x00000015f6077211 */ /* 0x080fe200008f16ff */
[----:B------:R1:W-:Y:S01]  /*6f50*/  RED.E.ADD.F32.FTZ.RN.STRONG.GPU [R22.64], R9 ;  /* 0x000000091600798e */ /* 0x0003e2000c10e788 */
[-C--:B------:R-:W-:Y:S02]  /*6f60*/  LEA.HI.X.SX32 R5, R245, R21.reuse, 0x2, P0 ;  /* 0x00000015f5057211 */ /* 0x080fe400000f16ff */
[CC--:B---3--:R-:W-:Y:S01]  /*6f70*/  LEA R26, P0, R237.reuse, R20.reuse, 0x2 ;  /* 0x00000014ed1a7211 */ /* 0x0c8fe200078010ff */
[----:B------:R2:W-:Y:S01]  /*6f80*/  RED.E.ADD.F32.FTZ.RN.STRONG.GPU [R6.64], R10 ;  /* 0x0000000a0600798e */ /* 0x0005e2000c10e788 */
[CC--:B------:R-:W-:Y:S02]  /*6f90*/  LEA R8, P3, R222.reuse, R20.reuse, 0x2 ;  /* 0x00000014de087211 */ /* 0x0c0fe400078610ff */
[-C--:B------:R-:W-:Y:S01]  /*6fa0*/  LEA.HI.X.SX32 R27, R237, R21.reuse, 0x2, P0 ;  /* 0x00000015ed1b7211 */ /* 0x080fe200000f16ff */
[----:B------:R3:W-:Y:S04]  /*6fb0*/  RED.E.ADD.F32.FTZ.RN.STRONG.GPU [R4.64], R11 ;  /* 0x0000000b0400798e */ /* 0x0007e8000c10e788 */
[----:B------:R-:W-:Y:S04]  /*6fc0*/  RED.E.ADD.F32.FTZ.RN.STRONG.GPU [R20.64+0x80], R12 ;  /* 0x0000800c1400798e */ /* 0x000fe8000c10e788 */
[----:B------:R-:W-:Y:S04]  /*6fd0*/  RED.E.ADD.F32.FTZ.RN.STRONG.GPU [R24.64+0x80], R13 ;  /* 0x0000800d1800798e */ /* 0x000fe8000c10e788 */
[----:B------:R-:W-:Y:S04]  /*6fe0*/  RED.E.ADD.F32.FTZ.RN.STRONG.GPU [R26.64], R14 ;  /* 0x0000000e1a00798e */ /* 0x000fe8000c10e788 */
[----:B------:R-:W-:Y:S01]  /*6ff0*/  LDSM.16.MT88.4 R24, [R0] ;  /* 0x000000000018783b */ /* 0x000fe20000004200 */
[CC--:B-1----:R-:W-:Y:S02]  /*7000*/  LEA R22, P5, R233.reuse, R20.reuse, 0x2 ;  /* 0x00000014e9167211 */ /* 0x0c2fe400078a10ff */
[-C--:B------:R-:W-:Y:S02]  /*7010*/  LEA.HI.X.SX32 R9, R222, R21.reuse, 0x2, P3 ;  /* 0x00000015de097211 */ /* 0x080fe400018f16ff */
[CC--:B--2---:R-:W-:Y:S02]  /*7020*/  LEA R10, P4, R250.reuse, R20.reuse, 0x2 ;  /* 0x00000014fa0a7211 */ /* 0x0c4fe400078810ff */
[-C--:B------:R-:W-:Y:S02]  /*7030*/  LEA.HI.X.SX32 R23, R233, R21.reuse, 0x2, P5 ;  /* 0x00000015e9177211 */ /* 0x080fe400028f16ff */
[-C--:B---3--:R-:W-:Y:S02]  /*7040*/  LEA.HI.X.SX32 R11, R250, R21.reuse, 0x2, P4 ;  /* 0x00000015fa0b7211 */ /* 0x088fe400020f16ff */
[-C--:B------:R-:W-:Y:S01]  /*7050*/  LEA R6, P1, R219, R20.reuse, 0x2 ;  /* 0x00000014db067211 */ /* 0x080fe200078210ff */
[----:B------:R-:W-:Y:S01]  /*7060*/  RED.E.ADD.F32.FTZ.RN.STRONG.GPU [R22.64], R15 ;  /* 0x0000000f1600798e */ /* 0x000fe2000c10e788 */
        /* <DEDUP_REMOVED lines=13> */
[----:B------:R-:W3:Y:S04]  /*7140*/  LDSM.16.MT88.4 R12, [R165+0x800] ;  /* 0x00080000a50c783b */ /* 0x000ee80000004200 */
[----:B------:R-:W4:Y:S01]  /*7150*/  LDSM.16.MT88.4 R16, [R0+0x800] ;  /* 0x000800000010783b */ /* 0x000f220000004200 */
        /* <DEDUP_REMOVED lines=12> */
[-C--:B---3--:R-:W-:Y:S08]  /*7220*/  HMMA.16816.F32.BF16 R68, R28, R12.reuse, R68 ;  /* 0x0000000c1c44723c */ /* 0x088ff00000041844 */
[C---:B------:R-:W-:Y:S08]  /*7230*/  HMMA.16816.F32.BF16 R72, R32.reuse, R12, R72 ;  /* 0x0000000c2048723c */ /* 0x040ff00000041848 */
[-C--:B------:R-:W-:Y:S08]  /*7240*/  HMMA.16816.F32.BF16 R76, R32, R14.reuse, R76 ;  /* 0x0000000e204c723c */ /* 0x080ff0000004184c */
[C---:B------:R-:W-:Y:S01]  /*7250*/  HMMA.16816.F32.BF16 R80, R28.reuse, R14, R80 ;  /* 0x0000000e1c50723c */ /* 0x040fe20000041850 */
[----:B------:R-:W3:Y:S07]  /*7260*/  LDSM.16.MT88.4 R12, [R3+0xb800] ;  /* 0x00b80000030c783b */ /* 0x000eee0000004200 */
[-C--:B----4-:R-:W-:Y:S08]  /*7270*/  HMMA.16816.F32.BF16 R84, R28, R16.reuse, R84 ;  /* 0x000000101c54723c */ /* 0x090ff00000041854 */
[C---:B------:R-:W-:Y:S08]  /*7280*/  HMMA.16816.F32.BF16 R88, R32.reuse, R16, R88 ;  /* 0x000000102058723c */ /* 0x040ff00000041858 */
[-C--:B------:R-:W-:Y:S01]  /*7290*/  HMMA.16816.F32.BF16 R92, R32, R18.reuse, R92 ;  /* 0x00000012205c723c */ /* 0x080fe2000004185c */
[----:B------:R-:W4:Y:S07]  /*72a0*/  LDSM.16.MT88.4 R32, [R3+0xd800] ;  /* 0x00d800000320783b */ /* 0x000f2e0000004200 */
[----:B------:R-:W-:Y:S01]  /*72b0*/  HMMA.16816.F32.BF16 R96, R28, R18, R96 ;  /* 0x000000121c60723c */ /* 0x000fe20000041860 */
[----:B------:R2:W3:Y:S07]  /*72c0*/  LDSM.16.MT88.4 R16, [R0+0x1800] ;  /* 0x001800000010783b */ /* 0x0004ee0000004200 */
[-C--:B-1----:R-:W-:Y:S08]  /*72d0*/  HMMA.16816.F32.BF16 R68, R8, R20.reuse, R68 ;  /* 0x000000140844723c */ /* 0x082ff00000041844 */
[C---:B------:R-:W-:Y:S08]  /*72e0*/  HMMA.16816.F32.BF16 R72, R100.reuse, R20, R72 ;  /* 0x000000146448723c */ /* 0x040ff00000041848 */
[-C--:B------:R-:W-:Y:S04]  /*72f0*/  HMMA.16816.F32.BF16 R76, R100, R22.reuse, R76 ;  /* 0x00000016644c723c */ /* 0x080fe8000004184c */
[----:B--2---:R-:W-:Y:S04]  /*7300*/  LOP3.LUT R0, R194, 0x1, RZ, 0xc0, !PT ;  /* 0x00000001c2007812 */ /* 0x004fe800078ec0ff */
[C---:B------:R-:W-:Y:S04]  /*7310*/  HMMA.16816.F32.BF16 R80, R8.reuse, R22, R80 ;  /* 0x000000160850723c */ /* 0x040fe80000041850 */
[----:B------:R-:W-:Y:S02]  /*7320*/  ISETP.NE.U32.AND P0, PT, R0, 0x1, PT ;  /* 0x000000010000780c */ /* 0x000fe40003f05070 */
[C---:B------:R-:W-:Y:S02]  /*7330*/  IADD3 R0, R165.reuse, -0x2000, RZ ;  /* 0xffffe000a5007810 */ /* 0x040fe40007ffe0ff */
[-C--:B------:R-:W-:Y:S08]  /*7340*/  HMMA.16816.F32.BF16 R84, R8, R4.reuse, R84 ;  /* 0x000000040854723c */ /* 0x080ff00000041854 */
[C---:B------:R-:W-:Y:S04]  /*7350*/  HMMA.16816.F32.BF16 R88, R100.reuse, R4, R88 ;  /* 0x000000046458723c */ /* 0x040fe80000041858 */
[----:B------:R-:W-:Y:S03]  /*7360*/  @P0 IADD3 R0, R165, 0x2000, RZ ;  /* 0x00002000a5000810 */ /* 0x000fe60007ffe0ff */
[----:B------:R-:W-:Y:S01]  /*7370*/  @P6 IADD3 R4, P3, R208, -0x100, RZ ;  /* 0xffffff00d0046810 */ /* 0x000fe20007f7e0ff */
[-C--:B------:R-:W-:Y:S04]  /*7380*/  HMMA.16816.F32.BF16 R92, R100, R6.reuse, R92 ;  /* 0x00000006645c723c */ /* 0x080fe8000004185c */
[----:B------:R-:W-:Y:S01]  /*7390*/  IADD3 R5, R194, -0x1, RZ ;  /* 0xffffffffc2057810 */ /* 0x000fe20007ffe0ff */
[----:B------:R-:W-:Y:S01]  /*73a0*/  IMAD.MOV.U32 R165, RZ, RZ, R0 ;  /* 0x000000ffffa57224 */ /* 0x000fe200078e0000 */
[----:B------:R-:W-:Y:S01]  /*73b0*/  @P6 IADD3.X R2, R209, -0x1, RZ, P3, !PT ;  /* 0xffffffffd1026810 */ /* 0x000fe20001ffe4ff */
[----:B------:R-:W-:Y:S01]  /*73c0*/  @P6 IMAD.MOV.U32 R208, RZ, RZ, R4 ;  /* 0x000000ffffd06224 */ /* 0x000fe200078e0004 */
[----:B------:R-:W-:Y:S04]  /*73d0*/  HMMA.16816.F32.BF16 R96, R8, R6, R96 ;  /* 0x000000060860723c */ /* 0x000fe80000041860 */
[----:B------:R-:W-:Y:S02]  /*73e0*/  IMAD.MOV.U32 R194, RZ, RZ, R5 ;  /* 0x000000ffffc27224 */ /* 0x000fe400078e0005 */
[----:B------:R-:W-:Y:S02]  /*73f0*/  @P6 IMAD.MOV.U32 R209, RZ, RZ, R2 ;  /* 0x000000ffffd16224 */ /* 0x000fe400078e0002 */
[-C--:B---3--:R-:W-:Y:S08]  /*7400*/  HMMA.16816.F32.BF16 R68, R12, R24.reuse, R68 ;  /* 0x000000180c44723c */ /* 0x088ff00000041844 */
[C---:B----4-:R-:W-:Y:S08]  /*7410*/  HMMA.16816.F32.BF16 R72, R32.reuse, R24, R72 ;  /* 0x000000182048723c */ /* 0x050ff00000041848 */
        /* <DEDUP_REMOVED lines=9> */
[----:B------:R-:W-:Y:S01]  /*74b0*/  ISETP.NE.AND P0, PT, R239, -0x1, PT ;  /* 0xffffffffef00780c */ /* 0x000fe20003f05270 */
[----:B------:R-:W-:-:S02]  /*74c0*/  FMUL.FTZ R32, R69, c[0x0][0x2e0] ;  /* 0x0000b80045207a20 */ /* 0x000fc40000410000 */
[----:B------:R-:W-:Y:S02]  /*74d0*/  FMUL.FTZ R70, R70, c[0x0][0x2e0] ;  /* 0x0000b80046467a20 */ /* 0x000fe40000410000 */
        /* <DEDUP_REMOVED lines=95> */
[----:B------:R-:W-:-:S04]  /*7ad0*/  F2FP.BF16.PACK_AB R0, R0, R62 ;  /* 0x0000003e0000723e */ /* 0x000fc800000010ff */
[----:B------:R-:W-:Y:S01]  /*7ae0*/  F2FP.BF16.PACK_AB R2, R2, R60 ;  /* 0x0000003c0202723e */ /* 0x000fe200000010ff */
        /* <DEDUP_REMOVED lines=27> */
[----:B------:R2:W-:Y:S04]  /*7ca0*/  STS [R243+0x6400], R0 ;  /* 0x00640000f3007388 */ /* 0x0005e80000000800 */
[----:B------:R3:W-:Y:S01]  /*7cb0*/  STS [R243+0x6000], R2 ;  /* 0x00600002f3007388 */ /* 0x0007e20000000800 */
[----:B-1----:R-:W-:-:S02]  /*7cc0*/  SHF.R.S32.HI R6, RZ, 0x1f, R252 ;  /* 0x0000001fff067819 */ /* 0x002fc400000114fc */
[----:B--2---:R-:W-:-:S05]  /*7cd0*/  @P0 IADD3 R0, R228, R239, RZ ;  /* 0x000000efe4000210 */ /* 0x004fca0007ffe0ff */
[----:B------:R-:W-:-:S04]  /*7ce0*/  @P0 IMAD.WIDE.U32 R4, R0, c[0x0][0x3a0], RZ ;  /* 0x0000e80000040a25 */ /* 0x000fc800078e00ff */
[----:B------:R-:W-:Y:S01]  /*7cf0*/  @P0 IMAD R8, R0, c[0x0][0x3a4], R5 ;  /* 0x0000e90000080a24 */ /* 0x000fe200078e0205 */
[----:B---3--:R-:W-:Y:S01]  /*7d00*/  @P0 MOV R2, R4 ;  /* 0x0000000400020202 */ /* 0x008fe20000000f00 */
        /* <DEDUP_REMOVED lines=11> */
.L_x_465:
        /* <DEDUP_REMOVED lines=15> */
.L_x_466:
[----:B------:R-:W-:Y:S01]  /*7eb0*/  BAR.SYNC.DEFER_BLOCKING 0x0 ;  /* 0x0000000000007b1d */ /* 0x000fe20000010000 */
[----:B------:R-:W-:Y:S01]  /*7ec0*/  SHF.R.S32.HI R14, RZ, 0x1f, R234 ;  /* 0x0000001fff0e7819 */ /* 0x000fe200000114ea */
[--C-:B------:R-:W-:Y:S01]  /*7ed0*/  IMAD.MOV.U32 R6, RZ, RZ, R210.reuse ;  /* 0x000000ffff067224 */ /* 0x100fe200078e00d2 */
[----:B------:R-:W-:Y:S01]  /*7ee0*/  SHF.R.S32.HI R7, RZ, 0x1f, R210 ;  /* 0x0000001fff077819 */ /* 0x000fe200000114d2 */
[----:B------:R-:W-:Y:S01]  /*7ef0*/  IMAD R13, R226, -0x80, R203 ;  /* 0xffffff80e20d7824 */ /* 0x000fe200078e02cb */
[----:B------:R-:W-:Y:S01]  /*7f00*/  ISETP.GE.AND P1, PT, R210, c[0x0][0x220], PT ;  /* 0x00008800d2007a0c */ /* 0x000fe20003f26270 */
[----:B------:R-:W1:Y:S01]  /*7f10*/  S2R R31, SR_CTAID.Z ;  /* 0x00000000001f7919 */ /* 0x000e620000002700 */
        /* <DEDUP_REMOVED lines=31> */
.L_x_468:
[----:B------:R-:W-:Y:S05]  /*8110*/  BSYNC B0 ;  /* 0x0000000000007941 */ /* 0x000fea0003800000 */
.L_x_467:
        /* <DEDUP_REMOVED lines=10> */
[----:B--2---:R-:W-:-:S03]  /*81c0*/  LEA R10, P0, R8, c[0x0][0x340], 0x1 ;  /* 0x0000d000080a7a11 */ /* 0x004fc600078008ff */
[----:B------:R-:W-:-:S05]  /*81d0*/  IMAD R0, R0, c[0x0][0x3a4], R2 ;  /* 0x0000e90000007a24 */ /* 0x000fca00078e0202 */
[----:B------:R-:W-:-:S04]  /*81e0*/  IADD3 R0, R0, R9, RZ ;  /* 0x0000000900007210 */ /* 0x000fc80007ffe0ff */
[----:B------:R-:W-:-:S05]  /*81f0*/  LEA.HI.X R11, R8, c[0x0][0x344], R0, 0x1, P0 ;  /* 0x0000d100080b7a11 */ /* 0x000fca00000f0c00 */
[----:B---3--:R2:W-:Y:S02]  /*8200*/  STG.E.128 [R10.64], R16 ;  /* 0x000000100a007986 */ /* 0x0085e4000c101d08 */
.L_x_470:
[----:B------:R-:W-:Y:S05]  /*8210*/  BSYNC B0 ;  /* 0x0000000000007941 */ /* 0x000fea0003800000 */
.L_x_469:
        /* <DEDUP_REMOVED lines=14> */
[----:B----4-:R2:W-:Y:S02]  /*8300*/  STG.E.128 [R10.64], R20 ;  /* 0x000000140a007986 */ /* 0x0105e4000c101d08 */
.L_x_472:
[----:B------:R-:W-:Y:S05]  /*8310*/  BSYNC B0 ;  /* 0x0000000000007941 */ /* 0x000fea0003800000 */
.L_x_471:
        /* <DEDUP_REMOVED lines=14> */
.L_x_474:
[----:B------:R-:W-:Y:S05]  /*8400*/  BSYNC B0 ;  /* 0x0000000000007941 */ /* 0x000fea0003800000 */
.L_x_473:
        /* <DEDUP_REMOVED lines=20> */
.L_x_476:
[----:B------:R-:W-:Y:S05]  /*8550*/  BSYNC B0 ;  /* 0x0000000000007941 */ /* 0x000fea0003800000 */
.L_x_475:
        /* <DEDUP_REMOVED lines=13> */
.L_x_478:
[----:B------:R-:W-:Y:S05]  /*8630*/  BSYNC B0 ;  /* 0x0000000000007941 */ /* 0x000fea0003800000 */
.L_x_477:
        /* <DEDUP_REMOVED lines=13> */
.L_x_480:
[----:B------:R-:W-:Y:S05]  /*8710*/  BSYNC B0 ;  /* 0x0000000000007941 */ /* 0x000fea0003800000 */
.L_x_479:
        /* <DEDUP_REMOVED lines=11> */
.L_x_437:
[----:B------:R-:W-:Y:S05]  /*87d0*/  BSYNC B1 ;  /* 0x0000000000017941 */ /* 0x000fea0003800000 */
.L_x_415:
        /* <DEDUP_REMOVED lines=9> */
.L_x_481:
[----:B------:R-:W-:Y:S05]  /*8870*/  EXIT ;  /* 0x000000000000794d */ /* 0x000fea0003800000 */
.L_x_483:
        /* <DEDUP_REMOVED lines=16> */
.L_x_1260:


//--------------------- .text._ZN5flash44flash_bwd_dq_dk_dv_loop_seqk_parallel_kernelI23Flash_bwd_kernel_traitsILi64ELi64ELi128ELi8ELi2ELi4ELi4ELb1ELb0EN7cutlass10bfloat16_tE19Flash_kernel_traitsILi64ELi64ELi128ELi8ES3_EELb0ELb1ELb0ELb0ELb0ELb0ELb1EEEvNS_16Flash_bwd_paramsE --------------------------
	.section	.text._ZN5flash44flash_bwd_dq_dk_dv_loop_seqk_parallel_kernelI23Flash_bwd_kernel_traitsILi64ELi64ELi128ELi8ELi2ELi4ELi4ELb1ELb0EN7cutlass10bfloat16_tE19Flash_kernel_traitsILi64ELi64ELi128ELi8ES3_EELb0ELb1ELb0ELb0ELb0ELb0ELb1EEEvNS_16Flash_bwd_paramsE,"ax",@progbits
	.sectioninfo	@"SHI_REGISTERS=255"
	.align	128
        .global         _ZN5flash44flash_bwd_dq_dk_dv_loop_seqk_parallel_kernelI23Flash_bwd_kernel_traitsILi64ELi64ELi128ELi8ELi2ELi4ELi4ELb1ELb0EN7cutlass10bfloat16_tE19Flash_kernel_traitsILi64ELi64ELi128ELi8ES3_EELb0ELb1ELb0ELb0ELb0ELb0ELb1EEEvNS_16Flash_bwd_paramsE
        .type           _ZN5flash44flash_bwd_dq_dk_dv_loop_seqk_parallel_kernelI23Flash_bwd_kernel_traitsILi64ELi64ELi128ELi8ELi2ELi4ELi4ELb1ELb0EN7cutlass10bfloat16_tE19Flash_kernel_traitsILi64ELi64ELi128ELi8ES3_EELb0ELb1ELb0ELb0ELb0ELb0ELb1EEEvNS_16Flash_bwd_paramsE,@function
        .size           _ZN5flash44flash_bwd_dq_dk_dv_loop_seqk_parallel_kernelI23Flash_bwd_kernel_traitsILi64ELi64ELi128ELi8ELi2ELi4ELi4ELb1ELb0EN7cutlass10bfloat16_tE19Flash_kernel_traitsILi64ELi64ELi128ELi8ES3_EELb0ELb1ELb0ELb0ELb0ELb0ELb1EEEvNS_16Flash_bwd_paramsE,(.L_x_1261 - _ZN5flash44flash_bwd_dq_dk_dv_loop_seqk_parallel_kernelI23Flash_bwd_kernel_traitsILi64ELi64ELi128ELi8ELi2ELi4ELi4ELb1ELb0EN7cutlass10bfloat16_tE19Flash_kernel_traitsILi64ELi64ELi128ELi8ES3_EELb0ELb1ELb0ELb0ELb0ELb0ELb1EEEvNS_16Flash_bwd_paramsE)
        .other          _ZN5flash44flash_bwd_dq_dk_dv_loop_seqk_parallel_kernelI23Flash_bwd_kernel_traitsILi64ELi64ELi128ELi8ELi2ELi4ELi4ELb1ELb0EN7cutlass10bfloat16_tE19Flash_kernel_traitsILi64ELi64ELi128ELi8ES3_EELb0ELb1ELb0ELb0ELb0ELb0ELb1EEEvNS_16Flash_bwd_paramsE,@"STO_CUDA_ENTRY STV_DEFAULT"
_ZN5flash44flash_bwd_dq_dk_dv_loop_seqk_parallel_kernelI23Flash_bwd_kernel_traitsILi64ELi64ELi128ELi8ELi2ELi4ELi4ELb1ELb0EN7cutlass10bfloat16_tE19Flash_kernel_traitsILi64ELi64ELi128ELi8ES3_EELb0ELb1ELb0ELb0ELb0ELb0ELb1EEEvNS_16Flash_bwd_paramsE:
.text._ZN5flash44flash_bwd_dq_dk_dv_loop_seqk_parallel_kernelI23Flash_bwd_kernel_traitsILi64ELi64ELi128ELi8ELi2ELi4ELi4ELb1ELb0EN7cutlass10bfloat16_tE19Flash_kernel_traitsILi64ELi64ELi128ELi8ES3_EELb0ELb1ELb0ELb0ELb0ELb0ELb1EEEvNS_16Flash_bwd_paramsE:
        /* <DEDUP_REMOVED lines=13> */
[----:B------:R-:W-:Y:S01]  /*00d0*/  UMOV UR8, 0x80 ;  /* 0x0000008000087882 */ /* 0x000fe20000000000 */
[----:B------:R-:W-:Y:S01]  /*00e0*/  IMAD.MOV.U32 R187, RZ, RZ, -0x10 ;  /* 0xfffffff0ffbb7424 */ /* 0x000fe200078e00ff */
[----:B------:R-:W-:Y:S02]  /*00f0*/  ULDC UR7, c[0x0][0x210] ;  /* 0x0000840000077ab9 */ /* 0x000fe40000000800 */
[----:B------:R-:W-:Y:S02]  /*0100*/  ULDC UR6, c[0x0][0x234] ;  /* 0x00008d0000067ab9 */ /* 0x000fe40000000800 */
[----:B------:R-:W-:Y:S01]  /*0110*/  UIMAD UR6, UR8, UR7, UR6 ;  /* 0x00000007080672a4 */ /* 0x000fe2000f8e0206 */
[----:B------:R-:W3:Y:S01]  /*0120*/  S2UR UR45, SR_CTAID.Y ;  /* 0x00000000002d79c3 */ /* 0x000ee20000002600 */
[----:B------:R-:W-:-:S02]  /*0130*/  ULDC UR14, c[0x0][0x1c8] ;  /* 0x00007200000e7ab9 */ /* 0x000fc40000000800 */
[----:B------:R-:W-:Y:S02]  /*0140*/  ULDC.U8 UR10, c[0x0][0x328] ;  /* 0x0000ca00000a7ab9 */ /* 0x000fe40000000000 */
[----:B------:R-:W-:Y:S02]  /*0150*/  UISETP.NE.AND UP5, UPT, UR10, URZ, UPT ;  /* 0x0000003f0a00728c */ /* 0x000fe4000bfa5270 */
[----:B------:R-:W-:Y:S02]  /*0160*/  ULDC UR9, c[0x0][0x1c0] ;  /* 0x0000700000097ab9 */ /* 0x000fe40000000800 */
[----:B------:R-:W-:Y:S02]  /*0170*/  ULDC UR12, c[0x0][0x214] ;  /* 0x00008500000c7ab9 */ /* 0x000fe40000000800 */
[----:B------:R-:W-:Y:S02]  /*0180*/  ULDC UR16, c[0x0][0x224] ;  /* 0x0000890000107ab9 */ /* 0x000fe40000000800 */
[----:B------:R-:W-:Y:S01]  /*0190*/  ULDC UR17, c[0x0][0x224] ;  /* 0x0000890000117ab9 */ /* 0x000fe20000000800 */
[----:B-1----:R-:W-:Y:S01]  /*01a0*/  SHF.R.S32.HI R12, RZ, 0x1f, R9 ;  /* 0x0000001fff0c7819 */ /* 0x002fe20000011409 */
[----:B--2---:R-:W-:Y:S01]  /*01b0*/  ULOP3.LUT UR8, UR49, UR14, URZ, 0x3c, !UPT ;  /* 0x0000000e31087292 */ /* 0x004fe2000f8e3c3f */
[----:B------:R-:W-:Y:S01]  /*01c0*/  IMAD.SHL.U32 R246, R9, 0x2, RZ ;  /* 0x0000000209f67824 */ /* 0x000fe200078e00ff */
[----:B------:R-:W-:Y:S01]  /*01d0*/  USHF.R.S32.HI UR7, URZ, 0x1f, UR17 ;  /* 0x0000001f3f077899 */ /* 0x000fe20008011411 */
[CC--:B------:R-:W-:Y:S01]  /*01e0*/  LEA.HI R8, R12.reuse, R9.reuse, RZ, 0x5 ;  /* 0x000000090c087211 */ /* 0x0c0fe200078f28ff */
[----:B------:R-:W-:Y:S01]  /*01f0*/  ULDC UR58, c[0x0][0x22c] ;  /* 0x00008b00003a7ab9 */ /* 0x000fe20000000800 */
[----:B------:R-:W-:Y:S01]  /*0200*/  LEA.HI R7, R12, R9, RZ, 0x4 ;  /* 0x000000090c077211 */ /* 0x000fe200078f20ff */
[----:B------:R-:W-:Y:S01]  /*0210*/  UIMAD UR59, UR49, UR58, URZ ;  /* 0x0000003a313b72a4 */ /* 0x000fe2000f8e023f */
[--C-:B------:R-:W-:Y:S01]  /*0220*/  SHF.R.S32.HI R3, RZ, 0x5, R8.reuse ;  /* 0x00000005ff037819 */ /* 0x100fe20000011408 */
[----:B---3--:R-:W-:Y:S01]  /*0230*/  @UP5 UIMAD UR10, UR45, UR12, URZ ;  /* 0x0000000c2d0a52a4 */ /* 0x008fe2000f8e023f */
[----:B------:R-:W-:Y:S01]  /*0240*/  SHF.R.S32.HI R0, RZ, 0x1f, R8 ;  /* 0x0000001fff007819 */ /* 0x000fe20000011408 */
[----:B------:R-:W-:Y:S01]  /*0250*/  ULDC UR50, c[0x0][0x1c0] ;  /* 0x0000700000327ab9 */ /* 0x000fe20000000800 */
[-C--:B------:R-:W-:Y:S01]  /*0260*/  LEA.HI R2, R8, R3.reuse, RZ, 0x1 ;  /* 0x0000000308027211 */ /* 0x080fe200078f08ff */
[----:B------:R-:W-:Y:S01]  /*0270*/  UIMAD.WIDE UR50, UR58, UR50, URZ ;  /* 0x000000323a3272a5 */ /* 0x000fe2000f8e023f */
[----:B------:R-:W-:Y:S01]  /*0280*/  LEA.HI R0, R0, R3, RZ, 0x2 ;  /* 0x0000000300007211 */ /* 0x000fe200078f10ff */
[----:B------:R-:W-:Y:S01]  /*0290*/  UIMAD.WIDE.U32 UR60, UR45, UR17, URZ ;  /* 0x000000112d3c72a5 */ /* 0x000fe2000f8e003f */
[----:B------:R-:W-:Y:S01]  /*02a0*/  SHF.R.S32.HI R4, RZ, 0x4, R7 ;  /* 0x00000004ff047819 */ /* 0x000fe20000011407 */
[----:B------:R-:W-:Y:S01]  /*02b0*/  ULDC UR15, c[0x0][0x1c0] ;  /* 0x00007000000f7ab9 */ /* 0x000fe20000000800 */
[----:B------:R-:W-:Y:S01]  /*02c0*/  LOP3.LUT R0, R0, 0xfffffffc, RZ, 0xc0, !PT ;  /* 0xfffffffc00007812 */ /* 0x000fe200078ec0ff */
[----:B------:R-:W-:Y:S01]  /*02d0*/  ULDC UR13, c[0x0][0x1c0] ;  /* 0x00007000000d7ab9 */ /* 0x000fe20000000800 */
[----:B------:R-:W-:Y:S01]  /*02e0*/  LOP3.LUT R2, R2, 0xfffffffe, RZ, 0xc0, !PT ;  /* 0xfffffffe02027812 */ /* 0x000fe200078ec0ff */
[----:B------:R-:W-:Y:S01]  /*02f0*/  UIMAD UR58, UR58, UR13, URZ ;  /* 0x0000000d3a3a72a4 */ /* 0x000fe2000f8e023f */
[-C--:B------:R-:W-:Y:S01]  /*0300*/  LEA.HI R15, R12, R9.reuse, RZ, 0x2 ;  /* 0x000000090c0f7211 */ /* 0x080fe200078f10ff */
[----:B------:R-:W-:Y:S01]  /*0310*/  IMAD.IADD R175, R3, 0x1, -R0 ;  /* 0x0000000103af7824 */ /* 0x000fe200078e0a00 */
[----:B------:R-:W-:Y:S01]  /*0320*/  LEA.HI R0, R7, R4, RZ, 0x1 ;  /* 0x0000000407007211 */ /* 0x000fe200078f08ff */
[----:B------:R-:W-:Y:S01]  /*0330*/  IMAD.IADD R184, R3, 0x1, -R2 ;  /* 0x0000000103b87824 */ /* 0x000fe200078e0a02 */
[--C-:B------:R-:W-:Y:S01]  /*0340*/  SHF.R.S32.HI R5, RZ, 0x2, R15.reuse ;  /* 0x00000002ff057819 */ /* 0x100fe2000001140f */
[----:B------:R-:W-:Y:S01]  /*0350*/  USHF.L.U32 UR20, UR58, 0x4, URZ ;  /* 0x000000043a147899 */ /* 0x000fe2000800063f */
[----:B------:R-:W-:Y:S01]  /*0360*/  LOP3.LUT R2, R0, 0xfffffffe, RZ, 0xc0, !PT ;  /* 0xfffffffe00027812 */ /* 0x000fe200078ec0ff */
[----:B------:R-:W-:Y:S01]  /*0370*/  USHF.L.U32 UR14, UR58, 0x3, URZ ;  /* 0x000000033a0e7899 */ /* 0x000fe2000800063f */
[----:B------:R-:W-:Y:S01]  /*0380*/  SHF.R.S32.HI R3, RZ, 0x1f, R15 ;  /* 0x0000001fff037819 */ /* 0x000fe2000001140f */
[----:B------:R-:W-:Y:S01]  /*0390*/  UIADD3 UR19, UR20, 0x20, URZ ;  /* 0x0000002014137890 */ /* 0x000fe2000fffe03f */
[----:B------:R-:W-:Y:S01]  /*03a0*/  LEA.HI R14, R12, R9, RZ, 0x3 ;  /* 0x000000090c0e7211 */ /* 0x000fe200078f18ff */
[----:B------:R-:W-:Y:S01]  /*03b0*/  IMAD.IADD R10, R4, 0x1, -R2 ;  /* 0x00000001040a7824 */ /* 0x000fe200078e0a02 */
[----:B------:R-:W-:Y:S01]  /*03c0*/  LEA.HI R0, R3, R5, RZ, 0x3 ;  /* 0x0000000503007211 */ /* 0x000fe200078f18ff */
[----:B------:R-:W-:Y:S01]  /*03d0*/  IMAD.U32 R2, RZ, RZ, UR6 ;  /* 0x00000006ff027e24 */ /* 0x000fe2000f8e00ff */
[----:B------:R-:W-:Y:S01]  /*03e0*/  SHF.R.S32.HI R239, RZ, 0x3, R14 ;  /* 0x00000003ffef7819 */ /* 0x000fe2000001140e */
[----:B------:R-:W-:Y:S01]  /*03f0*/  UIMAD UR6, UR45, UR9, UR49 ;  /* 0x000000092d0672a4 */ /* 0x000fe2000f8e0231 */
[----:B------:R-:W-:Y:S01]  /*0400*/  LOP3.LUT R0, R0, 0xfffffff8, RZ, 0xc0, !PT ;  /* 0xfffffff800007812 */ /* 0x000fe200078ec0ff */
[----:B------:R-:W-:Y:S01]  /*0410*/  USHF.R.S32.HI UR9, URZ, 0x1f, UR49 ;  /* 0x0000001f3f097899 */ /* 0x000fe20008011431 */
[----:B------:R1:W-:Y:S01]  /*0420*/  STL [R1+0x8], R2 ;  /* 0x0000080201007387 */ /* 0x0003e20000100800 */
[----:B------:R-:W-:Y:S01]  /*0430*/  IMAD.SHL.U32 R3, R239, 0x40, RZ ;  /* 0x00000040ef037824 */ /* 0x000fe200078e00ff */
[----:B------:R-:W-:Y:S01]  /*0440*/  USHF.L.U32 UR55, UR58, 0x6, URZ ;  /* 0x000000063a377899 */ /* 0x000fe2000800063f */
[----:B------:R-:W-:Y:S01]  /*0450*/  IMAD.IADD R6, R5, 0x1, -R0 ;  /* 0x0000000105067824 */ /* 0x000fe200078e0a00 */
[----:B------:R-:W-:Y:S01]  /*0460*/  LOP3.LUT R0, R14, 0xfffffff8, RZ, 0xc0, !PT ;  /* 0xfffffff80e007812 */ /* 0x000fe200078ec0ff */
[----:B------:R-:W-:Y:S01]  /*0470*/  UIADD3 UR18, UR14, UR19, URZ ;  /* 0x000000130e127290 */ /* 0x000fe2000fffe03f */
[----:B------:R-:W-:Y:S01]  /*0480*/  LOP3.LUT R3, R3, 0x1c0, RZ, 0xc0, !PT ;  /* 0x000001c003037812 */ /* 0x000fe200078ec0ff */
[----:B------:R-:W-:-:S02]  /*0490*/  ULDC.U8 UR11, c[0x0][0x3d0] ;  /* 0x0000f400000b7ab9 */ /* 0x000fc40000000000 */
[----:B------:R-:W-:Y:S01]  /*04a0*/  IMAD.IADD R0, R9, 0x1, -R0 ;  /* 0x0000000109007824 */ /* 0x000fe200078e0a00 */
[----:B------:R-:W-:Y:S01]  /*04b0*/  SHF.R.U32.HI R4, RZ, 0x3, R3 ;  /* 0x00000003ff047819 */ /* 0x000fe20000011603 */
[----:B------:R-:W-:Y:S02]  /*04c0*/  UIADD3 UR17, UR14, UR18, URZ ;  /* 0x000000120e117290 */ /* 0x000fe4000fffe03f */
[C---:B------:R-:W-:Y:S01]  /*04d0*/  IMAD.SHL.U32 R220, R0.reuse, 0x8, RZ ;  /* 0x0000000800dc7824 */ /* 0x040fe200078e00ff */
[C---:B------:R-:W-:Y:S01]  /*04e0*/  LOP3.LUT P4, RZ, R0.reuse, 0x2, RZ, 0xc0, !PT ;  /* 0x0000000200ff7812 */ /* 0x040fe2000788c0ff */
[----:B------:R-:W-:Y:S01]  /*04f0*/  ULDC.64 UR4, c[0x0][0x118] ;  /* 0x0000460000047ab9 */ /* 0x000fe20000000a00 */
[C---:B------:R-:W-:Y:S01]  /*0500*/  LOP3.LUT P3, RZ, R0.reuse, 0x4, RZ, 0xc0, !PT ;  /* 0x0000000400ff7812 */ /* 0x040fe2000786c0ff */
[----:B------:R-:W-:Y:S01]  /*0510*/  IMAD.SHL.U32 R0, R0, 0x40, RZ ;  /* 0x0000004000007824 */ /* 0x000fe200078e00ff */
[----:B------:R-:W-:Y:S01]  /*0520*/  LOP3.LUT R3, R3, 0x38, R220, 0xf8, !PT ;  /* 0x0000003803037812 */ /* 0x000fe200078ef8dc */
[----:B------:R-:W-:-:S02]  /*0530*/  UISETP.NE.AND UP6, UPT, UR11, URZ, UPT ;  /* 0x0000003f0b00728c */ /* 0x000fc4000bfc5270 */
[----:B------:R-:W-:Y:S01]  /*0540*/  UIMAD.WIDE.U32 UR56, UR50, UR60, URZ ;  /* 0x0000003c323872a5 */ /* 0x000fe2000f8e003f */
[----:B------:R-:W-:Y:S01]  /*0550*/  LOP3.LUT R243, R3, R4, RZ, 0x3c, !PT ;  /* 0x0000000403f37212 */ /* 0x000fe200078e3cff */
[----:B------:R-:W-:Y:S01]  /*0560*/  UIMAD UR26, UR58, 0x18, URZ ;  /* 0x000000183a1a78a4 */ /* 0x000fe2000f8e023f */
[----:B------:R-:W-:Y:S01]  /*0570*/  LOP3.LUT R0, R0, 0x1c0, RZ, 0xc0, !PT ;  /* 0x000001c000007812 */ /* 0x000fe200078ec0ff */
[----:B------:R-:W-:Y:S01]  /*0580*/  USHF.L.U32 UR25, UR58, 0x5, URZ ;  /* 0x000000053a197899 */ /* 0x000fe2000800063f */
[----:B-1----:R-:W-:Y:S01]  /*0590*/  LOP3.LUT R2, R7, 0xfffffff0, RZ, 0xc0, !PT ;  /* 0xfffffff007027812 */ /* 0x002fe200078ec0ff */
[----:B------:R-:W-:Y:S01]  /*05a0*/  UIMAD UR24, UR58, 0x28, URZ ;  /* 0x000000283a1878a4 */ /* 0x000fe2000f8e023f */
[----:B------:R-:W-:Y:S01]  /*05b0*/  LOP3.LUT R178, R0, 0x8, R14, 0xf8, !PT ;  /* 0x0000000800b27812 */ /* 0x000fe200078ef80e */
[----:B------:R-:W-:Y:S02]  /*05c0*/  UIMAD UR23, UR58, 0x30, URZ ;  /* 0x000000303a1778a4 */ /* 0x000fe4000f8e023f */
[----:B------:R-:W-:Y:S01]  /*05d0*/  IMAD.IADD R2, R9, 0x1, -R2 ;  /* 0x0000000109027824 */ /* 0x000fe200078e0a02 */
[----:B------:R-:W-:-:S02]  /*05e0*/  UIMAD UR22, UR58, 0x38, URZ ;  /* 0x000000383a1678a4 */ /* 0x000fc4000f8e023f */
[----:B------:R-:W-:Y:S02]  /*05f0*/  UMOV UR54, 0xffffe000 ;  /* 0xffffe00000367882 */ /* 0x000fe40000000000 */
[----:B------:R-:W-:-:S04]  /*0600*/  SHF.R.S32.HI R5, RZ, 0x1f, R2 ;  /* 0x0000001fff057819 */ /* 0x000fc80000011402 */
[----:B------:R-:W-:Y:S01]  /*0610*/  LEA.HI R11, R5, R2, RZ, 0x3 ;  /* 0x00000002050b7211 */ /* 0x000fe200078f18ff */
[----:B------:R-:W-:Y:S01]  /*0620*/  IMAD.U32 R5, RZ, RZ, UR8 ;  /* 0x00000008ff057e24 */ /* 0x000fe2000f8e00ff */
[----:B------:R-:W-:Y:S02]  /*0630*/  USHF.R.S32.HI UR8, URZ, 0x1f, UR49 ;  /* 0x0000001f3f087899 */ /* 0x000fe40008011431 */
[----:B------:R-:W-:Y:S02]  /*0640*/  LOP3.LUT R3, R11, 0xfffffff8, RZ, 0xc0, !PT ;  /* 0xfffffff80b037812 */ /* 0x000fe400078ec0ff */
[----:B------:R1:W-:Y:S02]  /*0650*/  STL [R1+0x1c], R5 ;  /* 0x00001c0501007387 */ /* 0x0003e40000100800 */
[----:B------:R-:W-:Y:S01]  /*0660*/  IMAD.U32 R4, RZ, RZ, UR8 ;  /* 0x00000008ff047e24 */ /* 0x000fe2000f8e00ff */
[----:B------:R-:W-:Y:S01]  /*0670*/  USHF.L.U32 UR8, UR45, 0x7, URZ ;  /* 0x000000072d087899 */ /* 0x000fe2000800063f */
[----:B------:R-:W-:Y:S01]  /*0680*/  IMAD.IADD R13, R2, 0x1, -R3 ;  /* 0x00000001020d7824 */ /* 0x000fe200078e0a03 */
[----:B------:R-:W-:Y:S01]  /*0690*/  LEA.HI R2, R12, R9, RZ, 0x6 ;  /* 0x000000090c027211 */ /* 0x000fe200078f30ff */
[----:B------:R-:W-:Y:S01]  /*06a0*/  IMAD.SHL.U32 R3, R175, 0x10, RZ ;  /* 0x00000010af037824 */ /* 0x000fe200078e00ff */
[----:B------:R-:W-:-:S02]  /*06b0*/  LOP3.LUT R4, R6, 0x1, RZ, 0xc0, !PT ;  /* 0x0000000106047812 */ /* 0x000fc400078ec0ff */
[----:B------:R-:W-:Y:S02]  /*06c0*/  SHF.R.S32.HI R2, RZ, 0x6, R2 ;  /* 0x00000006ff027819 */ /* 0x000fe40000011402 */
[----:B------:R-:W-:-:S03]  /*06d0*/  ISETP.NE.U32.AND P0, PT, R4, 0x1, PT ;  /* 0x000000010400780c */ /* 0x000fc60003f05070 */
[----:B------:R-:W-:Y:S01]  /*06e0*/  IMAD R243, R2, 0x200, R243 ;  /* 0x0000020002f37824 */ /* 0x000fe200078e02f3 */
[----:B------:R-:W-:Y:S02]  /*06f0*/  R2P PR, R6, 0x6 ;  /* 0x0000000606007804 */ /* 0x000fe40000000000 */
[----:B------:R-:W-:Y:S01]  /*0700*/  SEL R187, R187, 0x10, !P0 ;  /* 0x00000010bbbb7807 */ /* 0x000fe20004000000 */
[----:B-1----:R-:W-:Y:S01]  /*0710*/  IMAD.U32 R5, RZ, RZ, UR8 ;  /* 0x00000008ff057e24 */ /* 0x002fe2000f8e00ff */
[----:B------:R-:W-:Y:S01]  /*0720*/  USHF.R.S32.HI UR8, URZ, 0x1f, UR45 ;  /* 0x0000001f3f087899 */ /* 0x000fe2000801142d */
[----:B------:R-:W-:Y:S01]  /*0730*/  LOP3.LUT R5, R0, 0x30, R3, 0xf8, !PT ;  /* 0x0000003000057812 */ /* 0x000fe200078ef803 */
[----:B------:R-:W-:Y:S01]  /*0740*/  IMAD.SHL.U32 R3, R10, 0x200, RZ ;  /* 0x000002000a037824 */ /* 0x000fe200078e00ff */
[----:B------:R-:W-:Y:S02]  /*0750*/  SHF.R.U32.HI R0, RZ, 0x3, R0 ;  /* 0x00000003ff007819 */ /* 0x000fe40000011600 */
[----:B------:R-:W-:Y:S01]  /*0760*/  LOP3.LUT R5, R5, 0x8, R14, 0xf8, !PT ;  /* 0x0000000805057812 */ /* 0x000fe200078ef80e */
[----:B------:R-:W-:Y:S01]  /*0770*/  IMAD.U32 R7, RZ, RZ, UR8 ;  /* 0x00000008ff077e24 */ /* 0x000fe2000f8e00ff */
[----:B------:R-:W-:Y:S01]  /*0780*/  LOP3.LUT R178, R178, R0, RZ, 0x3c, !PT ;  /* 0x00000000b2b27212 */ /* 0x000fe200078e3cff */
[----:B------:R-:W-:Y:S01]  /*0790*/  IMAD.U32 R7, RZ, RZ, UR9 ;  /* 0x00000009ff077e24 */ /* 0x000fe2000f8e00ff */
[----:B------:R-:W-:Y:S01]  /*07a0*/  UIMAD UR9, UR6, UR16, URZ ;  /* 0x00000010060972a4 */ /* 0x000fe2000f8e023f */
[----:B------:R-:W-:Y:S01]  /*07b0*/  IMAD R4, R2, 0x800, R3 ;  /* 0x0000080002047824 */ /* 0x000fe200078e0203 */
[----:B------:R-:W-:Y:S01]  /*07c0*/  LOP3.LUT R3, R3, R5, R0, 0xf6, !PT ;  /* 0x0000000503037212 */ /* 0x000fe200078ef600 */
[----:B------:R-:W-:Y:S01]  /*07d0*/  IMAD.U32 R0, RZ, RZ, UR10 ;  /* 0x0000000aff007e24 */ /* 0x000fe2000f8e00ff */
[----:B------:R-:W-:Y:S01]  /*07e0*/  UIMAD UR6, UR7, UR45, URZ ;  /* 0x0000002d070672a4 */ /* 0x000fe2000f8e023f */
[----:B------:R-:W-:Y:S01]  /*07f0*/  IMAD.IADD R178, R4, 0x1, R178 ;  /* 0x0000000104b27824 */ /* 0x000fe200078e02b2 */
[----:B------:R-:W-:Y:S01]  /*0800*/  LOP3.LUT R5, R8, 0xffffffe0, RZ, 0xc0, !PT ;  /* 0xffffffe008057812 */ /* 0x000fe200078ec0ff */
[----:B------:R-:W-:Y:S01]  /*0810*/  IMAD.U32 R7, RZ, RZ, UR9 ;  /* 0x00000009ff077e24 */ /* 0x000fe2000f8e00ff */
[----:B------:R1:W-:Y:S01]  /*0820*/  STL [R1+0x18], R0 ;  /* 0x0000180001007387 */ /* 0x0003e20000100800 */
[----:B------:R-:W-:Y:S01]  /*0830*/  LEA.HI R4, R12, R9, RZ, 0x7 ;  /* 0x000000090c047211 */ /* 0x000fe200078f38ff */
[----:B------:R-:W-:Y:S01]  /*0840*/  IMAD.SHL.U32 R2, R2, 0x20, RZ ;  /* 0x0000002002027824 */ /* 0x000fe200078e00ff */
[----:B------:R-:W-:Y:S01]  /*0850*/  @!UP5 UIMAD UR8, UR45, UR15, UR49 ;  /* 0x0000000f2d08d2a4 */ /* 0x000fe2000f8e0231 */
[----:B------:R2:W-:Y:S01]  /*0860*/  STL [R1+0x14], R7 ;  /* 0x0000140701007387 */ /* 0x0005e20000100800 */
[----:B------:R-:W-:Y:S01]  /*0870*/  SHF.R.S32.HI R4, RZ, 0x7, R4 ;  /* 0x00000007ff047819 */ /* 0x000fe20000011404 */
[----:B------:R-:W-:Y:S01]  /*0880*/  IMAD.IADD R12, R9, 0x1, -R5 ;  /* 0x00000001090c7824 */ /* 0x000fe200078e0a05 */
[----:B------:R-:W-:Y:S01]  /*0890*/  LOP3.LUT R246, R2, 0x6, R246, 0xf8, !PT ;  /* 0x0000000602f67812 */ /* 0x000fe200078ef8f6 */
[----:B------:R-:W-:Y:S01]  /*08a0*/  IMAD.SHL.U32 R178, R178, 0x2, RZ ;  /* 0x00000002b2b27824 */ /* 0x000fe200078e00ff */
[----:B------:R-:W-:Y:S01]  /*08b0*/  UIADD3 UR16, UR14, UR17, URZ ;  /* 0x000000110e107290 */ /* 0x000fe2000fffe03f */
[----:B------:R-:W-:-:S03]  /*08c0*/  IMAD.SHL.U32 R3, R3, 0x2, RZ ;  /* 0x0000000203037824 */ /* 0x000fc600078e00ff */
[----:B------:R-:W-:-:S04]  /*08d0*/  UIADD3 UR15, UR14, UR16, URZ ;  /* 0x000000100e0f7290 */ /* 0x000fc8000fffe03f */
[----:B------:R-:W-:Y:S01]  /*08e0*/  UIADD3 UR21, UR14, UR15, URZ ;  /* 0x0000000f0e157290 */ /* 0x000fe2000fffe03f */
[----:B-1----:R-:W-:Y:S01]  /*08f0*/  LOP3.LUT R0, R15, 0x7ffffffc, RZ, 0xc0, !PT ;  /* 0x7ffffffc0f007812 */ /* 0x002fe200078ec0ff */
[----:B--2---:R-:W-:Y:S01]  /*0900*/  IMAD.U32 R7, RZ, RZ, UR6 ;  /* 0x00000006ff077e24 */ /* 0x004fe2000f8e00ff */
[----:B------:R-:W-:-:S03]  /*0910*/  USHF.R.S32.HI UR6, URZ, 0x1f, UR59 ;  /* 0x0000001f3f067899 */ /* 0x000fc6000801143b */
[----:B------:R-:W-:Y:S01]  /*0920*/  IMAD.IADD R0, R9, 0x1, -R0 ;  /* 0x0000000109007824 */ /* 0x000fe200078e0a00 */
[----:B------:R1:W-:Y:S02]  /*0930*/  STL [R1+0x10], R7 ;  /* 0x0000100701007387 */ /* 0x0003e40000100800 */
[----:B------:R-:W-:Y:S01]  /*0940*/  IMAD.U32 R5, RZ, RZ, UR6 ;  /* 0x00000006ff057e24 */ /* 0x000fe2000f8e00ff */
[----:B------:R-:W-:Y:S01]  /*0950*/  UIMAD UR6, UR51, UR60, URZ ;  /* 0x0000003c330672a4 */ /* 0x000fe2000f8e023f */
[----:B------:R-:W-:Y:S01]  /*0960*/  IMAD.SHL.U32 R5, R6, 0x40, RZ ;  /* 0x0000004006057824 */ /* 0x000fe200078e00ff */
[----:B------:R-:W-:Y:S01]  /*0970*/  STL [R1+0x4], R12 ;  /* 0x0000040c01007387 */ /* 0x000fe20000100800 */
[----:B------:R-:W-:-:S03]  /*0980*/  IMAD.SHL.U32 R6, R0, 0x2, RZ ;  /* 0x0000000200067824 */ /* 0x000fc600078e00ff */
[----:B------:R-:W-:Y:S01]  /*0990*/  LOP3.LUT R0, R5, 0x1c0, RZ, 0xc0, !PT ;  /* 0x000001c005007812 */ /* 0x000fe200078ec0ff */
[----:B------:R-:W-:Y:S02]  /*09a0*/  IMAD R8, R4, 0x1000, R6 ;  /* 0x0000100004087824 */ /* 0x000fe400078e0206 */
[----:B------:R-:W-:Y:S01]  /*09b0*/  IMAD.U32 R14, RZ, RZ, UR6 ;  /* 0x00000006ff0e7e24 */ /* 0x000fe2000f8e00ff */
[----:B------:R-:W-:Y:S01]  /*09c0*/  @!UP5 UIMAD UR6, UR8, UR12, URZ ;  /* 0x0000000c0806d2a4 */ /* 0x000fe2000f8e023f */
[----:B------:R-:W-:Y:S02]  /*09d0*/  IMAD R8, R184, 0x400, R8 ;  /* 0x00000400b8087824 */ /* 0x000fe400078e0208 */
[----:B-1----:R-:W-:Y:S02]  /*09e0*/  IMAD.SHL.U32 R7, R4, 0x8, RZ ;  /* 0x0000000804077824 */ /* 0x002fe400078e00ff */
[----:B------:R-:W-:-:S03]  /*09f0*/  IMAD.SHL.U32 R4, R10, 0x10, RZ ;  /* 0x000000100a047824 */ /* 0x000fc600078e00ff */
[----:B------:R-:W-:Y:S02]  /*0a00*/  LOP3.LUT R5, R7, 0x8, RZ, 0xc0, !PT ;  /* 0x0000000807057812 */ /* 0x000fe400078ec0ff */
[----:B------:R-:W-:Y:S02]  /*0a10*/  LOP3.LUT R7, R0, 0x20, R2, 0xf8, !PT ;  /* 0x0000002000077812 */ /* 0x000fe400078ef802 */
[----:B------:R-:W-:Y:S02]  /*0a20*/  SHF.R.U32.HI R2, RZ, 0x3, R0 ;  /* 0x00000003ff027819 */ /* 0x000fe40000011600 */
[----:B------:R-:W-:Y:S02]  /*0a30*/  LOP3.LUT R9, R5, 0x10, R4, 0xf8, !PT ;  /* 0x0000001005097812 */ /* 0x000fe400078ef804 */
[----:B------:R-:W-:Y:S02]  /*0a40*/  LOP3.LUT R7, R7, R2, RZ, 0x3c, !PT ;  /* 0x0000000207077212 */ /* 0x000fe400078e3cff */
[----:B------:R-:W-:Y:S01]  /*0a50*/  LOP3.LUT R5, R2, R0, R5, 0x1e, !PT ;  /* 0x0000000002057212 */ /* 0x000fe200078e1e05 */
[----:B------:R-:W-:-:S02]  /*0a60*/  IMAD.SHL.U32 R2, R13, 0x40, RZ ;  /* 0x000000400d027824 */ /* 0x000fc400078e00ff */
[----:B------:R-:W-:Y:S02]  /*0a70*/  IMAD R0, R175, 0x400, R6 ;  /* 0x00000400af007824 */ /* 0x000fe400078e0206 */
[----:B------:R-:W-:Y:S01]  /*0a80*/  IMAD.SHL.U32 R6, R11, 0x40, RZ ;  /* 0x000000400b067824 */ /* 0x000fe200078e00ff */
[----:B------:R-:W-:Y:S01]  /*0a90*/  LOP3.LUT R2, R2, 0x1c0, RZ, 0xc0, !PT ;  /* 0x000001c002027812 */ /* 0x000fe200078ec0ff */
[----:B------:R-:W-:Y:S01]  /*0aa0*/  IMAD.IADD R248, R0, 0x1, R5 ;  /* 0x0000000100f87824 */ /* 0x000fe200078e0205 */
[----:B------:R-:W-:Y:S01]  /*0ab0*/  SHF.R.S32.HI R5, RZ, 0x1f, R12 ;  /* 0x0000001fff057819 */ /* 0x000fe2000001140c */
[----:B------:R-:W-:Y:S01]  /*0ac0*/  IMAD.SHL.U32 R0, R10, 0x8, RZ ;  /* 0x000000080a007824 */ /* 0x000fe200078e00ff */
[----:B------:R-:W-:Y:S01]  /*0ad0*/  SHF.R.U32.HI R4, RZ, 0x3, R2 ;  /* 0x00000003ff047819 */ /* 0x000fe20000011602 */
[----:B------:R-:W-:Y:S01]  /*0ae0*/  IMAD.IADD R8, R7, 0x1, R8 ;  /* 0x0000000107087824 */ /* 0x000fe200078e0208 */
[----:B------:R-:W-:Y:S02]  /*0af0*/  LEA R248, R248, 0x6000, 0x1 ;  /* 0x00006000f8f87811 */ /* 0x000fe400078e08ff */
[----:B------:R-:W-:Y:S01]  /*0b00*/  LOP3.LUT R7, R2, 0x8, R0, 0xf8, !PT ;  /* 0x0000000802077812 */ /* 0x000fe200078ef800 */
[----:B------:R-:W-:Y:S01]  /*0b10*/  IMAD.SHL.U32 R189, R8, 0x2, RZ ;  /* 0x0000000208bd7824 */ /* 0x000fe200078e00ff */
[----:B------:R-:W-:-:S02]  /*0b20*/  LOP3.LUT R2, R4, R9, R2, 0x1e, !PT ;  /* 0x0000000904027212 */ /* 0x000fc400078e1e02 */
[----:B------:R-:W-:Y:S01]  /*0b30*/  LOP3.LUT R0, R6, 0xfffffe00, RZ, 0xc0, !PT ;  /* 0xfffffe0006007812 */ /* 0x000fe200078ec0ff */
[----:B------:R-:W-:Y:S01]  /*0b40*/  IMAD.IADD R190, R189, 0x1, R187 ;  /* 0x00000001bdbe7824 */ /* 0x000fe200078e02bb */
[----:B------:R-:W-:Y:S02]  /*0b50*/  IADD3 R6, R248, 0x420, RZ ;  /* 0x00000420f8067810 */ /* 0x000fe40007ffe0ff */
[----:B------:R-:W-:Y:S01]  /*0b60*/  LOP3.LUT R183, R2, R0, RZ, 0xfc, !PT ;  /* 0x0000000002b77212 */ /* 0x000fe200078efcff */
[----:B------:R-:W-:Y:S01]  /*0b70*/  IMAD.U32 R2, RZ, RZ, UR6 ;  /* 0x00000006ff027e24 */ /* 0x000fe2000f8e00ff */
[----:B------:R-:W-:Y:S01]  /*0b80*/  LEA.HI R5, R5, R12, RZ, 0x2 ;  /* 0x0000000c05057211 */ /* 0x000fe200078f10ff */
[----:B------:R-:W-:Y:S01]  /*0b90*/  IMAD R175, R175, 0x400, R0 ;  /* 0x00000400afaf7824 */ /* 0x000fe200078e0200 */
[----:B------:R-:W-:Y:S01]  /*0ba0*/  @P1 IADD3 R6, R248, 0x3e0, RZ ;  /* 0x000003e0f8061810 */ /* 0x000fe20007ffe0ff */
[----:B------:R-:W-:Y:S01]  /*0bb0*/  USHF.R.S32.HI UR6, URZ, 0x1f, UR55 ;  /* 0x0000001f3f067899 */ /* 0x000fe20008011437 */
[----:B------:R-:W-:Y:S01]  /*0bc0*/  SHF.R.S32.HI R5, RZ, 0x2, R5 ;  /* 0x00000002ff057819 */ /* 0x000fe20000011405 */
[----:B------:R1:W-:Y:S01]  /*0bd0*/  STL [R1+0xc], R2 ;  /* 0x00000c0201007387 */ /* 0x0003e20000100800 */
[----:B------:R-:W-:-:S02]  /*0be0*/  LOP3.LUT R4, R7, R4, RZ, 0x3c, !PT ;  /* 0x0000000407047212 */ /* 0x000fc400078e3cff */
[----:B------:R-:W-:Y:S01]  /*0bf0*/  IADD3 R249, R248, 0x40, RZ ;  /* 0x00000040f8f97810 */ /* 0x000fe20007ffe0ff */
[----:B------:R2:W-:Y:S01]  /*0c00*/  STL [R1], R6 ;  /* 0x0000000601007387 */ /* 0x0005e20000100800 */
[----:B------:R-:W-:Y:S01]  /*0c10*/  IMAD R247, R184, 0x10, R5 ;  /* 0x00000010b8f77824 */ /* 0x000fe200078e0205 */
[----:B------:R-:W-:Y:S01]  /*0c20*/  @P2 IADD3 R249, R248, -0x40, RZ ;  /* 0xffffffc0f8f92810 */ /* 0x000fe20007ffe0ff */
[----:B------:R-:W-:Y:S02]  /*0c30*/  IMAD R184, R184, 0x400, R0 ;  /* 0x00000400b8b87824 */ /* 0x000fe400078e0200 */
[----:B------:R-:W-:Y:S02]  /*0c40*/  IMAD.MOV.U32 R5, RZ, RZ, 0x20 ;  /* 0x00000020ff057424 */ /* 0x000fe400078e00ff */
[----:B------:R-:W-:Y:S02]  /*0c50*/  IMAD.MOV.U32 R0, RZ, RZ, 0x40 ;  /* 0x00000040ff007424 */ /* 0x000fe400078e00ff */
[----:B------:R-:W-:Y:S01]  /*0c60*/  IMAD.IADD R184, R184, 0x1, R4 ;  /* 0x00000001b8b87824 */ /* 0x000fe200078e0204 */
[C---:B------:R-:W-:Y:S01]  /*0c70*/  SEL R180, R5.reuse, 0xffffffe0, !P4 ;  /* 0xffffffe005b47807 */ /* 0x040fe20006000000 */
[----:B------:R-:W-:Y:S01]  /*0c80*/  IMAD.IADD R175, R4, 0x1, R175 ;  /* 0x0000000104af7824 */ /* 0x000fe200078e02af */
[----:B------:R-:W-:Y:S01]  /*0c90*/  SEL R0, R0, 0xffffffc0, !P3 ;  /* 0xffffffc000007807 */ /* 0x000fe20005800000 */
[----:B------:R-:W-:Y:S01]  /*0ca0*/  IMAD.U32 R4, RZ, RZ, UR6 ;  /* 0x00000006ff047e24 */ /* 0x000fe2000f8e00ff */
[----:B------:R-:W-:Y:S01]  /*0cb0*/  SEL R5, R5, 0xffffffe0, !P1 ;  /* 0xffffffe005057807 */ /* 0x000fe20004800000 */
[C---:B------:R-:W-:Y:S01]  /*0cc0*/  IMAD.IADD R181, R178.reuse, 0x1, R180 ;  /* 0x00000001b2b57824 */ /* 0x040fe200078e02b4 */
[----:B------:R-:W-:Y:S01]  /*0cd0*/  LEA R175, R175, 0xa000, 0x1 ;  /* 0x0000a000afaf7811 */ /* 0x000fe200078e08ff */
[----:B------:R-:W-:-:S02]  /*0ce0*/  IMAD.IADD R179, R178, 0x1, R0 ;  /* 0x00000001b2b37824 */ /* 0x000fc400078e0200 */
[----:B------:R-:W-:Y:S01]  /*0cf0*/  IMAD.IADD R188, R189, 0x1, R5 ;  /* 0x00000001bdbc7824 */ /* 0x000fe200078e0205 */
[----:B-1----:R-:W-:Y:S01]  /*0d00*/  IADD3 R2, R247, -0x40, RZ ;  /* 0xffffffc0f7027810 */ /* 0x002fe20007ffe0ff */
[----:B------:R-:W-:Y:S02]  /*0d10*/  IMAD.IADD R180, R180, 0x1, R179 ;  /* 0x00000001b4b47824 */ /* 0x000fe400078e02b3 */
[----:B------:R-:W-:Y:S01]  /*0d20*/  IMAD.IADD R251, R5, 0x1, R248 ;  /* 0x0000000105fb7824 */ /* 0x000fe200078e02f8 */
[----:B------:R-:W-:Y:S01]  /*0d30*/  SHF.R.S32.HI R4, RZ, 0x1f, R2 ;  /* 0x0000001fff047819 */ /* 0x000fe20000011402 */
[C---:B------:R-:W-:Y:S02]  /*0d40*/  IMAD.SHL.U32 R244, R2.reuse, 0x4, RZ ;  /* 0x0000000402f47824 */ /* 0x040fe400078e00ff */
[----:B------:R-:W-:Y:S01]  /*0d50*/  IMAD.IADD R187, R187, 0x1, R188 ;  /* 0x00000001bbbb7824 */ /* 0x000fe200078e02bc */
[----:B------:R-:W-:Y:S01]  /*0d60*/  SHF.L.U64.HI R245, R2, 0x2, R4 ;  /* 0x0000000202f57819 */ /* 0x000fe20000010204 */
[----:B--2---:R-:W-:-:S02]  /*0d70*/  IMAD.IADD R250, R5, 0x1, R249 ;  /* 0x0000000105fa7824 */ /* 0x004fc400078e02f9 */
.L_x_552:
[----:B------:R-:W-:Y:S02]  /*0d80*/  USHF.L.U32 UR12, UR45, 0x2, URZ ;  /* 0x000000022d0c7899 */ /* 0x000fe4000800063f */
[----:B------:R-:W-:-:S02]  /*0d90*/  ULDC.64 UR10, c[0x0][0x240] ;  /* 0x00009000000a7ab9 */ /* 0x000fc40000000a00 */
[----:B------:R-:W-:Y:S02]  /*0da0*/  UISETP.NE.U32.AND UP1, UPT, URZ, UR10, UPT ;  /* 0x0000000a3f00728c */ /* 0x000fe4000bf25070 */
[----:B------:R-:W-:Y:S02]  /*0db0*/  UIADD3 UR6, UP2, UR12, UR10, URZ ;  /* 0x0000000a0c067290 */ /* 0x000fe4000ff5e03f */
[----:B------:R-:W-:Y:S02]  /*0dc0*/  USHF.R.S32.HI UR53, URZ, 0x1f, UR45 ;  /* 0x0000001f3f357899 */ /* 0x000fe4000801142d */
[----:B------:R-:W-:Y:S02]  /*0dd0*/  UISETP.NE.AND.EX UP1, UPT, URZ, UR11, UPT, UP1 ;  /* 0x0000000b3f00728c */ /* 0x000fe4000bf25310 */
[----:B------:R-:W-:Y:S01]  /*0de0*/  ULDC.64 UR8, c[0x0][0x250] ;  /* 0x0000940000087ab9 */ /* 0x000fe20000000a00 */
[----:B------:R-:W-:Y:S01]  /*0df0*/  IMAD.U32 R6, RZ, RZ, UR6 ;  /* 0x00000006ff067e24 */ /* 0x000fe2000f8e00ff */
[----:B------:R-:W-:-:S02]  /*0e00*/  UISETP.NE.U32.AND UP3, UPT, URZ, UR8, UPT ;  /* 0x000000083f00728c */ /* 0x000fc4000bf65070 */
[----:B------:R-:W-:Y:S01]  /*0e10*/  USHF.L.U64.HI UR7, UR45, 0x2, UR53 ;  /* 0x000000022d077899 */ /* 0x000fe20008010235 */
[----:B------:R-:W-:Y:S01]  /*0e20*/  PLOP3.LUT P2, PT, PT, PT, UP1, 0x80, 0x0 ;  /* 0x000000000000781c */ /* 0x000fe20003f4f018 */
[----:B------:R-:W-:Y:S02]  /*0e30*/  ULDC.U8 UR6, c[0x0][0x312] ;  /* 0x0000c48000067ab9 */ /* 0x000fe40000000000 */
[----:B------:R-:W-:Y:S02]  /*0e40*/  UISETP.NE.AND UP4, UPT, UR6, URZ, UPT ;  /* 0x0000003f0600728c */ /* 0x000fe4000bf85270 */
[----:B------:R-:W-:Y:S02]  /*0e50*/  UISETP.NE.AND.EX UP3, UPT, URZ, UR9, UPT, UP3 ;  /* 0x000000093f00728c */ /* 0x000fe4000bf65330 */
[----:B------:R-:W-:-:S03]  /*0e60*/  UIADD3.X UR6, UR7, UR11, URZ, UP2, !UPT ;  /* 0x0000000b07067290 */ /* 0x000fc600097fe43f */
[----:B------:R-:W-:Y:S01]  /*0e70*/  ULDC.64 UR10, c[0x0][0x248] ;  /* 0x00009200000a7ab9 */ /* 0x000fe20000000a00 */
[----:B------:R-:W-:Y:S01]  /*0e80*/  PLOP3.LUT P0, PT, PT, PT, UP3, 0x80, 0x0 ;  /* 0x000000000000781c */ /* 0x000fe20003f0f038 */
[----:B------:R-:W-:Y:S01]  /*0e90*/  UISETP.EQ.U32.AND UP2, UPT, URZ, UR10, UPT ;  /* 0x0000000a3f00728c */ /* 0x000fe2000bf42070 */
[----:B------:R-:W-:-:S03]  /*0ea0*/  IMAD.U32 R7, RZ, RZ, UR6 ;  /* 0x00000006ff077e24 */ /* 0x000fc6000f8e00ff */
[----:B------:R-:W-:Y:S02]  /*0eb0*/  @UP3 UIADD3 UR8, UP0, UR12, UR8, URZ ;  /* 0x000000080c083290 */ /* 0x000fe4000ff1e03f */
[----:B-12---:R1:W2:Y:S01]  /*0ec0*/  @P2 LDG.E R2, [R6.64] ;  /* 0x0000000406022981 */ /* 0x0062a2000c1e1900 */
[----:B------:R-:W-:Y:S02]  /*0ed0*/  UISETP.EQ.OR.EX UP2, UPT, URZ, UR11, !UP4, UP2 ;  /* 0x0000000b3f00728c */ /* 0x000fe4000e742720 */
[----:B------:R-:W-:Y:S01]  /*0ee0*/  @UP3 UIADD3.X UR9, UR7, UR9, URZ, UP0, !UPT ;  /* 0x0000000907093290 */ /* 0x000fe200087fe43f */
[----:B------:R-:W-:Y:S01]  /*0ef0*/  MOV R8, UR8 ;  /* 0x0000000800087c02 */ /* 0x000fe20008000f00 */
[----:B------:R-:W-:Y:S02]  /*0f00*/  UIADD3 UR10, UP0, UR12, UR10, URZ ;  /* 0x0000000a0c0a7290 */ /* 0x000fe4000ff1e03f */
[----:B------:R-:W-:Y:S02]  /*0f10*/  PLOP3.LUT P1, PT, PT, PT, UP2, 0x80, 0x0 ;  /* 0x000000000000781c */ /* 0x000fe40003f2f028 */
[----:B------:R-:W-:Y:S01]  /*0f20*/  IMAD.U32 R9, RZ, RZ, UR9 ;  /* 0x00000009ff097e24 */ /* 0x000fe2000f8e00ff */
[----:B------:R-:W-:Y:S01]  /*0f30*/  UIADD3.X UR11, UR7, UR11, URZ, UP0, !UPT ;  /* 0x0000000b070b7290 */ /* 0x000fe200087fe43f */
[----:B----4-:R-:W-:-:S03]  /*0f40*/  IMAD.U32 R4, RZ, RZ, UR10 ;  /* 0x0000000aff047e24 */ /* 0x010fc6000f8e00ff */
[----:B---3--:R-:W3:Y:S02]  /*0f50*/  @P0 LDG.E R8, [R8.64] ;  /* 0x0000000408080981 */ /* 0x008ee4000c1e1900 */
[----:B------:R-:W-:-:S05]  /*0f60*/  MOV R5, UR11 ;  /* 0x0000000b00057c02 */ /* 0x000fca0008000f00 */
[----:B------:R-:W4:Y:S04]  /*0f70*/  @!P1 LDG.E R0, [R4.64] ;  /* 0x0000000404009981 */ /* 0x000f28000c1e1900 */
[----:B-1---5:R-:W5:Y:S01]  /*0f80*/  @P2 LDG.E R6, [R6.64+0x4] ;  /* 0x0000040406062981 */ /* 0x022f62000c1e1900 */
[----:B------:R-:W-:Y:S02]  /*0f90*/  UMOV UR6, 0xffffffff ;  /* 0xffffffff00067882 */ /* 0x000fe40000000000 */
[----:B------:R-:W-:Y:S02]  /*0fa0*/  UMOV UR27, URZ ;  /* 0x0000003f001b7c82 */ /* 0x000fe40008000000 */
[----:B------:R-:W-:Y:S01]  /*0fb0*/  UMOV UR34, 0xffffffff ;  /* 0xffffffff00227882 */ /* 0x000fe20000000000 */
[----:B--2---:R-:W1:Y:S08]  /*0fc0*/  @P2 R2UR UR6, R2 ;  /* 0x00000000020623c2 */ /* 0x004e7000000e0000 */
[----:B-----5:R-:W1:Y:S08]  /*0fd0*/  @P2 R2UR UR8, R6 ;  /* 0x00000000060823c2 */ /* 0x020e7000000e0000 */
[----:B---3--:R2:W3:Y:S01]  /*0fe0*/  @P0 R2UR UR27, R8 ;  /* 0x00000000081b03c2 */ /* 0x0084e200000e0000 */
[----:B------:R-:W-:-:S04]  /*0ff0*/  ISETP.NE.U32.AND P0, PT, RZ, c[0x0][0x248], PT ;  /* 0x00009200ff007a0c */ /* 0x000fc80003f05070 */
[----:B------:R-:W-:-:S03]  /*1000*/  ISETP.NE.AND.EX P0, PT, RZ, c[0x0][0x24c], PT, P0 ;  /* 0x00009300ff007a0c */ /* 0x000fc60003f05300 */
[----:B----4-:R2:W4:Y:S01]  /*1010*/  @!P1 R2UR UR34, R0 ;  /* 0x00000000002293c2 */ /* 0x01052200000e0000 */
[----:B-1----:R-:W-:-:S03]  /*1020*/  @UP1 UIADD3 UR33, UR8, -UR6, URZ ;  /* 0x8000000608211290 */ /* 0x002fc6000fffe03f */
[----:B------:R-:W-:-:S04]  /*1030*/  ULDC UR8, c[0x0][0x218] ;  /* 0x0000860000087ab9 */ /* 0x000fc80000000800 */
[----:B------:R-:W-:Y:S02]  /*1040*/  @!UP1 ULDC UR33, c[0x0][0x214] ;  /* 0x0000850000219ab9 */ /* 0x000fe40000000800 */
[----:B------:R-:W-:Y:S05]  /*1050*/  @!P0 BRA `(.L_x_484) ;  /* 0x0000007000008947 */ /* 0x000fea0003800000 */
[----:B---3--:R-:W-:-:S13]  /*1060*/  PLOP3.LUT P0, PT, PT, PT, UP4, 0x80, 0x0 ;  /* 0x000000000000781c */ /* 0x008fda0003f0f048 */
[----:B--2---:R-:W2:Y:S04]  /*1070*/  @P0 LDG.E R0, [R4.64+0x4] ;  /* 0x0000040404000981 */ /* 0x004ea8000c1e1900 */
[----:B------:R-:W3:Y:S01]  /*1080*/  @!P0 LDG.E R4, [R4.64] ;  /* 0x0000000404048981 */ /* 0x000ee2000c1e1900 */
[----:B--2---:R-:W1:Y:S02]  /*1090*/  @P0 R2UR UR8, R0 ;  /* 0x00000000000803c2 */ /* 0x004e6400000e0000 */
[----:B-1--4-:R-:W-:-:S11]  /*10a0*/  @UP4 UIADD3 UR8, UR8, -UR34, URZ ;  /* 0x8000002208084290 */ /* 0x012fd6000fffe03f */
[----:B---3--:R1:W2:Y:S01]  /*10b0*/  @!P0 R2UR UR8, R4 ;  /* 0x00000000040883c2 */ /* 0x0082a200000e0000 */
[----:B------:R-:W-:-:S07]  /*10c0*/  DEPBAR.LE SB1, 0x0, {2} ;  /* 0x000090040000791a */ /* 0x000fce0000000000 */
.L_x_484:
[----:B---3--:R-:W-:Y:S02]  /*10d0*/  ULDC.64 UR10, c[0x0][0x258] ;  /* 0x00009600000a7ab9 */ /* 0x008fe40000000a00 */
[----:B------:R-:W-:Y:S02]  /*10e0*/  UISETP.NE.U32.AND UP2, UPT, URZ, UR10, UPT ;  /* 0x0000000a3f00728c */ /* 0x000fe4000bf45070 */
[----:B------:R-:W-:Y:S02]  /*10f0*/  ULDC UR9, c[0x0][0x21c] ;  /* 0x0000870000097ab9 */ /* 0x000fe40000000800 */
[----:B------:R-:W-:-:S06]  /*1100*/  UISETP.NE.AND.EX UP2, UPT, URZ, UR11, UPT, UP2 ;  /* 0x0000000b3f00728c */ /* 0x000fcc000bf45320 */
[----:B------:R-:W-:-:S05]  /*1110*/  PLOP3.LUT P0, PT, PT, PT, UP2, 0x80, 0x0 ;  /* 0x000000000000781c */ /* 0x000fca0003f0f028 */
[----:B------:R-:W-:-:S04]  /*1120*/  @UP2 UIADD3 UR10, UP0, UR12, UR10, URZ ;  /* 0x0000000a0c0a2290 */ /* 0x000fc8000ff1e03f */
[----:B------:R-:W-:Y:S02]  /*1130*/  @UP2 UIADD3.X UR11, UR7, UR11, URZ, UP0, !UPT ;  /* 0x0000000b070b2290 */ /* 0x000fe400087fe43f */
[----:B------:R-:W-:-:S04]  /*1140*/  IMAD.U32 R4, RZ, RZ, UR10 ;  /* 0x0000000aff047e24 */ /* 0x000fc8000f8e00ff */
[----:B------:R-:W-:Y:S01]  /*1150*/  IMAD.U32 R5, RZ, RZ, UR11 ;  /* 0x0000000bff057e24 */ /* 0x000fe2000f8e00ff */
[----:B------:R-:W-:Y:S02]  /*1160*/  ULDC.64 UR10, c[0x0][0x268] ;  /* 0x00009a00000a7ab9 */ /* 0x000fe40000000a00 */
[----:B------:R-:W-:Y:S02]  /*1170*/  @!UP2 UISETP.NE.U32.AND UP0, UPT, URZ, UR10, UPT ;  /* 0x0000000a3f00a28c */ /* 0x000fe4000bf05070 */
[----:B--2---:R-:W2:Y:S02]  /*1180*/  @P0 LDG.E R0, [R4.64] ;  /* 0x0000000404000981 */ /* 0x004ea4000c1e1900 */
[----:B------:R-:W-:-:S04]  /*1190*/  @!UP2 UISETP.NE.AND.EX UP0, UPT, URZ, UR11, UPT, UP0 ;  /* 0x0000000b3f00a28c */ /* 0x000fc8000bf05300 */
[----:B------:R-:W-:Y:S02]  /*11a0*/  @!UP2 USEL UR9, URZ, UR9, !UP0 ;  /* 0x000000093f09a287 */ /* 0x000fe4000c000000 */
[----:B------:R-:W-:Y:S01]  /*11b0*/  USHF.L.U32 UR29, UR28, 0x7, URZ ;  /* 0x000000071c1d7899 */ /* 0x000fe2000800063f */
[----:B--2---:R-:W1:Y:S02]  /*11c0*/  @P0 R2UR UR7, R0 ;  /* 0x00000000000703c2 */ /* 0x004e6400000e0000 */
[----:B-1----:R-:W-:Y:S02]  /*11d0*/  @UP2 UIADD3 UR7, UR7, -UR27, URZ ;  /* 0x8000001b07072290 */ /* 0x002fe4000fffe03f */
[----:B------:R-:W-:-:S04]  /*11e0*/  @!UP2 UIADD3 UR7, UR9, UR8, -UR27 ;  /* 0x000000080907a290 */ /* 0x000fc8000fffe81b */
[----:B------:R-:W-:-:S06]  /*11f0*/  UISETP.GT.AND UP0, UPT, UR7, UR29, UPT ;  /* 0x0000001d0700728c */ /* 0x000fcc000bf04270 */
[----:B------:R-:W-:-:S13]  /*1200*/  PLOP3.LUT P0, PT, PT, PT, UP0, 0x80, 0x0 ;  /* 0x000000000000781c */ /* 0x000fda0003f0f008 */
[----:B------:R-:W-:Y:S05]  /*1210*/  @!P0 BRA `(.L_x_485) ;  /* 0x00007ac000008947 */ /* 0x000fea0003800000 */
[----:B------:R-:W-:Y:S02]  /*1220*/  ULDC.64 UR10, c[0x0][0x178] ;  /* 0x00005e00000a7ab9 */ /* 0x000fe40000000a00 */
[----:B------:R-:W-:Y:S02]  /*1230*/  UIMAD UR8, UR53, UR10, URZ ;  /* 0x0000000a350872a4 */ /* 0x000fe4000f8e023f */
[----:B------:R-:W-:Y:S02]  /*1240*/  UISETP.NE.AND UP2, UPT, UR6, -0x1, UPT ;  /* 0xffffffff0600788c */ /* 0x000fe4000bf45270 */
[----:B------:R-:W-:Y:S02]  /*1250*/  UIMAD UR8, UR45, UR11, UR8 ;  /* 0x0000000b2d0872a4 */ /* 0x000fe4000f8e0208 */
[----:B------:R-:W-:Y:S02]  /*1260*/  UIMAD.WIDE.U32 UR10, UR45, UR10, URZ ;  /* 0x0000000a2d0a72a5 */ /* 0x000fe4000f8e003f */
[----:B------:R-:W-:-:S02]  /*1270*/  ULDC.64 UR12, c[0x0][0x190] ;  /* 0x00006400000c7ab9 */ /* 0x000fc40000000a00 */
[----:B------:R-:W-:Y:S02]  /*1280*/  UIADD3 UR48, UR11, UR8, URZ ;  /* 0x000000080b307290 */ /* 0x000fe4000fffe03f */
[----:B------:R-:W-:Y:S02]  /*1290*/  UIMAD.WIDE.U32 UR8, UR6, UR12, URZ ;  /* 0x0000000c060872a5 */ /* 0x000fe4000f8e003f */
[----:B----4-:R-:W-:Y:S02]  /*12a0*/  UISETP.NE.AND UP0, UPT, UR34, -0x1, UPT ;  /* 0xffffffff2200788c */ /* 0x010fe4000bf05270 */
[----:B------:R-:W-:Y:S02]  /*12b0*/  USEL UR52, UR10, UR8, !UP2 ;  /* 0x000000080a347287 */ /* 0x000fe4000d000000 */
[----:B------:R-:W-:Y:S02]  /*12c0*/  UIMAD UR8, UR6, UR13, URZ ;  /* 0x0000000d060872a4 */ /* 0x000fe4000f8e023f */
[----:B------:R-:W-:Y:S01]  /*12d0*/  PLOP3.LUT P1, PT, PT, PT, UP0, 0x80, 0x0 ;  /* 0x000000000000781c */ /* 0x000fe20003f2f008 */
[----:B------:R-:W-:-:S02]  /*12e0*/  ULDC.64 UR12, c[0x0][0x198] ;  /* 0x00006600000c7ab9 */ /* 0x000fc40000000a00 */
[----:B------:R-:W-:Y:S02]  /*12f0*/  @UP2 UIADD3 UR48, UR9, UR8, URZ ;  /* 0x0000000809302290 */ /* 0x000fe4000fffe03f */
[----:B------:R-:W-:Y:S02]  /*1300*/  UIADD3 UR8, UR33, 0x3f, URZ ;  /* 0x0000003f21087890 */ /* 0x000fe4000fffe03f */
[----:B------:R-:W-:Y:S02]  /*1310*/  @UP0 UIADD3 UR10, UR27, UR34, URZ ;  /* 0x000000221b0a0290 */ /* 0x000fe4000fffe03f */
[----:B------:R-:W-:-:S04]  /*1320*/  USHF.R.S32.HI UR11, URZ, 0x1f, UR8 ;  /* 0x0000001f3f0b7899 */ /* 0x000fc80008011408 */
[----:B------:R-:W-:Y:S02]  /*1330*/  ULEA.HI UR11, UR11, UR8, URZ, 0x6 ;  /* 0x000000080b0b7291 */ /* 0x000fe4000f8f303f */
[----:B------:R-:W-:Y:S02]  /*1340*/  @UP0 UIMAD.WIDE.U32 UR8, UR10, UR12, URZ ;  /* 0x0000000c0a0802a5 */ /* 0x000fe4000f8e003f */
[----:B------:R-:W-:Y:S02]  /*1350*/  USHF.R.S32.HI UR47, URZ, 0x6, UR11 ;  /* 0x000000063f2f7899 */ /* 0x000fe4000801140b */
[----:B------:R-:W-:-:S03]  /*1360*/  @UP0 UIMAD UR40, UR10, UR13, UR9 ;  /* 0x0000000d0a2802a4 */ /* 0x000fc6000f8e0209 */
[----:B------:R-:W-:Y:S02]  /*1370*/  @UP0 UMOV UR37, UR8 ;  /* 0x0000000800250c82 */ /* 0x000fe40008000000 */
[----:B------:R-:W-:-:S04]  /*1380*/  ULOP3.LUT UR8, UR11, 0xffffffc0, URZ, 0xc0, !UPT ;  /* 0xffffffc00b087892 */ /* 0x000fc8000f8ec03f */
[----:B------:R-:W-:-:S04]  /*1390*/  UIADD3 UR30, UR8, -0x40, URZ ;  /* 0xffffffc0081e7890 */ /* 0x000fc8000fffe03f */
[----:B------:R-:W-:Y:S01]  /*13a0*/  USHF.R.S32.HI UR41, URZ, 0x1f, UR30 ;  /* 0x0000001f3f297899 */ /* 0x000fe2000801141e */
[----:B------:R-:W-:Y:S05]  /*13b0*/  @P1 BRA `(.L_x_486) ;  /* 0x000000c000001947 */ /* 0x000fea0003800000 */
[----:B------:R-:W-:Y:S02]  /*13c0*/  USHF.R.S32.HI UR10, URZ, 0x1f, UR27 ;  /* 0x0000001f3f0a7899 */ /* 0x000fe4000801141b */
[----:B------:R-:W-:Y:S02]  /*13d0*/  ULDC.64 UR8, c[0x0][0x198] ;  /* 0x0000660000087ab9 */ /* 0x000fe40000000a00 */
[----:B------:R-:W-:-:S04]  /*13e0*/  UIMAD UR10, UR10, UR8, URZ ;  /* 0x000000080a0a72a4 */ /* 0x000fc8000f8e023f */
[----:B------:R-:W-:-:S03]  /*13f0*/  UIMAD UR12, UR27, UR9, UR10 ;  /* 0x000000091b0c72a4 */ /* 0x000fc6000f8e020a */
[----:B------:R-:W-:Y:S02]  /*1400*/  ULDC.64 UR10, c[0x0][0x180] ;  /* 0x00006000000a7ab9 */ /* 0x000fe40000000a00 */
[----:B------:R-:W-:-:S04]  /*1410*/  UIMAD UR9, UR53, UR10, URZ ;  /* 0x0000000a350972a4 */ /* 0x000fc8000f8e023f */
[----:B------:R-:W-:Y:S02]  /*1420*/  UIMAD UR11, UR45, UR11, UR9 ;  /* 0x0000000b2d0b72a4 */ /* 0x000fe4000f8e0209 */
[----:B------:R-:W-:-:S04]  /*1430*/  UIMAD.WIDE.U32 UR8, UR27, UR8, URZ ;  /* 0x000000081b0872a5 */ /* 0x000fc8000f8e003f */
[----:B------:R-:W-:-:S04]  /*1440*/  UIADD3 UR9, UR9, UR12, URZ ;  /* 0x0000000c09097290 */ /* 0x000fc8000fffe03f */
[----:B------:R-:W-:-:S04]  /*1450*/  UIMAD.WIDE.U32 UR8, UR45, UR10, UR8 ;  /* 0x0000000a2d0872a5 */ /* 0x000fc8000f8e0008 */
[----:B------:R-:W-:-:S03]  /*1460*/  UIADD3 UR40, UR9, UR11, URZ ;  /* 0x0000000b09287290 */ /* 0x000fc6000fffe03f */
[----:B------:R-:W-:Y:S02]  /*1470*/  UMOV UR37, UR8 ;  /* 0x0000000800257c82 */ /* 0x000fe40008000000 */
.L_x_486:
        /* <DEDUP_REMOVED lines=18> */
.L_x_487:
[----:B------:R-:W2:Y:S01]  /*15a0*/  LDL R0, [R1+0x10] ;  /* 0x0000100001007983 */ /* 0x000ea20000100800 */
[----:B------:R-:W-:-:S03]  /*15b0*/  ULDC.64 UR10, c[0x0][0x370] ;  /* 0x0000dc00000a7ab9 */ /* 0x000fc60000000a00 */
[----:B------:R-:W3:Y:S04]  /*15c0*/  LDL R4, [R1+0x1c] ;  /* 0x00001c0001047983 */ /* 0x000ee80000100800 */
[----:B------:R-:W4:Y:S01]  /*15d0*/  LDL R2, [R1+0x18] ;  /* 0x0000180001027983 */ /* 0x000f220000100800 */
[----:B------:R-:W-:-:S04]  /*15e0*/  @UP2 UIMAD.WIDE.U32 UR8, UR6, UR10, URZ ;  /* 0x0000000a060822a5 */ /* 0x000fc8000f8e003f */
[----:B------:R-:W-:-:S03]  /*15f0*/  @UP2 UIMAD UR42, UR6, UR11, UR9 ;  /* 0x0000000b062a22a4 */ /* 0x000fc6000f8e0209 */
[----:B------:R-:W-:Y:S02]  /*1600*/  @UP2 UMOV UR39, UR8 ;  /* 0x0000000800272c82 */ /* 0x000fe40008000000 */
[----:B------:R-:W-:Y:S02]  /*1610*/  ULDC.64 UR8, c[0x0][0x368] ;  /* 0x0000da0000087ab9 */ /* 0x000fe40000000a00 */
[----:B------:R-:W-:Y:S01]  /*1620*/  @!UP2 UIMAD UR10, UR53, UR8, URZ ;  /* 0x00000008350aa2a4 */ /* 0x000fe2000f8e023f */
[----:B------:R-:W-:-:S03]  /*1630*/  IABS R6, c[0x0][0x1c8] ;  /* 0x0000720000067a13 */ /* 0x000fc60000000000 */
[----:B------:R-:W-:Y:S02]  /*1640*/  @!UP2 UIMAD UR10, UR45, UR9, UR10 ;  /* 0x000000092d0aa2a4 */ /* 0x000fe4000f8e020a */
[----:B------:R-:W-:Y:S02]  /*1650*/  @!UP2 UIMAD.WIDE.U32 UR8, UR45, UR8, URZ ;  /* 0x000000082d08a2a5 */ /* 0x000fe4000f8e003f */
[----:B------:R-:W-:Y:S02]  /*1660*/  ULDC UR13, c[0x0][0x224] ;  /* 0x00008900000d7ab9 */ /* 0x000fe40000000800 */
[----:B------:R-:W-:-:S03]  /*1670*/  UIMAD UR12, UR51, UR60, URZ ;  /* 0x0000003c330c72a4 */ /* 0x000fc6000f8e023f */
[----:B------:R-:W-:Y:S01]  /*1680*/  @!UP2 UMOV UR39, UR8 ;  /* 0x000000080027ac82 */ /* 0x000fe20008000000 */
[----:B--2---:R1:W2:Y:S02]  /*1690*/  R2UR UR31, R0 ;  /* 0x00000000001f73c2 */ /* 0x0042a400000e0000 */
[----:B-1----:R-:W5:Y:S06]  /*16a0*/  LDL R0, [R1+0xc] ;  /* 0x00000c0001007983 */ /* 0x002f6c0000100800 */
[----:B---3--:R1:W3:Y:S01]  /*16b0*/  R2UR UR32, R4 ;  /* 0x00000000042073c2 */ /* 0x0082e200000e0000 */
[----:B--2---:R-:W-:-:S04]  /*16c0*/  UIMAD UR8, UR53, UR13, UR31 ;  /* 0x0000000d350872a4 */ /* 0x004fc8000f8e021f */
[----:B------:R-:W-:Y:S01]  /*16d0*/  UIADD3 UR8, UR61, UR8, URZ ;  /* 0x000000083d087290 */ /* 0x000fe2000fffe03f */
[----:B-1----:R-:W1:Y:S03]  /*16e0*/  I2F.RP R4, R6 ;  /* 0x0000000600047306 */ /* 0x002e660000209400 */
[----:B------:R-:W-:Y:S01]  /*16f0*/  UIMAD UR8, UR50, UR8, UR12 ;  /* 0x00000008320872a4 */ /* 0x000fe2000f8e020c */
[----:B------:R-:W2:Y:S04]  /*1700*/  S2UR UR12, SR_CTAID.X ;  /* 0x00000000000c79c3 */ /* 0x000ea80000002500 */
[----:B-1----:R-:W1:Y:S01]  /*1710*/  MUFU.RCP R4, R4 ;  /* 0x0000000400047308 */ /* 0x002e620000001000 */
[----:B------:R-:W-:-:S02]  /*1720*/  @!UP2 UIADD3 UR42, UR9, UR10, URZ ;  /* 0x0000000a092aa290 */ /* 0x000fc4000fffe03f */
[----:B------:R-:W-:Y:S02]  /*1730*/  UIMAD UR10, UR51, UR6, URZ ;  /* 0x00000006330a72a4 */ /* 0x000fe4000f8e023f */
[----:B------:R-:W-:Y:S02]  /*1740*/  UIADD3 UR13, UR57, UR8, URZ ;  /* 0x00000008390d7290 */ /* 0x000fe4000fffe03f */
[----:B------:R-:W-:-:S04]  /*1750*/  UIMAD.WIDE.U32 UR8, UR50, UR6, URZ ;  /* 0x00000006320872a5 */ /* 0x000fc8000f8e003f */
[----:B------:R-:W-:Y:S01]  /*1760*/  @UP2 UIADD3 UR13, UR9, UR10, URZ ;  /* 0x0000000a090d2290 */ /* 0x000fe2000fffe03f */
[----:B-1----:R-:W-:Y:S02]  /*1770*/  IADD3 R4, R4, 0xffffffe, RZ ;  /* 0x0ffffffe04047810 */ /* 0x002fe40007ffe0ff */
[----:B------:R-:W-:Y:S02]  /*1780*/  ULDC.64 UR10, c[0x0][0x3d8] ;  /* 0x0000f600000a7ab9 */ /* 0x000fe40000000a00 */
[----:B------:R1:W1:Y:S01]  /*1790*/  F2I.FTZ.U32.TRUNC.NTZ R5, R4 ;  /* 0x0000000400057305 */ /* 0x000262000021f000 */
[----:B------:R-:W-:Y:S02]  /*17a0*/  USEL UR36, UR56, UR8, !UP2 ;  /* 0x0000000838247287 */ /* 0x000fe4000d000000 */
[----:B--2---:R-:W-:Y:S02]  /*17b0*/  UIMAD.WIDE.U32 UR8, UR12, UR10, URZ ;  /* 0x0000000a0c0872a5 */ /* 0x004fe4000f8e003f */
[----:B------:R-:W-:-:S02]  /*17c0*/  USHF.L.U32 UR31, UR45, 0x7, URZ ;  /* 0x000000072d1f7899 */ /* 0x000fc4000800063f */
[----:B------:R-:W-:Y:S02]  /*17d0*/  USEL UR35, UR8, URZ, UP6 ;  /* 0x0000003f08237287 */ /* 0x000fe4000b000000 */
[----:B------:R-:W-:Y:S02]  /*17e0*/  USHF.L.U64.HI UR8, UR45, 0x7, UR53 ;  /* 0x000000072d087899 */ /* 0x000fe40008010235 */
[----:B------:R-:W-:Y:S02]  /*17f0*/  UIMAD UR12, UR12, UR11, UR9 ;  /* 0x0000000b0c0c72a4 */ /* 0x000fe4000f8e0209 */
[----:B------:R-:W-:Y:S02]  /*1800*/  USEL UR9, UR8, URZ, UP1 ;  /* 0x0000003f08097287 */ /* 0x000fe40008800000 */
[----:B------:R-:W-:Y:S01]  /*1810*/  USEL UR8, UR31, URZ, UP1 ;  /* 0x0000003f1f087287 */ /* 0x000fe20008800000 */
[----:B-1----:R-:W-:Y:S01]  /*1820*/  IMAD.MOV.U32 R4, RZ, RZ, RZ ;  /* 0x000000ffff047224 */ /* 0x002fe200078e00ff */
[----:B----4-:R1:W2:Y:S02]  /*1830*/  R2UR UR38, R2 ;  /* 0x00000000022673c2 */ /* 0x0102a400000e0000 */
[----:B-1----:R-:W-:Y:S01]  /*1840*/  IABS R2, UR49 ;  /* 0x0000003100027c13 */ /* 0x002fe20008000000 */
[----:B------:R-:W-:-:S04]  /*1850*/  UIADD3 UR8, UP1, UR30, UR8, URZ ;  /* 0x000000081e087290 */ /* 0x000fc8000ff3e03f */
[----:B------:R-:W-:Y:S02]  /*1860*/  UIADD3.X UR10, UR41, UR9, URZ, UP1, !UPT ;  /* 0x00000009290a7290 */ /* 0x000fe40008ffe43f */
[----:B------:R-:W-:Y:S01]  /*1870*/  UIMAD UR9, UR51, UR8, URZ ;  /* 0x00000008330972a4 */ /* 0x000fe2000f8e023f */
[----:B------:R-:W-:-:S03]  /*1880*/  ISETP.NE.AND P2, PT, RZ, c[0x0][0x1c8], PT ;  /* 0x00007200ff007a0c */ /* 0x000fc60003f45270 */
[----:B------:R-:W-:Y:S02]  /*1890*/  UIMAD UR11, UR50, UR10, UR9 ;  /* 0x0000000a320b72a4 */ /* 0x000fe4000f8e0209 */
[----:B--2---:R-:W-:Y:S01]  /*18a0*/  @UP5 USEL UR9, UR38, UR6, !UP2 ;  /* 0x0000000626095287 */ /* 0x004fe2000d000000 */
[----:B-----5:R1:W2:Y:S02]  /*18b0*/  R2UR UR31, R0 ;  /* 0x00000000001f73c2 */ /* 0x0202a400000e0000 */
[----:B-1----:R-:W-:-:S04]  /*18c0*/  IMAD.MOV R0, RZ, RZ, -R5 ;  /* 0x000000ffff007224 */ /* 0x002fc800078e0a05 */
[----:B------:R-:W-:-:S04]  /*18d0*/  IMAD R0, R0, R6, RZ ;  /* 0x0000000600007224 */ /* 0x000fc800078e02ff */
[----:B------:R-:W-:-:S06]  /*18e0*/  IMAD.HI.U32 R0, R5, R0, R4 ;  /* 0x0000000005007227 */ /* 0x000fcc00078e0004 */
[----:B------:R-:W-:-:S04]  /*18f0*/  IMAD.HI.U32 R0, R0, R2, RZ ;  /* 0x0000000200007227 */ /* 0x000fc800078e00ff */
[----:B------:R-:W-:-:S04]  /*1900*/  IMAD.MOV R4, RZ, RZ, -R0 ;  /* 0x000000ffff047224 */ /* 0x000fc800078e0a00 */
[----:B------:R-:W-:-:S05]  /*1910*/  IMAD R2, R6, R4, R2 ;  /* 0x0000000406027224 */ /* 0x000fca00078e0202 */
[----:B------:R-:W-:-:S13]  /*1920*/  ISETP.GT.U32.AND P0, PT, R6, R2, PT ;  /* 0x000000020600720c */ /* 0x000fda0003f04070 */
[----:B------:R-:W-:-:S05]  /*1930*/  @!P0 IMAD.IADD R2, R2, 0x1, -R6 ;  /* 0x0000000102028824 */ /* 0x000fca00078e0a06 */
[----:B------:R-:W-:Y:S02]  /*1940*/  ISETP.GE.U32.AND P3, PT, R2, R6, PT ;  /* 0x000000060200720c */ /* 0x000fe40003f66070 */
[----:B------:R-:W-:Y:S02]  /*1950*/  @!P0 IADD3 R0, R0, 0x1, RZ ;  /* 0x0000000100008810 */ /* 0x000fe40007ffe0ff */
[----:B---3--:R-:W-:-:S09]  /*1960*/  ISETP.LE.AND P0, PT, RZ, UR32, PT ;  /* 0x00000020ff007c0c */ /* 0x008fd2000bf03270 */
[----:B------:R-:W-:-:S05]  /*1970*/  @P3 IADD3 R0, R0, 0x1, RZ ;  /* 0x0000000100003810 */ /* 0x000fca0007ffe0ff */
[----:B------:R-:W-:Y:S01]  /*1980*/  IMAD.MOV.U32 R11, RZ, RZ, R0 ;  /* 0x000000ffff0b7224 */ /* 0x000fe200078e0000 */
[----:B------:R-:W-:-:S03]  /*1990*/  ULDC UR32, c[0x0][0x234] ;  /* 0x00008d0000207ab9 */ /* 0x000fc60000000800 */
[----:B------:R-:W-:Y:S01]  /*19a0*/  @!P0 IMAD.MOV R11, RZ, RZ, -R11 ;  /* 0x000000ffff0b8224 */ /* 0x000fe200078e0a0b */
[----:B------:R-:W-:Y:S01]  /*19b0*/  PLOP3.LUT P0, PT, PT, PT, UP5, 0x80, 0x0 ;  /* 0x000000000000781c */ /* 0x000fe20003f0f058 */
[----:B------:R-:W-:Y:S02]  /*19c0*/  @UP5 UIMAD UR10, UR49, UR32, UR9 ;  /* 0x00000020310a52a4 */ /* 0x000fe4000f8e0209 */
[----:B------:R-:W-:Y:S01]  /*19d0*/  UIMAD.WIDE.U32 UR8, UR50, UR8, URZ ;  /* 0x00000008320872a5 */ /* 0x000fe2000f8e003f */
[----:B------:R-:W-:Y:S01]  /*19e0*/  @!P2 LOP3.LUT R11, RZ, c[0x0][0x1c8], RZ, 0x33, !PT ;  /* 0x00007200ff0baa12 */ /* 0x000fe200078e33ff */
[----:B------:R-:W-:-:S03]  /*19f0*/  USHF.R.S32.HI UR32, URZ, 0x1f, UR29 ;  /* 0x0000001f3f207899 */ /* 0x000fc6000801141d */
[----:B--2---:R-:W-:Y:S02]  /*1a00*/  @!UP5 UMOV UR10, UR31 ;  /* 0x0000001f000adc82 */ /* 0x004fe40008000000 */
[----:B------:R-:W-:Y:S02]  /*1a10*/  USEL UR31, UR12, URZ, UP6 ;  /* 0x0000003f0c1f7287 */ /* 0x000fe4000b000000 */
[----:B------:R-:W-:Y:S01]  /*1a20*/  UIADD3 UR12, UR9, UR11, URZ ;  /* 0x0000000b090c7290 */ /* 0x000fe2000fffe03f */
[----:B------:R-:W-:Y:S01]  /*1a30*/  SHF.R.S32.HI R12, RZ, 0x1f, R11 ;  /* 0x0000001fff0c7819 */ /* 0x000fe2000001140b */
[----:B------:R-:W-:Y:S05]  /*1a40*/  @!P0 BRA `(.L_x_488) ;  /* 0x0000007000008947 */ /* 0x000fea0003800000 */
[----:B------:R-:W2:Y:S01]  /*1a50*/  LDL R7, [R1+0x8] ;  /* 0x0000080001077983 */ /* 0x000ea20000100800 */
[----:B------:R-:W-:Y:S02]  /*1a60*/  ULDC UR38, c[0x0][0x224] ;  /* 0x0000890000267ab9 */ /* 0x000fe40000000800 */
[----:B------:R-:W-:-:S04]  /*1a70*/  @!UP2 UIMAD UR6, UR45, UR38, URZ ;  /* 0x000000262d06a2a4 */ /* 0x000fc8000f8e023f */
[----:B------:R-:W-:Y:S01]  /*1a80*/  ULEA UR6, UR45, UR6, 0x7 ;  /* 0x000000062d067291 */ /* 0x000fe2000f8e383f */
[----:B--2---:R-:W1:Y:S03]  /*1a90*/  R2UR UR11, R7 ;  /* 0x00000000070b73c2 */ /* 0x004e6600000e0000 */
[----:B-1----:R-:W-:Y:S01]  /*1aa0*/  UIMAD UR11, UR11, UR49, UR6 ;  /* 0x000000310b0b72a4 */ /* 0x002fe2000f8e0206 */
[----:B------:R-:W-:Y:S05]  /*1ab0*/  BRA `(.L_x_489) ;  /* 0x0000003000007947 */ /* 0x000fea0003800000 */
.L_x_488:
[----:B------:R-:W2:Y:S02]  /*1ac0*/  LDL R0, [R1+0x14] ;  /* 0x0000140001007983 */ /* 0x000ea40000100800 */
[----:B--2---:R1:W2:Y:S01]  /*1ad0*/  R2UR UR11, R0 ;  /* 0x00000000000b73c2 */ /* 0x0042a200000e0000 */
[----:B------:R-:W-:-:S07]  /*1ae0*/  DEPBAR.LE SB1, 0x0, {2} ;  /* 0x000090040000791a */ /* 0x000fce0000000000 */
.L_x_489:
[----:B------:R-:W2:Y:S01]  /*1af0*/  LDL R10, [R1+0x4] ;  /* 0x00000400010a7983 */ /* 0x000ea20000100800 */
[----:B------:R-:W-:Y:S01]  /*1b00*/  USHF.R.S32.HI UR6, URZ, 0x1f, UR55 ;  /* 0x0000001f3f067899 */ /* 0x000fe20008011437 */
[----:B------:R-:W-:Y:S01]  /*1b10*/  IMAD.U32 R9, RZ, RZ, UR5 ;  /* 0x00000005ff097e24 */ /* 0x000fe2000f8e00ff */
[----:B------:R-:W-:Y:S01]  /*1b20*/  USHF.R.S32.HI UR38, URZ, 0x1f, UR59 ;  /* 0x0000001f3f267899 */ /* 0x000fe2000801143b */
[----:B------:R-:W1:Y:S01]  /*1b30*/  S2R R16, SR_TID.X ;  /* 0x0000000000107919 */ /* 0x000e620000002100 */
[----:B------:R-:W-:Y:S01]  /*1b40*/  UIADD3 UR8, UP4, UP3, UR8, UR55, UR59 ;  /* 0x0000003708087290 */ /* 0x000fe2000fb9e03b */
[----:B------:R-:W-:Y:S01]  /*1b50*/  SHF.R.S32.HI R14, RZ, 0x1f, R239 ;  /* 0x0000001fff0e7819 */ /* 0x000fe200000114ef */
[----:B------:R-:W-:Y:S01]  /*1b60*/  USHF.R.S32.HI UR5, URZ, 0x1f, UR49 ;  /* 0x0000001f3f057899 */ /* 0x000fe20008011431 */
[----:B------:R-:W-:Y:S01]  /*1b70*/  IADD3 R0, P0, R239, UR30, RZ ;  /* 0x0000001eef007c10 */ /* 0x000fe2000ff1e0ff */
[----:B------:R-:W-:Y:S01]  /*1b80*/  UIADD3 UR43, UP2, UP1, UR35, UR8, UR36 ;  /* 0x00000008232b7290 */ /* 0x000fe2000f95e024 */
[--C-:B------:R-:W-:Y:S01]  /*1b90*/  SHF.R.S32.HI R221, RZ, 0x1f, R220.reuse ;  /* 0x0000001fffdd7819 */ /* 0x100fe200000114dc */
[----:B------:R-:W-:Y:S01]  /*1ba0*/  UIADD3.X UR6, UR12, UR6, UR38, UP4, UP3 ;  /* 0x000000060c067290 */ /* 0x000fe2000a7e6426 */
[----:B------:R-:W-:Y:S01]  /*1bb0*/  IADD3.X R2, R14, UR41, RZ, P0, !PT ;  /* 0x000000290e027c10 */ /* 0x000fe200087fe4ff */
[----:B------:R-:W-:Y:S01]  /*1bc0*/  ULDC.64 UR8, c[0x0][0x1a8] ;  /* 0x00006a0000087ab9 */ /* 0x000fe20000000a00 */
[----:B------:R-:W-:Y:S01]  /*1bd0*/  IMAD.U32 R8, RZ, RZ, UR4 ;  /* 0x00000004ff087e24 */ /* 0x000fe2000f8e00ff */
[----:B------:R-:W-:Y:S01]  /*1be0*/  UIADD3.X UR38, UR31, UR6, UR13, UP2, UP1 ;  /* 0x000000061f267290 */ /* 0x000fe200097e240d */
[----:B------:R-:W-:Y:S01]  /*1bf0*/  IMAD.WIDE.U32 R4, R0, c[0x0][0x190], R220 ;  /* 0x0000640000047a25 */ /* 0x000fe200078e00dc */
[----:B------:R-:W-:Y:S01]  /*1c00*/  UIMAD UR6, UR5, UR8, URZ ;  /* 0x00000008050672a4 */ /* 0x000fe2000f8e023f */
[----:B------:R-:W-:Y:S01]  /*1c10*/  BSSY B1, `(.L_x_485) ;  /* 0x000070c000017945 */ /* 0x000fe20003800000 */
[----:B------:R-:W-:Y:S01]  /*1c20*/  UMOV UR13, 0x4 ;  /* 0x00000004000d7882 */ /* 0x000fe20000000000 */
[----:B------:R-:W-:Y:S01]  /*1c30*/  IMAD R2, R2, c[0x0][0x190], RZ ;  /* 0x0000640002027a24 */ /* 0x000fe200078e02ff */
[----:B------:R-:W-:Y:S01]  /*1c40*/  UIMAD UR36, UR49, UR9, UR6 ;  /* 0x00000009312472a4 */ /* 0x000fe2000f8e0206 */
[----:B------:R-:W-:Y:S01]  /*1c50*/  IADD3 R6, P0, R4, UR52, RZ ;  /* 0x0000003404067c10 */ /* 0x000fe2000ff1e0ff */
[----:B------:R-:W-:Y:S01]  /*1c60*/  UIADD3 UR12, UR30, UR11, URZ ;  /* 0x0000000b1e0c7290 */ /* 0x000fe2000fffe03f */
[----:B------:R-:W-:Y:S01]  /*1c70*/  IMAD R0, R0, c[0x0][0x194], R2 ;  /* 0x0000650000007a24 */ /* 0x000fe200078e0202 */
[----:B------:R-:W-:Y:S01]  /*1c80*/  ULDC.64 UR8, c[0x0][0x378] ;  /* 0x0000de0000087ab9 */ /* 0x000fe20000000a00 */
[----:B------:R-:W-:Y:S01]  /*1c90*/  IMAD.U32 R2, RZ, RZ, UR30 ;  /* 0x0000001eff027e24 */ /* 0x000fe2000f8e00ff */
[----:B------:R-:W-:Y:S01]  /*1ca0*/  UIMAD UR6, UR5, UR8, URZ ;  /* 0x00000008050672a4 */ /* 0x000fe2000f8e023f */
[----:B-1----:R-:W-:-:S02]  /*1cb0*/  SHF.R.S32.HI R15, RZ, 0x1f, R16 ;  /* 0x0000001fff0f7819 */ /* 0x002fc40000011410 */
[----:B------:R-:W-:Y:S01]  /*1cc0*/  ULDC.64 UR4, c[0x0][0x200] ;  /* 0x0000800000047ab9 */ /* 0x000fe20000000a00 */
[----:B------:R-:W-:Y:S01]  /*1cd0*/  IADD3.X R7, R5, UR48, R0, P0, !PT ;  /* 0x0000003005077c10 */ /* 0x000fe200087fe400 */
[----:B------:R-:W-:Y:S01]  /*1ce0*/  UIMAD UR35, UR49, UR9, UR6 ;  /* 0x00000009312372a4 */ /* 0x000fe2000f8e0206 */
[----:B------:R-:W-:Y:S02]  /*1cf0*/  LEA.HI R0, R15, R16, RZ, 0x5 ;  /* 0x000000100f007211 */ /* 0x000fe400078f28ff */
[----:B------:R-:W-:Y:S01]  /*1d00*/  ULDC.64 UR8, c[0x0][0x370] ;  /* 0x0000dc0000087ab9 */ /* 0x000fe20000000a00 */
[----:B------:R-:W-:Y:S01]  /*1d10*/  IADD3 R4, P0, R220, UR39, RZ ;  /* 0x00000027dc047c10 */ /* 0x000fe2000ff1e0ff */
[----:B------:R-:W-:Y:S01]  /*1d20*/  UIMAD UR6, UR41, UR8, URZ ;  /* 0x00000008290672a4 */ /* 0x000fe2000f8e023f */
[----:B------:R-:W-:Y:S01]  /*1d30*/  SHF.R.S32.HI R0, RZ, 0x5, R0 ;  /* 0x00000005ff007819 */ /* 0x000fe20000011400 */
[----:B------:R-:W-:Y:S01]  /*1d40*/  UIADD3 UR8, UR30, UR10, URZ ;  /* 0x0000000a1e087290 */ /* 0x000fe2000fffe03f */
[----:B------:R-:W-:Y:S01]  /*1d50*/  IADD3.X R5, R221, UR42, RZ, P0, !PT ;  /* 0x0000002add057c10 */ /* 0x000fe200087fe4ff */
[----:B------:R-:W-:-:S02]  /*1d60*/  UIMAD UR31, UR30, UR9, UR6 ;  /* 0x000000091e1f72a4 */ /* 0x000fc4000f8e0206 */
[----:B------:R-:W-:Y:S02]  /*1d70*/  UIMAD.WIDE UR8, UR8, UR13, UR4 ;  /* 0x0000000d080872a5 */ /* 0x000fe4000f8e0204 */
[----:B------:R-:W-:Y:S01]  /*1d80*/  UIADD3 UR6, -UR7, UR33, UR29 ;  /* 0x0000002107067290 */ /* 0x000fe2000fffe11d */
[----:B------:R-:W-:Y:S01]  /*1d90*/  IMAD.WIDE.U32 R4, R2, c[0x0][0x370], R4 ;  /* 0x0000dc0002047a25 */ /* 0x000fe200078e0004 */
[----:B------:R-:W-:Y:S02]  /*1da0*/  ULDC.64 UR4, c[0x0][0x3c8] ;  /* 0x0000f20000047ab9 */ /* 0x000fe40000000a00 */
[----:B------:R-:W-:Y:S02]  /*1db0*/  UIMAD.WIDE UR12, UR12, UR13, UR4 ;  /* 0x0000000d0c0c72a5 */ /* 0x000fe4000f8e0204 */
[----:B------:R-:W-:Y:S01]  /*1dc0*/  ULDC UR41, c[0x0][0x2e8] ;  /* 0x0000ba0000297ab9 */ /* 0x000fe20000000800 */
[----:B------:R1:W3:Y:S01]  /*1dd0*/  R2UR UR4, R8 ;  /* 0x00000000080473c2 */ /* 0x0002e200000e0000 */
[----:B------:R-:W-:Y:S01]  /*1de0*/  UIADD3 UR6, UR6, -UR41, URZ ;  /* 0x8000002906067290 */ /* 0x000fe2000fffe03f */
[----:B------:R-:W-:Y:S01]  /*1df0*/  IADD3 R5, R5, UR31, RZ ;  /* 0x0000001f05057c10 */ /* 0x000fe2000fffe0ff */
[----:B------:R-:W-:-:S02]  /*1e00*/  UMOV UR10, UR8 ;  /* 0x00000008000a7c82 */ /* 0x000fc40008000000 */
[----:B------:R-:W-:Y:S02]  /*1e10*/  UMOV UR11, UR13 ;  /* 0x0000000d000b7c82 */ /* 0x000fe40008000000 */
[----:B------:R-:W-:Y:S01]  /*1e20*/  USHF.R.S32.HI UR13, URZ, 0x1f, UR6 ;  /* 0x0000001f3f0d7899 */ /* 0x000fe20008011406 */
[----:B------:R4:W1:Y:S03]  /*1e30*/  R2UR UR5, R9 ;  /* 0x00000000090573c2 */ /* 0x00086600000e0000 */
[----:B------:R-:W-:Y:S02]  /*1e40*/  ULEA.HI UR13, UR13, UR6, URZ, 0x6 ;  /* 0x000000060d0d7291 */ /* 0x000fe4000f8f303f */
[----:B------:R-:W-:Y:S02]  /*1e50*/  UIADD3 UR6, UR47, -0x1, URZ ;  /* 0xffffffff2f067890 */ /* 0x000fe4000fffe03f */
[----:B------:R-:W-:-:S04]  /*1e60*/  USHF.R.S32.HI UR13, URZ, 0x6, UR13 ;  /* 0x000000063f0d7899 */ /* 0x000fc8000801140d */
[----:B------:R-:W-:-:S04]  /*1e70*/  UISETP.LT.AND UP1, UPT, URZ, UR13, UPT ;  /* 0x0000000d3f00728c */ /* 0x000fc8000bf21270 */
[----:B------:R-:W-:-:S04]  /*1e80*/  USEL UR13, URZ, UR13, !UP1 ;  /* 0x0000000d3f0d7287 */ /* 0x000fc8000c800000 */
[----:B------:R-:W-:Y:S01]  /*1e90*/  UISETP.GT.AND UP1, UPT, UR47, UR13, UPT ;  /* 0x0000000d2f00728c */ /* 0x000fe2000bf24270 */
[----:B--2---:R-:W-:-:S05]  /*1ea0*/  IMAD R0, R0, UR58, R10 ;  /* 0x0000003a00007c24 */ /* 0x004fca000f8e020a */
[----:B-1----:R-:W-:-:S04]  /*1eb0*/  IADD3 R8, P0, R0, UR43, RZ ;  /* 0x0000002b00087c10 */ /* 0x002fc8000ff1e0ff */
        /* <DEDUP_REMOVED lines=17> */
[----:B---34-:R-:W-:Y:S05]  /*1fd0*/  @P0 BRA `(.L_x_490) ;  /* 0x00000b2000000947 */ /* 0x018fea0003800000 */
        /* <DEDUP_REMOVED lines=11> */
[----:B------:R-:W-:-:S02]  /*2090*/  UIMAD.WIDE.U32 UR8, UR27, UR8, URZ ;  /* 0x000000081b0872a5 */ /* 0x000fc4000f8e003f */
[----:B------:R-:W-:Y:S02]  /*20a0*/  UIMAD UR6, UR53, UR10, URZ ;  /* 0x0000000a350672a4 */ /* 0x000fe4000f8e023f */
[----:B------:R-:W-:Y:S02]  /*20b0*/  UIADD3 UR9, UR9, UR12, URZ ;  /* 0x0000000c09097290 */ /* 0x000fe4000fffe03f */
[----:B------:R-:W-:Y:S02]  /*20c0*/  UIMAD UR6, UR45, UR11, UR6 ;  /* 0x0000000b2d0672a4 */ /* 0x000fe4000f8e0206 */
[----:B------:R-:W-:-:S04]  /*20d0*/  UIMAD.WIDE.U32 UR8, UR45, UR10, UR8 ;  /* 0x0000000a2d0872a5 */ /* 0x000fc8000f8e0008 */
[----:B------:R-:W-:-:S03]  /*20e0*/  UIADD3 UR30, UR9, UR6, URZ ;  /* 0x00000006091e7290 */ /* 0x000fc6000fffe03f */
[----:B------:R-:W-:Y:S02]  /*20f0*/  UMOV UR13, UR8 ;  /* 0x00000008000d7c82 */ /* 0x000fe40008000000 */
.L_x_491:
[----:B------:R-:W-:Y:S02]  /*2100*/  @UP0 UIADD3 UR6, UR27, UR34, URZ ;  /* 0x000000221b060290 */ /* 0x000fe4000fffe03f */
[----:B------:R-:W-:Y:S02]  /*2110*/  ULDC.64 UR10, c[0x0][0x3a8] ;  /* 0x0000ea00000a7ab9 */ /* 0x000fe40000000a00 */
[----:B------:R-:W-:-:S04]  /*2120*/  @UP0 UIMAD.WIDE.U32 UR8, UR6, UR10, URZ ;  /* 0x0000000a060802a5 */ /* 0x000fc8000f8e003f */
[----:B------:R-:W-:Y:S01]  /*2130*/  @UP0 UIMAD UR6, UR6, UR11, UR9 ;  /* 0x0000000b060602a4 */ /* 0x000fe2000f8e0209 */
        /* <DEDUP_REMOVED lines=11> */
[----:B------:R-:W-:Y:S02]  /*21f0*/  UIADD3 UR6, UR9, UR6, URZ ;  /* 0x0000000609067290 */ /* 0x000fe4000fffe03f */
.L_x_492:
[----:B------:R-:W-:Y:S01]  /*2200*/  ULDC.64 UR10, c[0x0][0x3a0] ;  /* 0x0000e800000a7ab9 */ /* 0x000fe20000000a00 */
[----:B------:R-:W-:Y:S01]  /*2210*/  IMAD.U32 R4, RZ, RZ, UR29 ;  /* 0x0000001dff047e24 */ /* 0x000fe2000f8e00ff */
[----:B------:R-:W-:Y:S01]  /*2220*/  UIMAD UR9, UR32, UR10, URZ ;  /* 0x0000000a200972a4 */ /* 0x000fe2000f8e023f */
[----:B------:R-:W-:Y:S01]  /*2230*/  ISETP.GE.AND P4, PT, R220, c[0x0][0x220], PT ;  /* 0x00008800dc007a0c */ /* 0x000fe20003f86270 */
[----:B------:R-:W-:Y:S01]  /*2240*/  UIMAD UR7, UR28, -0x80, UR7 ;  /* 0xffffff801c0778a4 */ /* 0x000fe2000f8e0207 */
[----:B------:R-:W-:Y:S01]  /*2250*/  IMAD.WIDE.U32 R4, R4, c[0x0][0x3a0], R220 ;  /* 0x0000e80004047a25 */ /* 0x000fe200078e00dc */
[----:B------:R-:W-:Y:S01]  /*2260*/  UIMAD UR9, UR29, UR11, UR9 ;  /* 0x0000000b1d0972a4 */ /* 0x000fe2000f8e0209 */
[----:B------:R-:W-:Y:S01]  /*2270*/  BSSY B0, `(.L_x_493) ;  /* 0x0000016000007945 */ /* 0x000fe20003800000 */
[----:B------:R-:W-:Y:S02]  /*2280*/  USHF.R.S32.HI UR12, URZ, 0x1f, UR49 ;  /* 0x0000001f3f0c7899 */ /* 0x000fe40008011431 */
[----:B------:R-:W-:Y:S01]  /*2290*/  IADD3 R4, P0, R4, UR13, RZ ;  /* 0x0000000d04047c10 */ /* 0x000fe2000ff1e0ff */
[----:B------:R-:W-:Y:S01]  /*22a0*/  ULDC.64 UR10, c[0x0][0x3b8] ;  /* 0x0000ee00000a7ab9 */ /* 0x000fe20000000a00 */
[----:B------:R-:W-:Y:S01]  /*22b0*/  IMAD.U32 R0, RZ, RZ, UR9 ;  /* 0x00000009ff007e24 */ /* 0x000fe2000f8e00ff */
[----:B------:R-:W-:Y:S01]  /*22c0*/  ISETP.GE.OR P3, PT, R239, UR7, P4 ;  /* 0x00000007ef007c0c */ /* 0x000fe2000a766670 */
[----:B------:R-:W-:-:S03]  /*22d0*/  UIMAD UR9, UR12, UR10, URZ ;  /* 0x0000000a0c0972a4 */ /* 0x000fc6000f8e023f */
        /* <DEDUP_REMOVED lines=15> */
.L_x_494:
[----:B------:R-:W-:Y:S05]  /*23d0*/  BSYNC B0 ;  /* 0x0000000000007941 */ /* 0x000fea0003800000 */
.L_x_493:
[----:B------:R-:W-:Y:S01]  /*23e0*/  IADD3 R0, R239, 0x20, RZ ;  /* 0x00000020ef007810 */ /* 0x000fe20007ffe0ff */
[----:B------:R-:W-:Y:S03]  /*23f0*/  BSSY B0, `(.L_x_495) ;  /* 0x000000e000007945 */ /* 0x000fe60003800000 */
[----:B------:R-:W-:-:S13]  /*2400*/  ISETP.GE.OR P2, PT, R0, UR7, P4 ;  /* 0x0000000700007c0c */ /* 0x000fda000a746670 */
        /* <DEDUP_REMOVED lines=12> */
.L_x_496:
[----:B------:R-:W-:Y:S05]  /*24d0*/  BSYNC B0 ;  /* 0x0000000000007941 */ /* 0x000fea0003800000 */
.L_x_495:
        /* <DEDUP_REMOVED lines=15> */
.L_x_498:
[----:B------:R-:W-:Y:S05]  /*25d0*/  BSYNC B0 ;  /* 0x0000000000007941 */ /* 0x000fea0003800000 */
.L_x_497:
[----:B------:R-:W-:Y:S01]  /*25e0*/  IADD3 R0, R239, 0x60, RZ ;  /* 0x00000060ef007810 */ /* 0x000fe20007ffe0ff */
[----:B------:R-:W-:Y:S03]  /*25f0*/  BSSY B0, `(.L_x_499) ;  /* 0x000000d000007945 */ /* 0x000fe60003800000 */
[----:B------:R-:W-:-:S13]  /*2600*/  ISETP.GE.OR P0, PT, R0, UR7, P4 ;  /* 0x0000000700007c0c */ /* 0x000fda000a706670 */
        /* <DEDUP_REMOVED lines=11> */
.L_x_500:
[----:B------:R-:W-:Y:S05]  /*26c0*/  BSYNC B0 ;  /* 0x0000000000007941 */ /* 0x000fea0003800000 */
.L_x_499:
[----:B------:R-:W-:Y:S01]  /*26d0*/  ULDC.64 UR10, c[0x0][0x3a8] ;  /* 0x0000ea00000a7ab9 */ /* 0x000fe20000000a00 */
[----:B--2---:R-:W-:Y:S01]  /*26e0*/  IMAD.U32 R4, RZ, RZ, UR29 ;  /* 0x0000001dff047e24 */ /* 0x004fe2000f8e00ff */
[----:B------:R-:W-:Y:S01]  /*26f0*/  UIMAD UR7, UR32, UR10, URZ ;  /* 0x0000000a200772a4 */ /* 0x000fe2000f8e023f */
[----:B------:R-:W-:Y:S01]  /*2700*/  BSSY B0, `(.L_x_501) ;  /* 0x0000017000007945 */ /* 0x000fe20003800000 */
[----:B------:R-:W-:Y:S01]  /*2710*/  USHF.R.S32.HI UR12, URZ, 0x1f, UR49 ;  /* 0x0000001f3f0c7899 */ /* 0x000fe20008011431 */
[----:B------:R-:W-:Y:S01]  /*2720*/  IMAD.WIDE.U32 R4, R4, c[0x0][0x3a8], R220 ;  /* 0x0000ea0004047a25 */ /* 0x000fe200078e00dc */
[----:B------:R-:W-:-:S04]  /*2730*/  UIMAD UR29, UR29, UR11, UR7 ;  /* 0x0000000b1d1d72a4 */ /* 0x000fc8000f8e0207 */
[----:B------:R-:W-:Y:S01]  /*2740*/  IADD3 R4, P4, R4, UR8, RZ ;  /* 0x0000000804047c10 */ /* 0x000fe2000ff9e0ff */
[----:B------:R-:W-:Y:S01]  /*2750*/  ULDC.64 UR8, c[0x0][0x3c0] ;  /* 0x0000f00000087ab9 */ /* 0x000fe20000000a00 */
[----:B------:R-:W-:Y:S01]  /*2760*/  MOV R0, UR29 ;  /* 0x0000001d00007c02 */ /* 0x000fe20008000f00 */
        /* <DEDUP_REMOVED lines=16> */
.L_x_502:
[----:B------:R-:W-:Y:S05]  /*2870*/  BSYNC B0 ;  /* 0x0000000000007941 */ /* 0x000fea0003800000 */
.L_x_501:
        /* <DEDUP_REMOVED lines=13> */
.L_x_504:
[----:B------:R-:W-:Y:S05]  /*2950*/  BSYNC B0 ;  /* 0x0000000000007941 */ /* 0x000fea0003800000 */
.L_x_503:
        /* <DEDUP_REMOVED lines=13> */
.L_x_506:
[----:B------:R-:W-:Y:S05]  /*2a30*/  BSYNC B0 ;  /* 0x0000000000007941 */ /* 0x000fea0003800000 */
.L_x_505:
        /* <DEDUP_REMOVED lines=12> */
.L_x_490:
[----:B------:R-:W-:Y:S01]  /*2b00*/  ULDC.64 UR30, c[0x0][0x1a0] ;  /* 0x00006800001e7ab9 */ /* 0x000fe20000000a00 */
[----:B------:R-:W-:Y:S01]  /*2b10*/  IMAD.U32 R4, RZ, RZ, UR29 ;  /* 0x0000001dff047e24 */ /* 0x000fe2000f8e00ff */
[----:B------:R-:W-:Y:S01]  /*2b20*/  UIMAD UR8, UR32, UR30, URZ ;  /* 0x0000001e200872a4 */ /* 0x000fe2000f8e023f */
[----:B------:R-:W-:Y:S01]  /*2b30*/  IMAD R2, R12, c[0x0][0x1b8], RZ ;  /* 0x00006e000c027a24 */ /* 0x000fe200078e02ff */
[----:B------:R-:W-:Y:S01]  /*2b40*/  BSSY B0, `(.L_x_508) ;  /* 0x0000023000007945 */ /* 0x000fe20003800000 */
[----:B------:R-:W-:Y:S01]  /*2b50*/  IMAD.WIDE.U32 R4, R4, c[0x0][0x1a0], R220 ;  /* 0x0000680004047a25 */ /* 0x000fe200078e00dc */
[----:B------:R-:W-:-:S03]  /*2b60*/  UIMAD UR8, UR29, UR31, UR8 ;  /* 0x0000001f1d0872a4 */ /* 0x000fc6000f8e0208 */
[----:B------:R-:W-:Y:S01]  /*2b70*/  IMAD R2, R11, c[0x0][0x1bc], R2 ;  /* 0x00006f000b027a24 */ /* 0x000fe200078e0202 */
[----:B------:R-:W-:Y:S02]  /*2b80*/  IADD3 R4, P0, R4, UR44, RZ ;  /* 0x0000002c04047c10 */ /* 0x000fe4000ff1e0ff */
[----:B------:R-:W-:Y:S01]  /*2b90*/  IMAD.U32 R0, RZ, RZ, UR8 ;  /* 0x00000008ff007e24 */ /* 0x000fe2000f8e00ff */
[----:B------:R-:W-:-:S04]  /*2ba0*/  ULEA.HI UR8, UR6, UR6, URZ, 0x1 ;  /* 0x0000000606087291 */ /* 0x000fc8000f8f083f */
[----:B------:R-:W-:Y:S01]  /*2bb0*/  IADD3.X R5, R5, UR46, R0, P0, !PT ;  /* 0x0000002e05057c10 */ /* 0x000fe200087fe400 */
[----:B------:R-:W-:Y:S01]  /*2bc0*/  ULOP3.LUT UR8, UR8, 0xfffffffe, URZ, 0xc0, !UPT ;  /* 0xfffffffe08087892 */ /* 0x000fe2000f8ec03f */
[----:B------:R-:W-:Y:S02]  /*2bd0*/  PLOP3.LUT P0, PT, PT, PT, UP6, 0x80, 0x0 ;  /* 0x000000000000781c */ /* 0x000fe40003f0f068 */
[----:B------:R-:W-:Y:S01]  /*2be0*/  SHF.L.U32 R0, R243, 0x1, RZ ;  /* 0x00000001f3007819 */ /* 0x000fe200000006ff */
[----:B------:R-:W-:Y:S01]  /*2bf0*/  UIADD3 UR8, UR6, -UR8, URZ ;  /* 0x8000000806087290 */ /* 0x000fe2000fffe03f */
[----:B------:R-:W-:-:S03]  /*2c00*/  IMAD.WIDE.U32 R4, R11, c[0x0][0x1b8], R4 ;  /* 0x00006e000b047a25 */ /* 0x000fc600078e0004 */
[----:B------:R-:W-:Y:S02]  /*2c10*/  UISETP.NE.AND UP0, UPT, UR8, 0x1, UPT ;  /* 0x000000010800788c */ /* 0x000fe4000bf05270 */
[----:B------:R-:W-:Y:S01]  /*2c20*/  UIMAD UR8, UR28, -0x80, UR7 ;  /* 0xffffff801c0878a4 */ /* 0x000fe2000f8e0207 */
[----:B------:R-:W-:-:S03]  /*2c30*/  IADD3 R10, R5, R2, RZ ;  /* 0x00000002050a7210 */ /* 0x000fc60007ffe0ff */
[----:B------:R-:W-:Y:S02]  /*2c40*/  @P0 BAR.SYNC.DEFER_BLOCKING 0x0 ;  /* 0x0000000000000b1d */ /* 0x000fe40000010000 */
[----:B------:R-:W-:-:S13]  /*2c50*/  ISETP.GE.AND P6, PT, R239, UR8, PT ;  /* 0x00000008ef007c0c */ /* 0x000fda000bfc6270 */
[----:B------:R1:W-:Y:S01]  /*2c60*/  @P6 STS.128 [R0+0xa000], RZ ;  /* 0x00a000ff00006388 */ /* 0x0003e20000000c00 */
        /* <DEDUP_REMOVED lines=16> */
.L_x_509:
[----:B------:R-:W-:Y:S05]  /*2d70*/  BSYNC B0 ;  /* 0x0000000000007941 */ /* 0x000fea0003800000 */
.L_x_508:
        /* <DEDUP_REMOVED lines=22> */
.L_x_511:
[----:B------:R-:W-:Y:S05]  /*2ee0*/  BSYNC B0 ;  /* 0x0000000000007941 */ /* 0x000fea0003800000 */
.L_x_510:
        /* <DEDUP_REMOVED lines=22> */
.L_x_513:
[----:B------:R-:W-:Y:S05]  /*3050*/  BSYNC B0 ;  /* 0x0000000000007941 */ /* 0x000fea0003800000 */
.L_x_512:
        /* <DEDUP_REMOVED lines=21> */
.L_x_515:
[----:B------:R-:W-:Y:S05]  /*31b0*/  BSYNC B0 ;  /* 0x0000000000007941 */ /* 0x000fea0003800000 */
.L_x_514:
[----:B------:R-:W-:Y:S01]  /*31c0*/  UIMAD UR8, UR6, -0x40, UR33 ;  /* 0xffffffc0060878a4 */ /* 0x000fe2000f8e0221 */
[----:B------:R-:W0:Y:S01]  /*31d0*/  LDGDEPBAR ;  /* 0x00000000000079af */ /* 0x000e220000000000 */
[----:B------:R-:W-:Y:S04]  /*31e0*/  BSSY B0, `(.L_x_516) ;  /* 0x000000b000007945 */ /* 0x000fe80003800000 */
[----:B------:R-:W-:-:S13]  /*31f0*/  ISETP.GE.AND P2, PT, R239, UR8, PT ;  /* 0x00000008ef007c0c */ /* 0x000fda000bf46270 */
        /* <DEDUP_REMOVED lines=9> */
.L_x_517:
[----:B------:R-:W-:Y:S05]  /*3290*/  BSYNC B0 ;  /* 0x0000000000007941 */ /* 0x000fea0003800000 */
.L_x_516:
[----:B------:R-:W-:Y:S01]  /*32a0*/  ISETP.GE.AND P1, PT, R13, UR8, PT ;  /* 0x000000080d007c0c */ /* 0x000fe2000bf26270 */
[----:B------:R-:W-:-:S12]  /*32b0*/  BSSY B0, `(.L_x_518) ;  /* 0x000000e000007945 */ /* 0x000fd80003800000 */
[----:B------:R1:W-:Y:S01]  /*32c0*/  @P1 STS.128 [R0+0x5000], RZ ;  /* 0x005000ff00001388 */ /* 0x0003e20000000c00 */
[----:B------:R-:W-:Y:S05]  /*32d0*/  @P1 BRA `(.L_x_519) ;  /* 0x000000b000001947 */ /* 0x000fea0003800000 */
[----:B------:R-:W-:-:S13]  /*32e0*/  ISETP.GE.AND P0, PT, R220, c[0x0][0x220], PT ;  /* 0x00008800dc007a0c */ /* 0x000fda0003f06270 */
[----:B------:R1:W-:Y:S01]  /*32f0*/  @P0 STS.128 [R0+0x5000], RZ ;  /* 0x005000ff00000388 */ /* 0x0003e20000000c00 */
[----:B------:R-:W-:Y:S05]  /*3300*/  @P0 BRA `(.L_x_519) ;  /* 0x0000008000000947 */ /* 0x000fea0003800000 */
[----:B------:R-:W-:Y:S02]  /*3310*/  IMAD.MOV.U32 R2, RZ, RZ, c[0x0][0x370] ;  /* 0x0000dc00ff027624 */ /* 0x000fe400078e00ff */
[----:B---3--:R-:W-:-:S03]  /*3320*/  IMAD.MOV.U32 R5, RZ, RZ, c[0x0][0x374] ;  /* 0x0000dd00ff057624 */ /* 0x008fc600078e00ff */
[----:B------:R-:W-:-:S04]  /*3330*/  LEA R4, P0, R2, R192, 0x6 ;  /* 0x000000c002047211 */ /* 0x000fc800078030ff */
[----:B------:R-:W-:-:S05]  /*3340*/  LEA.HI.X R5, R2, R193, R5, 0x6, P0 ;  /* 0x000000c102057211 */ /* 0x000fca00000f3405 */
[----:B------:R-:W-:Y:S01]  /*3350*/  @!PT LDS RZ, [RZ] ;  /* 0x00000000fffff984 */ /* 0x000fe20000000800 */
[----:B------:R-:W-:Y:S01]  /*3360*/  @!PT LDS RZ, [RZ] ;  /* 0x00000000fffff984 */ /* 0x000fe20000000800 */
[----:B------:R-:W-:Y:S01]  /*3370*/  @!PT LDS RZ, [RZ] ;  /* 0x00000000fffff984 */ /* 0x000fe20000000800 */
[----:B------:R3:W-:Y:S04]  /*3380*/  LDGSTS.E.BYPASS.LTC128B.128 [R0+0x5000], [R4.64] ;  /* 0x0500000004007fae */ /* 0x0007e8000b901d44 */
.L_x_519:
[----:B------:R-:W-:Y:S05]  /*3390*/  BSYNC B0 ;  /* 0x0000000000007941 */ /* 0x000fea0003800000 */
.L_x_518:
[----:B------:R-:W-:Y:S01]  /*33a0*/  PLOP3.LUT P0, PT, PT, PT, UP0, 0x40, 0x0 ;  /* 0x000000000000781c */ /* 0x000fe20003f0e808 */
[----:B------:R-:W-:Y:S01]  /*33b0*/  BSSY B0, `(.L_x_520) ;  /* 0x0000013000007945 */ /* 0x000fe20003800000 */
[----:B------:R-:W-:-:S04]  /*33c0*/  IADD3 R2, R243, 0x1000, RZ ;  /* 0x00001000f3027810 */ /* 0x000fc80007ffe0ff */
[----:B------:R-:W-:-:S05]  /*33d0*/  SEL R2, R2, R243, P0 ;  /* 0x000000f302027207 */ /* 0x000fca0000000000 */
        /* <DEDUP_REMOVED lines=16> */
.L_x_521:
[----:B------:R-:W-:Y:S05]  /*34e0*/  BSYNC B0 ;  /* 0x0000000000007941 */ /* 0x000fea0003800000 */
.L_x_520:
        /* <DEDUP_REMOVED lines=20> */
.L_x_523:
[----:B------:R-:W-:Y:S05]  /*3630*/  BSYNC B0 ;  /* 0x0000000000007941 */ /* 0x000fea0003800000 */
.L_x_522:
[----:B------:R-:W-:Y:S01]  /*3640*/  ULDC.64 UR30, c[0x0][0x198] ;  /* 0x00006600001e7ab9 */ /* 0x000fe20000000a00 */
[----:B---3--:R-:W-:Y:S01]  /*3650*/  IMAD.U32 R4, RZ, RZ, UR29 ;  /* 0x0000001dff047e24 */ /* 0x008fe2000f8e00ff */
[----:B------:R-:W-:Y:S01]  /*3660*/  UIMAD UR30, UR32, UR30, URZ ;  /* 0x0000001e201e72a4 */ /* 0x000fe2000f8e023f */
[----:B------:R-:W-:Y:S01]  /*3670*/  SHF.R.S32.HI R13, RZ, 0x1f, R247 ;  /* 0x0000001fff0d7819 */ /* 0x000fe200000114f7 */
[----:B------:R-:W-:Y:S01]  /*3680*/  IMAD.MOV.U32 R238, RZ, RZ, 0x7f800000 ;  /* 0x7f800000ffee7424 */ /* 0x000fe200078e00ff */
[C---:B------:R-:W-:Y:S01]  /*3690*/  ISETP.GE.AND P2, PT, R247.reuse, UR8, PT ;  /* 0x00000008f7007c0c */ /* 0x040fe2000bf46270 */
[----:B------:R-:W-:Y:S01]  /*36a0*/  UIMAD UR30, UR29, UR31, UR30 ;  /* 0x0000001f1d1e72a4 */ /* 0x000fe2000f8e021e */
[----:B------:R-:W-:Y:S01]  /*36b0*/  IMAD.WIDE.U32 R4, R4, c[0x0][0x198], R220 ;  /* 0x0000660004047a25 */ /* 0x000fe200078e00dc */
[----:B------:R-:W-:-:S04]  /*36c0*/  IADD3 R10, R247, 0x8, RZ ;  /* 0x00000008f70a7810 */ /* 0x000fc80007ffe0ff */
[----:B------:R-:W-:Y:S01]  /*36d0*/  IMAD.U32 R2, RZ, RZ, UR30 ;  /* 0x0000001eff027e24 */ /* 0x000fe2000f8e00ff */
[----:B------:R-:W-:-:S04]  /*36e0*/  IADD3 R6, P0, R4, UR37, RZ ;  /* 0x0000002504067c10 */ /* 0x000fc8000ff1e0ff */
[----:B------:R-:W-:Y:S01]  /*36f0*/  IADD3.X R7, R5, UR40, R2, P0, !PT ;  /* 0x0000002805077c10 */ /* 0x000fe200087fe402 */
[----:B------:R-:W-:Y:S01]  /*3700*/  IMAD.MOV.U32 R236, RZ, RZ, 0x7f800000 ;  /* 0x7f800000ffec7424 */ /* 0x000fe200078e00ff */
[C---:B------:R-:W-:Y:S01]  /*3710*/  IADD3 R2, R247.reuse, 0x28, RZ ;  /* 0x00000028f7027810 */ /* 0x040fe20007ffe0ff */
[----:B------:R-:W-:-:S03]  /*3720*/  IMAD.SHL.U32 R5, R247, 0x4, RZ ;  /* 0x00000004f7057824 */ /* 0x000fc600078e00ff */
[----:B------:R-:W-:Y:S02]  /*3730*/  ISETP.GE.AND P1, PT, R2, UR8, PT ;  /* 0x0000000802007c0c */ /* 0x000fe4000bf26270 */
[----:B------:R-:W-:-:S11]  /*3740*/  SHF.R.S32.HI R4, RZ, 0x1f, R2 ;  /* 0x0000001fff047819 */ /* 0x000fd60000011402 */
[----:B------:R-:W-:-:S04]  /*3750*/  @!P1 LEA R8, P0, R2, UR10, 0x2 ;  /* 0x0000000a02089c11 */ /* 0x000fc8000f8010ff */
[----:B------:R-:W-:Y:S02]  /*3760*/  @!P1 LEA.HI.X R9, R2, UR9, R4, 0x2, P0 ;  /* 0x0000000902099c11 */ /* 0x000fe400080f1404 */
[----:B------:R-:W-:Y:S02]  /*3770*/  IADD3 R4, P0, R5, UR10, RZ ;  /* 0x0000000a05047c10 */ /* 0x000fe4000ff1e0ff */
[C---:B------:R-:W-:Y:S01]  /*3780*/  SHF.L.U64.HI R2, R247.reuse, 0x2, R13 ;  /* 0x00000002f7027819 */ /* 0x040fe2000001020d */
[----:B------:R3:W5:Y:S03]  /*3790*/  @!P1 LDG.E R236, [R8.64] ;  /* 0x0000000408ec9981 */ /* 0x000766000c1e1900 */
[----:B------:R-:W-:Y:S02]  /*37a0*/  IADD3.X R5, R2, UR9, RZ, P0, !PT ;  /* 0x0000000902057c10 */ /* 0x000fe400087fe4ff */
[----:B------:R-:W-:Y:S01]  /*37b0*/  IADD3 R2, R247, 0x20, RZ ;  /* 0x00000020f7027810 */ /* 0x000fe20007ffe0ff */
[----:B------:R3:W-:Y:S01]  /*37c0*/  @P6 STS.128 [R0+0x6000], RZ ;  /* 0x006000ff00006388 */ /* 0x0007e20000000c00 */
[----:B------:R-:W-:-:S03]  /*37d0*/  ISETP.GE.AND P0, PT, R10, UR8, PT ;  /* 0x000000080a007c0c */ /* 0x000fc6000bf06270 */
[----:B------:R1:W5:Y:S01]  /*37e0*/  @!P2 LDG.E R238, [R4.64] ;  /* 0x0000000404eea981 */ /* 0x000362000c1e1900 */
[----:B------:R-:W-:Y:S01]  /*37f0*/  ISETP.GE.AND P2, PT, R2, UR8, PT ;  /* 0x0000000802007c0c */ /* 0x000fe2000bf46270 */
[----:B------:R-:W-:Y:S02]  /*3800*/  IMAD.MOV.U32 R237, RZ, RZ, 0x7f800000 ;  /* 0x7f800000ffed7424 */ /* 0x000fe400078e00ff */
[----:B------:R-:W-:Y:S02]  /*3810*/  IMAD.MOV.U32 R235, RZ, RZ, 0x7f800000 ;  /* 0x7f800000ffeb7424 */ /* 0x000fe400078e00ff */
[----:B------:R-:W-:Y:S01]  /*3820*/  IMAD R2, R12, c[0x0][0x1b0], RZ ;  /* 0x00006c000c027a24 */ /* 0x000fe200078e02ff */
[----:B------:R-:W-:Y:S03]  /*3830*/  BSSY B0, `(.L_x_524) ;  /* 0x0000016000007945 */ /* 0x000fe60003800000 */
[----:B------:R1:W5:Y:S01]  /*3840*/  @!P0 LDG.E R237, [R4.64+0x20] ;  /* 0x0000200404ed8981 */ /* 0x000362000c1e1900 */
[----:B------:R-:W-:-:S03]  /*3850*/  IMAD R2, R11, c[0x0][0x1b4], R2 ;  /* 0x00006d000b027a24 */ /* 0x000fc600078e0202 */
[----:B------:R1:W5:Y:S02]  /*3860*/  @!P2 LDG.E R235, [R4.64+0x80] ;  /* 0x0000800404eba981 */ /* 0x000364000c1e1900 */
[----:B-1----:R-:W-:-:S04]  /*3870*/  IMAD.WIDE.U32 R4, R11, c[0x0][0x1b0], R6 ;  /* 0x00006c000b047a25 */ /* 0x002fc800078e0006 */
        /* <DEDUP_REMOVED lines=17> */
.L_x_525:
[----:B---3--:R-:W-:Y:S05]  /*3990*/  BSYNC B0 ;  /* 0x0000000000007941 */ /* 0x008fea0003800000 */
.L_x_524:
        /* <DEDUP_REMOVED lines=20> */
.L_x_527:
[----:B------:R-:W-:Y:S05]  /*3ae0*/  BSYNC B0 ;  /* 0x0000000000007941 */ /* 0x000fea0003800000 */
.L_x_526:
        /* <DEDUP_REMOVED lines=20> */
.L_x_529:
[----:B------:R-:W-:Y:S05]  /*3c30*/  BSYNC B0 ;  /* 0x0000000000007941 */ /* 0x000fea0003800000 */
.L_x_528:
        /* <DEDUP_REMOVED lines=19> */
.L_x_531:
[----:B------:R-:W-:Y:S05]  /*3d70*/  BSYNC B0 ;  /* 0x0000000000007941 */ /* 0x000fea0003800000 */
.L_x_530:
[----:B------:R-:W0:Y:S01]  /*3d80*/  LDGDEPBAR ;  /* 0x00000000000079af */ /* 0x000e220000000000 */
[----:B-1234-:R-:W-:Y:S01]  /*3d90*/  LEA.HI R0, R15, R16, RZ, 0x4 ;  /* 0x000000100f007211 */ /* 0x01efe200078f20ff */
[----:B------:R-:W-:Y:S01]  /*3da0*/  IMAD.MOV.U32 R182, RZ, RZ, 0x20 ;  /* 0x00000020ffb67424 */ /* 0x000fe200078e00ff */
[----:B------:R-:W-:Y:S01]  /*3db0*/  PLOP3.LUT P3, PT, PT, PT, UP0, 0x40, 0x0 ;  /* 0x000000000000781c */ /* 0x000fe20003f6e808 */
[----:B------:R-:W-:Y:S01]  /*3dc0*/  IMAD.U32 R4, RZ, RZ, UR33 ;  /* 0x00000021ff047e24 */ /* 0x000fe2000f8e00ff */
[----:B------:R-:W-:Y:S01]  /*3dd0*/  LOP3.LUT R0, R0, 0xfffffff0, RZ, 0xc0, !PT ;  /* 0xfffffff000007812 */ /* 0x000fe200078ec0ff */
[----:B------:R-:W-:Y:S01]  /*3de0*/  IMAD.MOV.U32 R128, RZ, RZ, 0x40 ;  /* 0x00000040ff807424 */ /* 0x000fe200078e00ff */
[----:B------:R-:W-:Y:S01]  /*3df0*/  PLOP3.LUT P2, PT, PT, PT, UP0, 0x40, 0x0 ;  /* 0x000000000000781c */ /* 0x000fe20003f4e808 */
[----:B------:R-:W-:Y:S01]  /*3e00*/  IMAD.SHL.U32 R174, R184, 0x2, RZ ;  /* 0x00000002b8ae7824 */ /* 0x000fe200078e00ff */
[----:B------:R-:W-:Y:S01]  /*3e10*/  IADD3 R5, R247, 0x1, RZ ;  /* 0x00000001f7057810 */ /* 0x000fe20007ffe0ff */
[----:B------:R-:W-:Y:S01]  /*3e20*/  IMAD.IADD R0, R16, 0x1, -R0 ;  /* 0x0000000110007824 */ /* 0x000fe200078e0a00 */
[----:B------:R-:W-:Y:S01]  /*3e30*/  UIADD3 UR31, UR33, 0x80, UR29 ;  /* 0x00000080211f7890 */ /* 0x000fe2000fffe01d */
[----:B------:R-:W-:Y:S01]  /*3e40*/  IMAD.MOV.U32 R203, RZ, RZ, R186 ;  /* 0x000000ffffcb7224 */ /* 0x000fe200078e00ba */
[----:B------:R-:W-:Y:S01]  /*3e50*/  IADD3 R242, R5, UR7, -R4 ;  /* 0x0000000705f27c10 */ /* 0x000fe2000fffe804 */
[----:B------:R-:W-:Y:S01]  /*3e60*/  IMAD R252, RZ, RZ, -UR55 ;  /* 0x80000037fffc7e24 */ /* 0x000fe2000f8e02ff */
[----:B------:R-:W-:Y:S01]  /*3e70*/  SHF.R.S32.HI R2, RZ, 0x1f, R0 ;  /* 0x0000001fff027819 */ /* 0x000fe20000011400 */
        /* <DEDUP_REMOVED lines=8> */
[----:B------:R-:W-:-:S04]  /*3f00*/  DEPBAR.LE SB0, 0x1 ;  /* 0x000080400000791a */ /* 0x000fc80000000000 */
[----:B------:R-:W-:Y:S01]  /*3f10*/  BAR.SYNC.DEFER_BLOCKING 0x0 ;  /* 0x0000000000007b1d */ /* 0x000fe20000010000 */
[----:B------:R-:W-:Y:S01]  /*3f20*/  IMAD.IADD R0, R0, 0x1, -R2 ;  /* 0x0000000100007824 */ /* 0x000fe200078e0a02 */
[----:B------:R-:W-:Y:S01]  /*3f30*/  IADD3 R2, R184, 0x1000, RZ ;  /* 0x00001000b8027810 */ /* 0x000fe20007ffe0ff */
[----:B------:R-:W-:Y:S01]  /*3f40*/  CS2R R86, SRZ ;  /* 0x0000000000567805 */ /* 0x000fe2000001ff00 */
[----:B------:R-:W-:Y:S01]  /*3f50*/  CS2R R84, SRZ ;  /* 0x0000000000547805 */ /* 0x000fe2000001ff00 */
[----:B------:R-:W-:Y:S01]  /*3f60*/  CS2R R78, SRZ ;  /* 0x00000000004e7805 */ /* 0x000fe2000001ff00 */
[C---:B------:R-:W-:Y:S01]  /*3f70*/  LOP3.LUT P0, RZ, R0.reuse, 0x2, RZ, 0xc0, !PT ;  /* 0x0000000200ff7812 */ /* 0x040fe2000780c0ff */
[----:B------:R-:W-:Y:S01]  /*3f80*/  CS2R R76, SRZ ;  /* 0x00000000004c7805 */ /* 0x000fe2000001ff00 */
[----:B------:R-:W-:Y:S01]  /*3f90*/  LOP3.LUT P1, RZ, R0, 0x4, RZ, 0xc0, !PT ;  /* 0x0000000400ff7812 */ /* 0x000fe2000782c0ff */
[----:B------:R-:W-:Y:S01]  /*3fa0*/  CS2R R82, SRZ ;  /* 0x0000000000527805 */ /* 0x000fe2000001ff00 */
[----:B------:R-:W-:Y:S01]  /*3fb0*/  IADD3 R0, R183, 0x1000, RZ ;  /* 0x00001000b7007810 */ /* 0x000fe20007ffe0ff */
[----:B------:R-:W-:Y:S01]  /*3fc0*/  CS2R R80, SRZ ;  /* 0x0000000000507805 */ /* 0x000fe2000001ff00 */
[----:B------:R-:W-:Y:S01]  /*3fd0*/  SEL R2, R2, R184, P3 ;  /* 0x000000b802027207 */ /* 0x000fe20001800000 */
[----:B------:R-:W-:Y:S01]  /*3fe0*/  CS2R R74, SRZ ;  /* 0x00000000004a7805 */ /* 0x000fe2000001ff00 */
[----:B------:R-:W-:Y:S01]  /*3ff0*/  SEL R0, R0, R183, P2 ;  /* 0x000000b700007207 */ /* 0x000fe20001000000 */
[----:B------:R-:W-:Y:S01]  /*4000*/  CS2R R72, SRZ ;  /* 0x0000000000487805 */ /* 0x000fe2000001ff00 */
[----:B------:R-:W-:Y:S01]  /*4010*/  SEL R182, R182, 0xffffffe0, !P0 ;  /* 0xffffffe0b6b67807 */ /* 0x000fe20004000000 */
[----:B------:R-:W-:Y:S01]  /*4020*/  CS2R R70, SRZ ;  /* 0x0000000000467805 */ /* 0x000fe2000001ff00 */
[----:B------:R-:W-:Y:S01]  /*4030*/  CS2R R68, SRZ ;  /* 0x0000000000447805 */ /* 0x000fe2000001ff00 */
[----:B------:R-:W-:Y:S01]  /*4040*/  CS2R R62, SRZ ;  /* 0x00000000003e7805 */ /* 0x000fe2000001ff00 */
[----:B------:R-:W-:Y:S01]  /*4050*/  CS2R R60, SRZ ;  /* 0x00000000003c7805 */ /* 0x000fe2000001ff00 */
        /* <DEDUP_REMOVED lines=11> */
[----:B------:R1:W4:Y:S01]  /*4110*/  LDSM.16.M88.4 R148, [R181+0xa000] ;  /* 0x00a00000b594783b */ /* 0x0003220000000200 */
[----:B------:R-:W-:Y:S01]  /*4120*/  CS2R R48, SRZ ;  /* 0x0000000000307805 */ /* 0x000fe2000001ff00 */
[----:B------:R-:W-:Y:S01]  /*4130*/  CS2R R42, SRZ ;  /* 0x00000000002a7805 */ /* 0x000fe2000001ff00 */
[----:B------:R-:W-:Y:S01]  /*4140*/  CS2R R40, SRZ ;  /* 0x0000000000287805 */ /* 0x000fe2000001ff00 */
[----:B------:R1:W1:Y:S01]  /*4150*/  LDSM.16.M88.4 R152, [R181+0xa800] ;  /* 0x00a80000b598783b */ /* 0x0002620000000200 */
[----:B------:R-:W-:Y:S01]  /*4160*/  CS2R R38, SRZ ;  /* 0x0000000000267805 */ /* 0x000fe2000001ff00 */
[----:B------:R-:W-:Y:S01]  /*4170*/  CS2R R36, SRZ ;  /* 0x0000000000247805 */ /* 0x000fe2000001ff00 */
[----:B------:R-:W-:Y:S01]  /*4180*/  IMAD.SHL.U32 R173, R2, 0x2, RZ ;  /* 0x0000000202ad7824 */ /* 0x000fe200078e00ff */
[----:B------:R1:W1:Y:S01]  /*4190*/  LDSM.16.M88.4 R156, [R179+0xa000] ;  /* 0x00a00000b39c783b */ /* 0x0002620000000200 */
[----:B------:R-:W-:Y:S01]  /*41a0*/  IMAD.SHL.U32 R172, R0, 0x2, RZ ;  /* 0x0000000200ac7824 */ /* 0x000fe200078e00ff */
[----:B------:R-:W-:Y:S01]  /*41b0*/  SEL R128, R128, 0xffffffc0, !P1 ;  /* 0xffffffc080807807 */ /* 0x000fe20004800000 */
[C---:B------:R-:W-:Y:S01]  /*41c0*/  IMAD.SHL.U32 R241, R247.reuse, 0x4, RZ ;  /* 0x00000004f7f17824 */ /* 0x040fe200078e00ff */
[----:B------:R1:W1:Y:S01]  /*41d0*/  LDSM.16.M88.4 R160, [R179+0xa800] ;  /* 0x00a80000b3a0783b */ /* 0x0002620000000200 */
[----:B------:R-:W-:Y:S01]  /*41e0*/  SHF.L.U64.HI R240, R247, 0x2, R13 ;  /* 0x00000002f7f07819 */ /* 0x000fe2000001020d */
[----:B------:R-:W-:Y:S01]  /*41f0*/  IMAD.IADD R176, R175, 0x1, R182 ;  /* 0x00000001afb07824 */ /* 0x000fe200078e02b6 */
[----:B------:R-:W-:Y:S01]  /*4200*/  UIADD3 UR31, UR31, -UR7, URZ ;  /* 0x800000071f1f7290 */ /* 0x000fe2000fffe03f */
[----:B------:R1:W1:Y:S01]  /*4210*/  LDSM.16.M88.4 R164, [R180+0xa000] ;  /* 0x00a00000b4a4783b */ /* 0x0002620000000200 */
[----:B------:R-:W-:Y:S01]  /*4220*/  IMAD.IADD R177, R182, 0x1, R174 ;  /* 0x00000001b6b17824 */ /* 0x000fe200078e02ae */
[----:B------:R-:W-:-:S02]  /*4230*/  UIADD3 UR30, UR29, 0x80, URZ ;  /* 0x000000801d1e7890 */ /* 0x000fc4000fffe03f */
[----:B------:R1:W1:Y:S04]  /*4240*/  LDSM.16.M88.4 R168, [R180+0xa800] ;  /* 0x00a80000b4a8783b */ /* 0x0002680000000200 */
.L_x_534:
[----:B------:R-:W0:Y:S01]  /*4250*/  LDGDEPBAR ;  /* 0x00000000000079af */ /* 0x000e220000000000 */
[C---:B------:R-:W-:Y:S01]  /*4260*/  IADD3 R0, R173.reuse, R182, RZ ;  /* 0x000000b6ad007210 */ /* 0x040fe20007ffe0ff */
[----:B------:R-:W-:Y:S01]  /*4270*/  USHF.L.U32 UR8, UR6, 0x6, URZ ;  /* 0x0000000606087899 */ /* 0x000fe2000800063f */
[-C--:B------:R-:W-:Y:S01]  /*4280*/  IADD3 R2, R173, R128.reuse, RZ ;  /* 0x00000080ad027210 */ /* 0x080fe20007ffe0ff */
[----:B------:R-:W-:Y:S01]  /*4290*/  UISETP.GT.AND UP3, UPT, UR6, UR13, UPT ;  /* 0x0000000d0600728c */ /* 0x000fe2000bf64270 */
[----:B-----5:R-:W-:Y:S01]  /*42a0*/  FSETP.NEU.FTZ.AND P2, PT, R238, -INF , PT ;  /* 0xff800000ee00780b */ /* 0x020fe20003f5d000 */
[----:B------:R-:W-:Y:S04]  /*42b0*/  UISETP.GE.AND UP0, UPT, UR8, UR31, UPT ;  /* 0x0000001f0800728c */ /* 0x000fe8000bf06270 */
[----:B------:R-:W-:Y:S06]  /*42c0*/  UISETP.LT.AND UP0, UPT, UR30, UR7, UP0 ;  /* 0x000000071e00728c */ /* 0x000fec0008701270 */
[----:B------:R-:W-:Y:S01]  /*42d0*/  PLOP3.LUT P0, PT, PT, PT, UP0, 0x80, 0x0 ;  /* 0x000000000000781c */ /* 0x000fe20003f0f008 */
[----:B------:R-:W-:Y:S04]  /*42e0*/  DEPBAR.LE SB0, 0x0 ;  /* 0x000080000000791a */ /* 0x000fe80000000000 */
[----:B------:R-:W-:Y:S08]  /*42f0*/  BAR.SYNC.DEFER_BLOCKING 0x0 ;  /* 0x0000000000007b1d */ /* 0x000ff00000010000 */
[----:B------:R-:W-:Y:S01]  /*4300*/  @!P0 IADD3 R185, R242, UR8, RZ ;  /* 0x00000008f2b98c10 */ /* 0x000fe2000fffe0ff */
[----:B------:R-:W-:Y:S08]  /*4310*/  LDSM.16.M88.4 R32, [R173] ;  /* 0x00000000ad20783b */ /* 0x000ff00000000200 */
[----:B------:R-:W4:Y:S08]  /*4320*/  LDSM.16.M88.4 R16, [R178+0x6000] ;  /* 0x00600000b210783b */ /* 0x000f300000000200 */
[----:B------:R-:W3:Y:S08]  /*4330*/  LDSM.16.M88.4 R28, [R173+0x1000] ;  /* 0x00100000ad1c783b */ /* 0x000ef00000000200 */
[----:B------:R-:W2:Y:S08]  /*4340*/  LDSM.16.M88.4 R100, [R178+0x6800] ;  /* 0x00680000b264783b */ /* 0x000eb00000000200 */
[----:B------:R-:W-:Y:S08]  /*4350*/  LDSM.16.M88.4 R104, [R0] ;  /* 0x000000000068783b */ /* 0x000ff00000000200 */
[----:B------:R-:W1:Y:S01]  /*4360*/  LDSM.16.M88.4 R108, [R181+0x6000] ;  /* 0x00600000b56c783b */ /* 0x000e620000000200 */
[-C--:B----4-:R-:W-:Y:S07]  /*4370*/  HMMA.16816.F32.BF16 R4, R32, R16.reuse, RZ ;  /* 0x000000102004723c */ /* 0x090fee00000418ff */
[----:B------:R4:W1:Y:S01]  /*4380*/  LDSM.16.M88.4 R112, [R0+0x1000] ;  /* 0x001000000070783b */ /* 0x0008620000000200 */
[C---:B---3--:R-:W-:Y:S07]  /*4390*/  HMMA.16816.F32.BF16 R8, R28.reuse, R16, RZ ;  /* 0x000000101c08723c */ /* 0x048fee00000418ff */
[----:B------:R-:W3:Y:S01]  /*43a0*/  LDSM.16.M88.4 R116, [R181+0x6800] ;  /* 0x00680000b574783b */ /* 0x000ee20000000200 */
[-C--:B------:R-:W-:Y:S07]  /*43b0*/  HMMA.16816.F32.BF16 R12, R28, R18.reuse, RZ ;  /* 0x000000121c0c723c */ /* 0x080fee00000418ff */
[----:B------:R-:W-:Y:S01]  /*43c0*/  LDSM.16.M88.4 R120, [R2] ;  /* 0x000000000278783b */ /* 0x000fe20000000200 */
[C---:B------:R-:W-:Y:S07]  /*43d0*/  HMMA.16816.F32.BF16 R16, R32.reuse, R18, RZ ;  /* 0x000000122010723c */ /* 0x040fee00000418ff */
[----:B------:R-:W3:Y:S01]  /*43e0*/  LDSM.16.M88.4 R124, [R179+0x6000] ;  /* 0x00600000b37c783b */ /* 0x000ee20000000200 */
[----:B----4-:R-:W-:Y:S01]  /*43f0*/  IADD3 R0, R0, R128, RZ ;  /* 0x0000008000007210 */ /* 0x010fe20007ffe0ff */
[-C--:B--2---:R-:W-:Y:S06]  /*4400*/  HMMA.16816.F32.BF16 R20, R32, R100.reuse, RZ ;  /* 0x000000642014723c */ /* 0x084fec00000418ff */
[----:B------:R-:W-:Y:S02]  /*4410*/  LDSM.16.M88.4 R128, [R179+0x6800] ;  /* 0x00680000b380783b */ /* 0x000fe40000000200 */
[C---:B------:R-:W-:Y:S06]  /*4420*/  HMMA.16816.F32.BF16 R24, R28.reuse, R100, RZ ;  /* 0x000000641c18723c */ /* 0x040fec00000418ff */
[----:B------:R-:W-:Y:S02]  /*4430*/  LDSM.16.M88.4 R132, [R0] ;  /* 0x000000000084783b */ /* 0x000fe40000000200 */
[-C--:B------:R-:W-:Y:S06]  /*4440*/  HMMA.16816.F32.BF16 R28, R28, R102.reuse, RZ ;  /* 0x000000661c1c723c */ /* 0x080fec00000418ff */
[----:B------:R-:W-:Y:S02]  /*4450*/  LDSM.16.M88.4 R136, [R180+0x6000] ;  /* 0x00600000b488783b */ /* 0x000fe40000000200 */
[----:B------:R-:W-:Y:S06]  /*4460*/  HMMA.16816.F32.BF16 R32, R32, R102, RZ ;  /* 0x000000662020723c */ /* 0x000fec00000418ff */
[----:B------:R-:W2:Y:S02]  /*4470*/  LDSM.16.M88.4 R100, [R2+0x1000] ;  /* 0x001000000264783b */ /* 0x000ea40000000200 */
[-C--:B-1----:R-:W-:Y:S08]  /*4480*/  HMMA.16816.F32.BF16 R4, R104, R108.reuse, R4 ;  /* 0x0000006c6804723c */ /* 0x082ff00000041804 */
[C---:B------:R-:W-:Y:S07]  /*4490*/  HMMA.16816.F32.BF16 R8, R112.reuse, R108, R8 ;  /* 0x0000006c7008723c */ /* 0x040fee0000041808 */
[----:B------:R-:W-:Y:S01]  /*44a0*/  MOV R108, 0x40 ;  /* 0x00000040006c7802 */ /* 0x000fe20000000f00 */
[-C--:B------:R-:W-:Y:S08]  /*44b0*/  HMMA.16816.F32.BF16 R12, R112, R110.reuse, R12 ;  /* 0x0000006e700c723c */ /* 0x080ff0000004180c */
[C---:B------:R-:W-:Y:S08]  /*44c0*/  HMMA.16816.F32.BF16 R16, R104.reuse, R110, R16 ;  /* 0x0000006e6810723c */ /* 0x040ff00000041810 */
[-C--:B---3--:R-:W-:Y:S08]  /*44d0*/  HMMA.16816.F32.BF16 R20, R104, R116.reuse, R20 ;  /* 0x000000746814723c */ /* 0x088ff00000041814 */
[C---:B------:R-:W-:Y:S08]  /*44e0*/  HMMA.16816.F32.BF16 R24, R112.reuse, R116, R24 ;  /* 0x000000747018723c */ /* 0x040ff00000041818 */
[-C--:B------:R-:W-:Y:S08]  /*44f0*/  HMMA.16816.F32.BF16 R28, R112, R118.reuse, R28 ;  /* 0x00000076701c723c */ /* 0x080ff0000004181c */
[----:B------:R-:W-:Y:S01]  /*4500*/  HMMA.16816.F32.BF16 R32, R104, R118, R32 ;  /* 0x000000766820723c */ /* 0x000fe20000041820 */
[----:B------:R1:W3:Y:S07]  /*4510*/  LDSM.16.M88.4 R104, [R0+0x1000] ;  /* 0x001000000068783b */ /* 0x0002ee0000000200 */
[-C--:B------:R-:W-:Y:S08]  /*4520*/  HMMA.16816.F32.BF16 R4, R120, R124.reuse, R4 ;  /* 0x0000007c7804723c */ /* 0x080ff00000041804 */
[C---:B--2---:R-:W-:Y:S08]  /*4530*/  HMMA.16816.F32.BF16 R8, R100.reuse, R124, R8 ;  /* 0x0000007c6408723c */ /* 0x044ff00000041808 */
[-C--:B------:R-:W-:Y:S01]  /*4540*/  HMMA.16816.F32.BF16 R12, R100, R126.reuse, R12 ;  /* 0x0000007e640c723c */ /* 0x080fe2000004180c */
[----:B-1----:R-:W-:Y:S04]  /*4550*/  MOV R0, UR28 ;  /* 0x0000001c00007c02 */ /* 0x002fe80008000f00 */
[----:B------:R-:W-:Y:S03]  /*4560*/  @!P0 LEA R0, R0, R246, 0x7 ;  /* 0x000000f600008211 */ /* 0x000fe600078e38ff */
[C---:B------:R-:W-:Y:S08]  /*4570*/  HMMA.16816.F32.BF16 R16, R120.reuse, R126, R16 ;  /* 0x0000007e7810723c */ /* 0x040ff00000041810 */
[-C--:B------:R-:W-:Y:S08]  /*4580*/  HMMA.16816.F32.BF16 R20, R120, R128.reuse, R20 ;  /* 0x000000807814723c */ /* 0x080ff00000041814 */
[C---:B------:R-:W-:Y:S07]  /*4590*/  HMMA.16816.F32.BF16 R24, R100.reuse, R128, R24 ;  /* 0x000000806418723c */ /* 0x040fee0000041818 */
[----:B------:R-:W-:Y:S01]  /*45a0*/  SEL R128, R108, 0xffffffc0, !P1 ;  /* 0xffffffc06c807807 */ /* 0x000fe20004800000 */
[-C--:B------:R-:W-:Y:S08]  /*45b0*/  HMMA.16816.F32.BF16 R28, R100, R130.reuse, R28 ;  /* 0x00000082641c723c */ /* 0x080ff0000004181c */
[----:B------:R-:W-:Y:S08]  /*45c0*/  HMMA.16816.F32.BF16 R32, R120, R130, R32 ;  /* 0x000000827820723c */ /* 0x000ff00000041820 */
[-C--:B------:R-:W-:Y:S08]  /*45d0*/  HMMA.16816.F32.BF16 R4, R132, R136.reuse, R4 ;  /* 0x000000888404723c */ /* 0x080ff00000041804 */
[C---:B---3--:R-:W-:Y:S08]  /*45e0*/  HMMA.16816.F32.BF16 R8, R104.reuse, R136, R8 ;  /* 0x000000886808723c */ /* 0x048ff00000041808 */
[-C--:B------:R-:W-:Y:S08]  /*45f0*/  HMMA.16816.F32.BF16 R12, R104, R138.reuse, R12 ;  /* 0x0000008a680c723c */ /* 0x080ff0000004180c */
[----:B------:R-:W-:Y:S01]  /*4600*/  FMUL.FTZ R4, R4, c[0x0][0x2ec] ;  /* 0x0000bb0004047a20 */ /* 0x000fe20000410000 */
[C---:B------:R-:W-:Y:S03]  /*4610*/  HMMA.16816.F32.BF16 R16, R132.reuse, R138, R16 ;  /* 0x0000008a8410723c */ /* 0x040fe60000041810 */
[----:B------:R-:W1:Y:S01]  /*4620*/  MUFU.TANH R109, R4 ;  /* 0x00000004006d7308 */ /* 0x000e620000002400 */
[----:B------:R-:W-:Y:S02]  /*4630*/  FMUL.FTZ R5, R5, c[0x0][0x2ec] ;  /* 0x0000bb0005057a20 */ /* 0x000fe40000410000 */
[----:B------:R-:W-:Y:S02]  /*4640*/  FMUL.FTZ R6, R6, c[0x0][0x2ec] ;  /* 0x0000bb0006067a20 */ /* 0x000fe40000410000 */
[----:B------:R-:W-:Y:S04]  /*4650*/  FMUL.FTZ R7, R7, c[0x0][0x2ec] ;  /* 0x0000bb0007077a20 */ /* 0x000fe80000410000 */
[----:B------:R-:W-:Y:S01]  /*4660*/  FMUL.FTZ R11, R11, c[0x0][0x2ec] ;  /* 0x0000bb000b0b7a20 */ /* 0x000fe20000410000 */
[----:B------:R-:W2:Y:S01]  /*4670*/  MUFU.TANH R112, R5 ;  /* 0x0000000500707308 */ /* 0x000ea20000002400 */
[----:B------:R-:W-:Y:S02]  /*4680*/  FMUL.FTZ R10, R10, c[0x0][0x2ec] ;  /* 0x0000bb000a0a7a20 */ /* 0x000fe40000410000 */
[----:B------:R-:W-:Y:S02]  /*4690*/  FMUL.FTZ R14, R14, c[0x0][0x2ec] ;  /* 0x0000bb000e0e7a20 */ /* 0x000fe40000410000 */
[----:B------:R-:W-:Y:S02]  /*46a0*/  FMUL.FTZ R13, R13, c[0x0][0x2ec] ;  /* 0x0000bb000d0d7a20 */ /* 0x000fe40000410000 */
[----:B------:R-:W-:Y:S02]  /*46b0*/  FMUL.FTZ R8, R8, c[0x0][0x2ec] ;  /* 0x0000bb0008087a20 */ /* 0x000fe40000410000 */
[----:B------:R-:W-:Y:S01]  /*46c0*/  FMUL.FTZ R9, R9, c[0x0][0x2ec] ;  /* 0x0000bb0009097a20 */ /* 0x000fe20000410000 */
[----:B------:R3:W-:Y:S01]  /*46d0*/  MUFU.TANH R218, R14 ;  /* 0x0000000e00da7308 */ /* 0x0007e20000002400 */
[----:B------:R-:W-:Y:S02]  /*46e0*/  FMUL.FTZ R17, R17, c[0x0][0x2ec] ;  /* 0x0000bb0011117a20 */ /* 0x000fe40000410000 */
[----:B------:R-:W-:Y:S01]  /*46f0*/  FMUL.FTZ R18, R18, c[0x0][0x2ec] ;  /* 0x0000bb0012127a20 */ /* 0x000fe20000410000 */
[----:B-1----:R-:W-:Y:S01]  /*4700*/  MOV R2, R109 ;  /* 0x0000006d00027202 */ /* 0x002fe20000000f00 */
[----:B------:R-:W-:Y:S02]  /*4710*/  FMUL.FTZ R19, R19, c[0x0][0x2ec] ;  /* 0x0000bb0013137a20 */ /* 0x000fe40000410000 */
[----:B------:R-:W-:Y:S02]  /*4720*/  FMUL.FTZ R12, R12, c[0x0][0x2ec] ;  /* 0x0000bb000c0c7a20 */ /* 0x000fe40000410000 */
[----:B------:R-:W-:Y:S01]  /*4730*/  FMUL.FTZ R15, R15, c[0x0][0x2ec] ;  /* 0x0000bb000f0f7a20 */ /* 0x000fe20000410000 */
[----:B------:R-:W1:Y:S01]  /*4740*/  MUFU.TANH R202, R6 ;  /* 0x0000000600ca7308 */ /* 0x000e620000002400 */
[----:B------:R-:W-:Y:S09]  /*4750*/  FMUL.FTZ R16, R16, c[0x0][0x2ec] ;  /* 0x0000bb0010107a20 */ /* 0x000ff20000410000 */
[----:B------:R4:W-:Y:S01]  /*4760*/  MUFU.TANH R214, R8 ;  /* 0x0000000800d67308 */ /* 0x0009e20000002400 */
[----:B---3--:R-:W-:Y:S04]  /*4770*/  @!P0 IMNMX R14, R185, UR7, PT ;  /* 0x00000007b90e8c17 */ /* 0x008fe8000b800200 */
[-C--:B------:R-:W-:Y:S05]  /*4780*/  @!P0 ISETP.GE.AND P3, PT, R0, R14.reuse, PT ;  /* 0x0000000e0000820c */ /* 0x080fea0003f66270 */
[----:B------:R3:W1:Y:S01]  /*4790*/  MUFU.TANH R201, R7 ;  /* 0x0000000700c97308 */ /* 0x0006620000002400 */
[----:B------:R-:W-:Y:S09]  /*47a0*/  @!P0 FSEL R2, R109, -INF , !P3 ;  /* 0xff8000006d028808 */ /* 0x000ff20005800000 */
[----:B------:R1:W-:Y:S01]  /*47b0*/  MUFU.TANH R219, R11 ;  /* 0x0000000b00db7308 */ /* 0x0003e20000002400 */
[----:B----4-:R-:W-:Y:S05]  /*47c0*/  FMUL.FTZ R8, R238, 1.4426950216293334961 ;  /* 0x3fb8aa3bee087820 */ /* 0x010fea0000410000 */
[----:B------:R-:W-:Y:S04]  /*47d0*/  FSEL R8, R8, RZ, P2 ;  /* 0x000000ff08087208 */ /* 0x000fe80001000000 */
[----:B------:R4:W2:Y:S01]  /*47e0*/  MUFU.TANH R211, R9 ;  /* 0x0000000900d37308 */ /* 0x0008a20000002400 */
[----:B---3--:R-:W3:Y:S09]  /*47f0*/  LDSM.16.M88.4 R4, [R180+0x6800] ;  /* 0x00680000b404783b */ /* 0x008ef20000000200 */
[----:B------:R2:W-:Y:S01]  /*4800*/  MUFU.TANH R206, R13 ;  /* 0x0000000d00ce7308 */ /* 0x0005e20000002400 */
[----:B-1----:R-:W-:Y:S04]  /*4810*/  @!P0 IADD3 R11, R0, 0x1, RZ ;  /* 0x00000001000b8810 */ /* 0x002fe80007ffe0ff */
[----:B------:R-:W-:Y:S05]  /*4820*/  @!P0 ISETP.GE.AND P2, PT, R11, R14, PT ;  /* 0x0000000e0b00820c */ /* 0x000fea0003f46270 */
[----:B------:R1:W-:Y:S01]  /*4830*/  MUFU.TANH R222, R10 ;  /* 0x0000000a00de7308 */ /* 0x0003e20000002400 */
[--C-:B----4-:R-:W-:Y:S01]  /*4840*/  FFMA.FTZ R9, R2, c[0x0][0x23c], -R8.reuse ;  /* 0x00008f0002097a23 */ /* 0x110fe20000010808 */
[----:B--2---:R-:W-:Y:S02]  /*4850*/  MOV R2, R112 ;  /* 0x0000007000027202 */ /* 0x004fe40000000f00 */
[----:B------:R-:W-:Y:S02]  /*4860*/  @!P0 FSEL R2, R112, -INF , !P2 ;  /* 0xff80000070028808 */ /* 0x000fe40005000000 */
[----:B------:R-:W-:Y:S04]  /*4870*/  FSETP.NEU.FTZ.AND P2, PT, R237, -INF , PT ;  /* 0xff800000ed00780b */ /* 0x000fe80003f5d000 */
[----:B------:R-:W2:Y:S01]  /*4880*/  MUFU.TANH R209, R12 ;  /* 0x0000000c00d17308 */ /* 0x000ea20000002400 */
[----:B------:R-:W-:Y:S04]  /*4890*/  @!P0 IADD3 R13, R185, 0x8, RZ ;  /* 0x00000008b90d8810 */ /* 0x000fe80007ffe0ff */
[----:B------:R-:W-:Y:S05]  /*48a0*/  @!P0 IMNMX R13, R13, UR7, PT ;  /* 0x000000070d0d8c17 */ /* 0x000fea000b800200 */
[----:B------:R4:W-:Y:S01]  /*48b0*/  MUFU.EX2 R198, R9 ;  /* 0x0000000900c67308 */ /* 0x0009e20000000800 */
[-C--:B------:R-:W-:Y:S01]  /*48c0*/  @!P0 ISETP.GE.AND P3, PT, R0, R13.reuse, PT ;  /* 0x0000000d0000820c */ /* 0x080fe20003f66270 */
[-C--:B---3--:R-:W-:Y:S01]  /*48d0*/  HMMA.16816.F32.BF16 R20, R132, R4.reuse, R20 ;  /* 0x000000048414723c */ /* 0x088fe20000041814 */
[C---:B-1----:R-:W-:Y:S04]  /*48e0*/  @!P0 IADD3 R10, R185.reuse, 0x20, RZ ;  /* 0x00000020b90a8810 */ /* 0x042fe80007ffe0ff */
[----:B------:R-:W-:Y:S03]  /*48f0*/  @!P0 IMNMX R10, R10, UR7, PT ;  /* 0x000000070a0a8c17 */ /* 0x000fe6000b800200 */
[----:B------:R1:W3:Y:S01]  /*4900*/  MUFU.TANH R216, R15 ;  /* 0x0000000f00d87308 */ /* 0x0002e20000002400 */
[C---:B------:R-:W-:Y:S07]  /*4910*/  HMMA.16816.F32.BF16 R24, R104.reuse, R4, R24 ;  /* 0x000000046818723c */ /* 0x040fee0000041818 */
[----:B------:R-:W-:Y:S02]  /*4920*/  FFMA.FTZ R4, R2, c[0x0][0x23c], -R8 ;  /* 0x00008f0002047a23 */ /* 0x000fe40000010808 */
[----:B------:R-:W2:Y:S01]  /*4930*/  MUFU.TANH R125, R16 ;  /* 0x00000010007d7308 */ /* 0x000ea20000002400 */
[-C--:B------:R-:W-:Y:S02]  /*4940*/  HMMA.16816.F32.BF16 R28, R104, R6.reuse, R28 ;  /* 0x00000006681c723c */ /* 0x080fe4000004181c */
[----:B----4-:R-:W-:Y:S01]  /*4950*/  @!P0 IADD3 R9, R185, 0x28, RZ ;  /* 0x00000028b9098810 */ /* 0x010fe20007ffe0ff */
[----:B------:R-:W-:Y:S01]  /*4960*/  FMUL.FTZ R5, R237, 1.4426950216293334961 ;  /* 0x3fb8aa3bed057820 */ /* 0x000fe20000410000 */
[----:B------:R-:W-:Y:S02]  /*4970*/  MOV R2, R202 ;  /* 0x000000ca00027202 */ /* 0x000fe40000000f00 */
[----:B------:R-:W-:Y:S02]  /*4980*/  @!P0 FSEL R2, R202, -INF , !P3 ;  /* 0xff800000ca028808 */ /* 0x000fe40005800000 */
[----:B------:R-:W-:Y:S01]  /*4990*/  HMMA.16816.F32.BF16 R32, R132, R6, R32 ;  /* 0x000000068420723c */ /* 0x000fe20000041820 */
[----:B------:R4:W-:Y:S01]  /*49a0*/  MUFU.EX2 R113, R4 ;  /* 0x0000000400717308 */ /* 0x0009e20000000800 */
[----:B------:R-:W-:Y:S02]  /*49b0*/  @!P0 ISETP.GE.AND P3, PT, R0, R10, PT ;  /* 0x0000000a0000820c */ /* 0x000fe40003f66270 */
[----:B------:R-:W-:Y:S01]  /*49c0*/  FSEL R5, R5, RZ, P2 ;  /* 0x000000ff05057208 */ /* 0x000fe20001000000 */
[----:B-1----:R-:W-:Y:S01]  /*49d0*/  FMUL.FTZ R15, R236, 1.4426950216293334961 ;  /* 0x3fb8aa3bec0f7820 */ /* 0x002fe20000410000 */
[----:B------:R-:W-:Y:S01]  /*49e0*/  @!P0 ISETP.GE.AND P2, PT, R11, R13, PT ;  /* 0x0000000d0b00820c */ /* 0x000fe20003f46270 */
[----:B------:R-:W-:Y:S01]  /*49f0*/  FMUL.FTZ R20, R20, c[0x0][0x2ec] ;  /* 0x0000bb0014147a20 */ /* 0x000fe20000410000 */
[----:B------:R-:W-:Y:S01]  /*4a00*/  @!P0 IMNMX R9, R9, UR7, PT ;  /* 0x0000000709098c17 */ /* 0x000fe2000b800200 */
[----:B------:R-:W-:Y:S02]  /*4a10*/  FMUL.FTZ R21, R21, c[0x0][0x2ec] ;  /* 0x0000bb0015157a20 */ /* 0x000fe40000410000 */
[----:B------:R-:W1:Y:S01]  /*4a20*/  MUFU.TANH R123, R17 ;  /* 0x00000011007b7308 */ /* 0x000e620000002400 */
[----:B------:R-:W-:Y:S01]  /*4a30*/  MOV R6, R218 ;  /* 0x000000da00067202 */ /* 0x000fe20000000f00 */
[----:B------:R-:W-:Y:S02]  /*4a40*/  FMUL.FTZ R22, R22, c[0x0][0x2ec] ;  /* 0x0000bb0016167a20 */ /* 0x000fe40000410000 */
[----:B------:R-:W-:Y:S02]  /*4a50*/  FMUL.FTZ R23, R23, c[0x0][0x2ec] ;  /* 0x0000bb0017177a20 */ /* 0x000fe40000410000 */
[----:B------:R-:W-:Y:S02]  /*4a60*/  FMUL.FTZ R28, R28, c[0x0][0x2ec] ;  /* 0x0000bb001c1c7a20 */ /* 0x000fe40000410000 */
[----:B------:R-:W-:Y:S02]  /*4a70*/  FMUL.FTZ R29, R29, c[0x0][0x2ec] ;  /* 0x0000bb001d1d7a20 */ /* 0x000fe40000410000 */
[----:B------:R-:W-:Y:S01]  /*4a80*/  MUFU.TANH R136, R28 ;  /* 0x0000001c00887308 */ /* 0x000fe20000002400 */
[----:B------:R-:W-:Y:S02]  /*4a90*/  FMUL.FTZ R30, R30, c[0x0][0x2ec] ;  /* 0x0000bb001e1e7a20 */ /* 0x000fe40000410000 */
[----:B------:R-:W-:Y:S02]  /*4aa0*/  FMUL.FTZ R32, R32, c[0x0][0x2ec] ;  /* 0x0000bb0020207a20 */ /* 0x000fe40000410000 */
[--C-:B----4-:R-:W-:Y:S01]  /*4ab0*/  FFMA.FTZ R4, R2, c[0x0][0x23c], -R5.reuse ;  /* 0x00008f0002047a23 */ /* 0x110fe20000010805 */
[----:B------:R-:W-:Y:S01]  /*4ac0*/  MOV R2, R201 ;  /* 0x000000c900027202 */ /* 0x000fe20000000f00 */
[----:B------:R-:W-:Y:S01]  /*4ad0*/  FMUL.FTZ R33, R33, c[0x0][0x2ec] ;  /* 0x0000bb0021217a20 */ /* 0x000fe20000410000 */
[----:B------:R-:W-:Y:S01]  /*4ae0*/  @!P0 FSEL R2, R201, -INF , !P2 ;  /* 0xff800000c9028808 */ /* 0x000fe20005000000 */
[----:B------:R-:W-:Y:S01]  /*4af0*/  FMUL.FTZ R34, R34, c[0x0][0x2ec] ;  /* 0x0000bb0022227a20 */ /* 0x000fe20000410000 */
[----:B------:R-:W4:Y:S01]  /*4b00*/  MUFU.TANH R138, R18 ;  /* 0x00000012008a7308 */ /* 0x000f220000002400 */
[----:B------:R-:W-:Y:S01]  /*4b10*/  FMUL.FTZ R35, R35, c[0x0][0x2ec] ;  /* 0x0000bb0023237a20 */ /* 0x000fe20000410000 */
[----:B------:R-:W-:Y:S01]  /*4b20*/  FSETP.NEU.FTZ.AND P2, PT, R235, -INF , PT ;  /* 0xff800000eb00780b */ /* 0x000fe20003f5d000 */
[----:B------:R-:W-:Y:S02]  /*4b30*/  FMUL.FTZ R31, R31, c[0x0][0x2ec] ;  /* 0x0000bb001f1f7a20 */ /* 0x000fe40000410000 */
[--C-:B------:R-:W-:Y:S02]  /*4b40*/  FFMA.FTZ R2, R2, c[0x0][0x23c], -R5.reuse ;  /* 0x00008f0002027a23 */ /* 0x100fe40000010805 */
[----:B------:R-:W-:Y:S02]  /*4b50*/  FMUL.FTZ R24, R24, c[0x0][0x2ec] ;  /* 0x0000bb0018187a20 */ /* 0x000fe40000410000 */
[----:B------:R-:W-:Y:S01]  /*4b60*/  FMUL.FTZ R25, R25, c[0x0][0x2ec] ;  /* 0x0000bb0019197a20 */ /* 0x000fe20000410000 */
[----:B------:R1:W-:Y:S01]  /*4b70*/  MUFU.EX2 R226, R4 ;  /* 0x0000000400e27308 */ /* 0x0003e20000000800 */
[----:B------:R-:W-:Y:S02]  /*4b80*/  FMUL.FTZ R26, R26, c[0x0][0x2ec] ;  /* 0x0000bb001a1a7a20 */ /* 0x000fe40000410000 */
[----:B------:R-:W-:Y:S07]  /*4b90*/  FMUL.FTZ R27, R27, c[0x0][0x2ec] ;  /* 0x0000bb001b1b7a20 */ /* 0x000fee0000410000 */
[----:B------:R-:W2:Y:S10]  /*4ba0*/  MUFU.TANH R137, R19 ;  /* 0x0000001300897308 */ /* 0x000eb40000002400 */
[----:B------:R2:W-:Y:S01]  /*4bb0*/  MUFU.EX2 R224, R2 ;  /* 0x0000000200e07308 */ /* 0x0005e20000000800 */
[----:B-1----:R-:W-:Y:S05]  /*4bc0*/  FMUL.FTZ R4, R235, 1.4426950216293334961 ;  /* 0x3fb8aa3beb047820 */ /* 0x002fea0000410000 */
[----:B------:R-:W-:Y:S04]  /*4bd0*/  FSEL R4, R4, RZ, P2 ;  /* 0x000000ff04047208 */ /* 0x000fe80001000000 */
[----:B------:R-:W1:Y:S01]  /*4be0*/  MUFU.TANH R127, R20 ;  /* 0x00000014007f7308 */ /* 0x000e620000002400 */
[----:B------:R-:W-:Y:S09]  /*4bf0*/  @!P0 ISETP.GE.AND P2, PT, R11, R10, PT ;  /* 0x0000000a0b00820c */ /* 0x000ff20003f46270 */
[----:B------:R-:W-:Y:S01]  /*4c00*/  MUFU.TANH R131, R29 ;  /* 0x0000001d00837308 */ /* 0x000fe20000002400 */
[----:B--2---:R-:W-:Y:S02]  /*4c10*/  MOV R2, R214 ;  /* 0x000000d600027202 */ /* 0x004fe40000000f00 */
[----:B------:R-:W-:Y:S02]  /*4c20*/  @!P0 FSEL R2, R214, -INF , !P3 ;  /* 0xff800000d6028808 */ /* 0x000fe40005800000 */
[----:B------:R-:W-:Y:S05]  /*4c30*/  @!P0 ISETP.GE.AND P3, PT, R0, R9, PT ;  /* 0x000000090000820c */ /* 0x000fea0003f66270 */
[----:B------:R-:W2:Y:S01]  /*4c40*/  MUFU.TANH R126, R21 ;  /* 0x00000015007e7308 */ /* 0x000ea20000002400 */
[--C-:B------:R-:W-:Y:S01]  /*4c50*/  FFMA.FTZ R12, R2, c[0x0][0x23c], -R4.reuse ;  /* 0x00008f00020c7a23 */ /* 0x100fe20000010804 */
[----:B------:R-:W-:Y:S02]  /*4c60*/  MOV R2, R211 ;  /* 0x000000d300027202 */ /* 0x000fe40000000f00 */
[----:B------:R-:W-:Y:S02]  /*4c70*/  @!P0 FSEL R2, R211, -INF , !P2 ;  /* 0xff800000d3028808 */ /* 0x000fe40005000000 */
[----:B------:R-:W-:Y:S03]  /*4c80*/  FSETP.NEU.FTZ.AND P2, PT, R236, -INF , PT ;  /* 0xff800000ec00780b */ /* 0x000fe60003f5d000 */
[----:B------:R-:W-:Y:S01]  /*4c90*/  FFMA.FTZ R16, R2, c[0x0][0x23c], -R4 ;  /* 0x00008f0002107a23 */ /* 0x000fe20000010804 */
[----:B------:R1:W-:Y:S01]  /*4ca0*/  MUFU.EX2 R230, R12 ;  /* 0x0000000c00e67308 */ /* 0x0003e20000000800 */
[----:B------:R-:W-:Y:S02]  /*4cb0*/  FSEL R2, R15, RZ, P2 ;  /* 0x000000ff0f027208 */ /* 0x000fe40001000000 */
[----:B------:R-:W-:Y:S02]  /*4cc0*/  @!P0 ISETP.GE.AND P2, PT, R11, R9, PT ;  /* 0x000000090b00820c */ /* 0x000fe40003f46270 */
[----:B------:R-:W-:Y:S02]  /*4cd0*/  MOV R11, R219 ;  /* 0x000000db000b7202 */ /* 0x000fe40000000f00 */
[----:B------:R-:W-:Y:S02]  /*4ce0*/  @!P0 FSEL R11, R219, -INF , !P2 ;  /* 0xff800000db0b8808 */ /* 0x000fe40005000000 */
[----:B------:R-:W-:Y:S01]  /*4cf0*/  MOV R15, R209 ;  /* 0x000000d1000f7202 */ /* 0x000fe20000000f00 */
[----:B------:R-:W2:Y:S02]  /*4d00*/  MUFU.TANH R197, R22 ;  /* 0x0000001600c57308 */ /* 0x000ea40000002400 */
[--C-:B------:R-:W-:Y:S08]  /*4d10*/  FFMA.FTZ R11, R11, c[0x0][0x23c], -R2.reuse ;  /* 0x00008f000b0b7a23 */ /* 0x100ff00000010802 */
[----:B------:R-:W-:Y:S01]  /*4d20*/  MUFU.EX2 R229, R16 ;  /* 0x0000001000e57308 */ /* 0x000fe20000000800 */
[----:B-1----:R-:W-:Y:S02]  /*4d30*/  MOV R12, R222 ;  /* 0x000000de000c7202 */ /* 0x002fe40000000f00 */
[----:B------:R-:W-:Y:S07]  /*4d40*/  @!P0 FSEL R12, R222, -INF , !P3 ;  /* 0xff800000de0c8808 */ /* 0x000fee0005800000 */
[----:B------:R1:W-:Y:S01]  /*4d50*/  MUFU.EX2 R233, R11 ;  /* 0x0000000b00e97308 */ /* 0x0003e20000000800 */
[----:B------:R-:W-:Y:S09]  /*4d60*/  FFMA.FTZ R12, R12, c[0x0][0x23c], -R2 ;  /* 0x00008f000c0c7a23 */ /* 0x000ff20000010802 */
[----:B------:R2:W-:Y:S10]  /*4d70*/  MUFU.EX2 R234, R12 ;  /* 0x0000000c00ea7308 */ /* 0x0005f40000000800 */
[----:B------:R-:W3:Y:S01]  /*4d80*/  MUFU.TANH R139, R23 ;  /* 0x00000017008b7308 */ /* 0x000ee20000002400 */
[C---:B-1----:R-:W-:Y:S09]  /*4d90*/  @!P0 IADD3 R11, R0.reuse, 0x9, RZ ;  /* 0x00000009000b8810 */ /* 0x042ff20007ffe0ff */
[----:B------:R-:W1:Y:S01]  /*4da0*/  MUFU.TANH R200, R24 ;  /* 0x0000001800c87308 */ /* 0x000e620000002400 */
[----:B--2---:R-:W-:Y:S04]  /*4db0*/  @!P0 IADD3 R12, R0, 0x8, RZ ;  /* 0x00000008000c8810 */ /* 0x004fe80007ffe0ff */
[-C--:B------:R-:W-:Y:S05]  /*4dc0*/  @!P0 ISETP.GE.AND P2, PT, R12, R10.reuse, PT ;  /* 0x0000000a0c00820c */ /* 0x080fea0003f46270 */
[----:B------:R-:W2:Y:S01]  /*4dd0*/  MUFU.TANH R199, R25 ;  /* 0x0000001900c77308 */ /* 0x000ea20000002400 */
[----:B------:R-:W-:Y:S02]  /*4de0*/  @!P0 FSEL R15, R209, -INF , !P2 ;  /* 0xff800000d10f8808 */ /* 0x000fe40005000000 */
[----:B------:R-:W-:Y:S03]  /*4df0*/  @!P0 ISETP.GE.AND P2, PT, R11, R10, PT ;  /* 0x0000000a0b00820c */ /* 0x000fe60003f46270 */
[--C-:B------:R-:W-:Y:S01]  /*4e00*/  FFMA.FTZ R16, R15, c[0x0][0x23c], -R4.reuse ;  /* 0x00008f000f107a23 */ /* 0x100fe20000010804 */
[----:B------:R-:W-:Y:S02]  /*4e10*/  MOV R15, R206 ;  /* 0x000000ce000f7202 */ /* 0x000fe40000000f00 */
[----:B------:R-:W-:Y:S01]  /*4e20*/  @!P0 FSEL R15, R206, -INF , !P2 ;  /* 0xff800000ce0f8808 */ /* 0x000fe20005000000 */
[----:B------:R-:W-:Y:S01]  /*4e30*/  MUFU.TANH R204, R30 ;  /* 0x0000001e00cc7308 */ /* 0x000fe20000002400 */
[-C--:B------:R-:W-:Y:S03]  /*4e40*/  @!P0 ISETP.GE.AND P2, PT, R12, R9.reuse, PT ;  /* 0x000000090c00820c */ /* 0x080fe60003f46270 */
[----:B------:R-:W-:Y:S01]  /*4e50*/  FFMA.FTZ R7, R15, c[0x0][0x23c], -R4 ;  /* 0x00008f000f077a23 */ /* 0x000fe20000010804 */
[----:B------:R-:W-:Y:S02]  /*4e60*/  @!P0 FSEL R6, R218, -INF , !P2 ;  /* 0xff800000da068808 */ /* 0x000fe40005000000 */
[----:B------:R-:W-:Y:S03]  /*4e70*/  @!P0 ISETP.GE.AND P2, PT, R11, R9, PT ;  /* 0x000000090b00820c */ /* 0x000fe60003f46270 */
[----:B------:R1:W-:Y:S10]  /*4e80*/  MUFU.EX2 R217, R7 ;  /* 0x0000000700d97308 */ /* 0x0003f40000000800 */
[----:B------:R-:W-:Y:S10]  /*4e90*/  MUFU.TANH R115, R32 ;  /* 0x0000002000737308 */ /* 0x000ff40000002400 */
[----:B------:R-:W-:Y:S01]  /*4ea0*/  MUFU.TANH R114, R33 ;  /* 0x0000002100727308 */ /* 0x000fe20000002400 */
[--C-:B-1----:R-:W-:Y:S01]  /*4eb0*/  FFMA.FTZ R7, R6, c[0x0][0x23c], -R2.reuse ;  /* 0x00008f0006077a23 */ /* 0x102fe20000010802 */
[----:B---3--:R-:W-:Y:S02]  /*4ec0*/  MOV R6, R216 ;  /* 0x000000d800067202 */ /* 0x008fe40000000f00 */
[----:B------:R-:W-:Y:S02]  /*4ed0*/  @!P0 FSEL R6, R216, -INF , !P2 ;  /* 0xff800000d8068808 */ /* 0x000fe40005000000 */
[-C--:B------:R-:W-:Y:S04]  /*4ee0*/  @!P0 ISETP.GE.AND P2, PT, R12, R14.reuse, PT ;  /* 0x0000000e0c00820c */ /* 0x080fe80003f46270 */
[----:B------:R-:W-:Y:S01]  /*4ef0*/  MUFU.TANH R117, R34 ;  /* 0x0000002200757308 */ /* 0x000fe20000002400 */
[----:B------:R-:W-:Y:S09]  /*4f00*/  FFMA.FTZ R6, R6, c[0x0][0x23c], -R2 ;  /* 0x00008f0006067a23 */ /* 0x000ff20000010802 */
[----:B------:R1:W-:Y:S10]  /*4f10*/  MUFU.EX2 R231, R6 ;  /* 0x0000000600e77308 */ /* 0x0003f40000000800 */
[----:B------:R3:W-:Y:S10]  /*4f20*/  MUFU.EX2 R232, R7 ;  /* 0x0000000700e87308 */ /* 0x0007f40000000800 */
[----:B------:R-:W2:Y:S01]  /*4f30*/  MUFU.TANH R210, R26 ;  /* 0x0000001a00d27308 */ /* 0x000ea20000002400 */
[----:B-1----:R-:W-:Y:S02]  /*4f40*/  MOV R6, R125 ;  /* 0x0000007d00067202 */ /* 0x002fe40000000f00 */
[----:B------:R-:W-:Y:S02]  /*4f50*/  @!P0 FSEL R6, R125, -INF , !P2 ;  /* 0xff8000007d068808 */ /* 0x000fe40005000000 */
[----:B------:R-:W-:Y:S05]  /*4f60*/  @!P0 ISETP.GE.AND P2, PT, R11, R14, PT ;  /* 0x0000000e0b00820c */ /* 0x000fea0003f46270 */
[----:B------:R-:W-:Y:S01]  /*4f70*/  MUFU.TANH R116, R35 ;  /* 0x0000002300747308 */ /* 0x000fe20000002400 */
[--C-:B---3--:R-:W-:Y:S01]  /*4f80*/  FFMA.FTZ R7, R6, c[0x0][0x23c], -R8.reuse ;  /* 0x00008f0006077a23 */ /* 0x108fe20000010808 */
[----:B------:R-:W-:Y:S02]  /*4f90*/  MOV R6, R123 ;  /* 0x0000007b00067202 */ /* 0x000fe40000000f00 */
[----:B------:R-:W-:Y:S02]  /*4fa0*/  @!P0 FSEL R6, R123, -INF , !P2 ;  /* 0xff8000007b068808 */ /* 0x000fe40005000000 */
[-C--:B------:R-:W-:Y:S04]  /*4fb0*/  @!P0 ISETP.GE.AND P2, PT, R12, R13.reuse, PT ;  /* 0x0000000d0c00820c */ /* 0x080fe80003f46270 */
[----:B------:R1:W-:Y:S10]  /*4fc0*/  MUFU.EX2 R124, R7 ;  /* 0x00000007007c7308 */ /* 0x0003f40000000800 */
[----:B------:R-:W-:Y:S10]  /*4fd0*/  MUFU.TANH R185, R31 ;  /* 0x0000001f00b97308 */ /* 0x000ff40000002400 */
[----:B------:R-:W-:Y:S01]  /*4fe0*/  MUFU.EX2 R225, R16 ;  /* 0x0000001000e17308 */ /* 0x000fe20000000800 */
[--C-:B-1----:R-:W-:Y:S01]  /*4ff0*/  FFMA.FTZ R7, R6, c[0x0][0x23c], -R8.reuse ;  /* 0x00008f0006077a23 */ /* 0x102fe20000010808 */
[----:B----4-:R-:W-:Y:S02]  /*5000*/  MOV R6, R138 ;  /* 0x0000008a00067202 */ /* 0x010fe40000000f00 */
[----:B------:R-:W-:Y:S02]  /*5010*/  @!P0 FSEL R6, R138, -INF , !P2 ;  /* 0xff8000008a068808 */ /* 0x000fe40005000000 */
[----:B------:R-:W-:Y:S04]  /*5020*/  @!P0 ISETP.GE.AND P2, PT, R11, R13, PT ;  /* 0x0000000d0b00820c */ /* 0x000fe80003f46270 */
[----:B------:R1:W-:Y:S01]  /*5030*/  MUFU.EX2 R122, R7 ;  /* 0x00000007007a7308 */ /* 0x0003e20000000800 */
[--C-:B------:R-:W-:Y:S01]  /*5040*/  FFMA.FTZ R11, R6, c[0x0][0x23c], -R5.reuse ;  /* 0x00008f00060b7a23 */ /* 0x100fe20000010805 */
[----:B------:R-:W-:Y:S02]  /*5050*/  MOV R6, R137 ;  /* 0x0000008900067202 */ /* 0x000fe40000000f00 */
[----:B------:R-:W-:Y:S05]  /*5060*/  @!P0 FSEL R6, R137, -INF , !P2 ;  /* 0xff80000089068808 */ /* 0x000fea0005000000 */
[--C-:B------:R-:W-:Y:S01]  /*5070*/  FFMA.FTZ R12, R6, c[0x0][0x23c], -R5.reuse ;  /* 0x00008f00060c7a23 */ /* 0x100fe20000010805 */
[----:B------:R3:W-:Y:S01]  /*5080*/  MUFU.EX2 R135, R11 ;  /* 0x0000000b00877308 */ /* 0x0007e20000000800 */
[C---:B------:R-:W-:Y:S09]  /*5090*/  @!P0 IADD3 R6, R0.reuse, 0x11, RZ ;  /* 0x0000001100068810 */ /* 0x040ff20007ffe0ff */
[----:B------:R4:W-:Y:S01]  /*50a0*/  MUFU.EX2 R134, R12 ;  /* 0x0000000c00867308 */ /* 0x0009e20000000800 */
[----:B-1----:R-:W-:Y:S04]  /*50b0*/  @!P0 IADD3 R7, R0, 0x10, RZ ;  /* 0x0000001000078810 */ /* 0x002fe80007ffe0ff */
[-C--:B------:R-:W-:Y:S05]  /*50c0*/  @!P0 ISETP.GE.AND P2, PT, R7, R14.reuse, PT ;  /* 0x0000000e0700820c */ /* 0x080fea0003f46270 */
[----:B------:R-:W1:Y:S01]  /*50d0*/  MUFU.TANH R208, R27 ;  /* 0x0000001b00d07308 */ /* 0x000e620000002400 */
[----:B---3--:R-:W-:Y:S02]  /*50e0*/  MOV R11, R127 ;  /* 0x0000007f000b7202 */ /* 0x008fe40000000f00 */
[----:B------:R-:W-:Y:S02]  /*50f0*/  @!P0 FSEL R11, R127, -INF , !P2 ;  /* 0xff8000007f0b8808 */ /* 0x000fe40005000000 */
[----:B------:R-:W-:Y:S03]  /*5100*/  @!P0 ISETP.GE.AND P2, PT, R6, R14, PT ;  /* 0x0000000e0600820c */ /* 0x000fe60003f46270 */
[--C-:B----4-:R-:W-:Y:S01]  /*5110*/  FFMA.FTZ R12, R11, c[0x0][0x23c], -R8.reuse ;  /* 0x00008f000b0c7a23 */ /* 0x110fe20000010808 */
[----:B------:R-:W-:Y:S02]  /*5120*/  MOV R11, R126 ;  /* 0x0000007e000b7202 */ /* 0x000fe40000000f00 */
[----:B------:R-:W-:Y:S01]  /*5130*/  @!P0 FSEL R11, R126, -INF , !P2 ;  /* 0xff8000007e0b8808 */ /* 0x000fe20005000000 */
[----:B------:R3:W-:Y:S01]  /*5140*/  MUFU.EX2 R121, R12 ;  /* 0x0000000c00797308 */ /* 0x0007e20000000800 */
[----:B------:R-:W-:Y:S03]  /*5150*/  @!P0 ISETP.GE.AND P2, PT, R7, R13, PT ;  /* 0x0000000d0700820c */ /* 0x000fe60003f46270 */
[----:B---3--:R-:W-:Y:S01]  /*5160*/  FFMA.FTZ R12, R11, c[0x0][0x23c], -R8 ;  /* 0x00008f000b0c7a23 */ /* 0x008fe20000010808 */
[----:B------:R-:W-:Y:S02]  /*5170*/  MOV R11, R197 ;  /* 0x000000c5000b7202 */ /* 0x000fe40000000f00 */
[----:B------:R-:W-:Y:S03]  /*5180*/  @!P0 FSEL R11, R197, -INF , !P2 ;  /* 0xff800000c50b8808 */ /* 0x000fe60005000000 */
[----:B------:R3:W-:Y:S01]  /*5190*/  MUFU.EX2 R120, R12 ;  /* 0x0000000c00787308 */ /* 0x0007e20000000800 */
[----:B------:R-:W-:Y:S01]  /*51a0*/  @!P0 ISETP.GE.AND P2, PT, R6, R13, PT ;  /* 0x0000000d0600820c */ /* 0x000fe20003f46270 */
[--C-:B---3--:R-:W-:Y:S01]  /*51b0*/  FFMA.FTZ R12, R11, c[0x0][0x23c], -R5.reuse ;  /* 0x00008f000b0c7a23 */ /* 0x108fe20000010805 */
[----:B------:R-:W-:Y:S02]  /*51c0*/  MOV R11, R139 ;  /* 0x0000008b000b7202 */ /* 0x000fe40000000f00 */
[----:B------:R-:W-:Y:S05]  /*51d0*/  @!P0 FSEL R11, R139, -INF , !P2 ;  /* 0xff8000008b0b8808 */ /* 0x000fea0005000000 */
        /* <DEDUP_REMOVED lines=8> */
[----:B--2---:R-:W-:Y:S02]  /*5260*/  MOV R11, R199 ;  /* 0x000000c7000b7202 */ /* 0x004fe40000000f00 */
[----:B------:R-:W-:Y:S05]  /*5270*/  @!P0 FSEL R11, R199, -INF , !P2 ;  /* 0xff800000c70b8808 */ /* 0x000fea0005000000 */
[----:B------:R-:W-:Y:S01]  /*5280*/  MUFU.EX2 R213, R12 ;  /* 0x0000000c00d57308 */ /* 0x000fe20000000800 */
[-C--:B------:R-:W-:Y:S02]  /*5290*/  @!P0 ISETP.GE.AND P2, PT, R7, R9.reuse, PT ;  /* 0x000000090700820c */ /* 0x080fe40003f46270 */
[----:B------:R-:W-:Y:S01]  /*52a0*/  MOV R7, R210 ;  /* 0x000000d200077202 */ /* 0x000fe20000000f00 */
[----:B------:R-:W-:Y:S01]  /*52b0*/  FFMA.FTZ R11, R11, c[0x0][0x23c], -R4 ;  /* 0x00008f000b0b7a23 */ /* 0x000fe20000010804 */
[----:B------:R-:W-:Y:S02]  /*52c0*/  @!P0 FSEL R7, R210, -INF , !P2 ;  /* 0xff800000d2078808 */ /* 0x000fe40005000000 */
[----:B------:R-:W-:Y:S02]  /*52d0*/  @!P0 ISETP.GE.AND P2, PT, R6, R9, PT ;  /* 0x000000090600820c */ /* 0x000fe40003f46270 */
[C---:B------:R-:W-:Y:S01]  /*52e0*/  @!P0 IADD3 R6, R0.reuse, 0x18, RZ ;  /* 0x0000001800068810 */ /* 0x040fe20007ffe0ff */
[----:B------:R2:W-:Y:S01]  /*52f0*/  MUFU.EX2 R212, R11 ;  /* 0x0000000b00d47308 */ /* 0x0005e20000000800 */
[----:B------:R-:W-:Y:S02]  /*5300*/  @!P0 IADD3 R0, R0, 0x19, RZ ;  /* 0x0000001900008810 */ /* 0x000fe40007ffe0ff */
[----:B------:R-:W-:Y:S01]  /*5310*/  @!P0 ISETP.GE.AND P3, PT, R6, R10, PT ;  /* 0x0000000a0600820c */ /* 0x000fe20003f66270 */
[--C-:B--2---:R-:W-:Y:S01]  /*5320*/  FFMA.FTZ R11, R7, c[0x0][0x23c], -R2.reuse ;  /* 0x00008f00070b7a23 */ /* 0x104fe20000010802 */
[----:B-1----:R-:W-:Y:S02]  /*5330*/  MOV R7, R208 ;  /* 0x000000d000077202 */ /* 0x002fe40000000f00 */
[----:B------:R-:W-:Y:S03]  /*5340*/  @!P0 FSEL R7, R208, -INF , !P2 ;  /* 0xff800000d0078808 */ /* 0x000fe60005000000 */
[----:B------:R1:W-:Y:S01]  /*5350*/  MUFU.EX2 R228, R11 ;  /* 0x0000000b00e47308 */ /* 0x0003e20000000800 */
[----:B------:R-:W-:Y:S01]  /*5360*/  @!P0 ISETP.GE.AND P2, PT, R0, R10, PT ;  /* 0x0000000a0000820c */ /* 0x000fe20003f46270 */
[----:B------:R-:W-:Y:S01]  /*5370*/  FFMA.FTZ R12, R7, c[0x0][0x23c], -R2 ;  /* 0x00008f00070c7a23 */ /* 0x000fe20000010802 */
[----:B------:R-:W-:Y:S02]  /*5380*/  MOV R7, R131 ;  /* 0x0000008300077202 */ /* 0x000fe40000000f00 */
[----:B------:R-:W-:Y:S02]  /*5390*/  @!P0 FSEL R7, R131, -INF , !P2 ;  /* 0xff80000083078808 */ /* 0x000fe40005000000 */
[----:B------:R-:W-:Y:S03]  /*53a0*/  @!P0 ISETP.GE.AND P2, PT, R6, R9, PT ;  /* 0x000000090600820c */ /* 0x000fe60003f46270 */
[----:B------:R-:W-:Y:S01]  /*53b0*/  MUFU.EX2 R227, R12 ;  /* 0x0000000c00e37308 */ /* 0x000fe20000000800 */
[----:B-1----:R-:W-:Y:S02]  /*53c0*/  MOV R11, R136 ;  /* 0x00000088000b7202 */ /* 0x002fe40000000f00 */
[----:B------:R-:W-:Y:S05]  /*53d0*/  @!P0 FSEL R11, R136, -INF , !P3 ;  /* 0xff800000880b8808 */ /* 0x000fea0005800000 */
[--C-:B------:R-:W-:Y:S02]  /*53e0*/  FFMA.FTZ R10, R11, c[0x0][0x23c], -R4.reuse ;  /* 0x00008f000b0a7a23 */ /* 0x100fe40000010804 */
[----:B------:R-:W-:Y:S01]  /*53f0*/  FFMA.FTZ R4, R7, c[0x0][0x23c], -R4 ;  /* 0x00008f0007047a23 */ /* 0x000fe20000010804 */
[----:B------:R-:W-:Y:S01]  /*5400*/  MOV R7, R204 ;  /* 0x000000cc00077202 */ /* 0x000fe20000000f00 */
[----:B------:R-:W-:Y:S01]  /*5410*/  MUFU.EX2 R207, R10 ;  /* 0x0000000a00cf7308 */ /* 0x000fe20000000800 */
[----:B------:R-:W-:Y:S02]  /*5420*/  @!P0 FSEL R7, R204, -INF , !P2 ;  /* 0xff800000cc078808 */ /* 0x000fe40005000000 */
[-C--:B------:R-:W-:Y:S03]  /*5430*/  @!P0 ISETP.GE.AND P2, PT, R6, R14.reuse, PT ;  /* 0x0000000e0600820c */ /* 0x080fe60003f46270 */
[----:B------:R-:W-:Y:S04]  /*5440*/  FFMA.FTZ R7, R7, c[0x0][0x23c], -R2 ;  /* 0x00008f0007077a23 */ /* 0x000fe80000010802 */
[----:B------:R1:W-:Y:S10]  /*5450*/  MUFU.EX2 R205, R4 ;  /* 0x0000000400cd7308 */ /* 0x0003f40000000800 */
[----:B------:R2:W-:Y:S01]  /*5460*/  MUFU.EX2 R223, R7 ;  /* 0x0000000700df7308 */ /* 0x0005e20000000800 */
[----:B-1----:R-:W-:Y:S02]  /*5470*/  MOV R4, R115 ;  /* 0x0000007300047202 */ /* 0x002fe40000000f00 */
[----:B------:R-:W-:Y:S02]  /*5480*/  @!P0 FSEL R4, R115, -INF , !P2 ;  /* 0xff80000073048808 */ /* 0x000fe40005000000 */
[----:B------:R-:W-:Y:S03]  /*5490*/  @!P0 ISETP.GE.AND P2, PT, R0, R14, PT ;  /* 0x0000000e0000820c */ /* 0x000fe60003f46270 */
[--C-:B--2---:R-:W-:Y:S01]  /*54a0*/  FFMA.FTZ R7, R4, c[0x0][0x23c], -R8.reuse ;  /* 0x00008f0004077a23 */ /* 0x104fe20000010808 */
[----:B------:R-:W-:Y:S02]  /*54b0*/  MOV R4, R114 ;  /* 0x0000007200047202 */ /* 0x000fe40000000f00 */
[----:B------:R-:W-:Y:S01]  /*54c0*/  @!P0 FSEL R4, R114, -INF , !P2 ;  /* 0xff80000072048808 */ /* 0x000fe20005000000 */
[----:B------:R-:W-:Y:S01]  /*54d0*/  MUFU.EX2 R119, R7 ;  /* 0x0000000700777308 */ /* 0x000fe20000000800 */
[----:B------:R-:W-:Y:S03]  /*54e0*/  @!P0 ISETP.GE.AND P2, PT, R6, R13, PT ;  /* 0x0000000d0600820c */ /* 0x000fe60003f46270 */
[----:B------:R-:W-:Y:S01]  /*54f0*/  FFMA.FTZ R8, R4, c[0x0][0x23c], -R8 ;  /* 0x00008f0004087a23 */ /* 0x000fe20000010808 */
[----:B------:R-:W-:Y:S02]  /*5500*/  MOV R4, R117 ;  /* 0x0000007500047202 */ /* 0x000fe40000000f00 */
[----:B------:R-:W-:Y:S02]  /*5510*/  @!P0 FSEL R4, R117, -INF , !P2 ;  /* 0xff80000075048808 */ /* 0x000fe40005000000 */
[----:B------:R-:W-:Y:S01]  /*5520*/  @!P0 ISETP.GE.AND P2, PT, R0, R13, PT ;  /* 0x0000000d0000820c */ /* 0x000fe20003f46270 */
[----:B------:R-:W1:Y:S02]  /*5530*/  MUFU.EX2 R118, R8 ;  /* 0x0000000800767308 */ /* 0x000e640000000800 */
[--C-:B------:R-:W-:Y:S01]  /*5540*/  FFMA.FTZ R6, R4, c[0x0][0x23c], -R5.reuse ;  /* 0x00008f0004067a23 */ /* 0x100fe20000010805 */
[----:B------:R-:W-:Y:S02]  /*5550*/  MOV R4, R116 ;  /* 0x0000007400047202 */ /* 0x000fe40000000f00 */
[----:B------:R-:W-:Y:S02]  /*5560*/  @!P0 FSEL R4, R116, -INF , !P2 ;  /* 0xff80000074048808 */ /* 0x000fe40005000000 */
[----:B------:R-:W-:Y:S02]  /*5570*/  @!P0 ISETP.GE.AND P2, PT, R0, R9, PT ;  /* 0x000000090000820c */ /* 0x000fe40003f46270 */
[----:B------:R-:W-:Y:S01]  /*5580*/  F2FP.BF16.PACK_AB R0, R113, R198 ;  /* 0x000000c67100723e */ /* 0x000fe200000010ff */
[----:B------:R-:W-:Y:S01]  /*5590*/  FFMA.FTZ R5, R4, c[0x0][0x23c], -R5 ;  /* 0x00008f0004057a23 */ /* 0x000fe20000010805 */
[----:B------:R-:W-:Y:S01]  /*55a0*/  MOV R4, R185 ;  /* 0x000000b900047202 */ /* 0x000fe20000000f00 */
[----:B------:R2:W-:Y:S01]  /*55b0*/  MUFU.EX2 R130, R6 ;  /* 0x0000000600827308 */ /* 0x0005e20000000800 */
[----:B------:R-:W-:Y:S01]  /*55c0*/  @!P0 FSEL R4, R185, -INF , !P2 ;  /* 0xff800000b9048808 */ /* 0x000fe20005000000 */
[----:B------:R3:W-:Y:S01]  /*55d0*/  STS [R189+0xe000], R0 ;  /* 0x00e00000bd007388 */ /* 0x0007e20000000800 */
[----:B------:R-:W-:Y:S02]  /*55e0*/  IADD3 R110, P0, R241, UR12, RZ ;  /* 0x0000000cf16e7c10 */ /* 0x000fe4000ff1e0ff */
[----:B------:R-:W-:Y:S01]  /*55f0*/  PLOP3.LUT P2, PT, PT, PT, UP3, 0x80, 0x0 ;  /* 0x000000000000781c */ /* 0x000fe20003f4f038 */
[----:B------:R-:W-:Y:S01]  /*5600*/  FFMA.FTZ R2, R4, c[0x0][0x23c], -R2 ;  /* 0x00008f0004027a23 */ /* 0x000fe20000010802 */
[----:B------:R-:W-:Y:S02]  /*5610*/  F2FP.BF16.PACK_AB R4, R233, R234 ;  /* 0x000000eae904723e */ /* 0x000fe400000010ff */
[----:B------:R-:W-:Y:S01]  /*5620*/  IADD3.X R111, R240, UR11, RZ, P0, !PT ;  /* 0x0000000bf06f7c10 */ /* 0x000fe200087fe4ff */
[----:B------:R3:W-:Y:S04]  /*5630*/  MUFU.EX2 R215, R2 ;  /* 0x0000000200d77308 */ /* 0x0007e80000000800 */
[----:B------:R-:W4:Y:S06]  /*5640*/  LDG.E R108, [R110.64] ;  /* 0x000000046e6c7981 */ /* 0x000f2c000c1e1900 */
[----:B------:R1:W1:Y:S01]  /*5650*/  MUFU.EX2 R129, R5 ;  /* 0x0000000500817308 */ /* 0x0002620000000800 */
[----:B--2---:R-:W-:Y:S02]  /*5660*/  F2FP.BF16.PACK_AB R6, R224, R226 ;  /* 0x000000e2e006723e */ /* 0x004fe400000010ff */
[----:B---3--:R-:W-:Y:S03]  /*5670*/  F2FP.BF16.PACK_AB R0, R134, R135 ;  /* 0x000000878600723e */ /* 0x008fe600000010ff */
[----:B------:R2:W-:Y:S04]  /*5680*/  STS [R189+0xe400], R6 ;  /* 0x00e40006bd007388 */ /* 0x0005e80000000800 */
[----:B------:R3:W-:Y:S01]  /*5690*/  STS [R190+0xe400], R0 ;  /* 0x00e40000be007388 */ /* 0x0007e20000000800 */
[----:B------:R-:W-:Y:S05]  /*56a0*/  F2FP.BF16.PACK_AB R2, R122, R124 ;  /* 0x0000007c7a02723e */ /* 0x000fea00000010ff */
[----:B------:R3:W-:Y:S04]  /*56b0*/  STS [R190+0xe000], R2 ;  /* 0x00e00002be007388 */ /* 0x0007e80000000800 */
[----:B------:R3:W-:Y:S01]  /*56c0*/  STS [R189+0xf400], R4 ;  /* 0x00f40004bd007388 */ /* 0x0007e20000000800 */
[----:B-1----:R-:W-:Y:S05]  /*56d0*/  F2FP.BF16.PACK_AB R5, R229, R230 ;  /* 0x000000e6e505723e */ /* 0x002fea00000010ff */
[----:B------:R1:W-:Y:S01]  /*56e0*/  STS [R189+0xf000], R5 ;  /* 0x00f00005bd007388 */ /* 0x0003e20000000800 */
[----:B--2---:R-:W-:Y:S02]  /*56f0*/  F2FP.BF16.PACK_AB R6, R217, R225 ;  /* 0x000000e1d906723e */ /* 0x004fe400000010ff */
[----:B---3--:R-:W-:Y:S03]  /*5700*/  F2FP.BF16.PACK_AB R0, R118, R119 ;  /* 0x000000777600723e */ /* 0x008fe600000010ff */
[----:B------:R2:W-:Y:S01]  /*5710*/  STS [R190+0xf000], R6 ;  /* 0x00f00006be007388 */ /* 0x0005e20000000800 */
[----:B------:R-:W-:Y:S02]  /*5720*/  F2FP.BF16.PACK_AB R2, R132, R133 ;  /* 0x000000858402723e */ /* 0x000fe400000010ff */
[----:B------:R-:W-:Y:S02]  /*5730*/  F2FP.BF16.PACK_AB R4, R120, R121 ;  /* 0x000000797804723e */ /* 0x000fe400000010ff */
[----:B-1----:R-:W-:Y:S05]  /*5740*/  F2FP.BF16.PACK_AB R5, R231, R232 ;  /* 0x000000e8e705723e */ /* 0x002fea00000010ff */
[----:B------:R1:W-:Y:S04]  /*5750*/  STS [R190+0xf400], R5 ;  /* 0x00f40005be007388 */ /* 0x0003e80000000800 */
[----:B------:R3:W-:Y:S01]  /*5760*/  STS [R188+0xe000], R4 ;  /* 0x00e00004bc007388 */ /* 0x0007e20000000800 */
[----:B--2---:R-:W-:Y:S03]  /*5770*/  F2FP.BF16.PACK_AB R6, R212, R213 ;  /* 0x000000d5d406723e */ /* 0x004fe600000010ff */
[----:B------:R2:W-:Y:S04]  /*5780*/  STS [R188+0xe400], R2 ;  /* 0x00e40002bc007388 */ /* 0x0005e80000000800 */
[----:B------:R2:W-:Y:S01]  /*5790*/  STS [R187+0xe000], R0 ;  /* 0x00e00000bb007388 */ /* 0x0005e20000000800 */
[----:B-1----:R-:W-:Y:S02]  /*57a0*/  F2FP.BF16.PACK_AB R5, R227, R228 ;  /* 0x000000e4e305723e */ /* 0x002fe400000010ff */
[----:B---3--:R-:W-:Y:S02]  /*57b0*/  F2FP.BF16.PACK_AB R4, R129, R130 ;  /* 0x000000828104723e */ /* 0x008fe400000010ff */
[----:B--2---:R-:W-:Y:S03]  /*57c0*/  F2FP.BF16.PACK_AB R2, R205, R207 ;  /* 0x000000cfcd02723e */ /* 0x004fe600000010ff */
[----:B------:R-:W-:Y:S01]  /*57d0*/  STS [R187+0xe400], R4 ;  /* 0x00e40004bb007388 */ /* 0x000fe20000000800 */
[----:B------:R-:W-:Y:S03]  /*57e0*/  F2FP.BF16.PACK_AB R0, R215, R223 ;  /* 0x000000dfd700723e */ /* 0x000fe600000010ff */
[----:B------:R-:W-:Y:S04]  /*57f0*/  STS [R188+0xf000], R6 ;  /* 0x00f00006bc007388 */ /* 0x000fe80000000800 */
[----:B------:R-:W-:Y:S04]  /*5800*/  STS [R188+0xf400], R5 ;  /* 0x00f40005bc007388 */ /* 0x000fe80000000800 */
[----:B------:R1:W-:Y:S04]  /*5810*/  STS [R187+0xf000], R2 ;  /* 0x00f00002bb007388 */ /* 0x0003e80000000800 */
[----:B------:R2:W-:Y:S04]  /*5820*/  STS [R187+0xf400], R0 ;  /* 0x00f40000bb007388 */ /* 0x0005e80000000800 */
[----:B------:R-:W3:Y:S08]  /*5830*/  LDSM.16.M88.4 R32, [R174+0x4000] ;  /* 0x00400000ae20783b */ /* 0x000ef00000000200 */
[----:B------:R-:W3:Y:S08]  /*5840*/  LDSM.16.M88.4 R28, [R174+0x5000] ;  /* 0x00500000ae1c783b */ /* 0x000ef00000000200 */
[----:B------:R-:W3:Y:S01]  /*5850*/  LDSM.16.M88.4 R100, [R177+0x4000] ;  /* 0x00400000b164783b */ /* 0x000ee20000000200 */
[----:B-1----:R-:W-:Y:S02]  /*5860*/  FFMA.FTZ R2, -R112, R112, 1 ;  /* 0x3f80000070027423 */ /* 0x002fe40000010170 */
[----:B--2---:R-:W-:Y:S05]  /*5870*/  FFMA.FTZ R0, -R109, R109, 1 ;  /* 0x3f8000006d007423 */ /* 0x004fea000001016d */
[----:B------:R-:W1:Y:S01]  /*5880*/  LDSM.16.M88.4 R104, [R177+0x5000] ;  /* 0x00500000b168783b */ /* 0x000e620000000200 */
[----:B------:R-:W-:Y:S01]  /*5890*/  FMUL.FTZ R0, R0, c[0x0][0x2ec] ;  /* 0x0000bb0000007a20 */ /* 0x000fe20000410000 */
[-C--:B---3--:R-:W-:Y:S08]  /*58a0*/  HMMA.16816.F32.BF16 R4, R32, R140.reuse, RZ ;  /* 0x0000008c2004723c */ /* 0x088ff000000418ff */
[C---:B------:R-:W-:Y:S08]  /*58b0*/  HMMA.16816.F32.BF16 R8, R28.reuse, R140, RZ ;  /* 0x0000008c1c08723c */ /* 0x040ff000000418ff */
        /* <DEDUP_REMOVED lines=12> */
[-C--:B------:R-:W-:Y:S07]  /*5980*/  HMMA.16816.F32.BF16 R28, R104, R154.reuse, R28 ;  /* 0x0000009a681c723c */ /* 0x080fee000004181c */
[C---:B------:R-:W-:Y:S01]  /*5990*/  IADD3 R104, R128.reuse, R174, RZ ;  /* 0x000000ae80687210 */ /* 0x040fe20007ffe0ff */
[----:B------:R-:W-:Y:S04]  /*59a0*/  HMMA.16816.F32.BF16 R32, R100, R154, R32 ;  /* 0x0000009a6420723c */ /* 0x000fe80000041820 */
[----:B------:R-:W1:Y:S08]  /*59b0*/  LDSM.16.M88.4 R100, [R104+0x4000] ;  /* 0x004000006864783b */ /* 0x000e700000000200 */
[----:B------:R-:W2:Y:S01]  /*59c0*/  LDSM.16.M88.4 R104, [R104+0x5000] ;  /* 0x005000006868783b */ /* 0x000ea20000000200 */
[-C--:B-1----:R-:W-:Y:S08]  /*59d0*/  HMMA.16816.F32.BF16 R4, R100, R156.reuse, R4 ;  /* 0x0000009c6404723c */ /* 0x082ff00000041804 */
[C---:B--2---:R-:W-:Y:S08]  /*59e0*/  HMMA.16816.F32.BF16 R8, R104.reuse, R156, R8 ;  /* 0x0000009c6808723c */ /* 0x044ff00000041808 */
[-C--:B------:R-:W-:Y:S08]  /*59f0*/  HMMA.16816.F32.BF16 R12, R104, R158.reuse, R12 ;  /* 0x0000009e680c723c */ /* 0x080ff0000004180c */
[C---:B------:R-:W-:Y:S08]  /*5a00*/  HMMA.16816.F32.BF16 R16, R100.reuse, R158, R16 ;  /* 0x0000009e6410723c */ /* 0x040ff00000041810 */
[-C--:B------:R-:W-:Y:S08]  /*5a10*/  HMMA.16816.F32.BF16 R20, R100, R160.reuse, R20 ;  /* 0x000000a06414723c */ /* 0x080ff00000041814 */
[C---:B------:R-:W-:Y:S08]  /*5a20*/  HMMA.16816.F32.BF16 R24, R104.reuse, R160, R24 ;  /* 0x000000a06818723c */ /* 0x040ff00000041818 */
[-C--:B------:R-:W-:Y:S07]  /*5a30*/  HMMA.16816.F32.BF16 R28, R104, R162.reuse, R28 ;  /* 0x000000a2681c723c */ /* 0x080fee000004181c */
[----:B------:R-:W-:Y:S01]  /*5a40*/  IADD3 R104, R128, R177, RZ ;  /* 0x000000b180687210 */ /* 0x000fe20007ffe0ff */
[----:B------:R-:W-:Y:S04]  /*5a50*/  HMMA.16816.F32.BF16 R32, R100, R162, R32 ;  /* 0x000000a26420723c */ /* 0x000fe80000041820 */
[----:B------:R-:W1:Y:S08]  /*5a60*/  LDSM.16.M88.4 R100, [R104+0x4000] ;  /* 0x004000006864783b */ /* 0x000e700000000200 */
[----:B------:R-:W2:Y:S01]  /*5a70*/  LDSM.16.M88.4 R104, [R104+0x5000] ;  /* 0x005000006868783b */ /* 0x000ea20000000200 */
[-C--:B-1----:R-:W-:Y:S08]  /*5a80*/  HMMA.16816.F32.BF16 R4, R100, R164.reuse, R4 ;  /* 0x000000a46404723c */ /* 0x082ff00000041804 */
[C---:B--2---:R-:W-:Y:S08]  /*5a90*/  HMMA.16816.F32.BF16 R8, R104.reuse, R164, R8 ;  /* 0x000000a46808723c */ /* 0x044ff00000041808 */
[-C--:B------:R-:W-:Y:S08]  /*5aa0*/  HMMA.16816.F32.BF16 R12, R104, R166.reuse, R12 ;  /* 0x000000a6680c723c */ /* 0x080ff0000004180c */
[C---:B----4-:R-:W-:Y:S01]  /*5ab0*/  FADD.FTZ R4, -R108.reuse, R4 ;  /* 0x000000046c047221 */ /* 0x050fe20000010100 */
[C---:B------:R-:W-:Y:S03]  /*5ac0*/  HMMA.16816.F32.BF16 R16, R100.reuse, R166, R16 ;  /* 0x000000a66410723c */ /* 0x040fe60000041810 */
[----:B------:R-:W-:Y:S02]  /*5ad0*/  FADD.FTZ R5, -R108, R5 ;  /* 0x000000056c057221 */ /* 0x000fe40000010100 */
[----:B------:R-:W-:Y:S02]  /*5ae0*/  FMUL.FTZ R4, R198, R4 ;  /* 0x00000004c6047220 */ /* 0x000fe40000410000 */
[----:B------:R-:W-:Y:S01]  /*5af0*/  FMUL.FTZ R5, R113, R5 ;  /* 0x0000000571057220 */ /* 0x000fe20000410000 */
[-C--:B------:R-:W-:Y:S01]  /*5b00*/  HMMA.16816.F32.BF16 R20, R100, R168.reuse, R20 ;  /* 0x000000a86414723c */ /* 0x080fe20000041814 */
[----:B------:R-:W-:Y:S02]  /*5b10*/  FMUL.FTZ R113, R4, R0 ;  /* 0x0000000004717220 */ /* 0x000fe40000410000 */
[----:B------:R-:W2:Y:S01]  /*5b20*/  LDG.E R4, [R110.64+0x20] ;  /* 0x000020046e047981 */ /* 0x000ea2000c1e1900 */
[----:B------:R-:W-:Y:S03]  /*5b30*/  FMUL.FTZ R0, R2, c[0x0][0x2ec] ;  /* 0x0000bb0002007a20 */ /* 0x000fe60000410000 */
[----:B------:R-:W3:Y:S01]  /*5b40*/  LDG.E R2, [R110.64+0x80] ;  /* 0x000080046e027981 */ /* 0x000ee2000c1e1900 */
[----:B------:R-:W-:Y:S01]  /*5b50*/  FMUL.FTZ R112, R5, R0 ;  /* 0x0000000005707220 */ /* 0x000fe20000410000 */
[C---:B------:R-:W-:Y:S02]  /*5b60*/  HMMA.16816.F32.BF16 R24, R104.reuse, R168, R24 ;  /* 0x000000a86818723c */ /* 0x040fe40000041818 */
[----:B------:R-:W4:Y:S01]  /*5b70*/  LDG.E R0, [R110.64+0xa0] ;  /* 0x0000a0046e007981 */ /* 0x000f22000c1e1900 */
[----:B------:R-:W-:Y:S04]  /*5b80*/  FFMA.FTZ R5, -R123, R123, 1 ;  /* 0x3f8000007b057423 */ /* 0x000fe8000001017b */
[C---:B------:R-:W-:Y:S01]  /*5b90*/  FADD.FTZ R16, -R108.reuse, R16 ;  /* 0x000000106c107221 */ /* 0x040fe20000010100 */
[-C--:B------:R-:W-:Y:S01]  /*5ba0*/  HMMA.16816.F32.BF16 R28, R104, R170.reuse, R28 ;  /* 0x000000aa681c723c */ /* 0x080fe2000004181c */
[----:B------:R-:W-:Y:S03]  /*5bb0*/  FADD.FTZ R17, -R108, R17 ;  /* 0x000000116c117221 */ /* 0x000fe60000010100 */
[----:B------:R-:W-:Y:S02]  /*5bc0*/  FMUL.FTZ R5, R5, c[0x0][0x2ec] ;  /* 0x0000bb0005057a20 */ /* 0x000fe40000410000 */
[----:B------:R-:W-:Y:S02]  /*5bd0*/  FMUL.FTZ R17, R122, R17 ;  /* 0x000000117a117220 */ /* 0x000fe40000410000 */
[C---:B------:R-:W-:Y:S01]  /*5be0*/  FADD.FTZ R21, -R108.reuse, R21 ;  /* 0x000000156c157221 */ /* 0x040fe20000010100 */
[----:B------:R-:W-:Y:S03]  /*5bf0*/  HMMA.16816.F32.BF16 R32, R100, R170, R32 ;  /* 0x000000aa6420723c */ /* 0x000fe60000041820 */
[----:B------:R-:W-:Y:S04]  /*5c00*/  FADD.FTZ R20, -R108, R20 ;  /* 0x000000146c147221 */ /* 0x000fe80000010100 */
[----:B------:R-:W-:Y:S02]  /*5c10*/  FMUL.FTZ R100, R124, R16 ;  /* 0x000000107c647220 */ /* 0x000fe40000410000 */
[----:B------:R-:W-:Y:S03]  /*5c20*/  FFMA.FTZ R16, -R125, R125, 1 ;  /* 0x3f8000007d107423 */ /* 0x000fe6000001017d */
[----:B------:R-:W-:Y:S02]  /*5c30*/  FMUL.FTZ R101, R120, R21 ;  /* 0x0000001578657220 */ /* 0x000fe40000410000 */
[----:B------:R-:W-:Y:S02]  /*5c40*/  FMUL.FTZ R16, R16, c[0x0][0x2ec] ;  /* 0x0000bb0010107a20 */ /* 0x000fe40000410000 */
[----:B------:R-:W-:Y:S02]  /*5c50*/  FMUL.FTZ R102, R121, R20 ;  /* 0x0000001479667220 */ /* 0x000fe40000410000 */
[----:B------:R-:W-:Y:S02]  /*5c60*/  FMUL.FTZ R109, R100, R16 ;  /* 0x00000010646d7220 */ /* 0x000fe40000410000 */
[----:B------:R-:W-:Y:S02]  /*5c70*/  FFMA.FTZ R16, -R115, R115, 1 ;  /* 0x3f80000073107423 */ /* 0x000fe40000010173 */
[----:B------:R-:W-:Y:S02]  /*5c80*/  FFMA.FTZ R20, -R127, R127, 1 ;  /* 0x3f8000007f147423 */ /* 0x000fe4000001017f */
[C---:B------:R-:W-:Y:S02]  /*5c90*/  FADD.FTZ R32, -R108.reuse, R32 ;  /* 0x000000206c207221 */ /* 0x040fe40000010100 */
[----:B------:R-:W-:Y:S02]  /*5ca0*/  FADD.FTZ R21, -R108, R33 ;  /* 0x000000216c157221 */ /* 0x000fe40000010100 */
[----:B------:R-:W-:Y:S02]  /*5cb0*/  FMUL.FTZ R108, R17, R5 ;  /* 0x00000005116c7220 */ /* 0x000fe40000410000 */
[----:B------:R-:W-:Y:S02]  /*5cc0*/  FFMA.FTZ R5, -R114, R114, 1 ;  /* 0x3f80000072057423 */ /* 0x000fe40000010172 */
[----:B------:R-:W-:Y:S02]  /*5cd0*/  FMUL.FTZ R32, R119, R32 ;  /* 0x0000002077207220 */ /* 0x000fe40000410000 */
[----:B------:R-:W-:Y:S02]  /*5ce0*/  FMUL.FTZ R21, R118, R21 ;  /* 0x0000001576157220 */ /* 0x000fe40000410000 */
[----:B------:R-:W-:Y:S02]  /*5cf0*/  FMUL.FTZ R16, R16, c[0x0][0x2ec] ;  /* 0x0000bb0010107a20 */ /* 0x000fe40000410000 */
[----:B------:R-:W-:Y:S02]  /*5d00*/  FMUL.FTZ R5, R5, c[0x0][0x2ec] ;  /* 0x0000bb0005057a20 */ /* 0x000fe40000410000 */
[----:B------:R-:W-:Y:S02]  /*5d10*/  FMUL.FTZ R105, R32, R16 ;  /* 0x0000001020697220 */ /* 0x000fe40000410000 */
[----:B------:R-:W-:Y:S02]  /*5d20*/  FMUL.FTZ R104, R21, R5 ;  /* 0x0000000515687220 */ /* 0x000fe40000410000 */
[----:B------:R-:W-:Y:S02]  /*5d30*/  FFMA.FTZ R5, -R201, R201, 1 ;  /* 0x3f800000c9057423 */ /* 0x000fe400000101c9 */
[----:B------:R-:W-:Y:S02]  /*5d40*/  FMUL.FTZ R20, R20, c[0x0][0x2ec] ;  /* 0x0000bb0014147a20 */ /* 0x000fe40000410000 */
[----:B------:R-:W-:Y:S02]  /*5d50*/  FMUL.FTZ R5, R5, c[0x0][0x2ec] ;  /* 0x0000bb0005057a20 */ /* 0x000fe40000410000 */
[----:B------:R-:W-:Y:S02]  /*5d60*/  FFMA.FTZ R17, -R126, R126, 1 ;  /* 0x3f8000007e117423 */ /* 0x000fe4000001017e */
[----:B------:R-:W-:Y:S02]  /*5d70*/  FMUL.FTZ R107, R102, R20 ;  /* 0x00000014666b7220 */ /* 0x000fe40000410000 */
[----:B------:R-:W-:Y:S02]  /*5d80*/  FMUL.FTZ R17, R17, c[0x0][0x2ec] ;  /* 0x0000bb0011117a20 */ /* 0x000fe40000410000 */
[----:B------:R-:W-:Y:S02]  /*5d90*/  FFMA.FTZ R20, -R210, R210, 1 ;  /* 0x3f800000d2147423 */ /* 0x000fe400000101d2 */
[----:B------:R-:W-:Y:S02]  /*5da0*/  FMUL.FTZ R106, R101, R17 ;  /* 0x00000011656a7220 */ /* 0x000fe40000410000 */
[----:B------:R-:W-:Y:S02]  /*5db0*/  FFMA.FTZ R21, -R185, R185, 1 ;  /* 0x3f800000b9157423 */ /* 0x000fe400000101b9 */
[----:B------:R-:W-:Y:S02]  /*5dc0*/  FMUL.FTZ R20, R20, c[0x0][0x2ec] ;  /* 0x0000bb0014147a20 */ /* 0x000fe40000410000 */
[----:B------:R-:W-:Y:S02]  /*5dd0*/  FMUL.FTZ R21, R21, c[0x0][0x2ec] ;  /* 0x0000bb0015157a20 */ /* 0x000fe40000410000 */
[C---:B--2---:R-:W-:Y:S02]  /*5de0*/  FADD.FTZ R16, -R4.reuse, R6 ;  /* 0x0000000604107221 */ /* 0x044fe40000010100 */
[----:B------:R-:W-:Y:S02]  /*5df0*/  FADD.FTZ R7, -R4, R7 ;  /* 0x0000000704077221 */ /* 0x000fe40000010100 */
[----:B------:R-:W-:Y:S02]  /*5e00*/  FFMA.FTZ R6, -R202, R202, 1 ;  /* 0x3f800000ca067423 */ /* 0x000fe400000101ca */
[----:B------:R-:W-:Y:S02]  /*5e10*/  FMUL.FTZ R16, R226, R16 ;  /* 0x00000010e2107220 */ /* 0x000fe40000410000 */
[----:B------:R-:W-:Y:S02]  /*5e20*/  FMUL.FTZ R7, R224, R7 ;  /* 0x00000007e0077220 */ /* 0x000fe40000410000 */
[----:B------:R-:W-:Y:S02]  /*5e30*/  FMUL.FTZ R6, R6, c[0x0][0x2ec] ;  /* 0x0000bb0006067a20 */ /* 0x000fe40000410000 */
[C---:B------:R-:W-:Y:S02]  /*5e40*/  FADD.FTZ R18, -R4.reuse, R18 ;  /* 0x0000001204127221 */ /* 0x040fe40000010100 */
[----:B------:R-:W-:Y:S02]  /*5e50*/  FADD.FTZ R19, -R4, R19 ;  /* 0x0000001304137221 */ /* 0x000fe40000010100 */
[----:B------:R-:W-:Y:S02]  /*5e60*/  FMUL.FTZ R103, R16, R6 ;  /* 0x0000000610677220 */ /* 0x000fe40000410000 */
[----:B------:R-:W-:Y:S02]  /*5e70*/  FMUL.FTZ R102, R7, R5 ;  /* 0x0000000507667220 */ /* 0x000fe40000410000 */
[----:B------:R-:W-:Y:S02]  /*5e80*/  FFMA.FTZ R6, -R138, R138, 1 ;  /* 0x3f8000008a067423 */ /* 0x000fe4000001018a */
[----:B------:R-:W-:Y:S02]  /*5e90*/  FFMA.FTZ R5, -R137, R137, 1 ;  /* 0x3f80000089057423 */ /* 0x000fe40000010189 */
[----:B------:R-:W-:Y:S02]  /*5ea0*/  FMUL.FTZ R16, R135, R18 ;  /* 0x0000001287107220 */ /* 0x000fe40000410000 */
[----:B------:R-:W-:Y:S02]  /*5eb0*/  FMUL.FTZ R7, R134, R19 ;  /* 0x0000001386077220 */ /* 0x000fe40000410000 */
[----:B------:R-:W-:Y:S02]  /*5ec0*/  FMUL.FTZ R6, R6, c[0x0][0x2ec] ;  /* 0x0000bb0006067a20 */ /* 0x000fe40000410000 */
[----:B------:R-:W-:Y:S02]  /*5ed0*/  FMUL.FTZ R5, R5, c[0x0][0x2ec] ;  /* 0x0000bb0005057a20 */ /* 0x000fe40000410000 */
[C---:B------:R-:W-:Y:S02]  /*5ee0*/  FADD.FTZ R19, -R4.reuse, R22 ;  /* 0x0000001604137221 */ /* 0x040fe40000010100 */
[C---:B------:R-:W-:Y:S02]  /*5ef0*/  FADD.FTZ R18, -R4.reuse, R23 ;  /* 0x0000001704127221 */ /* 0x040fe40000010100 */
[C---:B------:R-:W-:Y:S02]  /*5f00*/  FADD.FTZ R17, -R4.reuse, R34 ;  /* 0x0000002204117221 */ /* 0x040fe40000010100 */
[----:B------:R-:W-:Y:S02]  /*5f10*/  FADD.FTZ R35, -R4, R35 ;  /* 0x0000002304237221 */ /* 0x000fe40000010100 */
[----:B------:R-:W-:Y:S02]  /*5f20*/  FMUL.FTZ R101, R16, R6 ;  /* 0x0000000610657220 */ /* 0x000fe40000410000 */
[----:B------:R-:W-:Y:S02]  /*5f30*/  FMUL.FTZ R100, R7, R5 ;  /* 0x0000000507647220 */ /* 0x000fe40000410000 */
[----:B------:R-:W-:Y:S02]  /*5f40*/  FFMA.FTZ R6, -R139, R139, 1 ;  /* 0x3f8000008b067423 */ /* 0x000fe4000001018b */
[----:B------:R-:W-:Y:S01]  /*5f50*/  FFMA.FTZ R5, -R117, R117, 1 ;  /* 0x3f80000075057423 */ /* 0x000fe20000010175 */
[----:B------:R-:W-:Y:S01]  /*5f60*/  MOV R117, R191 ;  /* 0x000000bf00757202 */ /* 0x000fe20000000f00 */
[----:B------:R-:W-:Y:S01]  /*5f70*/  FFMA.FTZ R4, -R116, R116, 1 ;  /* 0x3f80000074047423 */ /* 0x000fe20000010174 */
[----:B------:R-:W-:Y:S01]  /*5f80*/  MOV R116, R196 ;  /* 0x000000c400747202 */ /* 0x000fe20000000f00 */
[----:B------:R-:W-:Y:S02]  /*5f90*/  FMUL.FTZ R18, R132, R18 ;  /* 0x0000001284127220 */ /* 0x000fe40000410000 */
[----:B------:R-:W-:Y:S02]  /*5fa0*/  FMUL.FTZ R17, R130, R17 ;  /* 0x0000001182117220 */ /* 0x000fe40000410000 */
[----:B------:R-:W-:Y:S02]  /*5fb0*/  FMUL.FTZ R16, R129, R35 ;  /* 0x0000002381107220 */ /* 0x000fe40000410000 */
[----:B------:R-:W-:Y:S02]  /*5fc0*/  FMUL.FTZ R6, R6, c[0x0][0x2ec] ;  /* 0x0000bb0006067a20 */ /* 0x000fe40000410000 */
[----:B------:R-:W-:Y:S02]  /*5fd0*/  FMUL.FTZ R5, R5, c[0x0][0x2ec] ;  /* 0x0000bb0005057a20 */ /* 0x000fe40000410000 */
[----:B------:R-:W-:Y:S02]  /*5fe0*/  FMUL.FTZ R4, R4, c[0x0][0x2ec] ;  /* 0x0000bb0004047a20 */ /* 0x000fe40000410000 */
[----:B------:R-:W-:Y:S02]  /*5ff0*/  FFMA.FTZ R7, -R197, R197, 1 ;  /* 0x3f800000c5077423 */ /* 0x000fe400000101c5 */
[----:B------:R-:W-:Y:S02]  /*6000*/  FMUL.FTZ R34, R18, R6 ;  /* 0x0000000612227220 */ /* 0x000fe40000410000 */
[----:B------:R-:W-:Y:S02]  /*6010*/  FMUL.FTZ R33, R17, R5 ;  /* 0x0000000511217220 */ /* 0x000fe40000410000 */
[----:B------:R-:W-:Y:S02]  /*6020*/  FMUL.FTZ R32, R16, R4 ;  /* 0x0000000410207220 */ /* 0x000fe40000410000 */
[C---:B---3--:R-:W-:Y:S02]  /*6030*/  FADD.FTZ R4, -R2.reuse, R8 ;  /* 0x0000000802047221 */ /* 0x048fe40000010100 */
[C---:B------:R-:W-:Y:S02]  /*6040*/  FADD.FTZ R5, -R2.reuse, R9 ;  /* 0x0000000902057221 */ /* 0x040fe40000010100 */
[----:B------:R-:W-:Y:S02]  /*6050*/  FADD.FTZ R6, -R2, R12 ;  /* 0x0000000c02067221 */ /* 0x000fe40000010100 */
[----:B------:R-:W-:Y:S02]  /*6060*/  FFMA.FTZ R9, -R214, R214, 1 ;  /* 0x3f800000d6097423 */ /* 0x000fe400000101d6 */
[----:B------:R-:W-:Y:S02]  /*6070*/  FFMA.FTZ R17, -R211, R211, 1 ;  /* 0x3f800000d3117423 */ /* 0x000fe400000101d3 */
[----:B------:R-:W-:Y:S02]  /*6080*/  FFMA.FTZ R23, -R209, R209, 1 ;  /* 0x3f800000d1177423 */ /* 0x000fe400000101d1 */
[----:B------:R-:W-:Y:S02]  /*6090*/  FMUL.FTZ R19, R133, R19 ;  /* 0x0000001385137220 */ /* 0x000fe40000410000 */
[----:B------:R-:W-:Y:S02]  /*60a0*/  FMUL.FTZ R7, R7, c[0x0][0x2ec] ;  /* 0x0000bb0007077a20 */ /* 0x000fe40000410000 */
[----:B------:R-:W-:Y:S02]  /*60b0*/  FMUL.FTZ R4, R230, R4 ;  /* 0x00000004e6047220 */ /* 0x000fe40000410000 */
[----:B------:R-:W-:Y:S02]  /*60c0*/  FMUL.FTZ R5, R229, R5 ;  /* 0x00000005e5057220 */ /* 0x000fe40000410000 */
[----:B------:R-:W-:Y:S02]  /*60d0*/  FMUL.FTZ R6, R225, R6 ;  /* 0x00000006e1067220 */ /* 0x000fe40000410000 */
[----:B------:R-:W-:Y:S02]  /*60e0*/  FMUL.FTZ R9, R9, c[0x0][0x2ec] ;  /* 0x0000bb0009097a20 */ /* 0x000fe40000410000 */
[----:B------:R-:W-:Y:S02]  /*60f0*/  FMUL.FTZ R17, R17, c[0x0][0x2ec] ;  /* 0x0000bb0011117a20 */ /* 0x000fe40000410000 */
[----:B------:R-:W-:Y:S02]  /*6100*/  FMUL.FTZ R23, R23, c[0x0][0x2ec] ;  /* 0x0000bb0017177a20 */ /* 0x000fe40000410000 */
[C---:B------:R-:W-:Y:S02]  /*6110*/  FADD.FTZ R24, -R2.reuse, R24 ;  /* 0x0000001802187221 */ /* 0x040fe40000010100 */
[----:B------:R-:W-:Y:S02]  /*6120*/  FMUL.FTZ R35, R19, R7 ;  /* 0x0000000713237220 */ /* 0x000fe40000410000 */
[----:B------:R-:W-:Y:S02]  /*6130*/  FADD.FTZ R7, -R2, R13 ;  /* 0x0000000d02077221 */ /* 0x000fe40000010100 */
[----:B------:R-:W-:Y:S02]  /*6140*/  FFMA.FTZ R13, -R206, R206, 1 ;  /* 0x3f800000ce0d7423 */ /* 0x000fe400000101ce */
[----:B------:R-:W-:Y:S02]  /*6150*/  FMUL.FTZ R9, R4, R9 ;  /* 0x0000000904097220 */ /* 0x000fe40000410000 */
[----:B------:R-:W-:Y:S02]  /*6160*/  FMUL.FTZ R17, R5, R17 ;  /* 0x0000001105117220 */ /* 0x000fe40000410000 */
[----:B------:R-:W-:Y:S02]  /*6170*/  FMUL.FTZ R23, R6, R23 ;  /* 0x0000001706177220 */ /* 0x000fe40000410000 */
[C---:B------:R-:W-:Y:S02]  /*6180*/  FADD.FTZ R4, -R2.reuse, R25 ;  /* 0x0000001902047221 */ /* 0x040fe40000010100 */
[C---:B------:R-:W-:Y:S02]  /*6190*/  FADD.FTZ R5, -R2.reuse, R28 ;  /* 0x0000001c02057221 */ /* 0x040fe40000010100 */
[----:B------:R-:W-:Y:S02]  /*61a0*/  FADD.FTZ R6, -R2, R29 ;  /* 0x0000001d02067221 */ /* 0x000fe40000010100 */
[----:B------:R-:W-:Y:S02]  /*61b0*/  FMUL.FTZ R2, R213, R24 ;  /* 0x00000018d5027220 */ /* 0x000fe40000410000 */
[----:B------:R-:W-:Y:S02]  /*61c0*/  FFMA.FTZ R25, -R200, R200, 1 ;  /* 0x3f800000c8197423 */ /* 0x000fe400000101c8 */
        /* <DEDUP_REMOVED lines=11> */
[----:B------:R-:W-:Y:S02]  /*6280*/  FMUL.FTZ R28, R28, c[0x0][0x2ec] ;  /* 0x0000bb001c1c7a20 */ /* 0x000fe40000410000 */
[----:B------:R-:W-:Y:S02]  /*6290*/  FMUL.FTZ R13, R7, R13 ;  /* 0x0000000d070d7220 */ /* 0x000fe40000410000 */
[----:B------:R-:W-:Y:S02]  /*62a0*/  FMUL.FTZ R25, R2, R25 ;  /* 0x0000001902197220 */ /* 0x000fe40000410000 */
[----:B------:R-:W-:Y:S02]  /*62b0*/  FMUL.FTZ R24, R4, R24 ;  /* 0x0000001804187220 */ /* 0x000fe40000410000 */
[----:B------:R-:W-:Y:S02]  /*62c0*/  FMUL.FTZ R29, R5, R29 ;  /* 0x0000001d051d7220 */ /* 0x000fe40000410000 */
[----:B------:R-:W-:Y:S02]  /*62d0*/  FMUL.FTZ R28, R6, R28 ;  /* 0x0000001c061c7220 */ /* 0x000fe40000410000 */
[C---:B----4-:R-:W-:Y:S02]  /*62e0*/  FADD.FTZ R2, -R0.reuse, R10 ;  /* 0x0000000a00027221 */ /* 0x050fe40000010100 */
[C---:B------:R-:W-:Y:S02]  /*62f0*/  FADD.FTZ R4, -R0.reuse, R11 ;  /* 0x0000000b00047221 */ /* 0x040fe40000010100 */
[C---:B------:R-:W-:Y:S02]  /*6300*/  FADD.FTZ R5, -R0.reuse, R14 ;  /* 0x0000000e00057221 */ /* 0x040fe40000010100 */
[----:B------:R-:W-:Y:S02]  /*6310*/  FADD.FTZ R8, -R0, R15 ;  /* 0x0000000f00087221 */ /* 0x000fe40000010100 */
[----:B------:R-:W-:Y:S02]  /*6320*/  FFMA.FTZ R6, -R222, R222, 1 ;  /* 0x3f800000de067423 */ /* 0x000fe400000101de */
[----:B------:R-:W-:Y:S02]  /*6330*/  FFMA.FTZ R16, -R219, R219, 1 ;  /* 0x3f800000db107423 */ /* 0x000fe400000101db */
[----:B------:R-:W-:Y:S02]  /*6340*/  FFMA.FTZ R7, -R218, R218, 1 ;  /* 0x3f800000da077423 */ /* 0x000fe400000101da */
[----:B------:R-:W-:Y:S02]  /*6350*/  FFMA.FTZ R12, -R216, R216, 1 ;  /* 0x3f800000d80c7423 */ /* 0x000fe400000101d8 */
[----:B------:R-:W-:Y:S02]  /*6360*/  FMUL.FTZ R2, R234, R2 ;  /* 0x00000002ea027220 */ /* 0x000fe40000410000 */
        /* <DEDUP_REMOVED lines=23> */
[----:B------:R-:W-:Y:S02]  /*64e0*/  FMUL.FTZ R20, R0, R20 ;  /* 0x0000001400147220 */ /* 0x000fe40000410000 */
[----:B------:R-:W-:Y:S02]  /*64f0*/  FMUL.FTZ R8, R2, R8 ;  /* 0x0000000802087220 */ /* 0x000fe40000410000 */
[----:B------:R-:W-:Y:S02]  /*6500*/  FMUL.FTZ R22, R4, R22 ;  /* 0x0000001604167220 */ /* 0x000fe40000410000 */
[----:B------:R-:W-:Y:S01]  /*6510*/  FMUL.FTZ R21, R5, R21 ;  /* 0x0000001505157220 */ /* 0x000fe20000410000 */
[----:B------:R-:W-:-:S05]  /*6520*/  @!P2 BRA `(.L_x_532) ;  /* 0x000002100000a947 */ /* 0x000fca0003800000 */
[----:B------:R-:W-:Y:S01]  /*6530*/  IMAD.MOV.U32 R10, RZ, RZ, c[0x0][0x190] ;  /* 0x00006400ff0a7624 */ /* 0x000fe200078e00ff */
[----:B------:R-:W-:Y:S01]  /*6540*/  ULOP3.LUT UR8, UR6, 0x1, URZ, 0xc0, !UPT ;  /* 0x0000000106087892 */ /* 0x000fe2000f8ec03f */
[----:B------:R-:W-:Y:S02]  /*6550*/  ISETP.GE.AND P3, PT, R220, c[0x0][0x220], PT ;  /* 0x00008800dc007a0c */ /* 0x000fe40003f66270 */
[----:B------:R-:W-:Y:S01]  /*6560*/  IMAD.U32 R0, R10, -0x40, RZ ;  /* 0xffffffc00a007824 */ /* 0x000fe200078e00ff */
[----:B------:R-:W-:Y:S04]  /*6570*/  UISETP.NE.U32.AND UP0, UPT, UR8, 0x1, UPT ;  /* 0x000000010800788c */ /* 0x000fe8000bf05070 */
[----:B------:R-:W-:Y:S01]  /*6580*/  USEL UR8, UR54, 0x2000, !UP0 ;  /* 0x0000200036087887 */ /* 0x000fe2000c000000 */
[C---:B------:R-:W-:Y:S04]  /*6590*/  LEA R2, P0, R0.reuse, R194, 0x1 ;  /* 0x000000c200027211 */ /* 0x040fe800078008ff */
[----:B------:R-:W-:Y:S01]  /*65a0*/  LEA.HI.X.SX32 R0, R0, R195, 0x1, P0 ;  /* 0x000000c300007211 */ /* 0x000fe200000f0eff */
[----:B------:R-:W-:Y:S01]  /*65b0*/  IMAD.MOV.U32 R194, RZ, RZ, R2 ;  /* 0x000000ffffc27224 */ /* 0x000fe200078e0002 */
[----:B------:R-:W-:Y:S01]  /*65c0*/  IADD3 R186, R186, UR8, RZ ;  /* 0x00000008baba7c10 */ /* 0x000fe2000fffe0ff */
[----:B------:R-:W-:Y:S01]  /*65d0*/  @!P3 IMAD.MOV.U32 R5, RZ, RZ, c[0x0][0x194] ;  /* 0x00006500ff05b624 */ /* 0x000fe200078e00ff */
[----:B------:R-:W-:Y:S01]  /*65e0*/  IADD3 R203, R203, UR8, RZ ;  /* 0x00000008cbcb7c10 */ /* 0x000fe2000fffe0ff */
[----:B------:R-:W-:Y:S01]  /*65f0*/  IMAD.MOV.U32 R195, RZ, RZ, R0 ;  /* 0x000000ffffc37224 */ /* 0x000fe200078e0000 */
[C---:B------:R-:W-:Y:S01]  /*6600*/  @!P3 LEA R4, P0, R10.reuse, R194, 0x6 ;  /* 0x000000c20a04b211 */ /* 0x040fe200078030ff */
[----:B------:R1:W-:Y:S01]  /*6610*/  @P3 STS [R186], RZ ;  /* 0x000000ffba003388 */ /* 0x0003e20000000800 */
[----:B------:R-:W-:Y:S02]  /*6620*/  IADD3 R173, R173, UR8, RZ ;  /* 0x00000008adad7c10 */ /* 0x000fe4000fffe0ff */
[----:B------:R-:W-:Y:S01]  /*6630*/  @!P3 LEA.HI.X R5, R10, R195, R5, 0x6, P0 ;  /* 0x000000c30a05b211 */ /* 0x000fe200000f3405 */
[----:B------:R1:W-:Y:S04]  /*6640*/  @P3 STS [R186+0x4], RZ ;  /* 0x000004ffba003388 */ /* 0x0003e80000000800 */
        /* <DEDUP_REMOVED lines=15> */
.L_x_532:
        /* <DEDUP_REMOVED lines=109> */
.L_x_533:
[----:B------:R-:W-:Y:S01]  /*6e10*/  LDSM.16.M88.4 R16, [R175] ;  /* 0x00000000af10783b */ /* 0x000fe20000000200 */
[--C-:B------:R-:W-:Y:S01]  /*6e20*/  IMAD.IADD R2, R0, 0x1, R128.reuse ;  /* 0x0000000100027824 */ /* 0x100fe200078e0280 */
[----:B------:R-:W-:Y:S01]  /*6e30*/  LEA R196, P0, R252, R116, 0x2 ;  /* 0x00000074fcc47211 */ /* 0x000fe200078010ff */
[----:B------:R-:W-:Y:S01]  /*6e40*/  IMAD.IADD R112, R175, 0x1, R128 ;  /* 0x00000001af707824 */ /* 0x000fe200078e0280 */
[----:B------:R-:W2:Y:S01]  /*6e50*/  LDSM.16.MT88.4 R8, [R0+0x6000] ;  /* 0x006000000008783b */ /* 0x000ea20000004200 */
[----:B------:R-:W-:Y:S01]  /*6e60*/  IMAD.IADD R113, R128, 0x1, R176 ;  /* 0x0000000180717824 */ /* 0x000fe200078e02b0 */
[----:B------:R-:W-:Y:S01]  /*6e70*/  LEA.HI.X.SX32 R191, R252, R117, 0x2, P0 ;  /* 0x00000075fcbf7211 */ /* 0x000fe200000f16ff */
[----:B------:R-:W-:Y:S01]  /*6e80*/  ULOP3.LUT UR8, UR6, 0x1, URZ, 0xc0, !UPT ;  /* 0x0000000106087892 */ /* 0x000fe2000f8ec03f */
[----:B------:R-:W3:Y:S01]  /*6e90*/  LDSM.16.MT88.4 R20, [R2+0x6000] ;  /* 0x006000000214783b */ /* 0x000ee20000004200 */
[----:B------:R-:W-:Y:S02]  /*6ea0*/  UISETP.GT.AND UP2, UPT, UR6, UR13, UPT ;  /* 0x0000000d0600728c */ /* 0x000fe4000bf44270 */
[----:B------:R-:W-:Y:S01]  /*6eb0*/  UISETP.NE.U32.AND UP0, UPT, UR8, 0x1, UPT ;  /* 0x000000010800788c */ /* 0x000fe2000bf05070 */
[----:B------:R-:W-:Y:S01]  /*6ec0*/  LDSM.16.M88.4 R24, [R176] ;  /* 0x00000000b018783b */ /* 0x000fe20000000200 */
[----:B------:R-:W-:Y:S03]  /*6ed0*/  UIADD3 UR6, UR6, -0x1, URZ ;  /* 0xffffffff06067890 */ /* 0x000fe6000fffe03f */
[----:B------:R-:W4:Y:S04]  /*6ee0*/  LDSM.16.MT88.4 R28, [R0+0x6800] ;  /* 0x00680000001c783b */ /* 0x000f280000004200 */
[----:B------:R-:W1:Y:S04]  /*6ef0*/  LDSM.16.MT88.4 R32, [R2+0x6800] ;  /* 0x006800000220783b */ /* 0x000e680000004200 */
[----:B------:R-:W-:Y:S04]  /*6f00*/  LDSM.16.MT88.4 R104, [R0+0x7000] ;  /* 0x007000000068783b */ /* 0x000fe80000004200 */
[----:B------:R-:W1:Y:S04]  /*6f10*/  LDSM.16.M88.4 R100, [R112] ;  /* 0x000000007064783b */ /* 0x000e680000000200 */
[----:B------:R-:W-:Y:S01]  /*6f20*/  LDSM.16.MT88.4 R108, [R0+0x7800] ;  /* 0x00780000006c783b */ /* 0x000fe20000004200 */
[C---:B-12---:R-:W-:Y:S08]  /*6f30*/  HMMA.16816.F32.BF16 R4, R16.reuse, R8, RZ ;  /* 0x000000081004723c */ /* 0x046ff000000418ff */
[C---:B------:R-:W-:Y:S08]  /*6f40*/  HMMA.16816.F32.BF16 R8, R16.reuse, R10, RZ ;  /* 0x0000000a1008723c */ /* 0x040ff000000418ff */
[C---:B---3--:R-:W-:Y:S08]  /*6f50*/  HMMA.16816.F32.BF16 R12, R16.reuse, R20, RZ ;  /* 0x00000014100c723c */ /* 0x048ff000000418ff */
[----:B------:R-:W-:Y:S01]  /*6f60*/  HMMA.16816.F32.BF16 R16, R16, R22, RZ ;  /* 0x000000161010723c */ /* 0x000fe200000418ff */
[----:B------:R-:W1:Y:S07]  /*6f70*/  LDSM.16.MT88.4 R20, [R2+0x7000] ;  /* 0x007000000214783b */ /* 0x000e6e0000004200 */
[C---:B----4-:R-:W-:Y:S08]  /*6f80*/  HMMA.16816.F32.BF16 R4, R24.reuse, R28, R4 ;  /* 0x0000001c1804723c */ /* 0x050ff00000041804 */
[C---:B------:R-:W-:Y:S01]  /*6f90*/  HMMA.16816.F32.BF16 R8, R24.reuse, R30, R8 ;  /* 0x0000001e1808723c */ /* 0x040fe20000041808 */
[----:B------:R-:W2:Y:S07]  /*6fa0*/  LDSM.16.M88.4 R28, [R113] ;  /* 0x00000000711c783b */ /* 0x000eae0000000200 */
[C---:B------:R-:W-:Y:S08]  /*6fb0*/  HMMA.16816.F32.BF16 R12, R24.reuse, R32, R12 ;  /* 0x00000020180c723c */ /* 0x040ff0000004180c */
        /* <DEDUP_REMOVED lines=26> */
[----:B------:R2:W1:Y:S07]  /*7160*/  LDSM.16.MT88.4 R108, [R0+0x9800] ;  /* 0x00980000006c783b */ /* 0x00046e0000004200 */
[C---:B---3--:R-:W-:Y:S08]  /*7170*/  HMMA.16816.F32.BF16 R12, R100.reuse, R24, R12 ;  /* 0x00000018640c723c */ /* 0x048ff0000004180c */
[----:B------:R-:W-:Y:S01]  /*7180*/  HMMA.16816.F32.BF16 R16, R100, R26, R16 ;  /* 0x0000001a6410723c */ /* 0x000fe20000041810 */
[----:B------:R3:W1:Y:S07]  /*7190*/  LDSM.16.MT88.4 R24, [R2+0x9800] ;  /* 0x009800000218783b */ /* 0x00066e0000004200 */
[C---:B----4-:R-:W-:Y:S01]  /*71a0*/  HMMA.16816.F32.BF16 R4, R28.reuse, R104, R4 ;  /* 0x000000681c04723c */ /* 0x050fe20000041804 */
[----:B--2---:R-:W-:Y:S07]  /*71b0*/  IMAD.U32 R0, RZ, RZ, UR14 ;  /* 0x0000000eff007e24 */ /* 0x004fee000f8e00ff */
[C---:B------:R-:W-:Y:S08]  /*71c0*/  HMMA.16816.F32.BF16 R8, R28.reuse, R106, R8 ;  /* 0x0000006a1c08723c */ /* 0x040ff00000041808 */
[C---:B-1----:R-:W-:Y:S01]  /*71d0*/  HMMA.16816.F32.BF16 R12, R28.reuse, R20, R12 ;  /* 0x000000141c0c723c */ /* 0x042fe2000004180c */
[----:B---3--:R-:W-:Y:S06]  /*71e0*/  IMAD.U32 R2, RZ, RZ, UR26 ;  /* 0x0000001aff027e24 */ /* 0x008fec000f8e00ff */
[----:B------:R-:W-:Y:S01]  /*71f0*/  @P2 IADD3 R20, P3, R244, UR10, RZ ;  /* 0x0000000af4142c10 */ /* 0x000fe2000ff7e0ff */
[----:B------:R-:W-:Y:S01]  /*7200*/  HMMA.16816.F32.BF16 R16, R28, R22, R16 ;  /* 0x000000161c10723c */ /* 0x000fe20000041810 */
[----:B------:R-:W-:Y:S03]  /*7210*/  @UP3 UIADD3 UR10, UP1, UR10, -0x100, URZ ;  /* 0xffffff000a0a3890 */ /* 0x000fe6000ff3e03f */
[----:B------:R-:W-:Y:S01]  /*7220*/  @P2 IADD3.X R21, R245, UR9, RZ, P3, !PT ;  /* 0x00000009f5152c10 */ /* 0x000fe20009ffe4ff */
[----:B------:R-:W-:Y:S02]  /*7230*/  @UP3 UIADD3.X UR9, UR9, -0x1, URZ, UP1, !UPT ;  /* 0xffffffff09093890 */ /* 0x000fe40008ffe43f */
[----:B------:R-:W-:Y:S01]  /*7240*/  IMAD.U32 R22, RZ, RZ, UR14 ;  /* 0x0000000eff167e24 */ /* 0x000fe2000f8e00ff */
[C---:B------:R-:W-:Y:S01]  /*7250*/  HMMA.16816.F32.BF16 R4, R32.reuse, R108, R4 ;  /* 0x0000006c2004723c */ /* 0x040fe20000041804 */
[----:B------:R1:W5:Y:S03]  /*7260*/  @P2 LDG.E R238, [R20.64] ;  /* 0x0000000414ee2981 */ /* 0x000366000c1e1900 */
[----:B------:R-:W-:Y:S01]  /*7270*/  IMAD.U32 R28, RZ, RZ, UR20 ;  /* 0x00000014ff1c7e24 */ /* 0x000fe2000f8e00ff */
[----:B------:R1:W5:Y:S03]  /*7280*/  @P2 LDG.E R237, [R20.64+0x20] ;  /* 0x0000200414ed2981 */ /* 0x000366000c1e1900 */
[C---:B------:R-:W-:Y:S01]  /*7290*/  HMMA.16816.F32.BF16 R8, R32.reuse, R110, R8 ;  /* 0x0000006e2008723c */ /* 0x040fe20000041808 */
[----:B------:R1:W5:Y:S04]  /*72a0*/  @P2 LDG.E R235, [R20.64+0x80] ;  /* 0x0000800414eb2981 */ /* 0x000368000c1e1900 */
[----:B------:R1:W5:Y:S03]  /*72b0*/  @P2 LDG.E R236, [R20.64+0xa0] ;  /* 0x0000a00414ec2981 */ /* 0x000366000c1e1900 */
[C---:B------:R-:W-:Y:S07]  /*72c0*/  HMMA.16816.F32.BF16 R12, R32.reuse, R24, R12 ;  /* 0x00000018200c723c */ /* 0x040fee000004180c */
[----:B------:R-:W-:Y:S01]  /*72d0*/  IMAD.U32 R24, RZ, RZ, UR26 ;  /* 0x0000001aff187e24 */ /* 0x000fe2000f8e00ff */
[----:B------:R-:W-:Y:S01]  /*72e0*/  HMMA.16816.F32.BF16 R16, R32, R26, R16 ;  /* 0x0000001a2010723c */ /* 0x000fe20000041810 */
[----:B------:R-:W-:Y:S01]  /*72f0*/  IMAD.U32 R25, RZ, RZ, UR20 ;  /* 0x00000014ff197e24 */ /* 0x000fe2000f8e00ff */
[----:B------:R-:W-:Y:S05]  /*7300*/  LDSM.16.MT88.4 R32, [R3+0xc800] ;  /* 0x00c800000320783b */ /* 0x000fea0000004200 */
[----:B------:R-:W-:Y:S02]  /*7310*/  IMAD.U32 R26, RZ, RZ, UR25 ;  /* 0x00000019ff1a7e24 */ /* 0x000fe4000f8e00ff */
[----:B-1----:R-:W-:Y:S03]  /*7320*/  IMAD.MOV.U32 R20, RZ, RZ, R196 ;  /* 0x000000ffff147224 */ /* 0x002fe600078e00c4 */
[----:B------:R-:W-:Y:S02]  /*7330*/  IMAD.MOV.U32 R21, RZ, RZ, R191 ;  /* 0x000000ffff157224 */ /* 0x000fe400078e00bf */
[-C--:B------:R-:W-:Y:S02]  /*7340*/  LEA R22, P3, R22, R20.reuse, 0x2 ;  /* 0x0000001416167211 */ /* 0x080fe400078610ff */
[-C--:B------:R-:W-:Y:S01]  /*7350*/  LEA R28, P2, R28, R20.reuse, 0x2 ;  /* 0x000000141c1c7211 */ /* 0x080fe200078410ff */
[----:B------:R1:W-:Y:S01]  /*7360*/  RED.E.ADD.F32.FTZ.RN.STRONG.GPU [R20.64], R4 ;  /* 0x000000041400798e */ /* 0x0003e2000c10e784 */
[-C--:B------:R-:W-:Y:S01]  /*7370*/  LEA.HI.X.SX32 R23, R0, R21.reuse, 0x2, P3 ;  /* 0x0000001500177211 */ /* 0x080fe200018f16ff */
[----:B------:R-:W-:Y:S01]  /*7380*/  IMAD.U32 R0, RZ, RZ, UR25 ;  /* 0x00000019ff007e24 */ /* 0x000fe2000f8e00ff */
[-C--:B------:R-:W-:Y:S02]  /*7390*/  LEA R24, P0, R24, R20.reuse, 0x2 ;  /* 0x0000001418187211 */ /* 0x080fe400078010ff */
[-C--:B------:R-:W-:Y:S01]  /*73a0*/  LEA.HI.X.SX32 R29, R25, R21.reuse, 0x2, P2 ;  /* 0x00000015191d7211 */ /* 0x080fe200010f16ff */
[----:B------:R2:W-:Y:S01]  /*73b0*/  RED.E.ADD.F32.FTZ.RN.STRONG.GPU [R22.64], R5 ;  /* 0x000000051600798e */ /* 0x0005e2000c10e784 */
[-C--:B------:R-:W-:Y:S01]  /*73c0*/  LEA.HI.X.SX32 R25, R2, R21.reuse, 0x2, P0 ;  /* 0x0000001502197211 */ /* 0x080fe200000f16ff */
[----:B------:R-:W-:Y:S01]  /*73d0*/  IMAD.U32 R2, RZ, RZ, UR23 ;  /* 0x00000017ff027e24 */ /* 0x000fe2000f8e00ff */
[-C--:B------:R-:W-:Y:S01]  /*73e0*/  LEA R26, P0, R26, R20.reuse, 0x2 ;  /* 0x000000141a1a7211 */ /* 0x080fe200078010ff */
[----:B------:R3:W-:Y:S03]  /*73f0*/  RED.E.ADD.F32.FTZ.RN.STRONG.GPU [R28.64], R6 ;  /* 0x000000061c00798e */ /* 0x0007e6000c10e784 */
[-C--:B------:R-:W-:Y:S01]  /*7400*/  LEA.HI.X.SX32 R27, R0, R21.reuse, 0x2, P0 ;  /* 0x00000015001b7211 */ /* 0x080fe200000f16ff */
[----:B------:R4:W-:Y:S01]  /*7410*/  RED.E.ADD.F32.FTZ.RN.STRONG.GPU [R24.64], R7 ;  /* 0x000000071800798e */ /* 0x0009e2000c10e784 */
[----:B------:R-:W-:Y:S03]  /*7420*/  IMAD.U32 R0, RZ, RZ, UR22 ;  /* 0x00000016ff007e24 */ /* 0x000fe6000f8e00ff */
[----:B------:R4:W-:Y:S04]  /*7430*/  RED.E.ADD.F32.FTZ.RN.STRONG.GPU [R26.64], R8 ;  /* 0x000000081a00798e */ /* 0x0009e8000c10e784 */
[----:B------:R-:W-:Y:S01]  /*7440*/  LDSM.16.MT88.4 R28, [R3+0xa800] ;  /* 0x00a80000031c783b */ /* 0x000fe20000004200 */
[----:B-1----:R-:W-:Y:S05]  /*7450*/  IMAD.U32 R4, RZ, RZ, UR22 ;  /* 0x00000016ff047e24 */ /* 0x002fea000f8e00ff */
[-C--:B------:R-:W-:Y:S01]  /*7460*/  LEA R4, P0, R4, R20.reuse, 0x2 ;  /* 0x0000001404047211 */ /* 0x080fe200078010ff */
[----:B--2---:R-:W-:Y:S02]  /*7470*/  IMAD.U32 R5, RZ, RZ, UR24 ;  /* 0x00000018ff057e24 */ /* 0x004fe4000f8e00ff */
[----:B---3--:R-:W-:Y:S02]  /*7480*/  IMAD.U32 R6, RZ, RZ, UR23 ;  /* 0x00000017ff067e24 */ /* 0x008fe4000f8e00ff */
[----:B----4-:R-:W-:Y:S03]  /*7490*/  IMAD.U32 R24, RZ, RZ, UR24 ;  /* 0x00000018ff187e24 */ /* 0x010fe6000f8e00ff */
[-C--:B------:R-:W-:Y:S01]  /*74a0*/  LEA R6, P2, R6, R20.reuse, 0x2 ;  /* 0x0000001406067211 */ /* 0x080fe200078410ff */
[----:B------:R-:W-:Y:S01]  /*74b0*/  IMAD.U32 R26, RZ, RZ, UR19 ;  /* 0x00000013ff1a7e24 */ /* 0x000fe2000f8e00ff */
[-C--:B------:R-:W-:Y:S01]  /*74c0*/  LEA R24, P3, R24, R20.reuse, 0x2 ;  /* 0x0000001418187211 */ /* 0x080fe200078610ff */
[----:B------:R-:W-:Y:S01]  /*74d0*/  IMAD.U32 R8, RZ, RZ, UR16 ;  /* 0x00000010ff087e24 */ /* 0x000fe2000f8e00ff */
[-C--:B------:R-:W-:Y:S01]  /*74e0*/  LEA.HI.X.SX32 R7, R2, R21.reuse, 0x2, P2 ;  /* 0x0000001502077211 */ /* 0x080fe200010f16ff */
[----:B------:R-:W-:Y:S01]  /*74f0*/  IMAD.U32 R2, RZ, RZ, UR15 ;  /* 0x0000000fff027e24 */ /* 0x000fe2000f8e00ff */
[-C--:B------:R-:W-:Y:S02]  /*7500*/  LEA.HI.X.SX32 R25, R5, R21.reuse, 0x2, P3 ;  /* 0x0000001505197211 */ /* 0x080fe400018f16ff */
[-C--:B------:R-:W-:Y:S01]  /*7510*/  LEA.HI.X.SX32 R5, R0, R21.reuse, 0x2, P0 ;  /* 0x0000001500057211 */ /* 0x080fe200000f16ff */
[----:B------:R-:W-:Y:S01]  /*7520*/  IMAD.U32 R0, RZ, RZ, UR21 ;  /* 0x00000015ff007e24 */ /* 0x000fe2000f8e00ff */
[-C--:B------:R-:W-:Y:S01]  /*7530*/  LEA R26, P6, R26, R20.reuse, 0x2 ;  /* 0x000000141a1a7211 */ /* 0x080fe200078c10ff */
[----:B------:R1:W-:Y:S01]  /*7540*/  RED.E.ADD.F32.FTZ.RN.STRONG.GPU [R24.64], R9 ;  /* 0x000000091800798e */ /* 0x0003e2000c10e784 */
[-C--:B------:R-:W-:Y:S03]  /*7550*/  LEA R8, P3, R8, R20.reuse, 0x2 ;  /* 0x0000001408087211 */ /* 0x080fe600078610ff */
[----:B------:R2:W-:Y:S04]  /*7560*/  RED.E.ADD.F32.FTZ.RN.STRONG.GPU [R6.64], R10 ;  /* 0x0000000a0600798e */ /* 0x0005e8000c10e784 */
[----:B------:R3:W-:Y:S04]  /*7570*/  RED.E.ADD.F32.FTZ.RN.STRONG.GPU [R4.64], R11 ;  /* 0x0000000b0400798e */ /* 0x0007e8000c10e784 */
[----:B------:R-:W-:Y:S04]  /*7580*/  RED.E.ADD.F32.FTZ.RN.STRONG.GPU [R20.64+0x80], R12 ;  /* 0x0000800c1400798e */ /* 0x000fe8000c10e784 */
[----:B------:R-:W-:Y:S01]  /*7590*/  RED.E.ADD.F32.FTZ.RN.STRONG.GPU [R22.64+0x80], R13 ;  /* 0x0000800d1600798e */ /* 0x000fe2000c10e784 */
[----:B-1----:R-:W-:Y:S02]  /*75a0*/  IMAD.U32 R24, RZ, RZ, UR18 ;  /* 0x00000012ff187e24 */ /* 0x002fe4000f8e00ff */
[----:B------:R-:W-:Y:S02]  /*75b0*/  IMAD.U32 R9, RZ, RZ, UR18 ;  /* 0x00000012ff097e24 */ /* 0x000fe4000f8e00ff */
[----:B--2---:R-:W-:Y:S01]  /*75c0*/  IMAD.U32 R10, RZ, RZ, UR17 ;  /* 0x00000011ff0a7e24 */ /* 0x004fe2000f8e00ff */
[-C--:B------:R-:W-:Y:S01]  /*75d0*/  LEA R24, P5, R24, R20.reuse, 0x2 ;  /* 0x0000001418187211 */ /* 0x080fe200078a10ff */
[----:B------:R-:W-:Y:S02]  /*75e0*/  IMAD.U32 R7, RZ, RZ, UR17 ;  /* 0x00000011ff077e24 */ /* 0x000fe4000f8e00ff */
[----:B---3--:R-:W-:Y:S01]  /*75f0*/  IMAD.U32 R11, RZ, RZ, UR19 ;  /* 0x00000013ff0b7e24 */ /* 0x008fe2000f8e00ff */
[-C--:B------:R-:W-:Y:S01]  /*7600*/  LEA R10, P4, R10, R20.reuse, 0x2 ;  /* 0x000000140a0a7211 */ /* 0x080fe200078810ff */
[----:B------:R-:W-:Y:S01]  /*7610*/  IMAD.U32 R6, RZ, RZ, UR15 ;  /* 0x0000000fff067e24 */ /* 0x000fe2000f8e00ff */
[-C--:B------:R-:W-:Y:S01]  /*7620*/  LEA.HI.X.SX32 R25, R9, R21.reuse, 0x2, P5 ;  /* 0x0000001509197211 */ /* 0x080fe200028f16ff */
[----:B------:R-:W-:Y:S01]  /*7630*/  IMAD.U32 R5, RZ, RZ, UR16 ;  /* 0x00000010ff057e24 */ /* 0x000fe2000f8e00ff */
[-C--:B------:R-:W-:Y:S01]  /*7640*/  LEA.HI.X.SX32 R27, R11, R21.reuse, 0x2, P6 ;  /* 0x000000150b1b7211 */ /* 0x080fe200030f16ff */
[----:B------:R-:W-:Y:S01]  /*7650*/  IMAD.U32 R4, RZ, RZ, UR21 ;  /* 0x00000015ff047e24 */ /* 0x000fe2000f8e00ff */
[-C--:B------:R-:W-:Y:S02]  /*7660*/  LEA.HI.X.SX32 R11, R7, R21.reuse, 0x2, P4 ;  /* 0x00000015070b7211 */ /* 0x080fe400020f16ff */
[-C--:B------:R-:W-:Y:S01]  /*7670*/  LEA R6, P2, R6, R20.reuse, 0x2 ;  /* 0x0000001406067211 */ /* 0x080fe200078410ff */
[----:B------:R-:W-:Y:S01]  /*7680*/  RED.E.ADD.F32.FTZ.RN.STRONG.GPU [R26.64], R14 ;  /* 0x0000000e1a00798e */ /* 0x000fe2000c10e784 */
[-C--:B------:R-:W-:Y:S02]  /*7690*/  LEA.HI.X.SX32 R9, R5, R21.reuse, 0x2, P3 ;  /* 0x0000001505097211 */ /* 0x080fe400018f16ff */
[----:B------:R-:W-:Y:S01]  /*76a0*/  LEA R4, P0, R4, R20, 0x2 ;  /* 0x0000001404047211 */ /* 0x000fe200078010ff */
[----:B------:R-:W-:Y:S01]  /*76b0*/  RED.E.ADD.F32.FTZ.RN.STRONG.GPU [R24.64], R15 ;  /* 0x0000000f1800798e */ /* 0x000fe2000c10e784 */
[-C--:B------:R-:W-:Y:S02]  /*76c0*/  LEA.HI.X.SX32 R7, R2, R21.reuse, 0x2, P2 ;  /* 0x0000001502077211 */ /* 0x080fe400010f16ff */
[----:B------:R-:W-:Y:S01]  /*76d0*/  LEA.HI.X.SX32 R5, R0, R21, 0x2, P0 ;  /* 0x0000001500057211 */ /* 0x000fe200000f16ff */
[----:B------:R-:W-:Y:S01]  /*76e0*/  RED.E.ADD.F32.FTZ.RN.STRONG.GPU [R10.64], R16 ;  /* 0x000000100a00798e */ /* 0x000fe2000c10e784 */
[----:B------:R-:W-:Y:S01]  /*76f0*/  IMAD.IADD R0, R128, 0x1, R172 ;  /* 0x0000000180007824 */ /* 0x000fe200078e02ac */
[----:B------:R-:W-:Y:S01]  /*7700*/  PLOP3.LUT P2, PT, PT, PT, UP0, 0x80, 0x0 ;  /* 0x000000000000781c */ /* 0x000fe20003f4f008 */
[----:B------:R-:W-:Y:S01]  /*7710*/  @UP3 UIADD3 UR12, UP0, UR12, -0x100, URZ ;  /* 0xffffff000c0c3890 */ /* 0x000fe2000ff1e03f */
[----:B------:R-:W-:Y:S01]  /*7720*/  RED.E.ADD.F32.FTZ.RN.STRONG.GPU [R8.64], R17 ;  /* 0x000000110800798e */ /* 0x000fe2000c10e784 */
[----:B------:R-:W-:Y:S02]  /*7730*/  PLOP3.LUT P0, PT, PT, PT, UP2, 0x80, 0x0 ;  /* 0x000000000000781c */ /* 0x000fe40003f0f028 */
[----:B------:R-:W-:Y:S01]  /*7740*/  @UP3 UIADD3.X UR11, UR11, -0x1, URZ, UP0, !UPT ;  /* 0xffffffff0b0b3890 */ /* 0x000fe200087fe43f */
[----:B------:R-:W-:Y:S04]  /*7750*/  RED.E.ADD.F32.FTZ.RN.STRONG.GPU [R6.64], R18 ;  /* 0x000000120600798e */ /* 0x000fe8000c10e784 */
[----:B------:R-:W-:Y:S04]  /*7760*/  LDSM.16.MT88.4 R8, [R172] ;  /* 0x00000000ac08783b */ /* 0x000fe80000004200 */
[----:B------:R-:W-:Y:S04]  /*7770*/  RED.E.ADD.F32.FTZ.RN.STRONG.GPU [R4.64], R19 ;  /* 0x000000130400798e */ /* 0x000fe8000c10e784 */
[----:B------:R-:W1:Y:S04]  /*7780*/  LDSM.16.MT88.4 R4, [R3+0xa000] ;  /* 0x00a000000304783b */ /* 0x000e680000004200 */
[----:B------:R-:W2:Y:S04]  /*7790*/  LDSM.16.MT88.4 R20, [R3+0xc000] ;  /* 0x00c000000314783b */ /* 0x000ea80000004200 */
[----:B------:R-:W3:Y:S04]  /*77a0*/  LDSM.16.MT88.4 R24, [R0] ;  /* 0x000000000018783b */ /* 0x000ee80000004200 */
[----:B------:R-:W4:Y:S04]  /*77b0*/  LDSM.16.MT88.4 R12, [R172+0x800] ;  /* 0x00080000ac0c783b */ /* 0x000f280000004200 */
        /* <DEDUP_REMOVED lines=14> */
[C---:B------:R-:W-:Y:S08]  /*78a0*/  HMMA.16816.F32.BF16 R72, R32.reuse, R12, R72 ;  /* 0x0000000c2048723c */ /* 0x040ff00000041848 */
[-C--:B------:R-:W-:Y:S08]  /*78b0*/  HMMA.16816.F32.BF16 R76, R32, R14.reuse, R76 ;  /* 0x0000000e204c723c */ /* 0x080ff0000004184c */
[C---:B------:R-:W-:Y:S01]  /*78c0*/  HMMA.16816.F32.BF16 R80, R28.reuse, R14, R80 ;  /* 0x0000000e1c50723c */ /* 0x040fe20000041850 */
[----:B------:R-:W-:Y:S07]  /*78d0*/  LDSM.16.MT88.4 R12, [R3+0xb800] ;  /* 0x00b80000030c783b */ /* 0x000fee0000004200 */
[-C--:B------:R-:W-:Y:S08]  /*78e0*/  HMMA.16816.F32.BF16 R84, R28, R16.reuse, R84 ;  /* 0x000000101c54723c */ /* 0x080ff00000041854 */
[C---:B------:R-:W-:Y:S08]  /*78f0*/  HMMA.16816.F32.BF16 R88, R32.reuse, R16, R88 ;  /* 0x000000102058723c */ /* 0x040ff00000041858 */
[-C--:B------:R-:W-:Y:S01]  /*7900*/  HMMA.16816.F32.BF16 R92, R32, R18.reuse, R92 ;  /* 0x00000012205c723c */ /* 0x080fe2000004185c */
[----:B------:R3:W-:Y:S07]  /*7910*/  LDSM.16.MT88.4 R32, [R0+0x1800] ;  /* 0x001800000020783b */ /* 0x0007ee0000004200 */
[----:B------:R-:W-:Y:S01]  /*7920*/  HMMA.16816.F32.BF16 R96, R28, R18, R96 ;  /* 0x000000121c60723c */ /* 0x000fe20000041860 */
[----:B------:R4:W2:Y:S04]  /*7930*/  LDSM.16.MT88.4 R16, [R172+0x1800] ;  /* 0x00180000ac10783b */ /* 0x0008a80000004200 */
[----:B------:R-:W2:Y:S03]  /*7940*/  LDSM.16.MT88.4 R28, [R3+0xd800] ;  /* 0x00d80000031c783b */ /* 0x000ea60000004200 */
[-C--:B-1----:R-:W-:Y:S08]  /*7950*/  HMMA.16816.F32.BF16 R68, R4, R8.reuse, R68 ;  /* 0x000000080444723c */ /* 0x082ff00000041844 */
[C---:B------:R-:W-:Y:S04]  /*7960*/  HMMA.16816.F32.BF16 R72, R20.reuse, R8, R72 ;  /* 0x000000081448723c */ /* 0x040fe80000041848 */
[C---:B---3--:R-:W-:Y:S02]  /*7970*/  IADD3 R0, R172.reuse, -0x2000, RZ ;  /* 0xffffe000ac007810 */ /* 0x048fe40007ffe0ff */
[----:B------:R-:W-:Y:S02]  /*7980*/  @P2 IADD3 R0, R172, 0x2000, RZ ;  /* 0x00002000ac002810 */ /* 0x000fe40007ffe0ff */
[-C--:B------:R-:W-:Y:S04]  /*7990*/  HMMA.16816.F32.BF16 R76, R20, R10.reuse, R76 ;  /* 0x0000000a144c723c */ /* 0x080fe8000004184c */
[----:B----4-:R-:W-:Y:S04]  /*79a0*/  IMAD.MOV.U32 R172, RZ, RZ, R0 ;  /* 0x000000ffffac7224 */ /* 0x010fe800078e0000 */
[C---:B------:R-:W-:Y:S08]  /*79b0*/  HMMA.16816.F32.BF16 R80, R4.reuse, R10, R80 ;  /* 0x0000000a0450723c */ /* 0x040ff00000041850 */
[-C--:B--2---:R-:W-:Y:S08]  /*79c0*/  HMMA.16816.F32.BF16 R84, R4, R24.reuse, R84 ;  /* 0x000000180454723c */ /* 0x084ff00000041854 */
[C---:B------:R-:W-:Y:S08]  /*79d0*/  HMMA.16816.F32.BF16 R88, R20.reuse, R24, R88 ;  /* 0x000000181458723c */ /* 0x040ff00000041858 */
[-C--:B------:R-:W-:Y:S08]  /*79e0*/  HMMA.16816.F32.BF16 R92, R20, R26.reuse, R92 ;  /* 0x0000001a145c723c */ /* 0x080ff0000004185c */
[----:B------:R-:W-:Y:S08]  /*79f0*/  HMMA.16816.F32.BF16 R96, R4, R26, R96 ;  /* 0x0000001a0460723c */ /* 0x000ff00000041860 */
[-C--:B------:R-:W-:Y:S08]  /*7a00*/  HMMA.16816.F32.BF16 R68, R12, R16.reuse, R68 ;  /* 0x000000100c44723c */ /* 0x080ff00000041844 */
[C---:B------:R-:W-:Y:S08]  /*7a10*/  HMMA.16816.F32.BF16 R72, R28.reuse, R16, R72 ;  /* 0x000000101c48723c */ /* 0x040ff00000041848 */
        /* <DEDUP_REMOVED lines=50> */
[----:B------:R1:W-:Y:S01]  /*7d40*/  STS [R251], R13 ;  /* 0x0000000dfb007388 */ /* 0x0003e20000000800 */
        /* <DEDUP_REMOVED lines=22> */
[----:B------:R-:W-:Y:S01]  /*7eb0*/  UISETP.NE.AND UP0, UPT, UR34, -0x1, UPT ;  /* 0xffffffff2200788c */ /* 0x000fe2000bf05270 */
[----:B------:R-:W-:Y:S01]  /*7ec0*/  F2FP.BF16.PACK_AB R60, R61, R60 ;  /* 0x0000003c3d3c723e */ /* 0x000fe200000010ff */
[----:B------:R-:W-:Y:S01]  /*7ed0*/  ULDC.64 UR10, c[0x0][0x3a0] ;  /* 0x0000e800000a7ab9 */ /* 0x000fe20000000a00 */
[----:B------:R-:W-:-:S02]  /*7ee0*/  F2FP.BF16.PACK_AB R0, R0, R94 ;  /* 0x0000005e0000723e */ /* 0x000fc400000010ff */
[----:B------:R-:W-:Y:S02]  /*7ef0*/  F2FP.BF16.PACK_AB R62, R63, R62 ;  /* 0x0000003e3f3e723e */ /* 0x000fe400000010ff */
[----:B------:R-:W-:-:S04]  /*7f00*/  PLOP3.LUT P0, PT, PT, PT, UP0, 0x80, 0x0 ;  /* 0x000000000000781c */ /* 0x000fc80003f0f008 */
[----:B------:R-:W-:-:S04]  /*7f10*/  @UP0 UIADD3 UR6, UR27, UR34, URZ ;  /* 0x000000221b060290 */ /* 0x000fc8000fffe03f */
[----:B------:R-:W-:-:S04]  /*7f20*/  @UP0 UIMAD.WIDE.U32 UR8, UR6, UR10, URZ ;  /* 0x0000000a060802a5 */ /* 0x000fc8000f8e003f */
[----:B------:R-:W-:-:S03]  /*7f30*/  @UP0 UIMAD UR30, UR6, UR11, UR9 ;  /* 0x0000000b061e02a4 */ /* 0x000fc6000f8e0209 */
[----:B------:R-:W-:Y:S01]  /*7f40*/  @UP0 UMOV UR13, UR8 ;  /* 0x00000008000d0c82 */ /* 0x000fe20008000000 */
[----:B--2---:R1:W-:Y:S04]  /*7f50*/  STS [R115], R12 ;  /* 0x0000000c73007388 */ /* 0x0043e80000000800 */
[----:B------:R1:W-:Y:S04]  /*7f60*/  STS [R248+0x2000], R15 ;  /* 0x0020000ff8007388 */ /* 0x0003e80000000800 */
[----:B------:R1:W-:Y:S04]  /*7f70*/  STS [R248+0x2400], R14 ;  /* 0x0024000ef8007388 */ /* 0x0003e80000000800 */
[----:B------:R1:W-:Y:S04]  /*7f80*/  STS [R251+0x2000], R11 ;  /* 0x0020000bfb007388 */ /* 0x0003e80000000800 */
[----:B------:R1:W-:Y:S04]  /*7f90*/  STS [R251+0x2400], R10 ;  /* 0x0024000afb007388 */ /* 0x0003e80000000800 */
[----:B------:R1:W-:Y:S04]  /*7fa0*/  STS [R249], R9 ;  /* 0x00000009f9007388 */ /* 0x0003e80000000800 */
[----:B------:R1:W-:Y:S04]  /*7fb0*/  STS [R249+0x400], R8 ;  /* 0x00040008f9007388 */ /* 0x0003e80000000800 */
        /* <DEDUP_REMOVED lines=26> */
[----:B------:R-:W-:Y:S02]  /*8160*/  USHF.R.S32.HI UR13, URZ, 0x1f, UR45 ;  /* 0x0000001f3f0d7899 */ /* 0x000fe4000801142d */
[----:B------:R-:W-:Y:S02]  /*8170*/  UIMAD UR12, UR27, UR9, UR6 ;  /* 0x000000091b0c72a4 */ /* 0x000fe4000f8e0206 */
[----:B------:R-:W-:Y:S02]  /*8180*/  UIMAD.WIDE.U32 UR8, UR27, UR8, URZ ;  /* 0x000000081b0872a5 */ /* 0x000fe4000f8e003f */
[----:B------:R-:W-:Y:S02]  /*8190*/  ULDC.64 UR10, c[0x0][0x388] ;  /* 0x0000e200000a7ab9 */ /* 0x000fe40000000a00 */
[----:B------:R-:W-:-:S02]  /*81a0*/  UIADD3 UR9, UR9, UR12, URZ ;  /* 0x0000000c09097290 */ /* 0x000fc4000fffe03f */
[----:B------:R-:W-:Y:S02]  /*81b0*/  UIMAD UR6, UR13, UR10, URZ ;  /* 0x0000000a0d0672a4 */ /* 0x000fe4000f8e023f */
[----:B------:R-:W-:Y:S02]  /*81c0*/  UIMAD.WIDE.U32 UR8, UR45, UR10, UR8 ;  /* 0x0000000a2d0872a5 */ /* 0x000fe4000f8e0008 */
[----:B------:R-:W-:-:S04]  /*81d0*/  UIMAD UR6, UR45, UR11, UR6 ;  /* 0x0000000b2d0672a4 */ /* 0x000fc8000f8e0206 */
[----:B------:R-:W-:Y:S02]  /*81e0*/  UIADD3 UR30, UR9, UR6, URZ ;  /* 0x00000006091e7290 */ /* 0x000fe4000fffe03f */
[----:B------:R-:W-:Y:S02]  /*81f0*/  UMOV UR13, UR8 ;  /* 0x00000008000d7c82 */ /* 0x000fe40008000000 */
.L_x_535:
        /* <DEDUP_REMOVED lines=8> */
[----:B------:R-:W-:Y:S02]  /*8280*/  USHF.R.S32.HI UR31, URZ, 0x1f, UR45 ;  /* 0x0000001f3f1f7899 */ /* 0x000fe4000801142d */
[----:B------:R-:W-:Y:S02]  /*8290*/  UIMAD UR12, UR27, UR9, UR6 ;  /* 0x000000091b0c72a4 */ /* 0x000fe4000f8e0206 */
[----:B------:R-:W-:-:S02]  /*82a0*/  UIMAD.WIDE.U32 UR8, UR27, UR8, URZ ;  /* 0x000000081b0872a5 */ /* 0x000fc4000f8e003f */
[----:B------:R-:W-:Y:S02]  /*82b0*/  ULDC.64 UR10, c[0x0][0x390] ;  /* 0x0000e400000a7ab9 */ /* 0x000fe40000000a00 */
[----:B------:R-:W-:Y:S02]  /*82c0*/  UIMAD UR6, UR31, UR10, URZ ;  /* 0x0000000a1f0672a4 */ /* 0x000fe4000f8e023f */
[----:B------:R-:W-:Y:S02]  /*82d0*/  UIADD3 UR9, UR9, UR12, URZ ;  /* 0x0000000c09097290 */ /* 0x000fe4000fffe03f */
[----:B------:R-:W-:Y:S02]  /*82e0*/  UIMAD UR6, UR45, UR11, UR6 ;  /* 0x0000000b2d0672a4 */ /* 0x000fe4000f8e0206 */
[----:B------:R-:W-:-:S04]  /*82f0*/  UIMAD.WIDE.U32 UR8, UR45, UR10, UR8 ;  /* 0x0000000a2d0872a5 */ /* 0x000fc8000f8e0008 */
[----:B------:R-:W-:Y:S02]  /*8300*/  UIADD3 UR9, UR9, UR6, URZ ;  /* 0x0000000609097290 */ /* 0x000fe4000fffe03f */
.L_x_536:
[----:B------:R-:W-:Y:S01]  /*8310*/  BAR.SYNC.DEFER_BLOCKING 0x0 ;  /* 0x0000000000007b1d */ /* 0x000fe20000010000 */
[----:B------:R-:W-:Y:S01]  /*8320*/  USHF.R.S32.HI UR6, URZ, 0x1f, UR29 ;  /* 0x0000001f3f067899 */ /* 0x000fe2000801141d */
[--C-:B-1----:R-:W-:Y:S01]  /*8330*/  SHF.R.S32.HI R7, RZ, 0x1f, R220.reuse ;  /* 0x0000001fff077819 */ /* 0x102fe200000114dc */
[----:B------:R-:W-:Y:S01]  /*8340*/  IMAD.U32 R4, RZ, RZ, UR29 ;  /* 0x0000001dff047e24 */ /* 0x000fe2000f8e00ff */
[----:B------:R-:W-:Y:S01]  /*8350*/  UIMAD UR7, UR28, -0x80, UR7 ;  /* 0xffffff801c0778a4 */ /* 0x000fe2000f8e0207 */
[----:B------:R-:W-:Y:S01]  /*8360*/  IMAD.MOV.U32 R6, RZ, RZ, R220 ;  /* 0x000000ffff067224 */ /* 0x000fe200078e00dc */
[----:B------:R-:W-:Y:S01]  /*8370*/  ULDC.64 UR10, c[0x0][0x3a0] ;  /* 0x0000e800000a7ab9 */ /* 0x000fe20000000a00 */
[----:B------:R-:W-:Y:S01]  /*8380*/  ISETP.GE.AND P1, PT, R220, c[0x0][0x220], PT ;  /* 0x00008800dc007a0c */ /* 0x000fe20003f26270 */
[----:B------:R-:W-:Y:S01]  /*8390*/  UIMAD UR10, UR6, UR10, URZ ;  /* 0x0000000a060a72a4 */ /* 0x000fe2000f8e023f */
[----:B------:R-:W-:Y:S01]  /*83a0*/  IMAD.WIDE.U32 R4, R4, c[0x0][0x3a0], R6 ;  /* 0x0000e80004047a25 */ /* 0x000fe200078e0006 */
[----:B------:R-:W-:Y:S01]  /*83b0*/  USHF.R.S32.HI UR12, URZ, 0x1f, UR49 ;  /* 0x0000001f3f0c7899 */ /* 0x000fe20008011431 */
[----:B------:R-:W-:Y:S01]  /*83c0*/  ISETP.GE.OR P4, PT, R239, UR7, P1 ;  /* 0x00000007ef007c0c */ /* 0x000fe20008f86670 */
[----:B------:R-:W-:Y:S01]  /*83d0*/  UIMAD UR10, UR29, UR11, UR10 ;  /* 0x0000000b1d0a72a4 */ /* 0x000fe2000f8e020a */
[----:B------:R-:W-:Y:S01]  /*83e0*/  BSSY B0, `(.L_x_537) ;  /* 0x000001d000007945 */ /* 0x000fe20003800000 */
[----:B------:R-:W-:-:S02]  /*83f0*/  IADD3 R4, P0, R4, UR13, RZ ;  /* 0x0000000d04047c10 */ /* 0x000fc4000ff1e0ff */
[----:B------:R-:W-:Y:S02]  /*8400*/  SHF.R.S32.HI R13, RZ, 0x1f, R239 ;  /* 0x0000001fff0d7819 */ /* 0x000fe400000114ef */
[----:B------:R-:W-:Y:S01]  /*8410*/  IMAD.U32 R0, RZ, RZ, UR10 ;  /* 0x0000000aff007e24 */ /* 0x000fe2000f8e00ff */
[----:B------:R-:W-:Y:S02]  /*8420*/  ULDC.64 UR10, c[0x0][0x3b8] ;  /* 0x0000ee00000a7ab9 */ /* 0x000fe40000000a00 */
[----:B------:R-:W-:Y:S02]  /*8430*/  UIMAD UR10, UR12, UR10, URZ ;  /* 0x0000000a0c0a72a4 */ /* 0x000fe4000f8e023f */
[----:B------:R-:W-:Y:S01]  /*8440*/  IADD3.X R5, R5, UR30, R0, P0, !PT ;  /* 0x0000001e05057c10 */ /* 0x000fe200087fe400 */
[----:B------:R1:W2:Y:S01]  /*8450*/  LDS.128 R16, [R114+0x7000] ;  /* 0x0070000072107984 */ /* 0x0002a20000000c00 */
[----:B------:R-:W-:Y:S01]  /*8460*/  IMAD.U32 R0, RZ, RZ, UR49 ;  /* 0x00000031ff007e24 */ /* 0x000fe2000f8e00ff */
[----:B------:R-:W-:-:S02]  /*8470*/  UIMAD UR10, UR49, UR11, UR10 ;  /* 0x0000000b310a72a4 */ /* 0x000fc4000f8e020a */
[----:B------:R1:W3:Y:S01]  /*8480*/  LDS.128 R20, [R114+0x8000] ;  /* 0x0080000072147984 */ /* 0x0002e20000000c00 */
[----:B------:R-:W-:-:S03]  /*8490*/  IMAD.WIDE.U32 R4, R0, c[0x0][0x3b8], R4 ;  /* 0x0000ee0000047a25 */ /* 0x000fc600078e0004 */
[----:B------:R1:W4:Y:S02]  /*84a0*/  LDS.128 R24, [R114+0x9000] ;  /* 0x0090000072187984 */ /* 0x0003240000000c00 */
[----:B------:R-:W-:Y:S02]  /*84b0*/  IADD3 R12, R5, UR10, RZ ;  /* 0x0000000a050c7c10 */ /* 0x000fe4000fffe0ff */
        /* <DEDUP_REMOVED lines=15> */
.L_x_538:
[----:B------:R-:W-:Y:S05]  /*85b0*/  BSYNC B0 ;  /* 0x0000000000007941 */ /* 0x000fea0003800000 */
.L_x_537:
        /* <DEDUP_REMOVED lines=15> */
.L_x_540:
[----:B------:R-:W-:Y:S05]  /*86b0*/  BSYNC B0 ;  /* 0x0000000000007941 */ /* 0x000fea0003800000 */
.L_x_539:
        /* <DEDUP_REMOVED lines=15> */
.L_x_542:
[----:B------:R-:W-:Y:S05]  /*87b0*/  BSYNC B0 ;  /* 0x0000000000007941 */ /* 0x000fea0003800000 */
.L_x_541:
        /* <DEDUP_REMOVED lines=14> */
.L_x_544:
[----:B------:R-:W-:Y:S05]  /*88a0*/  BSYNC B0 ;  /* 0x0000000000007941 */ /* 0x000fea0003800000 */
.L_x_543:
        /* <DEDUP_REMOVED lines=8> */
[----:B----4-:R-:W-:Y:S01]  /*8930*/  IADD3 R4, P0, R6, UR8, RZ ;  /* 0x0000000806047c10 */ /* 0x010fe2000ff1e0ff */
[----:B------:R-:W-:Y:S01]  /*8940*/  UIMAD UR6, UR12, UR6, URZ ;  /* 0x000000060c0672a4 */ /* 0x000fe2000f8e023f */
[----:B------:R-:W-:-:S03]  /*8950*/  MOV R0, UR29 ;  /* 0x0000001d00007c02 */ /* 0x000fc60008000f00 */
[----:B------:R-:W-:Y:S01]  /*8960*/  UIMAD UR6, UR49, UR7, UR6 ;  /* 0x00000007310672a4 */ /* 0x000fe2000f8e0206 */
[----:B------:R-:W-:Y:S01]  /*8970*/  IADD3.X R5, R7, UR9, R0, P0, !PT ;  /* 0x0000000907057c10 */ /* 0x000fe200087fe400 */
[----:B------:R-:W-:-:S04]  /*8980*/  IMAD.U32 R0, RZ, RZ, UR49 ;  /* 0x00000031ff007e24 */ /* 0x000fc8000f8e00ff */
        /* <DEDUP_REMOVED lines=12> */
.L_x_546:
[----:B------:R-:W-:Y:S05]  /*8a50*/  BSYNC B0 ;  /* 0x0000000000007941 */ /* 0x000fea0003800000 */
.L_x_545:
        /* <DEDUP_REMOVED lines=13> */
.L_x_548:
[----:B------:R-:W-:Y:S05]  /*8b30*/  BSYNC B0 ;  /* 0x0000000000007941 */ /* 0x000fea0003800000 */
.L_x_547:
        /* <DEDUP_REMOVED lines=13> */
.L_x_550:
[----:B------:R-:W-:Y:S05]  /*8c10*/  BSYNC B0 ;  /* 0x0000000000007941 */ /* 0x000fea0003800000 */
.L_x_549:
        /* <DEDUP_REMOVED lines=11> */
.L_x_507:
[----:B------:R-:W-:Y:S05]  /*8cd0*/  BSYNC B1 ;  /* 0x0000000000017941 */ /* 0x000fea0003800000 */
.L_x_485:
        /* <DEDUP_REMOVED lines=11> */
.L_x_551:
[----:B------:R-:W-:Y:S05]  /*8d90*/  EXIT ;  /* 0x000000000000794d */ /* 0x000fea0003800000 */
.L_x_553:
        /* <DEDUP_REMOVED lines=14> */
.L_x_1261:


//--------------------- .text._ZN5flash44flash_bwd_dq_dk_dv_loop_seqk_parallel_kernelI23Flash_bwd_kernel_traitsILi64ELi64ELi128ELi8ELi2ELi4ELi4ELb1ELb0EN7cutlass10bfloat16_tE19Flash_kernel_traitsILi64ELi64ELi128ELi8ES3_EELb1ELb1ELb0ELb0ELb1ELb1ELb0EEEvNS_16Flash_bwd_paramsE --------------------------
	.section	.text._ZN5flash44flash_bwd_dq_dk_dv_loop_seqk_parallel_kernelI23Flash_bwd_kernel_traitsILi64ELi64ELi128ELi8ELi2ELi4ELi4ELb1ELb0EN7cutlass10bfloat16_tE19Flash_kernel_traitsILi64ELi64ELi128ELi8ES3_EELb1ELb1ELb0ELb0ELb1ELb1ELb0EEEvNS_16Flash_bwd_paramsE,"ax",@progbits
	.sectioninfo	@"SHI_REGISTERS=255"
	.align	128
        .global         _ZN5flash44flash_bwd_dq_dk_dv_loop_seqk_parallel_kernelI23Flash_bwd_kernel_traitsILi64ELi64ELi128ELi8ELi2ELi4ELi4ELb1ELb0EN7cutlass10bfloat16_tE19Flash_kernel_traitsILi64ELi64ELi128ELi8ES3_EELb1ELb1ELb0ELb0ELb1ELb1ELb0EEEvNS_16Flash_bwd_paramsE
        .type           _ZN5flash44flash_bwd_dq_dk_dv_loop_seqk_parallel_kernelI23Flash_bwd_kernel_traitsILi64ELi64ELi128ELi8ELi2ELi4ELi4ELb1ELb0EN7cutlass10bfloat16_tE19Flash_kernel_traitsILi64ELi64ELi128ELi8ES3_EELb1ELb1ELb0ELb0ELb1ELb1ELb0EEEvNS_16Flash_bwd_paramsE,@function
        .size           _ZN5flash44flash_bwd_dq_dk_dv_loop_seqk_parallel_kernelI23Flash_bwd_kernel_traitsILi64ELi64ELi128ELi8ELi2ELi4ELi4ELb1ELb0EN7cutlass10bfloat16_tE19Flash_kernel_traitsILi64ELi64ELi128ELi8ES3_EELb1ELb1ELb0ELb0ELb1ELb1ELb0EEEvNS_16Flash_bwd_paramsE,(.L_x_1262 - _ZN5flash44flash_bwd_dq_dk_dv_loop_seqk_parallel_kernelI23Flash_bwd_kernel_traitsILi64ELi64ELi128ELi8ELi2ELi4ELi4ELb1ELb0EN7cutlass10bfloat16_tE19Flash_kernel_traitsILi64ELi64ELi128ELi8ES3_EELb1ELb1ELb0ELb0ELb1ELb1ELb0EEEvNS_16Flash_bwd_paramsE)
        .other          _ZN5flash44flash_bwd_dq_dk_dv_loop_seqk_parallel_kernelI23Flash_bwd_kernel_traitsILi64ELi64ELi128ELi8ELi2ELi4ELi4ELb1ELb0EN7cutlass10bfloat16_tE19Flash_kernel_traitsILi64ELi64ELi128ELi8ES3_EELb1ELb1ELb0ELb0ELb1ELb1ELb0EEEvNS_16Flash_bwd_paramsE,@"STO_CUDA_ENTRY STV_DEFAULT"
_ZN5flash44flash_bwd_dq_dk_dv_loop_seqk_parallel_kernelI23Flash_bwd_kernel_traitsILi64ELi64ELi128ELi8ELi2ELi4ELi4ELb1ELb0EN7cutlass10bfloat16_tE19Flash_kernel_traitsILi64ELi64ELi128ELi8ES3_EELb1ELb1ELb0ELb0ELb1ELb1ELb0EEEvNS_16Flash_bwd_paramsE:
.text._ZN5flash44flash_bwd_dq_dk_dv_loop_seqk_parallel_kernelI23Flash_bwd_kernel_traitsILi64ELi64ELi128ELi8ELi2ELi4ELi4ELb1ELb0EN7cutlass10bfloat16_tE19Flash_kernel_traitsILi64ELi64ELi128ELi8ES3_EELb1ELb1ELb0ELb0ELb1ELb1ELb0EEEvNS_16Flash_bwd_paramsE:
        /* <DEDUP_REMOVED lines=11> */
[----:B------:R-:W-:Y:S01]  /*00b0*/  IMAD.MOV.U32 R220, RZ, RZ, -0x10 ;  /* 0xfffffff0ffdc7424 */ /* 0x000fe200078e00ff */
[----:B------:R-:W-:Y:S02]  /*00c0*/  ULDC UR10, c[0x0][0x1c0] ;  /* 0x00007000000a7ab9 */ /* 0x000fe40000000800 */
[----:B------:R-:W-:Y:S02]  /*00d0*/  UIMAD UR26, UR9, UR10, URZ ;  /* 0x0000000a091a72a4 */ /* 0x000fe4000f8e023f */
        /* <DEDUP_REMOVED lines=16> */
[CC--:B------:R-:W-:Y:S01]  /*01e0*/  LEA.HI R14, R3.reuse, R0.reuse, RZ, 0x3 ;  /* 0x00000000030e7211 */ /* 0x0c0fe200078f18ff */
[----:B------:R-:W-:Y:S01]  /*01f0*/  UIMAD UR10, UR4, UR10, URZ ;  /* 0x0000000a040a72a4 */ /* 0x000fe2000f8e023f */
[CC--:B------:R-:W-:Y:S01]  /*0200*/  LEA.HI R5, R3.reuse, R0.reuse, RZ, 0x4 ;  /* 0x0000000003057211 */ /* 0x0c0fe200078f20ff */
[----:B------:R-:W-:Y:S01]  /*0210*/  UIMAD UR22, UR26, 0x18, URZ ;  /* 0x000000181a1678a4 */ /* 0x000fe2000f8e023f */
[CC--:B------:R-:W-:Y:S01]  /*0220*/  LEA.HI R193, R3.reuse, R0.reuse, RZ, 0x6 ;  /* 0x0000000003c17211 */ /* 0x0c0fe200078f30ff */
[----:B------:R-:W-:Y:S01]  /*0230*/  USHF.L.U32 UR21, UR26, 0x5, URZ ;  /* 0x000000051a157899 */ /* 0x000fe2000800063f */
[----:B------:R-:W-:Y:S01]  /*0240*/  LEA.HI R8, R3, R0, RZ, 0x7 ;  /* 0x0000000003087211 */ /* 0x000fe200078f38ff */
[----:B------:R-:W-:Y:S01]  /*0250*/  UIMAD UR20, UR26, 0x28, URZ ;  /* 0x000000281a1478a4 */ /* 0x000fe2000f8e023f */
[----:B------:R-:W-:Y:S01]  /*0260*/  LOP3.LUT R7, R10, 0xffffffe0, RZ, 0xc0, !PT ;  /* 0xffffffe00a077812 */ /* 0x000fe200078ec0ff */
[----:B------:R-:W-:Y:S01]  /*0270*/  UIMAD UR19, UR26, 0x30, URZ ;  /* 0x000000301a1378a4 */ /* 0x000fe2000f8e023f */
[----:B------:R-:W-:Y:S01]  /*0280*/  LOP3.LUT R9, R195, 0x7ffffffc, RZ, 0xc0, !PT ;  /* 0x7ffffffcc3097812 */ /* 0x000fe200078ec0ff */
[----:B------:R-:W-:Y:S01]  /*0290*/  UIMAD UR18, UR26, 0x38, URZ ;  /* 0x000000381a1278a4 */ /* 0x000fe2000f8e023f */
[----:B------:R-:W-:Y:S01]  /*02a0*/  LOP3.LUT R13, R14, 0xfffffff8, RZ, 0xc0, !PT ;  /* 0xfffffff80e0d7812 */ /* 0x000fe200078ec0ff */
[C---:B------:R-:W-:Y:S01]  /*02b0*/  IMAD.IADD R7, R0.reuse, 0x1, -R7 ;  /* 0x0000000100077824 */ /* 0x040fe200078e0a07 */
[----:B------:R-:W-:Y:S01]  /*02c0*/  LOP3.LUT R3, R5, 0xfffffff0, RZ, 0xc0, !PT ;  /* 0xfffffff005037812 */ /* 0x000fe200078ec0ff */
[C---:B------:R-:W-:Y:S01]  /*02d0*/  IMAD.IADD R9, R0.reuse, 0x1, -R9 ;  /* 0x0000000100097824 */ /* 0x040fe200078e0a09 */
[--C-:B------:R-:W-:Y:S01]  /*02e0*/  SHF.R.S32.HI R2, RZ, 0x1f, R10.reuse ;  /* 0x0000001fff027819 */ /* 0x100fe2000001140a */
[C---:B------:R-:W-:Y:S01]  /*02f0*/  IMAD.IADD R13, R0.reuse, 0x1, -R13 ;  /* 0x00000001000d7824 */ /* 0x040fe200078e0a0d */
[----:B------:R-:W-:Y:S01]  /*0300*/  SHF.R.S32.HI R6, RZ, 0x2, R195 ;  /* 0x00000002ff067819 */ /* 0x000fe200000114c3 */
[----:B------:R-:W-:Y:S01]  /*0310*/  IMAD.IADD R0, R0, 0x1, -R3 ;  /* 0x0000000100007824 */ /* 0x000fe200078e0a03 */
[----:B------:R-:W-:Y:S01]  /*0320*/  SHF.R.S32.HI R3, RZ, 0x5, R10 ;  /* 0x00000005ff037819 */ /* 0x000fe2000001140a */
[----:B------:R-:W-:Y:S01]  /*0330*/  IMAD.SHL.U32 R198, R13, 0x8, RZ ;  /* 0x000000080dc67824 */ /* 0x000fe200078e00ff */
[----:B------:R-:W-:Y:S01]  /*0340*/  SHF.R.S32.HI R195, RZ, 0x1f, R195 ;  /* 0x0000001fffc37819 */ /* 0x000fe200000114c3 */
[----:B------:R-:W-:Y:S01]  /*0350*/  IMAD.SHL.U32 R9, R9, 0x2, RZ ;  /* 0x0000000209097824 */ /* 0x000fe200078e00ff */
[-C--:B------:R-:W-:Y:S01]  /*0360*/  LEA.HI R10, R10, R3.reuse, RZ, 0x1 ;  /* 0x000000030a0a7211 */ /* 0x080fe200078f08ff */
[----:B------:R-:W-:Y:S01]  /*0370*/  USHF.R.S32.HI UR11, URZ, 0x1f, UR25 ;  /* 0x0000001f3f0b7899 */ /* 0x000fe20008011419 */
[----:B------:R-:W-:Y:S01]  /*0380*/  LEA.HI R2, R2, R3, RZ, 0x2 ;  /* 0x0000000302027211 */ /* 0x000fe200078f10ff */
[----:B------:R-:W-:Y:S01]  /*0390*/  UIADD3 UR12, UR24, UR13, URZ ;  /* 0x0000000d180c7290 */ /* 0x000fe2000fffe03f */
[----:B------:R-:W-:Y:S01]  /*03a0*/  LEA.HI R195, R195, R6, RZ, 0x3 ;  /* 0x00000006c3c37211 */ /* 0x000fe200078f18ff */
[----:B------:R-:W-:Y:S01]  /*03b0*/  UMOV UR6, 0x6 ;  /* 0x0000000600067882 */ /* 0x000fe20000000000 */
[----:B------:R-:W-:-:S02]  /*03c0*/  LOP3.LUT R10, R10, 0xfffffffe, RZ, 0xc0, !PT ;  /* 0xfffffffe0a0a7812 */ /* 0x000fc400078ec0ff */
[----:B------:R-:W-:Y:S02]  /*03d0*/  LOP3.LUT R2, R2, 0xfffffffc, RZ, 0xc0, !PT ;  /* 0xfffffffc02027812 */ /* 0x000fe400078ec0ff */
[----:B------:R-:W-:Y:S01]  /*03e0*/  SHF.R.S32.HI R194, RZ, 0x3, R14 ;  /* 0x00000003ffc27819 */ /* 0x000fe2000001140e */
[----:B------:R-:W-:Y:S01]  /*03f0*/  IMAD.IADD R191, R3, 0x1, -R10 ;  /* 0x0000000103bf7824 */ /* 0x000fe200078e0a0a */
[----:B------:R-:W-:Y:S01]  /*0400*/  LOP3.LUT R195, R195, 0xfffffff8, RZ, 0xc0, !PT ;  /* 0xfffffff8c3c37812 */ /* 0x000fe200078ec0ff */
[----:B------:R-:W-:Y:S01]  /*0410*/  IMAD.IADD R2, R3, 0x1, -R2 ;  /* 0x0000000103027824 */ /* 0x000fe200078e0a02 */
[----:B------:R-:W-:Y:S01]  /*0420*/  SHF.R.S32.HI R11, RZ, 0x1f, R0 ;  /* 0x0000001fff0b7819 */ /* 0x000fe20000011400 */
[----:B------:R-:W-:Y:S01]  /*0430*/  IMAD.SHL.U32 R3, R194, 0x40, RZ ;  /* 0x00000040c2037824 */ /* 0x000fe200078e00ff */
[----:B------:R-:W-:Y:S01]  /*0440*/  SHF.R.S32.HI R4, RZ, 0x4, R5 ;  /* 0x00000004ff047819 */ /* 0x000fe20000011405 */
[----:B------:R-:W-:Y:S01]  /*0450*/  IMAD.IADD R195, R6, 0x1, -R195 ;  /* 0x0000000106c37824 */ /* 0x000fe200078e0ac3 */
[----:B------:R-:W-:-:S02]  /*0460*/  LEA.HI R6, R11, R0, RZ, 0x3 ;  /* 0x000000000b067211 */ /* 0x000fc400078f18ff */
[----:B------:R-:W-:Y:S02]  /*0470*/  LEA.HI R5, R5, R4, RZ, 0x1 ;  /* 0x0000000405057211 */ /* 0x000fe400078f08ff */
[----:B------:R-:W-:Y:S02]  /*0480*/  LOP3.LUT R3, R3, 0x1c0, RZ, 0xc0, !PT ;  /* 0x000001c003037812 */ /* 0x000fe400078ec0ff */
[----:B------:R-:W-:Y:S02]  /*0490*/  LOP3.LUT R11, R6, 0xfffffff8, RZ, 0xc0, !PT ;  /* 0xfffffff8060b7812 */ /* 0x000fe400078ec0ff */
[----:B------:R-:W-:Y:S02]  /*04a0*/  LOP3.LUT R5, R5, 0xfffffffe, RZ, 0xc0, !PT ;  /* 0xfffffffe05057812 */ /* 0x000fe400078ec0ff */
[C---:B------:R-:W-:Y:S01]  /*04b0*/  LOP3.LUT P4, RZ, R13.reuse, 0x2, RZ, 0xc0, !PT ;  /* 0x000000020dff7812 */ /* 0x040fe2000788c0ff */
[----:B------:R-:W-:Y:S01]  /*04c0*/  IMAD.IADD R11, R0, 0x1, -R11 ;  /* 0x00000001000b7824 */ /* 0x000fe200078e0a0b */
[C---:B------:R-:W-:Y:S01]  /*04d0*/  LOP3.LUT P3, RZ, R13.reuse, 0x4, RZ, 0xc0, !PT ;  /* 0x000000040dff7812 */ /* 0x040fe2000786c0ff */
[----:B------:R-:W-:Y:S01]  /*04e0*/  IMAD.SHL.U32 R13, R13, 0x40, RZ ;  /* 0x000000400d0d7824 */ /* 0x000fe200078e00ff */
[----:B------:R-:W-:Y:S01]  /*04f0*/  SHF.R.U32.HI R192, RZ, 0x3, R3 ;  /* 0x00000003ffc07819 */ /* 0x000fe20000011603 */
[----:B------:R-:W-:Y:S01]  /*0500*/  IMAD.IADD R5, R4, 0x1, -R5 ;  /* 0x0000000104057824 */ /* 0x000fe200078e0a05 */
[----:B------:R-:W-:Y:S01]  /*0510*/  LOP3.LUT R3, R3, 0x38, R198, 0xf8, !PT ;  /* 0x0000003803037812 */ /* 0x000fe200078ef8c6 */
[----:B------:R-:W-:Y:S01]  /*0520*/  IMAD.SHL.U32 R0, R2, 0x10, RZ ;  /* 0x0000001002007824 */ /* 0x000fe200078e00ff */
[----:B------:R-:W-:Y:S01]  /*0530*/  SHF.R.S32.HI R4, RZ, 0x1f, R7 ;  /* 0x0000001fff047819 */ /* 0x000fe20000011407 */
[----:B------:R-:W-:Y:S01]  /*0540*/  IMAD.SHL.U32 R10, R5, 0x200, RZ ;  /* 0x00000200050a7824 */ /* 0x000fe200078e00ff */
[----:B------:R-:W-:Y:S01]  /*0550*/  LOP3.LUT R13, R13, 0x1c0, RZ, 0xc0, !PT ;  /* 0x000001c00d0d7812 */ /* 0x000fe200078ec0ff */
[----:B------:R-:W-:Y:S01]  /*0560*/  IMAD.SHL.U32 R11, R11, 0x40, RZ ;  /* 0x000000400b0b7824 */ /* 0x000fe200078e00ff */
[----:B------:R-:W-:-:S02]  /*0570*/  LOP3.LUT R192, R3, R192, RZ, 0x3c, !PT ;  /* 0x000000c003c07212 */ /* 0x000fc400078e3cff */
[----:B------:R-:W-:Y:S02]  /*0580*/  LOP3.LUT R3, R195, 0x1, RZ, 0xc0, !PT ;  /* 0x00000001c3037812 */ /* 0x000fe400078ec0ff */
[----:B------:R-:W-:Y:S02]  /*0590*/  LEA.HI R4, R4, R7, RZ, 0x2 ;  /* 0x0000000704047211 */ /* 0x000fe400078f10ff */
[C---:B------:R-:W-:Y:S02]  /*05a0*/  LOP3.LUT R183, R13.reuse, 0x30, R0, 0xf8, !PT ;  /* 0x000000300db77812 */ /* 0x040fe400078ef800 */
[----:B------:R-:W-:Y:S02]  /*05b0*/  SHF.R.S32.HI R193, RZ, 0x6, R193 ;  /* 0x00000006ffc17819 */ /* 0x000fe400000114c1 */
[----:B------:R-:W-:Y:S02]  /*05c0*/  LOP3.LUT R7, R13, 0x8, R14, 0xf8, !PT ;  /* 0x000000080d077812 */ /* 0x000fe400078ef80e */
[----:B------:R-:W-:Y:S01]  /*05d0*/  SHF.R.U32.HI R0, RZ, 0x3, R13 ;  /* 0x00000003ff007819 */ /* 0x000fe2000001160d */
[----:B------:R-:W-:Y:S01]  /*05e0*/  IMAD R12, R193, 0x800, R10 ;  /* 0x00000800c10c7824 */ /* 0x000fe200078e020a */
[----:B------:R-:W-:Y:S01]  /*05f0*/  ISETP.NE.U32.AND P0, PT, R3, 0x1, PT ;  /* 0x000000010300780c */ /* 0x000fe20003f05070 */
[----:B------:R-:W-:Y:S01]  /*0600*/  IMAD.SHL.U32 R13, R5, 0x10, RZ ;  /* 0x00000010050d7824 */ /* 0x000fe200078e00ff */
[----:B------:R-:W-:Y:S01]  /*0610*/  LOP3.LUT R3, R7, R0, RZ, 0x3c, !PT ;  /* 0x0000000007037212 */ /* 0x000fe200078e3cff */
[----:B------:R-:W-:Y:S01]  /*0620*/  IMAD R192, R193, 0x200, R192 ;  /* 0x00000200c1c07824 */ /* 0x000fe200078e02c0 */
[----:B------:R-:W-:-:S02]  /*0630*/  SHF.R.S32.HI R8, RZ, 0x7, R8 ;  /* 0x00000007ff087819 */ /* 0x000fc40000011408 */
[C---:B------:R-:W-:Y:S01]  /*0640*/  R2P PR, R195.reuse, 0x6 ;  /* 0x00000006c3007804 */ /* 0x040fe20000000000 */
[----:B------:R-:W-:Y:S01]  /*0650*/  IMAD.SHL.U32 R195, R195, 0x40, RZ ;  /* 0x00000040c3c37824 */ /* 0x000fe200078e00ff */
[----:B------:R-:W-:Y:S01]  /*0660*/  LOP3.LUT R183, R183, 0x8, R14, 0xf8, !PT ;  /* 0x00000008b7b77812 */ /* 0x000fe200078ef80e */
[----:B------:R-:W-:Y:S01]  /*0670*/  IMAD.IADD R3, R12, 0x1, R3 ;  /* 0x000000010c037824 */ /* 0x000fe200078e0203 */
[----:B------:R-:W-:Y:S01]  /*0680*/  LOP3.LUT R11, R11, 0x1c0, RZ, 0xc0, !PT ;  /* 0x000001c00b0b7812 */ /* 0x000fe200078ec0ff */
[C---:B------:R-:W-:Y:S01]  /*0690*/  IMAD.SHL.U32 R12, R8.reuse, 0x8, RZ ;  /* 0x00000008080c7824 */ /* 0x040fe200078e00ff */
[----:B------:R-:W-:Y:S01]  /*06a0*/  LOP3.LUT R195, R195, 0x1c0, RZ, 0xc0, !PT ;  /* 0x000001c0c3c37812 */ /* 0x000fe200078ec0ff */
[----:B------:R-:W-:Y:S01]  /*06b0*/  IMAD R8, R8, 0x1000, R9 ;  /* 0x0000100008087824 */ /* 0x000fe200078e0209 */
[----:B------:R-:W-:Y:S01]  /*06c0*/  LOP3.LUT R183, R10, R183, R0, 0xf6, !PT ;  /* 0x000000b70ab77212 */ /* 0x000fe200078ef600 */
[----:B------:R-:W-:Y:S01]  /*06d0*/  IMAD.SHL.U32 R10, R193, 0x20, RZ ;  /* 0x00000020c10a7824 */ /* 0x000fe200078e00ff */
[----:B------:R-:W-:Y:S01]  /*06e0*/  LOP3.LUT R12, R12, 0x8, RZ, 0xc0, !PT ;  /* 0x000000080c0c7812 */ /* 0x000fe200078ec0ff */
[----:B------:R-:W-:Y:S01]  /*06f0*/  IMAD R197, R191, 0x400, R8 ;  /* 0x00000400bfc57824 */ /* 0x000fe200078e0208 */
[----:B------:R-:W-:Y:S01]  /*0700*/  SHF.R.U32.HI R7, RZ, 0x3, R195 ;  /* 0x00000003ff077819 */ /* 0x000fe200000116c3 */
[----:B------:R-:W-:Y:S01]  /*0710*/  IMAD R8, R2, 0x400, R9 ;  /* 0x0000040002087824 */ /* 0x000fe200078e0209 */
[----:B------:R-:W-:Y:S01]  /*0720*/  LOP3.LUT R10, R195, 0x20, R10, 0xf8, !PT ;  /* 0x00000020c30a7812 */ /* 0x000fe200078ef80a */
[----:B------:R-:W-:Y:S01]  /*0730*/  IMAD.SHL.U32 R185, R3, 0x2, RZ ;  /* 0x0000000203b97824 */ /* 0x000fe200078e00ff */
[----:B------:R-:W-:Y:S01]  /*0740*/  LOP3.LUT R195, R7, R195, R12, 0x1e, !PT ;  /* 0x000000c307c37212 */ /* 0x000fe200078e1e0c */
[----:B------:R-:W-:Y:S01]  /*0750*/  IMAD.SHL.U32 R183, R183, 0x2, RZ ;  /* 0x00000002b7b77824 */ /* 0x000fe200078e00ff */
[----:B------:R-:W-:Y:S01]  /*0760*/  LOP3.LUT R10, R10, R7, RZ, 0x3c, !PT ;  /* 0x000000070a0a7212 */ /* 0x000fe200078e3cff */
[----:B------:R-:W-:Y:S01]  /*0770*/  IMAD.SHL.U32 R7, R6, 0x40, RZ ;  /* 0x0000004006077824 */ /* 0x000fe200078e00ff */
[----:B------:R-:W-:Y:S01]  /*0780*/  LOP3.LUT R0, R12, 0x10, R13, 0xf8, !PT ;  /* 0x000000100c007812 */ /* 0x000fe200078ef80d */
[----:B------:R-:W-:Y:S01]  /*0790*/  IMAD.IADD R195, R8, 0x1, R195 ;  /* 0x0000000108c37824 */ /* 0x000fe200078e02c3 */
[----:B------:R-:W-:Y:S01]  /*07a0*/  SEL R220, R220, 0x10, !P0 ;  /* 0x00000010dcdc7807 */ /* 0x000fe20004000000 */
[----:B------:R-:W-:Y:S01]  /*07b0*/  IMAD.SHL.U32 R8, R5, 0x8, RZ ;  /* 0x0000000805087824 */ /* 0x000fe200078e00ff */
[----:B------:R-:W-:Y:S01]  /*07c0*/  SHF.R.U32.HI R5, RZ, 0x3, R11 ;  /* 0x00000003ff057819 */ /* 0x000fe2000001160b */
[----:B------:R-:W-:Y:S01]  /*07d0*/  IMAD.IADD R197, R10, 0x1, R197 ;  /* 0x000000010ac57824 */ /* 0x000fe200078e02c5 */
[----:B------:R-:W-:-:S02]  /*07e0*/  LOP3.LUT R7, R7, 0xfffffe00, RZ, 0xc0, !PT ;  /* 0xfffffe0007077812 */ /* 0x000fc400078ec0ff */
[----:B------:R-:W-:Y:S01]  /*07f0*/  LOP3.LUT R0, R5, R0, R11, 0x1e, !PT ;  /* 0x0000000005007212 */ /* 0x000fe200078e1e0b */
[----:B------:R-:W-:Y:S01]  /*0800*/  IMAD.SHL.U32 R197, R197, 0x2, RZ ;  /* 0x00000002c5c57824 */ /* 0x000fe200078e00ff */
[----:B------:R-:W-:Y:S01]  /*0810*/  LOP3.LUT R6, R11, 0x8, R8, 0xf8, !PT ;  /* 0x000000080b067812 */ /* 0x000fe200078ef808 */
[--C-:B------:R-:W-:Y:S01]  /*0820*/  IMAD R184, R2, 0x400, R7.reuse ;  /* 0x0000040002b87824 */ /* 0x100fe200078e0207 */
[----:B------:R-:W-:Y:S01]  /*0830*/  LOP3.LUT R186, R0, R7, RZ, 0xfc, !PT ;  /* 0x0000000700ba7212 */ /* 0x000fe200078efcff */
[----:B------:R-:W-:Y:S01]  /*0840*/  IMAD.MOV.U32 R2, RZ, RZ, 0x20 ;  /* 0x00000020ff027424 */ /* 0x000fe200078e00ff */
[----:B------:R-:W-:Y:S01]  /*0850*/  LOP3.LUT R5, R6, R5, RZ, 0x3c, !PT ;  /* 0x0000000506057212 */ /* 0x000fe200078e3cff */
[----:B------:R-:W-:Y:S01]  /*0860*/  IMAD.MOV.U32 R0, RZ, RZ, 0x40 ;  /* 0x00000040ff007424 */ /* 0x000fe200078e00ff */
[----:B------:R-:W-:Y:S01]  /*0870*/  LEA R195, R195, 0x6000, 0x1 ;  /* 0x00006000c3c37811 */ /* 0x000fe200078e08ff */
[----:B------:R-:W-:Y:S01]  /*0880*/  IMAD R6, R191, 0x400, R7 ;  /* 0x00000400bf067824 */ /* 0x000fe200078e0207 */
[----:B------:R-:W-:Y:S01]  /*0890*/  SEL R176, R2, 0xffffffe0, !P4 ;  /* 0xffffffe002b07807 */ /* 0x000fe20006000000 */
[----:B------:R-:W-:Y:S01]  /*08a0*/  IMAD.IADD R184, R5, 0x1, R184 ;  /* 0x0000000105b87824 */ /* 0x000fe200078e02b8 */
[----:B------:R-:W-:Y:S01]  /*08b0*/  SEL R0, R0, 0xffffffc0, !P3 ;  /* 0xffffffc000007807 */ /* 0x000fe20005800000 */
[----:B------:R-:W-:Y:S01]  /*08c0*/  IMAD.IADD R204, R197, 0x1, R220 ;  /* 0x00000001c5cc7824 */ /* 0x000fe200078e02dc */
[----:B------:R-:W-:Y:S01]  /*08d0*/  SEL R2, R2, 0xffffffe0, !P1 ;  /* 0xffffffe002027807 */ /* 0x000fe20004800000 */
[----:B------:R-:W-:Y:S01]  /*08e0*/  IMAD R178, R3, 0x2, R176 ;  /* 0x0000000203b27824 */ /* 0x000fe200078e02b0 */
[----:B------:R-:W-:Y:S01]  /*08f0*/  IADD3 R200, R195, 0x40, RZ ;  /* 0x00000040c3c87810 */ /* 0x000fe20007ffe0ff */
[----:B------:R-:W-:Y:S01]  /*0900*/  IMAD R177, R3, 0x2, R0 ;  /* 0x0000000203b17824 */ /* 0x000fe200078e0200 */
[----:B------:R-:W-:Y:S01]  /*0910*/  SHF.R.S32.HI R4, RZ, 0x2, R4 ;  /* 0x00000002ff047819 */ /* 0x000fe20000011404 */
[----:B------:R-:W-:Y:S01]  /*0920*/  IMAD.IADD R203, R197, 0x1, R2 ;  /* 0x00000001c5cb7824 */ /* 0x000fe200078e0202 */
[C---:B------:R-:W-:Y:S01]  /*0930*/  @P2 IADD3 R200, R195.reuse, -0x40, RZ ;  /* 0xffffffc0c3c82810 */ /* 0x040fe20007ffe0ff */
[----:B------:R-:W-:Y:S01]  /*0940*/  IMAD.IADD R187, R6, 0x1, R5 ;  /* 0x0000000106bb7824 */ /* 0x000fe200078e0205 */
[----:B------:R-:W-:Y:S01]  /*0950*/  IADD3 R201, R195, 0x420, RZ ;  /* 0x00000420c3c97810 */ /* 0x000fe20007ffe0ff */
[----:B------:R-:W-:Y:S01]  /*0960*/  IMAD R190, R191, 0x10, R4 ;  /* 0x00000010bfbe7824 */ /* 0x000fe200078e0204 */
[----:B------:R-:W-:Y:S01]  /*0970*/  LEA R184, R184, 0xa000, 0x1 ;  /* 0x0000a000b8b87811 */ /* 0x000fe200078e08ff */
[----:B------:R-:W-:Y:S01]  /*0980*/  IMAD.IADD R176, R176, 0x1, R177 ;  /* 0x00000001b0b07824 */ /* 0x000fe200078e02b1 */
[----:B------:R-:W-:Y:S01]  /*0990*/  @P1 IADD3 R201, R195, 0x3e0, RZ ;  /* 0x000003e0c3c91810 */ /* 0x000fe20007ffe0ff */
[----:B------:R-:W-:-:S02]  /*09a0*/  IMAD.IADD R202, R2, 0x1, R195 ;  /* 0x0000000102ca7824 */ /* 0x000fc400078e02c3 */
[----:B------:R-:W-:Y:S02]  /*09b0*/  IMAD.IADD R220, R220, 0x1, R203 ;  /* 0x00000001dcdc7824 */ /* 0x000fe400078e02cb */
[----:B------:R-:W-:Y:S02]  /*09c0*/  IMAD.SHL.U32 R182, R186, 0x2, RZ ;  /* 0x00000002bab67824 */ /* 0x000fe400078e00ff */
[----:B------:R-:W-:Y:S02]  /*09d0*/  IMAD.IADD R209, R2, 0x1, R200 ;  /* 0x0000000102d17824 */ /* 0x000fe400078e02c8 */
.L_x_562:
[----:B------:R-:W-:Y:S01]  /*09e0*/  ISETP.NE.U32.AND P0, PT, RZ, c[0x0][0x250], PT ;  /* 0x00009400ff007a0c */ /* 0x000fe20003f05070 */
[----:B------:R-:W-:Y:S01]  /*09f0*/  IMAD.MOV.U32 R207, RZ, RZ, RZ ;  /* 0x000000ffffcf7224 */ /* 0x000fe200078e00ff */
[----:B------:R-:W-:Y:S02]  /*0a00*/  ISETP.NE.U32.AND P1, PT, RZ, c[0x0][0x258], PT ;  /* 0x00009600ff007a0c */ /* 0x000fe40003f25070 */
[----:B------:R-:W-:Y:S02]  /*0a10*/  ISETP.NE.AND.EX P0, PT, RZ, c[0x0][0x254], PT, P0 ;  /* 0x00009500ff007a0c */ /* 0x000fe40003f05300 */
[----:B------:R-:W-:-:S11]  /*0a20*/  ISETP.NE.AND.EX P1, PT, RZ, c[0x0][0x25c], PT, P1 ;  /* 0x00009700ff007a0c */ /* 0x000fd60003f25310 */
[----:B--2---:R-:W1:Y:S01]  /*0a30*/  @P0 S2R R5, SR_CTAID.Y ;  /* 0x0000000000050919 */ /* 0x004e620000002600 */
[----:B------:R-:W-:Y:S02]  /*0a40*/  @P0 IMAD.MOV.U32 R2, RZ, RZ, 0x4 ;  /* 0x00000004ff020424 */ /* 0x000fe400078e00ff */
[----:B------:R-:W-:Y:S01]  /*0a50*/  @P1 IMAD.MOV.U32 R0, RZ, RZ, 0x4 ;  /* 0x00000004ff001424 */ /* 0x000fe200078e00ff */
[----:B------:R-:W2:Y:S01]  /*0a60*/  @P1 S2R R3, SR_CTAID.Y ;  /* 0x0000000000031919 */ /* 0x000ea20000002600 */
        /* <DEDUP_REMOVED lines=32> */
[----:B------:R-:W-:Y:S02]  /*0c70*/  USHF.R.S32.HI UR4, URZ, 0x1f, UR32 ;  /* 0x0000001f3f047899 */ /* 0x000fe40008011420 */
[----:B------:R-:W-:Y:S01]  /*0c80*/  IMAD.U32 R12, RZ, RZ, UR32 ;  /* 0x00000020ff0c7e24 */ /* 0x000fe2000f8e00ff */
[----:B---3--:R-:W-:-:S03]  /*0c90*/  SHF.R.S32.HI R22, RZ, 0x1f, R7 ;  /* 0x0000001fff167819 */ /* 0x008fc60000011407 */
[----:B------:R-:W-:Y:S01]  /*0ca0*/  IMAD.U32 R13, RZ, RZ, UR4 ;  /* 0x00000004ff0d7e24 */ /* 0x000fe2000f8e00ff */
[----:B--2---:R-:W-:Y:S02]  /*0cb0*/  IADD3 R10, R10, 0xffffffe, RZ ;  /* 0x0ffffffe0a0a7810 */ /* 0x004fe40007ffe0ff */
[----:B------:R-:W-:Y:S02]  /*0cc0*/  LOP3.LUT R5, R6, c[0x0][0x1c8], RZ, 0x3c, !PT ;  /* 0x0000720006057a12 */ /* 0x000fe400078e3cff */
[----:B------:R-:W1:Y:S02]  /*0cd0*/  F2I.FTZ.U32.TRUNC.NTZ R11, R10 ;  /* 0x0000000a000b7305 */ /* 0x000e64000021f000 */
[----:B------:R-:W-:Y:S01]  /*0ce0*/  ISETP.GE.AND P2, PT, R5, RZ, PT ;  /* 0x000000ff0500720c */ /* 0x000fe20003f46270 */
[----:B-1----:R-:W-:Y:S02]  /*0cf0*/  IMAD.MOV R2, RZ, RZ, -R11 ;  /* 0x000000ffff027224 */ /* 0x002fe400078e0a0b */
[----:B------:R-:W-:-:S02]  /*0d00*/  IMAD.MOV.U32 R10, RZ, RZ, RZ ;  /* 0x000000ffff0a7224 */ /* 0x000fc400078e00ff */
[----:B------:R-:W-:Y:S02]  /*0d10*/  IMAD R8, R2, R4, RZ ;  /* 0x0000000402087224 */ /* 0x000fe400078e02ff */
[----:B------:R-:W1:Y:S02]  /*0d20*/  LDC.U8 R2, c[0x0][0x328] ;  /* 0x0000ca00ff027b82 */ /* 0x000e640000000000 */
[----:B------:R-:W-:-:S04]  /*0d30*/  IMAD.HI.U32 R8, R11, R8, R10 ;  /* 0x000000080b087227 */ /* 0x000fc800078e000a */
[----:B------:R-:W-:-:S04]  /*0d40*/  IMAD.WIDE R10, R7, 0x80, RZ ;  /* 0x00000080070a7825 */ /* 0x000fc800078e02ff */
[----:B------:R-:W-:Y:S02]  /*0d50*/  IMAD.HI.U32 R15, R8, R3, RZ ;  /* 0x00000003080f7227 */ /* 0x000fe400078e00ff */
[----:B------:R-:W2:Y:S02]  /*0d60*/  S2R R8, SR_CTAID.X ;  /* 0x0000000000087919 */ /* 0x000ea40000002500 */
[----:B------:R-:W-:-:S04]  /*0d70*/  IMAD.MOV R9, RZ, RZ, -R15 ;  /* 0x000000ffff097224 */ /* 0x000fc800078e0a0f */
[----:B------:R-:W-:Y:S01]  /*0d80*/  IMAD R9, R4, R9, R3 ;  /* 0x0000000904097224 */ /* 0x000fe200078e0203 */
[----:B------:R-:W-:-:S04]  /*0d90*/  SEL R3, R10, RZ, P1 ;  /* 0x000000ff0a037207 */ /* 0x000fc80000800000 */
[----:B------:R-:W-:Y:S02]  /*0da0*/  ISETP.GT.U32.AND P3, PT, R4, R9, PT ;  /* 0x000000090400720c */ /* 0x000fe40003f64070 */
[----:B-1----:R-:W-:Y:S02]  /*0db0*/  ISETP.NE.AND P0, PT, R2, RZ, PT ;  /* 0x000000ff0200720c */ /* 0x002fe40003f05270 */
[----:B------:R-:W-:Y:S02]  /*0dc0*/  SEL R2, R11, RZ, P1 ;  /* 0x000000ff0b027207 */ /* 0x000fe40000800000 */
[----:B------:R-:W-:-:S07]  /*0dd0*/  ISETP.NE.AND P1, PT, RZ, UR5, PT ;  /* 0x00000005ff007c0c */ /* 0x000fce000bf25270 */
[----:B------:R-:W-:Y:S01]  /*0de0*/  @!P3 IMAD.IADD R9, R9, 0x1, -R4 ;  /* 0x000000010909b824 */ /* 0x000fe200078e0a04 */
[----:B------:R-:W-:Y:S01]  /*0df0*/  @!P3 IADD3 R15, R15, 0x1, RZ ;  /* 0x000000010f0fb810 */ /* 0x000fe20007ffe0ff */
[C---:B--2---:R-:W-:Y:S01]  /*0e00*/  IMAD.WIDE.U32 R10, R8.reuse, c[0x0][0x3d8], RZ ;  /* 0x0000f600080a7a25 */ /* 0x044fe200078e00ff */
[----:B------:R-:W-:Y:S02]  /*0e10*/  ISETP.NE.AND P3, PT, RZ, c[0x0][0x1c8], PT ;  /* 0x00007200ff007a0c */ /* 0x000fe40003f65270 */
[----:B------:R-:W-:Y:S01]  /*0e20*/  ISETP.GE.U32.AND P4, PT, R9, R4, PT ;  /* 0x000000040900720c */ /* 0x000fe20003f86070 */
[C---:B------:R-:W-:Y:S02]  /*0e30*/  @P0 IMAD R9, R7.reuse, c[0x0][0x214], RZ ;  /* 0x0000850007090a24 */ /* 0x040fe400078e02ff */
[----:B------:R-:W-:Y:S02]  /*0e40*/  IMAD R8, R8, c[0x0][0x3dc], R11 ;  /* 0x0000f70008087a24 */ /* 0x000fe400078e020b */
[----:B------:R-:W-:-:S02]  /*0e50*/  @!P0 IMAD R5, R7, c[0x0][0x1c0], R6 ;  /* 0x0000700007058a24 */ /* 0x000fc400078e0206 */
[----:B------:R-:W-:Y:S01]  /*0e60*/  IMAD R11, R6, c[0x0][0x22c], RZ ;  /* 0x00008b00060b7a24 */ /* 0x000fe200078e02ff */
[----:B------:R-:W-:Y:S01]  /*0e70*/  SEL R8, R8, RZ, P1 ;  /* 0x000000ff08087207 */ /* 0x000fe20000800000 */
[----:B------:R-:W-:Y:S01]  /*0e80*/  @P0 IMAD R4, R6, c[0x0][0x234], R9 ;  /* 0x00008d0006040a24 */ /* 0x000fe200078e0209 */
[----:B------:R-:W-:Y:S01]  /*0e90*/  SEL R9, R10, RZ, P1 ;  /* 0x000000ff0a097207 */ /* 0x000fe20000800000 */
[----:B------:R-:W-:Y:S01]  /*0ea0*/  @!P0 IMAD R4, R5, c[0x0][0x214], RZ ;  /* 0x0000850005048a24 */ /* 0x000fe200078e02ff */
[----:B------:R-:W-:Y:S02]  /*0eb0*/  SHF.R.S32.HI R5, RZ, 0x1f, R6 ;  /* 0x0000001fff057819 */ /* 0x000fe40000011406 */
[----:B------:R-:W-:Y:S02]  /*0ec0*/  @P4 IADD3 R15, R15, 0x1, RZ ;  /* 0x000000010f0f4810 */ /* 0x000fe40007ffe0ff */
[----:B------:R-:W-:-:S03]  /*0ed0*/  SHF.R.S32.HI R10, RZ, 0x1f, R11 ;  /* 0x0000001fff0a7819 */ /* 0x000fc6000001140b */
        /* <DEDUP_REMOVED lines=11> */
.L_x_555:
[----:B------:R-:W-:-:S04]  /*0f90*/  IMAD R211, R7, c[0x0][0x1c0], R6 ;  /* 0x0000700007d37a24 */ /* 0x000fc800078e0206 */
[----:B------:R-:W-:Y:S02]  /*0fa0*/  IMAD R211, R211, c[0x0][0x224], RZ ;  /* 0x00008900d3d37a24 */ /* 0x000fe400078e02ff */
.L_x_556:
[----:B------:R-:W-:Y:S01]  /*0fb0*/  IADD3 R207, P0, R0, R207, RZ ;  /* 0x000000cf00cf7210 */ /* 0x000fe20007f1e0ff */
[C---:B------:R-:W-:Y:S01]  /*0fc0*/  IMAD R34, R22.reuse, c[0x0][0x368], RZ ;  /* 0x0000da0016227a24 */ /* 0x040fe200078e02ff */
[----:B------:R-:W-:Y:S01]  /*0fd0*/  SHF.R.S32.HI R199, RZ, 0x1f, R198 ;  /* 0x0000001fffc77819 */ /* 0x000fe200000114c6 */
[----:B------:R-:W-:Y:S01]  /*0fe0*/  IMAD R16, R22, c[0x0][0x180], RZ ;  /* 0x0000600016107a24 */ /* 0x000fe200078e02ff */
[----:B------:R-:W-:Y:S01]  /*0ff0*/  SHF.R.S32.HI R25, RZ, 0x1f, R194 ;  /* 0x0000001fff197819 */ /* 0x000fe200000114c2 */
[----:B------:R-:W-:Y:S01]  /*1000*/  IMAD.X R206, R17, 0x1, R206, P0 ;  /* 0x0000000111ce7824 */ /* 0x000fe200000e06ce */
[----:B------:R-:W-:Y:S01]  /*1010*/  IADD3 R23, P0, R194, UR32, RZ ;  /* 0x00000020c2177c10 */ /* 0x000fe2000ff1e0ff */
[C---:B------:R-:W-:Y:S01]  /*1020*/  IMAD R34, R7.reuse, c[0x0][0x36c], R34 ;  /* 0x0000db0007227a24 */ /* 0x040fe200078e0222 */
[----:B------:R-:W-:Y:S01]  /*1030*/  UIADD3 UR36, UR33, -0x1, URZ ;  /* 0xffffffff21247890 */ /* 0x000fe2000fffe03f */
[----:B------:R-:W-:Y:S01]  /*1040*/  IMAD.WIDE.U32 R18, R7, c[0x0][0x368], R198 ;  /* 0x0000da0007127a25 */ /* 0x000fe200078e00c6 */
[----:B------:R-:W-:Y:S01]  /*1050*/  IADD3.X R21, R25, UR4, RZ, P0, !PT ;  /* 0x0000000419157c10 */ /* 0x000fe200087fe4ff */
[----:B------:R-:W-:Y:S01]  /*1060*/  ULDC.64 UR4, c[0x0][0x1a0] ;  /* 0x0000680000047ab9 */ /* 0x000fe20000000a00 */
[----:B------:R-:W-:Y:S01]  /*1070*/  IADD3 R233, R4, UR32, RZ ;  /* 0x0000002004e97c10 */ /* 0x000fe2000fffe0ff */
[----:B------:R-:W-:Y:S01]  /*1080*/  IMAD.IADD R35, R19, 0x1, R34 ;  /* 0x0000000113237824 */ /* 0x000fe200078e0222 */
[----:B------:R-:W-:Y:S01]  /*1090*/  MOV R34, R18 ;  /* 0x0000001200227202 */ /* 0x000fe20000000f00 */
[C---:B------:R-:W-:Y:S01]  /*10a0*/  IMAD R29, R25.reuse, c[0x0][0x1a0], RZ ;  /* 0x00006800191d7a24 */ /* 0x040fe200078e02ff */
[----:B------:R-:W-:Y:S01]  /*10b0*/  USHF.L.U32 UR35, UR4, 0x6, URZ ;  /* 0x0000000604237899 */ /* 0x000fe2000800063f */
[----:B------:R-:W-:Y:S01]  /*10c0*/  IMAD R25, R25, c[0x0][0x198], RZ ;  /* 0x0000660019197a24 */ /* 0x000fe200078e02ff */
[----:B------:R-:W-:Y:S01]  /*10d0*/  USHF.L.U64.HI UR34, UR4, UR8, UR5 ;  /* 0x0000000804227299 */ /* 0x000fe20008010205 */
[----:B------:R-:W-:Y:S01]  /*10e0*/  IMAD R18, R22, c[0x0][0x188], RZ ;  /* 0x0000620016127a24 */ /* 0x000fe200078e02ff */
[----:B------:R-:W-:Y:S01]  /*10f0*/  ULEA.HI UR4, UR36, UR36, URZ, 0x1 ;  /* 0x0000002424047291 */ /* 0x000fe2000f8f083f */
[----:B------:R-:W-:-:S02]  /*1100*/  IMAD R17, R7, c[0x0][0x184], R16 ;  /* 0x0000610007117a24 */ /* 0x000fc400078e0210 */
[----:B------:R-:W-:Y:S01]  /*1110*/  IMAD.WIDE.U32 R26, R194, c[0x0][0x198], RZ ;  /* 0x00006600c21a7a25 */ /* 0x000fe200078e00ff */
[----:B------:R-:W-:-:S03]  /*1120*/  ULOP3.LUT UR4, UR4, 0xfffffffe, URZ, 0xc0, !UPT ;  /* 0xfffffffe04047892 */ /* 0x000fc6000f8ec03f */
[----:B------:R-:W-:Y:S02]  /*1130*/  IMAD R16, R194, c[0x0][0x19c], R25 ;  /* 0x00006700c2107a24 */ /* 0x000fe400078e0219 */
[C---:B------:R-:W-:Y:S02]  /*1140*/  IMAD R19, R7.reuse, c[0x0][0x18c], R18 ;  /* 0x0000630007137a24 */ /* 0x040fe400078e0212 */
[----:B------:R-:W-:-:S04]  /*1150*/  IMAD.WIDE.U32 R32, R7, c[0x0][0x188], R198 ;  /* 0x0000620007207a25 */ /* 0x000fc800078e00c6 */
[----:B------:R-:W-:-:S04]  /*1160*/  IMAD.WIDE.U32 R30, R194, c[0x0][0x1a0], RZ ;  /* 0x00006800c21e7a25 */ /* 0x000fc800078e00ff */
[----:B------:R-:W-:Y:S02]  /*1170*/  IMAD R18, R194, c[0x0][0x1a4], R29 ;  /* 0x00006900c2127a24 */ /* 0x000fe400078e021d */
[----:B------:R-:W-:-:S04]  /*1180*/  IMAD.WIDE.U32 R28, R7, c[0x0][0x180], R198 ;  /* 0x00006000071c7a25 */ /* 0x000fc800078e00c6 */
[----:B------:R-:W-:Y:S01]  /*1190*/  IMAD.IADD R27, R27, 0x1, R16 ;  /* 0x000000011b1b7824 */ /* 0x000fe200078e0210 */
[----:B------:R-:W-:Y:S01]  /*11a0*/  IADD3 R29, R29, R17, RZ ;  /* 0x000000111d1d7210 */ /* 0x000fe20007ffe0ff */
[----:B------:R-:W-:Y:S02]  /*11b0*/  IMAD.IADD R33, R33, 0x1, R19 ;  /* 0x0000000121217824 */ /* 0x000fe400078e0213 */
[C---:B------:R-:W-:Y:S02]  /*11c0*/  IMAD R16, R14.reuse, c[0x0][0x1b8], RZ ;  /* 0x00006e000e107a24 */ /* 0x040fe400078e02ff */
[----:B------:R-:W-:Y:S02]  /*11d0*/  IMAD.IADD R31, R31, 0x1, R18 ;  /* 0x000000011f1f7824 */ /* 0x000fe400078e0212 */
[----:B------:R-:W-:Y:S02]  /*11e0*/  IMAD R20, R21, c[0x0][0x190], RZ ;  /* 0x0000640015147a24 */ /* 0x000fe400078e02ff */
[----:B------:R-:W-:-:S02]  /*11f0*/  IMAD R14, R14, c[0x0][0x1b0], RZ ;  /* 0x00006c000e0e7a24 */ /* 0x000fc400078e02ff */
[C---:B------:R-:W-:Y:S02]  /*1200*/  IMAD R16, R15.reuse, c[0x0][0x1bc], R16 ;  /* 0x00006f000f107a24 */ /* 0x040fe400078e0210 */
[----:B------:R-:W-:-:S04]  /*1210*/  IMAD.WIDE.U32 R32, R15, c[0x0][0x1b8], R32 ;  /* 0x00006e000f207a25 */ /* 0x000fc800078e0020 */
[----:B------:R-:W-:-:S04]  /*1220*/  IMAD.WIDE.U32 R30, R207, c[0x0][0x1a0], R30 ;  /* 0x00006800cf1e7a25 */ /* 0x000fc800078e001e */
[----:B------:R-:W-:-:S04]  /*1230*/  IMAD.WIDE.U32 R36, R23, c[0x0][0x190], R198 ;  /* 0x0000640017247a25 */ /* 0x000fc800078e00c6 */
[----:B------:R-:W-:Y:S02]  /*1240*/  IMAD R20, R23, c[0x0][0x194], R20 ;  /* 0x0000650017147a24 */ /* 0x000fe400078e0214 */
[----:B------:R-:W-:Y:S02]  /*1250*/  IMAD R24, R22, c[0x0][0x178], RZ ;  /* 0x00005e0016187a24 */ /* 0x000fe400078e02ff */
[----:B------:R-:W-:Y:S02]  /*1260*/  IMAD R18, R21, c[0x0][0x370], RZ ;  /* 0x0000dc0015127a24 */ /* 0x000fe400078e02ff */
[----:B------:R-:W-:Y:S02]  /*1270*/  IMAD R22, R206, c[0x0][0x1a0], RZ ;  /* 0x00006800ce167a24 */ /* 0x000fe400078e02ff */
[C---:B------:R-:W-:Y:S02]  /*1280*/  IMAD R14, R15.reuse, c[0x0][0x1b4], R14 ;  /* 0x00006d000f0e7a24 */ /* 0x040fe400078e020e */
[----:B------:R-:W-:Y:S01]  /*1290*/  IMAD.WIDE.U32 R28, R15, c[0x0][0x1b0], R28 ;  /* 0x00006c000f1c7a25 */ /* 0x000fe200078e001c */
[----:B------:R-:W-:-:S02]  /*12a0*/  IADD3 R15, R33, R16, RZ ;  /* 0x00000010210f7210 */ /* 0x000fc40007ffe0ff */
[----:B------:R-:W-:Y:S01]  /*12b0*/  IADD3 R16, P2, R32, R30, RZ ;  /* 0x0000001e20107210 */ /* 0x000fe20007f5e0ff */
[----:B------:R-:W-:Y:S02]  /*12c0*/  IMAD.IADD R37, R37, 0x1, R20 ;  /* 0x0000000125257824 */ /* 0x000fe400078e0214 */
[C---:B------:R-:W-:Y:S02]  /*12d0*/  IMAD R18, R23.reuse, c[0x0][0x374], R18 ;  /* 0x0000dd0017127a24 */ /* 0x040fe400078e0212 */
[----:B------:R-:W-:-:S04]  /*12e0*/  IMAD.WIDE.U32 R34, R23, c[0x0][0x370], R34 ;  /* 0x0000dc0017227a25 */ /* 0x000fc800078e0022 */
[----:B------:R-:W-:Y:S01]  /*12f0*/  IMAD.WIDE.U32 R26, R207, c[0x0][0x198], R26 ;  /* 0x00006600cf1a7a25 */ /* 0x000fe200078e001a */
[----:B------:R-:W-:-:S03]  /*1300*/  IADD3 R35, R35, R18, RZ ;  /* 0x0000001223237210 */ /* 0x000fc60007ffe0ff */
[----:B------:R-:W-:Y:S01]  /*1310*/  IMAD R20, R206, c[0x0][0x198], RZ ;  /* 0x00006600ce147a24 */ /* 0x000fe200078e02ff */
[----:B------:R-:W-:Y:S01]  /*1320*/  IADD3 R17, P0, R28, R26, RZ ;  /* 0x0000001a1c117210 */ /* 0x000fe20007f1e0ff */
[----:B------:R-:W-:Y:S02]  /*1330*/  IMAD R30, R207, c[0x0][0x1a4], R22 ;  /* 0x00006900cf1e7a24 */ /* 0x000fe400078e0216 */
[----:B------:R-:W-:Y:S02]  /*1340*/  IMAD.IADD R14, R29, 0x1, R14 ;  /* 0x000000011d0e7824 */ /* 0x000fe400078e020e */
[----:B------:R-:W-:Y:S01]  /*1350*/  IMAD R19, R207, c[0x0][0x19c], R20 ;  /* 0x00006700cf137a24 */ /* 0x000fe200078e0214 */
[----:B------:R-:W-:Y:S01]  /*1360*/  IADD3.X R31, R15, R31, R30, P2, !PT ;  /* 0x0000001f0f1f7210 */ /* 0x000fe200017fe41e */
[----:B------:R-:W-:Y:S01]  /*1370*/  IMAD R15, R5, c[0x0][0x378], RZ ;  /* 0x0000de00050f7a24 */ /* 0x000fe200078e02ff */
[----:B------:R-:W-:Y:S01]  /*1380*/  LEA R22, P2, R16, c[0x0][0x170], 0x1 ;  /* 0x00005c0010167a11 */ /* 0x000fe200078408ff */
[----:B------:R-:W-:Y:S01]  /*1390*/  IMAD.WIDE.U32 R34, R6, c[0x0][0x378], R34 ;  /* 0x0000de0006227a25 */ /* 0x000fe200078e0022 */
[----:B------:R-:W-:-:S02]  /*13a0*/  IADD3.X R14, R14, R27, R19, P0, !PT ;  /* 0x0000001b0e0e7210 */ /* 0x000fc400007fe413 */
[----:B------:R-:W-:Y:S01]  /*13b0*/  LEA R18, P0, R17, c[0x0][0x168], 0x1 ;  /* 0x00005a0011127a11 */ /* 0x000fe200078008ff */
[----:B------:R-:W-:Y:S01]  /*13c0*/  IMAD R15, R6, c[0x0][0x37c], R15 ;  /* 0x0000df00060f7a24 */ /* 0x000fe200078e020f */
[----:B------:R-:W-:Y:S01]  /*13d0*/  LEA.HI.X R23, R16, c[0x0][0x174], R31, 0x1, P2 ;  /* 0x00005d0010177a11 */ /* 0x000fe200010f0c1f */
[----:B------:R-:W-:Y:S01]  /*13e0*/  IMAD R24, R7, c[0x0][0x17c], R24 ;  /* 0x00005f0007187a24 */ /* 0x000fe200078e0218 */
[----:B------:R-:W-:Y:S01]  /*13f0*/  LEA.HI.X R19, R17, c[0x0][0x16c], R14, 0x1, P0 ;  /* 0x00005b0011137a11 */ /* 0x000fe200000f0c0e */
[----:B------:R-:W-:Y:S01]  /*1400*/  IMAD.WIDE.U32 R36, R7, c[0x0][0x178], R36 ;  /* 0x00005e0007247a25 */ /* 0x000fe200078e0024 */
[----:B------:R-:W-:Y:S02]  /*1410*/  IADD3 R15, R35, R15, RZ ;  /* 0x0000000f230f7210 */ /* 0x000fe40007ffe0ff */
[C---:B------:R-:W-:Y:S01]  /*1420*/  LEA R228, P0, R34.reuse, c[0x0][0x330], 0x1 ;  /* 0x0000cc0022e47a11 */ /* 0x040fe200078008ff */
[----:B------:R-:W-:Y:S01]  /*1430*/  IMAD.IADD R37, R37, 0x1, R24 ;  /* 0x0000000125257824 */ /* 0x000fe200078e0218 */
[----:B------:R-:W-:Y:S01]  /*1440*/  MOV R17, c[0x0][0x374] ;  /* 0x0000dd0000117a02 */ /* 0x000fe20000000f00 */
[----:B------:R-:W-:Y:S01]  /*1450*/  IMAD R5, R5, c[0x0][0x1a8], RZ ;  /* 0x00006a0005057a24 */ /* 0x000fe200078e02ff */
[----:B------:R-:W-:Y:S01]  /*1460*/  LEA.HI.X R229, R34, c[0x0][0x334], R15, 0x1, P0 ;  /* 0x0000cd0022e57a11 */ /* 0x000fe200000f0c0f */
[----:B------:R-:W-:Y:S01]  /*1470*/  IMAD.WIDE.U32 R36, R6, c[0x0][0x1a8], R36 ;  /* 0x00006a0006247a25 */ /* 0x000fe200078e0024 */
[----:B------:R-:W-:Y:S01]  /*1480*/  IADD3 R28, P0, R22, UR35, RZ ;  /* 0x00000023161c7c10 */ /* 0x000fe2000ff1e0ff */
[----:B------:R-:W-:Y:S02]  /*1490*/  @P1 BAR.SYNC.DEFER_BLOCKING 0x0 ;  /* 0x0000000000001b1d */ /* 0x000fe40000010000 */
[----:B------:R-:W-:Y:S01]  /*14a0*/  IMAD R5, R6, c[0x0][0x1ac], R5 ;  /* 0x00006b0006057a24 */ /* 0x000fe200078e0205 */
[----:B------:R-:W-:Y:S01]  /*14b0*/  IADD3.X R29, R23, UR34, RZ, P0, !PT ;  /* 0x00000022171d7c10 */ /* 0x000fe200087fe4ff */
[----:B------:R-:W-:Y:S01]  /*14c0*/  IMAD.MOV.U32 R15, RZ, RZ, c[0x0][0x190] ;  /* 0x00006400ff0f7624 */ /* 0x000fe200078e00ff */
[----:B------:R-:W-:Y:S01]  /*14d0*/  IADD3 R26, P0, R28, UR35, RZ ;  /* 0x000000231c1a7c10 */ /* 0x000fe2000ff1e0ff */
[----:B------:R-:W-:Y:S01]  /*14e0*/  IMAD.MOV.U32 R21, RZ, RZ, c[0x0][0x370] ;  /* 0x0000dc00ff157624 */ /* 0x000fe200078e00ff */
[----:B------:R-:W-:Y:S01]  /*14f0*/  IADD3 R5, R37, R5, RZ ;  /* 0x0000000525057210 */ /* 0x000fe20007ffe0ff */
[----:B------:R-:W-:Y:S01]  /*1500*/  IMAD.SHL.U32 R218, R192, 0x2, RZ ;  /* 0x00000002c0da7824 */ /* 0x000fe200078e00ff */
[----:B------:R-:W-:Y:S01]  /*1510*/  IADD3.X R27, R29, UR34, RZ, P0, !PT ;  /* 0x000000221d1b7c10 */ /* 0x000fe200087fe4ff */
[----:B------:R-:W-:Y:S01]  /*1520*/  IMAD.MOV.U32 R210, RZ, RZ, 0x4 ;  /* 0x00000004ffd27424 */ /* 0x000fe200078e00ff */
[----:B------:R-:W-:Y:S01]  /*1530*/  IADD3 R24, P0, R26, UR35, RZ ;  /* 0x000000231a187c10 */ /* 0x000fe2000ff1e0ff */
[----:B------:R-:W-:Y:S01]  /*1540*/  UIADD3 UR35, UR36, -UR4, URZ ;  /* 0x8000000424237290 */ /* 0x000fe2000fffe03f */
[C---:B------:R-:W-:Y:S01]  /*1550*/  LEA R230, P1, R36.reuse, c[0x0][0x160], 0x1 ;  /* 0x0000580024e67a11 */ /* 0x040fe200078208ff */
[----:B------:R-:W-:Y:S01]  /*1560*/  UIMAD UR27, UR27, UR9, UR10 ;  /* 0x000000091b1b72a4 */ /* 0x000fe2000f8e020a */
[----:B------:R-:W-:Y:S01]  /*1570*/  IADD3.X R25, R27, UR34, RZ, P0, !PT ;  /* 0x000000221b197c10 */ /* 0x000fe200087fe4ff */
[----:B------:R-:W-:Y:S01]  /*1580*/  UISETP.NE.AND UP0, UPT, UR35, 0x1, UPT ;  /* 0x000000012300788c */ /* 0x000fe2000bf05270 */
[----:B------:R-:W-:Y:S01]  /*1590*/  LEA.HI.X R231, R36, c[0x0][0x164], R5, 0x1, P1 ;  /* 0x0000590024e77a11 */ /* 0x000fe200008f0c05 */
[----:B------:R-:W-:Y:S01]  /*15a0*/  ULDC.64 UR4, c[0x0][0x198] ;  /* 0x0000660000047ab9 */ /* 0x000fe20000000a00 */
[----:B------:R-:W-:Y:S01]  /*15b0*/  MOV R5, c[0x0][0x194] ;  /* 0x0000650000057a02 */ /* 0x000fe20000000f00 */
[----:B------:R-:W-:Y:S01]  /*15c0*/  USHF.L.U32 UR34, UR4, 0x6, URZ ;  /* 0x0000000604227899 */ /* 0x000fe2000800063f */
[C---:B------:R-:W-:Y:S01]  /*15d0*/  LEA R14, P0, R15.reuse, R230, 0x6 ;  /* 0x000000e60f0e7211 */ /* 0x040fe200078030ff */
[----:B------:R-:W-:Y:S01]  /*15e0*/  USHF.L.U64.HI UR5, UR4, UR8, UR5 ;  /* 0x0000000804057299 */ /* 0x000fe20008010205 */
[----:B------:R-:W-:Y:S01]  /*15f0*/  PLOP3.LUT P2, PT, PT, PT, UP0, 0x80, 0x0 ;  /* 0x000000000000781c */ /* 0x000fe20003f4f008 */
[----:B------:R-:W-:Y:S01]  /*1600*/  @!PT LDS RZ, [RZ] ;  /* 0x00000000fffff984 */ /* 0x000fe20000000800 */
[----:B------:R-:W-:Y:S01]  /*1610*/  @!PT LDS RZ, [RZ] ;  /* 0x00000000fffff984 */ /* 0x000fe20000000800 */
[----:B------:R-:W-:Y:S01]  /*1620*/  @!PT LDS RZ, [RZ] ;  /* 0x00000000fffff984 */ /* 0x000fe20000000800 */
[----:B------:R1:W-:Y:S01]  /*1630*/  LDGSTS.E.BYPASS.LTC128B.128 [R218+0xa000], [R22.64] ;  /* 0x0a00000016da7fae */ /* 0x0003e2000b901d5e */
[----:B------:R-:W-:Y:S01]  /*1640*/  LEA.HI.X R15, R15, R231, R5, 0x6, P0 ;  /* 0x000000e70f0f7211 */ /* 0x000fe200000f3405 */
[----:B------:R-:W-:Y:S01]  /*1650*/  IMAD.WIDE R232, R233, R210, c[0x0][0x200] ;  /* 0x00008000e9e87625 */ /* 0x000fe200078e02d2 */
[----:B------:R-:W-:Y:S01]  /*1660*/  IADD3 R5, R192, 0x1000, RZ ;  /* 0x00001000c0057810 */ /* 0x000fe20007ffe0ff */
[----:B------:R2:W-:Y:S01]  /*1670*/  LDGSTS.E.BYPASS.LTC128B.128 [R218+0xb000], [R28.64] ;  /* 0x0b0000001cda7fae */ /* 0x0005e2000b901d5e */
[----:B------:R-:W-:-:S02]  /*1680*/  LEA R16, P1, R21, R228, 0x6 ;  /* 0x000000e415107211 */ /* 0x000fc400078230ff */
[----:B------:R-:W-:Y:S01]  /*1690*/  SEL R5, R5, R192, !P2 ;  /* 0x000000c005057207 */ /* 0x000fe20005000000 */
[----:B------:R3:W-:Y:S01]  /*16a0*/  LDGSTS.E.BYPASS.LTC128B.128 [R218+0xc000], [R26.64] ;  /* 0x0c0000001ada7fae */ /* 0x0007e2000b901d5e */
[----:B------:R-:W-:Y:S02]  /*16b0*/  LEA.HI.X R17, R21, R229, R17, 0x6, P1 ;  /* 0x000000e515117211 */ /* 0x000fe400008f3411 */
[----:B------:R-:W-:Y:S01]  /*16c0*/  SHF.L.U32 R217, R5, 0x1, RZ ;  /* 0x0000000105d97819 */ /* 0x000fe200000006ff */
[----:B------:R4:W-:Y:S01]  /*16d0*/  LDGSTS.E.BYPASS.LTC128B.128 [R218+0xd000], [R24.64] ;  /* 0x0d00000018da7fae */ /* 0x0009e2000b901d5e */
[----:B------:R-:W-:-:S03]  /*16e0*/  IADD3 R20, P0, R18, UR34, RZ ;  /* 0x0000002212147c10 */ /* 0x000fc6000ff1e0ff */
[----:B------:R-:W2:Y:S01]  /*16f0*/  S2R R5, SR_TID.X ;  /* 0x0000000000057919 */ /* 0x000ea20000002100 */
[----:B------:R-:W-:-:S03]  /*1700*/  IADD3.X R21, R19, UR5, RZ, P0, !PT ;  /* 0x0000000513157c10 */ /* 0x000fc600087fe4ff */
[----:B------:R-:W0:Y:S04]  /*1710*/  LDGDEPBAR ;  /* 0x00000000000079af */ /* 0x000e280000000000 */
[----:B------:R4:W-:Y:S01]  /*1720*/  LDGSTS.E.BYPASS.LTC128B.128 [R218+0x4000], [R228.64] ;  /* 0x04000000e4da7fae */ /* 0x0009e2000b901d5e */
[----:B-1----:R-:W-:-:S03]  /*1730*/  IADD3 R22, P0, R20, UR34, RZ ;  /* 0x0000002214167c10 */ /* 0x002fc6000ff1e0ff */
[----:B------:R1:W-:Y:S01]  /*1740*/  LDGSTS.E.BYPASS.LTC128B.128 [R218+0x5000], [R16.64] ;  /* 0x0500000010da7fae */ /* 0x0003e2000b901d5e */
[----:B------:R-:W-:-:S03]  /*1750*/  IADD3.X R23, R21, UR5, RZ, P0, !PT ;  /* 0x0000000515177c10 */ /* 0x000fc600087fe4ff */
[----:B------:R1:W-:Y:S01]  /*1760*/  LDGSTS.E.BYPASS.LTC128B.128 [R217], [R230.64] ;  /* 0x00000000e6d97fae */ /* 0x0003e2000b901d5e */
[----:B---3--:R-:W-:-:S03]  /*1770*/  IADD3 R26, P0, R22, UR34, RZ ;  /* 0x00000022161a7c10 */ /* 0x008fc6000ff1e0ff */
[----:B------:R3:W-:Y:S01]  /*1780*/  LDGSTS.E.BYPASS.LTC128B.128 [R217+0x1000], [R14.64] ;  /* 0x010000000ed97fae */ /* 0x0007e2000b901d5e */
[----:B------:R-:W-:-:S03]  /*1790*/  IADD3.X R27, R23, UR5, RZ, P0, !PT ;  /* 0x00000005171b7c10 */ /* 0x000fc600087fe4ff */
[----:B------:R3:W-:Y:S01]  /*17a0*/  LDGSTS.E.BYPASS.LTC128B.128 [R218+0x6000], [R18.64] ;  /* 0x0600000012da7fae */ /* 0x0007e2000b901d5e */
[----:B--2---:R-:W-:Y:S01]  /*17b0*/  SHF.R.S32.HI R4, RZ, 0x1f, R5 ;  /* 0x0000001fff047819 */ /* 0x004fe20000011405 */
[----:B------:R-:W-:Y:S01]  /*17c0*/  UIADD3 UR27, UR29, UR27, URZ ;  /* 0x0000001b1d1b7290 */ /* 0x000fe2000fffe03f */
[----:B----4-:R-:W-:Y:S01]  /*17d0*/  IMAD.WIDE R24, R190, 0x4, R232 ;  /* 0x00000004be187825 */ /* 0x010fe200078e02e8 */
[----:B------:R2:W-:Y:S04]  /*17e0*/  LDGSTS.E.BYPASS.LTC128B.128 [R218+0x7000], [R20.64] ;  /* 0x0700000014da7fae */ /* 0x0005e8000b901d5e */
[----:B------:R2:W-:Y:S04]  /*17f0*/  LDGSTS.E.BYPASS.LTC128B.128 [R218+0x8000], [R22.64] ;  /* 0x0800000016da7fae */ /* 0x0005e8000b901d5e */
[----:B------:R2:W-:Y:S04]  /*1800*/  LDGSTS.E.BYPASS.LTC128B.128 [R218+0x9000], [R26.64] ;  /* 0x090000001ada7fae */ /* 0x0005e8000b901d5e */
[----:B------:R-:W0:Y:S01]  /*1810*/  LDGDEPBAR ;  /* 0x00000000000079af */ /* 0x000e220000000000 */
[----:B-1----:R-:W-:-:S03]  /*1820*/  IMAD.WIDE R16, R7, c[0x0][0x224], R12 ;  /* 0x0000890007107a25 */ /* 0x002fc600078e020c */
[----:B------:R2:W5:Y:S01]  /*1830*/  LDG.E R216, [R24.64] ;  /* 0x0000001e18d87981 */ /* 0x000562000c1e1900 */
[----:B---3--:R-:W-:-:S03]  /*1840*/  LEA.HI R15, R4, R5, RZ, 0x5 ;  /* 0x00000005040f7211 */ /* 0x008fc600078f28ff */
[----:B------:R2:W5:Y:S01]  /*1850*/  LDG.E R215, [R24.64+0x20] ;  /* 0x0000201e18d77981 */ /* 0x000562000c1e1900 */
[----:B------:R-:W-:-:S03]  /*1860*/  LOP3.LUT R236, R15, 0xffffffe0, RZ, 0xc0, !PT ;  /* 0xffffffe00fec7812 */ /* 0x000fc600078ec0ff */
[----:B------:R2:W5:Y:S01]  /*1870*/  LDG.E R214, [R24.64+0x80] ;  /* 0x0000801e18d67981 */ /* 0x000562000c1e1900 */
[----:B------:R-:W-:Y:S01]  /*1880*/  SHF.R.S32.HI R15, RZ, 0x5, R15 ;  /* 0x00000005ff0f7819 */ /* 0x000fe2000001140f */
[----:B------:R-:W-:Y:S02]  /*1890*/  IMAD.IADD R236, R5, 0x1, -R236 ;  /* 0x0000000105ec7824 */ /* 0x000fe400078e0aec */
[----:B------:R2:W5:Y:S01]  /*18a0*/  LDG.E R213, [R24.64+0xa0] ;  /* 0x0000a01e18d57981 */ /* 0x000562000c1e1900 */
[----:B------:R-:W-:Y:S01]  /*18b0*/  IADD3 R211, R211, UR32, RZ ;  /* 0x00000020d3d37c10 */ /* 0x000fe2000fffe0ff */
[----:B------:R-:W-:Y:S01]  /*18c0*/  CS2R R94, SRZ ;  /* 0x00000000005e7805 */ /* 0x000fe2000001ff00 */
[----:B------:R-:W-:Y:S01]  /*18d0*/  IMAD R14, R15, UR26, R236 ;  /* 0x0000001a0f0e7c24 */ /* 0x000fe2000f8e02ec */
[----:B------:R-:W-:Y:S01]  /*18e0*/  CS2R R92, SRZ ;  /* 0x00000000005c7805 */ /* 0x000fe2000001ff00 */
[----:B------:R-:W-:Y:S01]  /*18f0*/  CS2R R98, SRZ ;  /* 0x0000000000627805 */ /* 0x000fe2000001ff00 */
[----:B------:R-:W-:Y:S01]  /*1900*/  CS2R R96, SRZ ;  /* 0x0000000000607805 */ /* 0x000fe2000001ff00 */
[----:B------:R-:W-:-:S04]  /*1910*/  DEPBAR.LE SB0, 0x1 ;  /* 0x000080400000791a */ /* 0x000fc80000000000 */
[----:B------:R-:W-:Y:S01]  /*1920*/  IADD3 R12, P1, P0, R14, UR25, R11 ;  /* 0x000000190e0c7c10 */ /* 0x000fe2000f83e00b */
[----:B------:R-:W-:Y:S01]  /*1930*/  BAR.SYNC.DEFER_BLOCKING 0x0 ;  /* 0x0000000000007b1d */ /* 0x000fe20000010000 */
[----:B------:R-:W-:Y:S01]  /*1940*/  SHF.R.S32.HI R11, RZ, 0x1f, R14 ;  /* 0x0000001fff0b7819 */ /* 0x000fe2000001140e */
[----:B------:R-:W-:Y:S01]  /*1950*/  CS2R R90, SRZ ;  /* 0x00000000005a7805 */ /* 0x000fe2000001ff00 */
[----:B------:R-:W-:Y:S01]  /*1960*/  CS2R R88, SRZ ;  /* 0x0000000000587805 */ /* 0x000fe2000001ff00 */
[----:B------:R-:W-:Y:S01]  /*1970*/  CS2R R86, SRZ ;  /* 0x0000000000567805 */ /* 0x000fe2000001ff00 */
[----:B------:R-:W-:Y:S01]  /*1980*/  IADD3.X R11, R11, UR11, R10, P1, P0 ;  /* 0x0000000b0b0b7c10 */ /* 0x000fe20008fe040a */
[----:B------:R-:W-:Y:S01]  /*1990*/  CS2R R84, SRZ ;  /* 0x0000000000547805 */ /* 0x000fe2000001ff00 */
[----:B------:R-:W-:Y:S01]  /*19a0*/  IADD3 R12, P0, R12, R9, RZ ;  /* 0x000000090c0c7210 */ /* 0x000fe20007f1e0ff */
[----:B------:R-:W-:Y:S01]  /*19b0*/  CS2R R78, SRZ ;  /* 0x00000000004e7805 */ /* 0x000fe2000001ff00 */
[----:B------:R-:W-:Y:S01]  /*19c0*/  IADD3 R3, P1, R16, R3, RZ ;  /* 0x0000000310037210 */ /* 0x000fe20007f3e0ff */
[----:B------:R-:W-:Y:S01]  /*19d0*/  CS2R R76, SRZ ;  /* 0x00000000004c7805 */ /* 0x000fe2000001ff00 */
[----:B------:R-:W-:Y:S01]  /*19e0*/  CS2R R82, SRZ ;  /* 0x0000000000527805 */ /* 0x000fe2000001ff00 */
[----:B------:R-:W-:Y:S01]  /*19f0*/  IMAD.X R13, R11, 0x1, R8, P0 ;  /* 0x000000010b0d7824 */ /* 0x000fe200000e0608 */
[----:B------:R-:W-:Y:S01]  /*1a00*/  IADD3 R8, -R219, c[0x0][0x214], R0 ;  /* 0x00008500db087a10 */ /* 0x000fe20007ffe100 */
[----:B------:R-:W-:Y:S01]  /*1a10*/  IMAD R9, R3, UR27, RZ ;  /* 0x0000001b03097c24 */ /* 0x000fe2000f8e02ff */
[----:B------:R-:W-:Y:S01]  /*1a20*/  IADD3.X R2, R17, R2, RZ, P1, !PT ;  /* 0x0000000211027210 */ /* 0x000fe20000ffe4ff */
[----:B------:R-:W-:Y:S01]  /*1a30*/  IMAD.WIDE.U32 R12, R3, UR28, R12 ;  /* 0x0000001c030c7c25 */ /* 0x000fe2000f8e000c */
[----:B------:R-:W-:Y:S01]  /*1a40*/  IADD3 R3, R8, -c[0x0][0x2e8], RZ ;  /* 0x8000ba0008037a10 */ /* 0x000fe20007ffe0ff */
[----:B------:R-:W-:Y:S01]  /*1a50*/  CS2R R80, SRZ ;  /* 0x0000000000507805 */ /* 0x000fe2000001ff00 */
[----:B------:R-:W-:Y:S01]  /*1a60*/  CS2R R74, SRZ ;  /* 0x00000000004a7805 */ /* 0x000fe2000001ff00 */
[----:B------:R-:W-:Y:S01]  /*1a70*/  IMAD R2, R2, UR28, R9 ;  /* 0x0000001c02027c24 */ /* 0x000fe2000f8e0209 */
[----:B------:R-:W-:Y:S01]  /*1a80*/  SHF.R.S32.HI R208, RZ, 0x1f, R3 ;  /* 0x0000001fffd07819 */ /* 0x000fe20000011403 */
[----:B------:R-:W-:Y:S01]  /*1a90*/  CS2R R72, SRZ ;  /* 0x0000000000487805 */ /* 0x000fe2000001ff00 */
[----:B------:R-:W-:Y:S01]  /*1aa0*/  LEA R226, P0, R12, c[0x0][0x350], 0x2 ;  /* 0x0000d4000ce27a11 */ /* 0x000fe200078010ff */
[----:B------:R2:W1:Y:S01]  /*1ab0*/  LDSM.16.M88.4 R144, [R185+0xa000] ;  /* 0x00a00000b990783b */ /* 0x0004620000000200 */
[----:B------:R-:W-:Y:S01]  /*1ac0*/  LEA.HI R208, R208, R3, RZ, 0x6 ;  /* 0x00000003d0d07211 */ /* 0x000fe200078f30ff */
[----:B------:R-:W-:Y:S01]  /*1ad0*/  CS2R R70, SRZ ;  /* 0x0000000000467805 */ /* 0x000fe2000001ff00 */
[----:B------:R-:W-:Y:S01]  /*1ae0*/  IADD3 R2, R13, R2, RZ ;  /* 0x000000020d027210 */ /* 0x000fe20007ffe0ff */
[----:B------:R2:W3:Y:S01]  /*1af0*/  LDSM.16.M88.4 R148, [R185+0xa800] ;  /* 0x00a80000b994783b */ /* 0x0004e20000000200 */
[----:B------:R-:W-:Y:S01]  /*1b00*/  SHF.R.S32.HI R208, RZ, 0x6, R208 ;  /* 0x00000006ffd07819 */ /* 0x000fe200000114d0 */
[----:B------:R-:W-:Y:S01]  /*1b10*/  CS2R R68, SRZ ;  /* 0x0000000000447805 */ /* 0x000fe2000001ff00 */
[----:B------:R-:W-:Y:S01]  /*1b20*/  LEA.HI.X R227, R12, c[0x0][0x354], R2, 0x2, P0 ;  /* 0x0000d5000ce37a11 */ /* 0x000fe200000f1402 */
[----:B------:R2:W4:Y:S01]  /*1b30*/  LDSM.16.M88.4 R152, [R178+0xa000] ;  /* 0x00a00000b298783b */ /* 0x0005220000000200 */
[----:B------:R-:W-:Y:S01]  /*1b40*/  IMNMX R208, RZ, R208, !PT ;  /* 0x000000d0ffd07217 */ /* 0x000fe20007800200 */
[----:B------:R-:W-:Y:S01]  /*1b50*/  CS2R R62, SRZ ;  /* 0x00000000003e7805 */ /* 0x000fe2000001ff00 */
[----:B------:R-:W-:Y:S01]  /*1b60*/  CS2R R60, SRZ ;  /* 0x00000000003c7805 */ /* 0x000fe2000001ff00 */
[----:B------:R2:W1:Y:S01]  /*1b70*/  LDSM.16.M88.4 R156, [R178+0xa800] ;  /* 0x00a80000b29c783b */ /* 0x0004620000000200 */
[----:B------:R-:W-:Y:S01]  /*1b80*/  ISETP.LT.AND P0, PT, R208, UR33, PT ;  /* 0x00000021d0007c0c */ /* 0x000fe2000bf01270 */
        /* <DEDUP_REMOVED lines=18> */
[----:B------:R-:W-:Y:S01]  /*1cb0*/  IMAD.WIDE R210, R211, R210, c[0x0][0x3c8] ;  /* 0x0000f200d3d27625 */ /* 0x000fe200078e02d2 */
[----:B------:R-:W-:Y:S05]  /*1cc0*/  @!P0 BRA `(.L_x_557) ;  /* 0x00003d0000008947 */ /* 0x000fea0003800000 */
[----:B------:R-:W-:Y:S02]  /*1cd0*/  IMAD.MOV.U32 R10, RZ, RZ, c[0x0][0x308] ;  /* 0x0000c200ff0a7624 */ /* 0x000fe400078e00ff */
[----:B------:R-:W-:-:S05]  /*1ce0*/  IMAD.MOV.U32 R11, RZ, RZ, c[0x0][0x30c] ;  /* 0x0000c300ff0b7624 */ /* 0x000fca00078e00ff */
[----:B--2---:R-:W2:Y:S04]  /*1cf0*/  LDG.E.64 R2, [R10.64] ;  /* 0x0000001e0a027981 */ /* 0x004ea8000c1e1b00 */
[----:B----4-:R-:W4:Y:S01]  /*1d00*/  LDG.E.64 R8, [R10.64+0x8] ;  /* 0x0000081e0a087981 */ /* 0x010f22000c1e1b00 */
[----:B------:R-:W-:Y:S01]  /*1d10*/  LEA.HI R4, R4, R5, RZ, 0x4 ;  /* 0x0000000504047211 */ /* 0x000fe200078f20ff */
[----:B------:R-:W-:Y:S01]  /*1d20*/  IMAD R6, R7, c[0x0][0x1c0], R6 ;  /* 0x0000700007067a24 */ /* 0x000fe200078e0206 */
[----:B------:R-:W-:Y:S01]  /*1d30*/  IADD3 R181, R186, 0x1000, RZ ;  /* 0x00001000bab57810 */ /* 0x000fe20007ffe0ff */
[----:B------:R-:W-:Y:S01]  /*1d40*/  IMAD.MOV.U32 R179, RZ, RZ, 0x20 ;  /* 0x00000020ffb37424 */ /* 0x000fe200078e00ff */
[----:B------:R-:W-:Y:S01]  /*1d50*/  LOP3.LUT R4, R4, 0xfffffff0, RZ, 0xc0, !PT ;  /* 0xfffffff004047812 */ /* 0x000fe200078ec0ff */
[----:B------:R-:W-:Y:S01]  /*1d60*/  IMAD.SHL.U32 R7, R6, 0x20, RZ ;  /* 0x0000002006077824 */ /* 0x000fe200078e00ff */
[----:B------:R-:W-:Y:S01]  /*1d70*/  IADD3 R180, R187, 0x1000, RZ ;  /* 0x00001000bbb47810 */ /* 0x000fe20007ffe0ff */
[----:B------:R-:W-:Y:S01]  /*1d80*/  IMAD.MOV.U32 R189, RZ, RZ, 0x40 ;  /* 0x00000040ffbd7424 */ /* 0x000fe200078e00ff */
[----:B------:R-:W-:Y:S01]  /*1d90*/  SEL R181, R181, R186, !P2 ;  /* 0x000000bab5b57207 */ /* 0x000fe20005000000 */
[----:B------:R-:W-:Y:S01]  /*1da0*/  IMAD.IADD R5, R5, 0x1, -R4 ;  /* 0x0000000105057824 */ /* 0x000fe200078e0a04 */
[----:B------:R-:W-:Y:S01]  /*1db0*/  SEL R180, R180, R187, !P2 ;  /* 0x000000bbb4b47207 */ /* 0x000fe20005000000 */
[----:B------:R-:W-:Y:S01]  /*1dc0*/  IMAD.MOV.U32 R95, RZ, RZ, RZ ;  /* 0x000000ffff5f7224 */ /* 0x000fe200078e00ff */
[----:B------:R-:W-:Y:S01]  /*1dd0*/  IADD3 R0, R0, c[0x0][0x214], RZ ;  /* 0x0000850000007a10 */ /* 0x000fe20007ffe0ff */
[----:B------:R-:W-:Y:S01]  /*1de0*/  IMAD.SHL.U32 R181, R181, 0x2, RZ ;  /* 0x00000002b5b57824 */ /* 0x000fe200078e00ff */
[----:B------:R-:W-:Y:S01]  /*1df0*/  SHF.R.S32.HI R4, RZ, 0x1f, R5 ;  /* 0x0000001fff047819 */ /* 0x000fe20000011405 */
[----:B------:R-:W-:Y:S01]  /*1e00*/  IMAD.SHL.U32 R180, R180, 0x2, RZ ;  /* 0x00000002b4b47824 */ /* 0x000fe200078e00ff */
[----:B------:R-:W-:-:S02]  /*1e10*/  IADD3 R205, -R219, 0x80, R0 ;  /* 0x00000080dbcd7810 */ /* 0x000fc40007ffe100 */
[----:B------:R-:W-:-:S04]  /*1e20*/  LEA.HI R4, R4, R5, RZ, 0x3 ;  /* 0x0000000504047211 */ /* 0x000fc800078f18ff */
[----:B------:R-:W-:-:S05]  /*1e30*/  LOP3.LUT R4, R4, 0xfffffff8, RZ, 0xc0, !PT ;  /* 0xfffffff804047812 */ /* 0x000fca00078ec0ff */
[----:B------:R-:W-:Y:S01]  /*1e40*/  IMAD.IADD R4, R5, 0x1, -R4 ;  /* 0x0000000105047824 */ /* 0x000fe200078e0a04 */
[----:B------:R-:W-:-:S04]  /*1e50*/  SHF.R.S32.HI R5, RZ, 0x1f, R236 ;  /* 0x0000001fff057819 */ /* 0x000fc800000114ec */
[C---:B------:R-:W-:Y:S02]  /*1e60*/  LOP3.LUT P0, RZ, R4.reuse, 0x2, RZ, 0xc0, !PT ;  /* 0x0000000204ff7812 */ /* 0x040fe4000780c0ff */
[----:B------:R-:W-:Y:S02]  /*1e70*/  LOP3.LUT P1, RZ, R4, 0x4, RZ, 0xc0, !PT ;  /* 0x0000000404ff7812 */ /* 0x000fe4000782c0ff */
[----:B------:R-:W-:Y:S02]  /*1e80*/  SEL R179, R179, 0xffffffe0, !P0 ;  /* 0xffffffe0b3b37807 */ /* 0x000fe40004000000 */
[----:B------:R-:W-:Y:S01]  /*1e90*/  SEL R189, R189, 0xffffffc0, !P1 ;  /* 0xffffffc0bdbd7807 */ /* 0x000fe20004800000 */
[----:B--2---:R2:W3:Y:S01]  /*1ea0*/  R2UR UR32, R3 ;  /* 0x00000000032073c2 */ /* 0x0044e200000e0000 */
[----:B----4-:R-:W-:Y:S02]  /*1eb0*/  IADD3 R236, P4, P3, R7, R8, R236 ;  /* 0x0000000807ec7210 */ /* 0x010fe40007b9e0ec */
[----:B------:R-:W-:-:S05]  /*1ec0*/  SHF.R.S32.HI R8, RZ, 0x1f, R7 ;  /* 0x0000001fff087819 */ /* 0x000fca0000011407 */
[----:B------:R-:W4:Y:S01]  /*1ed0*/  R2UR UR33, R2 ;  /* 0x00000000022173c2 */ /* 0x000f2200000e0000 */
[----:B------:R-:W-:Y:S01]  /*1ee0*/  IADD3.X R212, R8, R9, R5, P4, P3 ;  /* 0x0000000908d47210 */ /* 0x000fe200027e6405 */
[----:B--2---:R-:W-:-:S05]  /*1ef0*/  IMAD R3, R196, 0x4, R193 ;  /* 0x00000004c4037824 */ /* 0x004fca00078e02c1 */
[----:B---3--:R-:W-:Y:S02]  /*1f00*/  LOP3.LUT R3, R3, UR32, RZ, 0x3c, !PT ;  /* 0x0000002003037c12 */ /* 0x008fe4000f8e3cff */
[----:B----4-:R-:W-:Y:S02]  /*1f10*/  LOP3.LUT R212, R212, UR33, RZ, 0x3c, !PT ;  /* 0x00000021d4d47c12 */ /* 0x010fe4000f8e3cff */
[----:B------:R-:W-:Y:S01]  /*1f20*/  MOV R223, c[0x0][0x22c] ;  /* 0x00008b0000df7a02 */ /* 0x000fe20000000f00 */
[----:B------:R-:W-:Y:S01]  /*1f30*/  IMAD.WIDE.U32 R236, R236, -0x2daee0ad, RZ ;  /* 0xd2511f53ecec7825 */ /* 0x000fe200078e00ff */
[----:B------:R-:W-:Y:S02]  /*1f40*/  SHF.L.U32 R0, R187, 0x1, RZ ;  /* 0x00000001bb007819 */ /* 0x000fe400000006ff */
[----:B------:R-:W-:Y:S01]  /*1f50*/  MOV R222, 0x40 ;  /* 0x0000004000de7802 */ /* 0x000fe20000000f00 */
[----:B------:R-:W-:Y:S01]  /*1f60*/  IMAD R223, R223, c[0x0][0x1c0], RZ ;  /* 0x00007000dfdf7a24 */ /* 0x000fe200078e02ff */
[----:B------:R-:W-:Y:S01]  /*1f70*/  LOP3.LUT R234, R237, R3, RZ, 0x3c, !PT ;  /* 0x00000003edea7212 */ /* 0x000fe200078e3cff */
[----:B------:R-:W-:Y:S01]  /*1f80*/  IMAD.SHL.U32 R221, R193, 0x20, RZ ;  /* 0x00000020c1dd7824 */ /* 0x000fe200078e00ff */
[----:B------:R-:W-:Y:S01]  /*1f90*/  IADD3 R3, R0, R179, RZ ;  /* 0x000000b300037210 */ /* 0x000fe20007ffe0ff */
[----:B------:R-:W-:Y:S01]  /*1fa0*/  IMAD.MOV.U32 R225, RZ, RZ, 0x1 ;  /* 0x00000001ffe17424 */ /* 0x000fe200078e00ff */
[----:B------:R-:W-:Y:S01]  /*1fb0*/  LEA R223, -R223, RZ, 0x6 ;  /* 0x000000ffdfdf7211 */ /* 0x000fe200078e31ff */
[----:B------:R-:W-:-:S02]  /*1fc0*/  IMAD.IADD R2, R184, 0x1, R179 ;  /* 0x00000001b8027824 */ /* 0x000fc400078e02b3 */
[----:B------:R-:W-:-:S04]  /*1fd0*/  IMAD.WIDE.U32 R234, R234, -0x326172a9, RZ ;  /* 0xcd9e8d57eaea7825 */ /* 0x000fc800078e00ff */
.L_x_560:
[----:B------:R-:W-:Y:S01]  /*1fe0*/  LEA R246, P0, R190, R210, 0x2 ;  /* 0x000000d2bef67211 */ /* 0x000fe200078010ff */
[----:B------:R-:W0:Y:S01]  /*1ff0*/  LDGDEPBAR ;  /* 0x00000000000079af */ /* 0x000e220000000000 */
[----:B-----5:R-:W-:Y:S01]  /*2000*/  FSETP.NEU.FTZ.AND P2, PT, R216, -INF , PT ;  /* 0xff800000d800780b */ /* 0x020fe20003f5d000 */
[----:B------:R-:W-:Y:S01]  /*2010*/  IMAD.IADD R188, R180, 0x1, R179 ;  /* 0x00000001b4bc7824 */ /* 0x000fe200078e02b3 */
[----:B------:R-:W-:Y:S01]  /*2020*/  LEA.HI.X.SX32 R247, R190, R211, 0x2, P0 ;  /* 0x000000d3bef77211 */ /* 0x000fe200000f16ff */
[----:B------:R-:W-:Y:S01]  /*2030*/  USHF.L.U32 UR4, UR36, 0x6, URZ ;  /* 0x0000000624047899 */ /* 0x000fe2000800063f */
[----:B------:R-:W-:Y:S01]  /*2040*/  FSETP.NEU.FTZ.AND P0, PT, R215, -INF , PT ;  /* 0xff800000d700780b */ /* 0x000fe20003f1d000 */
[----:B------:R-:W-:Y:S01]  /*2050*/  UIADD3 UR5, UR33, -0x61c88647, URZ ;  /* 0x9e3779b921057890 */ /* 0x000fe2000fffe03f */
[----:B------:R-:W-:Y:S01]  /*2060*/  IMAD.U32 R224, RZ, RZ, UR36 ;  /* 0x00000024ffe07e24 */ /* 0x000fe2000f8e00ff */
[----:B------:R-:W-:Y:S02]  /*2070*/  UIADD3 UR27, UR32, -0x4498517b, URZ ;  /* 0xbb67ae85201b7890 */ /* 0x000fe4000fffe03f */
[----:B------:R-:W-:Y:S01]  /*2080*/  ISETP.LE.AND P4, PT, R205, UR4, PT ;  /* 0x00000004cd007c0c */ /* 0x000fe2000bf83270 */
[----:B------:R-:W-:Y:S04]  /*2090*/  IMAD R238, R224, 0x4, R191 ;  /* 0x00000004e0ee7824 */ /* 0x000fe800078e02bf */
[C---:B------:R-:W-:Y:S01]  /*20a0*/  IMAD.WIDE.U32 R242, R238.reuse, -0x326172a9, RZ ;  /* 0xcd9e8d57eef27825 */ /* 0x040fe200078e00ff */
[----:B------:R-:W-:Y:S04]  /*20b0*/  IADD3 R224, R238, 0x2, RZ ;  /* 0x00000002eee07810 */ /* 0x000fe80007ffe0ff */
[-C--:B------:R-:W-:Y:S01]  /*20c0*/  LOP3.LUT R238, R243, R212.reuse, RZ, 0x3c, !PT ;  /* 0x000000d4f3ee7212 */ /* 0x080fe200078e3cff */
[----:B------:R-:W-:Y:S01]  /*20d0*/  IMAD.WIDE.U32 R244, R224, -0x326172a9, RZ ;  /* 0xcd9e8d57e0f47825 */ /* 0x000fe200078e00ff */
[----:B------:R-:W-:Y:S01]  /*20e0*/  LOP3.LUT R243, R236, UR27, RZ, 0x3c, !PT ;  /* 0x0000001becf37c12 */ /* 0x000fe2000f8e3cff */
[----:B------:R-:W2:Y:S01]  /*20f0*/  @!P4 S2R R241, SR_TID.X ;  /* 0x0000000000f1c919 */ /* 0x000ea20000002100 */
[C---:B------:R-:W-:Y:S01]  /*2100*/  LOP3.LUT R224, R235.reuse, UR5, R242, 0x96, !PT ;  /* 0x00000005ebe07c12 */ /* 0x040fe2000f8e96f2 */
[----:B------:R-:W-:Y:S01]  /*2110*/  IMAD.WIDE.U32 R250, R238, -0x2daee0ad, RZ ;  /* 0xd2511f53eefa7825 */ /* 0x000fe200078e00ff */
[----:B------:R-:W-:Y:S01]  /*2120*/  LOP3.LUT R244, R235, UR5, R244, 0x96, !PT ;  /* 0x00000005ebf47c12 */ /* 0x000fe2000f8e96f4 */
[----:B------:R-:W-:Y:S01]  /*2130*/  UIADD3 UR5, UR32, 0x76cf5d0a, URZ ;  /* 0x76cf5d0a20057890 */ /* 0x000fe2000fffe03f */
[----:B------:R-:W-:Y:S01]  /*2140*/  @!P4 IADD3 R242, R190, -c[0x0][0x214], R225 ;  /* 0x80008500bef2ca10 */ /* 0x000fe20007ffe0e1 */
[----:B------:R-:W-:Y:S01]  /*2150*/  UIADD3 UR27, UR32, -0x126145ec, URZ ;  /* 0xed9eba14201b7890 */ /* 0x000fe2000fffe03f */
[----:B------:R-:W-:Y:S02]  /*2160*/  LOP3.LUT R245, R245, R212, RZ, 0x3c, !PT ;  /* 0x000000d4f5f57212 */ /* 0x000fe400078e3cff */
[----:B------:R-:W-:Y:S01]  /*2170*/  @!P4 IADD3 R242, R242, UR4, R219 ;  /* 0x00000004f2f2cc10 */ /* 0x000fe2000fffe0db */
[----:B------:R-:W-:Y:S01]  /*2180*/  UIADD3 UR4, UR33, -0x255992d5, URZ ;  /* 0xdaa66d2b21047890 */ /* 0x000fe2000fffe03f */
[----:B--2---:R-:W-:Y:S01]  /*2190*/  @!P4 IMAD.SHL.U32 R248, R241, 0x2, RZ ;  /* 0x00000002f1f8c824 */ /* 0x004fe200078e00ff */
[----:B------:R-:W-:Y:S04]  /*21a0*/  DEPBAR.LE SB0, 0x0 ;  /* 0x000080000000791a */ /* 0x000fe80000000000 */
[----:B------:R-:W-:Y:S01]  /*21b0*/  @!P4 LOP3.LUT R241, R221, 0x6, R248, 0xf8, !PT ;  /* 0x00000006ddf1c812 */ /* 0x000fe200078ef8f8 */
[----:B------:R-:W-:Y:S01]  /*21c0*/  BAR.SYNC.DEFER_BLOCKING 0x0 ;  /* 0x0000000000007b1d */ /* 0x000fe20000010000 */
[----:B------:R-:W-:Y:S04]  /*21d0*/  IMAD.WIDE.U32 R248, R245, -0x2daee0ad, RZ ;  /* 0xd2511f53f5f87825 */ /* 0x000fe800078e00ff */
[----:B------:R-:W-:Y:S03]  /*21e0*/  FMUL.FTZ R245, R213, 1.4426950216293334961 ;  /* 0x3fb8aa3bd5f57820 */ /* 0x000fe60000410000 */
[----:B------:R-:W-:Y:S08]  /*21f0*/  LDSM.16.M88.4 R100, [R180] ;  /* 0x00000000b464783b */ /* 0x000ff00000000200 */
[----:B------:R-:W2:Y:S08]  /*2200*/  LDSM.16.M88.4 R104, [R185+0x6000] ;  /* 0x00600000b968783b */ /* 0x000eb00000000200 */
[----:B------:R-:W3:Y:S08]  /*2210*/  LDSM.16.M88.4 R108, [R180+0x1000] ;  /* 0x00100000b46c783b */ /* 0x000ef00000000200 */
[----:B------:R-:W4:Y:S08]  /*2220*/  LDSM.16.M88.4 R112, [R185+0x6800] ;  /* 0x00680000b970783b */ /* 0x000f300000000200 */
[----:B------:R-:W-:Y:S08]  /*2230*/  LDSM.16.M88.4 R116, [R188] ;  /* 0x00000000bc74783b */ /* 0x000ff00000000200 */
[----:B------:R-:W1:Y:S01]  /*2240*/  LDSM.16.M88.4 R120, [R178+0x6000] ;  /* 0x00600000b278783b */ /* 0x000e620000000200 */
[-C--:B--2---:R-:W-:Y:S07]  /*2250*/  HMMA.16816.F32.BF16 R4, R100, R104.reuse, RZ ;  /* 0x000000686404723c */ /* 0x084fee00000418ff */
[----:B------:R-:W2:Y:S01]  /*2260*/  LDSM.16.M88.4 R124, [R188+0x1000] ;  /* 0x00100000bc7c783b */ /* 0x000ea20000000200 */
[C---:B---3--:R-:W-:Y:S07]  /*2270*/  HMMA.16816.F32.BF16 R8, R108.reuse, R104, RZ ;  /* 0x000000686c08723c */ /* 0x048fee00000418ff */
[----:B------:R-:W3:Y:S01]  /*2280*/  LDSM.16.M88.4 R128, [R178+0x6800] ;  /* 0x00680000b280783b */ /* 0x000ee20000000200 */
[--C-:B------:R-:W-:Y:S01]  /*2290*/  IMAD.IADD R104, R180, 0x1, R189.reuse ;  /* 0x00000001b4687824 */ /* 0x100fe200078e02bd */
[-C--:B------:R-:W-:Y:S06]  /*22a0*/  HMMA.16816.F32.BF16 R12, R108, R106.reuse, RZ ;  /* 0x0000006a6c0c723c */ /* 0x080fec00000418ff */
[----:B------:R-:W-:Y:S02]  /*22b0*/  LDSM.16.M88.4 R136, [R177+0x6000] ;  /* 0x00600000b188783b */ /* 0x000fe40000000200 */
[C---:B------:R-:W-:Y:S06]  /*22c0*/  HMMA.16816.F32.BF16 R16, R100.reuse, R106, RZ ;  /* 0x0000006a6410723c */ /* 0x040fec00000418ff */
[----:B------:R-:W2:Y:S02]  /*22d0*/  LDSM.16.M88.4 R132, [R104] ;  /* 0x000000006884783b */ /* 0x000ea40000000200 */
[-C--:B----4-:R-:W-:Y:S06]  /*22e0*/  HMMA.16816.F32.BF16 R20, R100, R112.reuse, RZ ;  /* 0x000000706414723c */ /* 0x090fec00000418ff */
[----:B------:R-:W3:Y:S02]  /*22f0*/  LDSM.16.M88.4 R140, [R104+0x1000] ;  /* 0x00100000688c783b */ /* 0x000ee40000000200 */
[C---:B------:R-:W-:Y:S06]  /*2300*/  HMMA.16816.F32.BF16 R24, R108.reuse, R112, RZ ;  /* 0x000000706c18723c */ /* 0x040fec00000418ff */
[----:B------:R2:W4:Y:S04]  /*2310*/  LDG.E R240, [R246.64] ;  /* 0x0000001ef6f07981 */ /* 0x000528000c1e1900 */
[----:B------:R2:W4:Y:S02]  /*2320*/  LDG.E R239, [R246.64+0x20] ;  /* 0x0000201ef6ef7981 */ /* 0x000524000c1e1900 */
[----:B------:R-:W-:Y:S01]  /*2330*/  IMAD.IADD R112, R188, 0x1, R189 ;  /* 0x00000001bc707824 */ /* 0x000fe200078e02bd */
[-C--:B------:R-:W-:Y:S01]  /*2340*/  HMMA.16816.F32.BF16 R28, R108, R114.reuse, RZ ;  /* 0x000000726c1c723c */ /* 0x080fe200000418ff */
[----:B------:R-:W-:Y:S07]  /*2350*/  LDSM.16.M88.4 R108, [R176+0x6000] ;  /* 0x00600000b06c783b */ /* 0x000fee0000000200 */
[----:B------:R-:W-:Y:S01]  /*2360*/  HMMA.16816.F32.BF16 R32, R100, R114, RZ ;  /* 0x000000726420723c */ /* 0x000fe200000418ff */
[----:B------:R-:W3:Y:S07]  /*2370*/  LDSM.16.M88.4 R100, [R177+0x6800] ;  /* 0x00680000b164783b */ /* 0x000eee0000000200 */
[-C--:B-1----:R-:W-:Y:S01]  /*2380*/  HMMA.16816.F32.BF16 R4, R116, R120.reuse, R4 ;  /* 0x000000787404723c */ /* 0x082fe20000041804 */
[----:B------:R-:W1:Y:S07]  /*2390*/  LDSM.16.M88.4 R104, [R112] ;  /* 0x000000007068783b */ /* 0x000e6e0000000200 */
[C---:B--2---:R-:W-:Y:S01]  /*23a0*/  HMMA.16816.F32.BF16 R8, R124.reuse, R120, R8 ;  /* 0x000000787c08723c */ /* 0x044fe20000041808 */
[----:B------:R-:W2:Y:S07]  /*23b0*/  LDSM.16.M88.4 R112, [R112+0x1000] ;  /* 0x001000007070783b */ /* 0x000eae0000000200 */
[-C--:B------:R-:W-:Y:S01]  /*23c0*/  HMMA.16816.F32.BF16 R12, R124, R122.reuse, R12 ;  /* 0x0000007a7c0c723c */ /* 0x080fe2000004180c */
[----:B------:R1:W4:Y:S07]  /*23d0*/  LDG.E R238, [R246.64+0x80] ;  /* 0x0000801ef6ee7981 */ /* 0x00032e000c1e1900 */
[C---:B------:R-:W-:Y:S07]  /*23e0*/  HMMA.16816.F32.BF16 R16, R116.reuse, R122, R16 ;  /* 0x0000007a7410723c */ /* 0x040fee0000041810 */
[C---:B------:R-:W-:Y:S01]  /*23f0*/  LOP3.LUT R123, R243.reuse, R251, RZ, 0x3c, !PT ;  /* 0x000000fbf37b7212 */ /* 0x040fe200078e3cff */
[-C--:B---3--:R-:W-:Y:S01]  /*2400*/  HMMA.16816.F32.BF16 R20, R116, R128.reuse, R20 ;  /* 0x000000807414723c */ /* 0x088fe20000041814 */
[----:B------:R-:W-:Y:S07]  /*2410*/  LOP3.LUT R122, R243, R249, RZ, 0x3c, !PT ;  /* 0x000000f9f37a7212 */ /* 0x000fee00078e3cff */
[C---:B------:R-:W-:Y:S07]  /*2420*/  HMMA.16816.F32.BF16 R24, R124.reuse, R128, R24 ;  /* 0x000000807c18723c */ /* 0x040fee0000041818 */
[-C--:B------:R-:W-:Y:S01]  /*2430*/  @!P4 IMNMX R129, R242, R219.reuse, PT ;  /* 0x000000dbf281c217 */ /* 0x080fe20003800200 */
[-C--:B------:R-:W-:Y:S07]  /*2440*/  HMMA.16816.F32.BF16 R28, R124, R130.reuse, R28 ;  /* 0x000000827c1c723c */ /* 0x080fee000004181c */
[----:B------:R-:W-:Y:S01]  /*2450*/  IMAD.WIDE.U32 R126, R123, -0x326172a9, RZ ;  /* 0xcd9e8d577b7e7825 */ /* 0x000fe200078e00ff */
[----:B------:R-:W-:Y:S07]  /*2460*/  HMMA.16816.F32.BF16 R32, R116, R130, R32 ;  /* 0x000000827420723c */ /* 0x000fee0000041820 */
[----:B------:R-:W-:Y:S01]  /*2470*/  IMAD.WIDE.U32 R130, R244, -0x2daee0ad, RZ ;  /* 0xd2511f53f4827825 */ /* 0x000fe200078e00ff */
[-C--:B------:R-:W-:Y:S04]  /*2480*/  HMMA.16816.F32.BF16 R4, R132, R136.reuse, R4 ;  /* 0x000000888404723c */ /* 0x080fe80000041804 */
[----:B------:R-:W-:Y:S02]  /*2490*/  LOP3.LUT R252, R131, UR5, R248, 0x96, !PT ;  /* 0x0000000583fc7c12 */ /* 0x000fe4000f8e96f8 */
[----:B------:R-:W-:Y:S02]  /*24a0*/  @!P4 IADD3 R248, R242, 0x20, RZ ;  /* 0x00000020f2f8c810 */ /* 0x000fe40007ffe0ff */
[C---:B------:R-:W-:Y:S07]  /*24b0*/  HMMA.16816.F32.BF16 R8, R140.reuse, R136, R8 ;  /* 0x000000888c08723c */ /* 0x040fee0000041808 */
[----:B------:R-:W-:Y:S01]  /*24c0*/  IMAD.WIDE.U32 R136, R252, -0x326172a9, RZ ;  /* 0xcd9e8d57fc887825 */ /* 0x000fe200078e00ff */
[-C--:B------:R-:W-:Y:S08]  /*24d0*/  HMMA.16816.F32.BF16 R12, R140, R138.reuse, R12 ;  /* 0x0000008a8c0c723c */ /* 0x080ff0000004180c */
[C---:B------:R-:W-:Y:S08]  /*24e0*/  HMMA.16816.F32.BF16 R16, R132.reuse, R138, R16 ;  /* 0x0000008a8410723c */ /* 0x040ff00000041810 */
[-C--:B------:R-:W-:Y:S08]  /*24f0*/  HMMA.16816.F32.BF16 R20, R132, R100.reuse, R20 ;  /* 0x000000648414723c */ /* 0x080ff00000041814 */
[C---:B------:R-:W-:Y:S08]  /*2500*/  HMMA.16816.F32.BF16 R24, R140.reuse, R100, R24 ;  /* 0x000000648c18723c */ /* 0x040ff00000041818 */
[-C--:B------:R-:W-:Y:S08]  /*2510*/  HMMA.16816.F32.BF16 R28, R140, R102.reuse, R28 ;  /* 0x000000668c1c723c */ /* 0x080ff0000004181c */
[----:B------:R-:W-:Y:S01]  /*2520*/  HMMA.16816.F32.BF16 R32, R132, R102, R32 ;  /* 0x000000668420723c */ /* 0x000fe20000041820 */
[----:B------:R-:W3:Y:S06]  /*2530*/  LDSM.16.M88.4 R100, [R176+0x6800] ;  /* 0x00680000b064783b */ /* 0x000eec0000000200 */
[----:B------:R-:W-:Y:S01]  /*2540*/  @!P4 IMNMX R133, R248, R219, PT ;  /* 0x000000dbf885c217 */ /* 0x000fe20003800200 */
[----:B------:R-:W-:Y:S01]  /*2550*/  IMAD.WIDE.U32 R134, R224, -0x2daee0ad, RZ ;  /* 0xd2511f53e0867825 */ /* 0x000fe200078e00ff */
[-C--:B-1----:R-:W-:Y:S01]  /*2560*/  HMMA.16816.F32.BF16 R4, R104, R108.reuse, R4 ;  /* 0x0000006c6804723c */ /* 0x082fe20000041804 */
[----:B------:R1:W4:Y:S03]  /*2570*/  LDG.E R224, [R246.64+0xa0] ;  /* 0x0000a01ef6e07981 */ /* 0x000326000c1e1900 */
[----:B------:R-:W-:Y:S01]  /*2580*/  LOP3.LUT R251, R135, UR5, R250, 0x96, !PT ;  /* 0x0000000587fb7c12 */ /* 0x000fe2000f8e96fa */
[----:B------:R-:W-:Y:S01]  /*2590*/  @!P4 IMAD R250, R196, 0x80, R241 ;  /* 0x00000080c4fac824 */ /* 0x000fe200078e02f1 */
[----:B------:R-:W-:Y:S01]  /*25a0*/  UIADD3 UR5, UR33, 0x3c6ef372, URZ ;  /* 0x3c6ef37221057890 */ /* 0x000fe2000fffe03f */
[----:B------:R-:W-:Y:S01]  /*25b0*/  FMUL.FTZ R241, R215, 1.4426950216293334961 ;  /* 0x3fb8aa3bd7f17820 */ /* 0x000fe20000410000 */
[C---:B--2---:R-:W-:Y:S02]  /*25c0*/  HMMA.16816.F32.BF16 R8, R112.reuse, R108, R8 ;  /* 0x0000006c7008723c */ /* 0x044fe40000041808 */
[CC--:B------:R-:W-:Y:S02]  /*25d0*/  @!P4 ISETP.GE.AND P3, PT, R250.reuse, R129.reuse, PT ;  /* 0x00000081fa00c20c */ /* 0x0c0fe40003f66270 */
[----:B------:R-:W-:Y:S02]  /*25e0*/  @!P4 IADD3 R244, R250, 0x1, RZ ;  /* 0x00000001faf4c810 */ /* 0x000fe40007ffe0ff */
[----:B------:R-:W-:Y:S02]  /*25f0*/  FSEL R117, R241, RZ, P0 ;  /* 0x000000fff1757208 */ /* 0x000fe40000000000 */
[C---:B------:R-:W-:Y:S01]  /*2600*/  @!P4 ISETP.GE.AND P0, PT, R244.reuse, R129, PT ;  /* 0x00000081f400c20c */ /* 0x040fe20003f06270 */
[-C--:B------:R-:W-:Y:S01]  /*2610*/  HMMA.16816.F32.BF16 R12, R112, R110.reuse, R12 ;  /* 0x0000006e700c723c */ /* 0x080fe2000004180c */
[----:B------:R-:W-:Y:S02]  /*2620*/  @!P4 ISETP.GE.AND P5, PT, R244, R133, PT ;  /* 0x00000085f400c20c */ /* 0x000fe40003fa6270 */
[C---:B------:R-:W-:Y:S02]  /*2630*/  @!P4 IADD3 R249, R250.reuse, 0x11, RZ ;  /* 0x00000011faf9c810 */ /* 0x040fe40007ffe0ff */
[C---:B------:R-:W-:Y:S02]  /*2640*/  @!P4 IADD3 R248, R250.reuse, 0x10, RZ ;  /* 0x00000010faf8c810 */ /* 0x040fe40007ffe0ff */
[----:B------:R-:W-:Y:S01]  /*2650*/  @!P4 FSEL R5, R5, -INF , !P0 ;  /* 0xff8000000505c808 */ /* 0x000fe20004000000 */
[C---:B------:R-:W-:Y:S01]  /*2660*/  HMMA.16816.F32.BF16 R16, R104.reuse, R110, R16 ;  /* 0x0000006e6810723c */ /* 0x040fe20000041810 */
[----:B-1----:R-:W-:Y:S03]  /*2670*/  @!P4 IADD3 R247, R250, 0x9, RZ ;  /* 0x00000009faf7c810 */ /* 0x002fe60007ffe0ff */
[----:B------:R-:W-:Y:S01]  /*2680*/  @!P4 FSEL R4, R4, -INF , !P3 ;  /* 0xff8000000404c808 */ /* 0x000fe20005800000 */
[----:B------:R-:W-:Y:S01]  /*2690*/  FMUL.FTZ R246, R216, 1.4426950216293334961 ;  /* 0x3fb8aa3bd8f67820 */ /* 0x000fe20000410000 */
[----:B------:R-:W-:Y:S02]  /*26a0*/  @!P4 IADD3 R138, R250, 0x18, RZ ;  /* 0x00000018fa8ac810 */ /* 0x000fe40007ffe0ff */
[----:B------:R-:W-:Y:S01]  /*26b0*/  @!P4 FSEL R9, R9, -INF , !P5 ;  /* 0xff8000000909c808 */ /* 0x000fe20006800000 */
[-C--:B---3--:R-:W-:Y:S03]  /*26c0*/  HMMA.16816.F32.BF16 R20, R104, R100.reuse, R20 ;  /* 0x000000646814723c */ /* 0x088fe60000041814 */
[----:B------:R-:W-:Y:S02]  /*26d0*/  FSEL R189, R246, RZ, P2 ;  /* 0x000000fff6bd7208 */ /* 0x000fe40001000000 */
[----:B------:R-:W-:Y:S02]  /*26e0*/  @!P4 IADD3 R246, R242, 0x8, RZ ;  /* 0x00000008f2f6c810 */ /* 0x000fe40007ffe0ff */
[----:B------:R-:W-:Y:S01]  /*26f0*/  @!P4 IADD3 R142, R250, 0x19, RZ ;  /* 0x00000019fa8ec810 */ /* 0x000fe20007ffe0ff */
[C---:B------:R-:W-:Y:S01]  /*2700*/  HMMA.16816.F32.BF16 R24, R112.reuse, R100, R24 ;  /* 0x000000647018723c */ /* 0x040fe20000041818 */
[----:B------:R-:W-:Y:S03]  /*2710*/  @!P4 IMNMX R131, R246, R219, PT ;  /* 0x000000dbf683c217 */ /* 0x000fe60003800200 */
[----:B------:R-:W-:Y:S01]  /*2720*/  @!P4 IADD3 R246, R242, 0x28, RZ ;  /* 0x00000028f2f6c810 */ /* 0x000fe20007ffe0ff */
[--C-:B------:R-:W-:Y:S01]  /*2730*/  FFMA.FTZ R242, R5, c[0x0][0x23c], -R189.reuse ;  /* 0x00008f0005f27a23 */ /* 0x100fe200000108bd */
[-C--:B------:R-:W-:Y:S01]  /*2740*/  @!P4 ISETP.GE.AND P2, PT, R250, R131.reuse, PT ;  /* 0x00000083fa00c20c */ /* 0x080fe20003f46270 */
[----:B------:R-:W-:Y:S01]  /*2750*/  FFMA.FTZ R241, R4, c[0x0][0x23c], -R189 ;  /* 0x00008f0004f17a23 */ /* 0x000fe200000108bd */
[----:B------:R-:W-:Y:S01]  /*2760*/  @!P4 ISETP.GE.AND P0, PT, R244, R131, PT ;  /* 0x00000083f400c20c */ /* 0x000fe20003f06270 */
[-C--:B------:R-:W-:Y:S02]  /*2770*/  HMMA.16816.F32.BF16 R28, R112, R102.reuse, R28 ;  /* 0x00000066701c723c */ /* 0x080fe4000004181c */
[----:B------:R-:W-:Y:S01]  /*2780*/  MUFU.EX2 R242, R242 ;  /* 0x000000f200f27308 */ /* 0x000fe20000000800 */
[----:B------:R-:W-:Y:S01]  /*2790*/  @!P4 IMNMX R135, R246, R219, PT ;  /* 0x000000dbf687c217 */ /* 0x000fe20003800200 */
[----:B------:R-:W-:Y:S01]  /*27a0*/  FMUL.FTZ R246, R214, 1.4426950216293334961 ;  /* 0x3fb8aa3bd6f67820 */ /* 0x000fe20000410000 */
[----:B------:R-:W-:Y:S02]  /*27b0*/  @!P4 FSEL R6, R6, -INF , !P2 ;  /* 0xff8000000606c808 */ /* 0x000fe40005000000 */
[----:B------:R-:W-:Y:S01]  /*27c0*/  @!P4 FSEL R7, R7, -INF , !P0 ;  /* 0xff8000000707c808 */ /* 0x000fe20004000000 */
[----:B------:R-:W-:Y:S01]  /*27d0*/  HMMA.16816.F32.BF16 R32, R104, R102, R32 ;  /* 0x000000666820723c */ /* 0x000fe20000041820 */
[----:B------:R-:W-:Y:S02]  /*27e0*/  FSETP.NEU.FTZ.AND P2, PT, R214, -INF , PT ;  /* 0xff800000d600780b */ /* 0x000fe40003f5d000 */
[----:B------:R-:W-:Y:S01]  /*27f0*/  FSETP.NEU.FTZ.AND P0, PT, R213, -INF , PT ;  /* 0xff800000d500780b */ /* 0x000fe20003f1d000 */
[--C-:B------:R-:W-:Y:S01]  /*2800*/  FFMA.FTZ R243, R6, c[0x0][0x23c], -R117.reuse ;  /* 0x00008f0006f37a23 */ /* 0x100fe20000010875 */
[----:B------:R-:W-:Y:S01]  /*2810*/  FSEL R143, R246, RZ, P2 ;  /* 0x000000fff68f7208 */ /* 0x000fe20001000000 */
[----:B------:R-:W1:Y:S01]  /*2820*/  MUFU.EX2 R241, R241 ;  /* 0x000000f100f17308 */ /* 0x000e620000000800 */
[C---:B------:R-:W-:Y:S02]  /*2830*/  @!P4 IADD3 R246, R250.reuse, 0x8, RZ ;  /* 0x00000008faf6c810 */ /* 0x040fe40007ffe0ff */
[----:B------:R-:W-:Y:S02]  /*2840*/  FSEL R118, R245, RZ, P0 ;  /* 0x000000fff5767208 */ /* 0x000fe40000000000 */
[----:B------:R-:W-:Y:S02]  /*2850*/  @!P4 ISETP.GE.AND P0, PT, R250, R133, PT ;  /* 0x00000085fa00c20c */ /* 0x000fe40003f06270 */
[-C--:B------:R-:W-:Y:S01]  /*2860*/  @!P4 ISETP.GE.AND P3, PT, R244, R135.reuse, PT ;  /* 0x00000087f400c20c */ /* 0x080fe20003f66270 */
[----:B------:R-:W-:Y:S01]  /*2870*/  FFMA.FTZ R244, R7, c[0x0][0x23c], -R117 ;  /* 0x00008f0007f47a23 */ /* 0x000fe20000010875 */
[----:B------:R-:W-:Y:S01]  /*2880*/  @!P4 FSEL R8, R8, -INF , !P0 ;  /* 0xff8000000808c808 */ /* 0x000fe20004000000 */
[----:B------:R-:W-:Y:S01]  /*2890*/  MUFU.EX2 R243, R243 ;  /* 0x000000f300f37308 */ /* 0x000fe20000000800 */
[C---:B------:R-:W-:Y:S02]  /*28a0*/  @!P4 ISETP.GE.AND P0, PT, R246.reuse, R135, PT ;  /* 0x00000087f600c20c */ /* 0x040fe40003f06270 */
[----:B------:R-:W-:Y:S01]  /*28b0*/  @!P4 ISETP.GE.AND P6, PT, R246, R133, PT ;  /* 0x00000085f600c20c */ /* 0x000fe20003fc6270 */
[--C-:B------:R-:W-:Y:S01]  /*28c0*/  FFMA.FTZ R245, R8, c[0x0][0x23c], -R143.reuse ;  /* 0x00008f0008f57a23 */ /* 0x100fe2000001088f */
[----:B------:R-:W-:Y:S02]  /*28d0*/  @!P4 ISETP.GE.AND P2, PT, R250, R135, PT ;  /* 0x00000087fa00c20c */ /* 0x000fe40003f46270 */
[----:B------:R-:W-:Y:S02]  /*28e0*/  @!P4 FSEL R14, R14, -INF , !P0 ;  /* 0xff8000000e0ec808 */ /* 0x000fe40004000000 */
[----:B------:R-:W-:Y:S01]  /*28f0*/  @!P4 ISETP.GE.AND P0, PT, R247, R131, PT ;  /* 0x00000083f700c20c */ /* 0x000fe20003f06270 */
[----:B------:R-:W2:Y:S01]  /*2900*/  MUFU.EX2 R244, R244 ;  /* 0x000000f400f47308 */ /* 0x000ea20000000800 */
[----:B------:R-:W-:Y:S02]  /*2910*/  @!P4 FSEL R11, R11, -INF , !P3 ;  /* 0xff8000000b0bc808 */ /* 0x000fe40005800000 */
[C---:B------:R-:W-:Y:S02]  /*2920*/  @!P4 ISETP.GE.AND P3, PT, R247.reuse, R133, PT ;  /* 0x00000085f700c20c */ /* 0x040fe40003f66270 */
[----:B------:R-:W-:Y:S02]  /*2930*/  @!P4 FSEL R12, R12, -INF , !P6 ;  /* 0xff8000000c0cc808 */ /* 0x000fe40007000000 */
[----:B------:R-:W-:Y:S02]  /*2940*/  @!P4 ISETP.GE.AND P6, PT, R247, R135, PT ;  /* 0x00000087f700c20c */ /* 0x000fe40003fc6270 */
[----:B------:R-:W-:Y:S01]  /*2950*/  @!P4 ISETP.GE.AND P5, PT, R246, R129, PT ;  /* 0x00000081f600c20c */ /* 0x000fe20003fa6270 */
[----:B------:R-:W-:Y:S01]  /*2960*/  MUFU.EX2 R245, R245 ;  /* 0x000000f500f57308 */ /* 0x000fe20000000800 */
[----:B------:R-:W-:Y:S02]  /*2970*/  @!P4 FSEL R10, R10, -INF , !P2 ;  /* 0xff8000000a0ac808 */ /* 0x000fe40005000000 */
[----:B------:R-:W-:Y:S01]  /*2980*/  @!P4 ISETP.GE.AND P2, PT, R246, R131, PT ;  /* 0x00000083f600c20c */ /* 0x000fe20003f46270 */
[--C-:B------:R-:W-:Y:S01]  /*2990*/  FFMA.FTZ R246, R9, c[0x0][0x23c], -R143.reuse ;  /* 0x00008f0009f67a23 */ /* 0x100fe2000001088f */
[----:B------:R-:W-:Y:S02]  /*29a0*/  @!P4 FSEL R19, R19, -INF , !P0 ;  /* 0xff8000001313c808 */ /* 0x000fe40004000000 */
[-C--:B------:R-:W-:Y:S02]  /*29b0*/  @!P4 ISETP.GE.AND P0, PT, R249, R129.reuse, PT ;  /* 0x00000081f900c20c */ /* 0x080fe40003f06270 */
[----:B------:R-:W-:Y:S01]  /*29c0*/  @!P4 FSEL R13, R13, -INF , !P3 ;  /* 0xff8000000d0dc808 */ /* 0x000fe20005800000 */
[----:B------:R-:W3:Y:S01]  /*29d0*/  MUFU.EX2 R246, R246 ;  /* 0x000000f600f67308 */ /* 0x000ee20000000800 */
[-C--:B------:R-:W-:Y:S01]  /*29e0*/  @!P4 ISETP.GE.AND P3, PT, R247, R129.reuse, PT ;  /* 0x00000081f700c20c */ /* 0x080fe20003f66270 */
[--C-:B------:R-:W-:Y:S01]  /*29f0*/  FFMA.FTZ R247, R10, c[0x0][0x23c], -R118.reuse ;  /* 0x00008f000af77a23 */ /* 0x100fe20000010876 */
[----:B------:R-:W-:Y:S01]  /*2a00*/  @!P4 FSEL R15, R15, -INF , !P6 ;  /* 0xff8000000f0fc808 */ /* 0x000fe20007000000 */
[----:B------:R-:W-:Y:S01]  /*2a10*/  FFMA.FTZ R250, R13, c[0x0][0x23c], -R143 ;  /* 0x00008f000dfa7a23 */ /* 0x000fe2000001088f */
[----:B------:R-:W-:Y:S02]  /*2a20*/  @!P4 ISETP.GE.AND P6, PT, R248, R129, PT ;  /* 0x00000081f800c20c */ /* 0x000fe40003fc6270 */
[----:B------:R-:W-:Y:S01]  /*2a30*/  @!P4 FSEL R16, R16, -INF , !P5 ;  /* 0xff8000001010c808 */ /* 0x000fe20006800000 */
[--C-:B------:R-:W-:Y:S01]  /*2a40*/  FFMA.FTZ R15, R15, c[0x0][0x23c], -R118.reuse ;  /* 0x00008f000f0f7a23 */ /* 0x100fe20000010876 */
[----:B------:R-:W-:Y:S01]  /*2a50*/  @!P4 ISETP.GE.AND P5, PT, R248, R131, PT ;  /* 0x00000083f800c20c */ /* 0x000fe20003fa6270 */
[----:B------:R-:W1:Y:S01]  /*2a60*/  MUFU.EX2 R247, R247 ;  /* 0x000000f700f77308 */ /* 0x000e620000000800 */
[----:B------:R-:W-:Y:S02]  /*2a70*/  @!P4 FSEL R18, R18, -INF , !P2 ;  /* 0xff8000001212c808 */ /* 0x000fe40005000000 */
[----:B------:R-:W-:Y:S02]  /*2a80*/  @!P4 ISETP.GE.AND P2, PT, R248, R135, PT ;  /* 0x00000087f800c20c */ /* 0x000fe40003f46270 */
[----:B------:R-:W-:Y:S01]  /*2a90*/  @!P4 FSEL R21, R21, -INF , !P0 ;  /* 0xff8000001515c808 */ /* 0x000fe20004000000 */
[----:B------:R-:W-:Y:S01]  /*2aa0*/  FFMA.FTZ R18, R18, c[0x0][0x23c], -R117 ;  /* 0x00008f0012127a23 */ /* 0x000fe20000010875 */
[-C--:B------:R-:W-:Y:S02]  /*2ab0*/  @!P4 ISETP.GE.AND P0, PT, R249, R133.reuse, PT ;  /* 0x00000085f900c20c */ /* 0x080fe40003f06270 */
[----:B------:R-:W-:Y:S01]  /*2ac0*/  @!P4 FSEL R17, R17, -INF , !P3 ;  /* 0xff8000001111c808 */ /* 0x000fe20005800000 */
[----:B------:R-:W-:Y:S01]  /*2ad0*/  MUFU.EX2 R252, R15 ;  /* 0x0000000f00fc7308 */ /* 0x000fe20000000800 */
[----:B------:R-:W-:Y:S01]  /*2ae0*/  @!P4 ISETP.GE.AND P3, PT, R248, R133, PT ;  /* 0x00000085f800c20c */ /* 0x000fe20003f66270 */
[--C-:B------:R-:W-:Y:S01]  /*2af0*/  FFMA.FTZ R248, R11, c[0x0][0x23c], -R118.reuse ;  /* 0x00008f000bf87a23 */ /* 0x100fe20000010876 */
[----:B------:R-:W-:Y:S01]  /*2b00*/  @!P4 FSEL R20, R20, -INF , !P6 ;  /* 0xff8000001414c808 */ /* 0x000fe20007000000 */
[----:B------:R-:W-:Y:S01]  /*2b10*/  FFMA.FTZ R17, R17, c[0x0][0x23c], -R189 ;  /* 0x00008f0011117a23 */ /* 0x000fe200000108bd */
[C---:B------:R-:W-:Y:S02]  /*2b20*/  @!P4 ISETP.GE.AND P6, PT, R249.reuse, R131, PT ;  /* 0x00000083f900c20c */ /* 0x040fe40003fc6270 */
[----:B------:R-:W-:Y:S02]  /*2b30*/  @!P4 FSEL R22, R22, -INF , !P5 ;  /* 0xff8000001616c808 */ /* 0x000fe40006800000 */
[-C--:B------:R-:W-:Y:S01]  /*2b40*/  @!P4 ISETP.GE.AND P5, PT, R249, R135.reuse, PT ;  /* 0x00000087f900c20c */ /* 0x080fe20003fa6270 */
[----:B------:R-:W-:Y:S01]  /*2b50*/  MUFU.EX2 R123, R17 ;  /* 0x00000011007b7308 */ /* 0x000fe20000000800 */
[----:B------:R-:W-:Y:S01]  /*2b60*/  @!P4 FSEL R25, R25, -INF , !P0 ;  /* 0xff8000001919c808 */ /* 0x000fe20004000000 */
[--C-:B------:R-:W-:Y:S01]  /*2b70*/  FFMA.FTZ R249, R12, c[0x0][0x23c], -R143.reuse ;  /* 0x00008f000cf97a23 */ /* 0x100fe2000001088f */
[-C--:B------:R-:W-:Y:S02]  /*2b80*/  @!P4 ISETP.GE.AND P0, PT, R138, R135.reuse, PT ;  /* 0x000000878a00c20c */ /* 0x080fe40003f06270 */
[----:B------:R-:W-:Y:S01]  /*2b90*/  @!P4 FSEL R26, R26, -INF , !P2 ;  /* 0xff8000001a1ac808 */ /* 0x000fe20005000000 */
[----:B------:R-:W-:Y:S01]  /*2ba0*/  FFMA.FTZ R25, R25, c[0x0][0x23c], -R143 ;  /* 0x00008f0019197a23 */ /* 0x000fe2000001088f */
[----:B------:R-:W-:Y:S01]  /*2bb0*/  @!P4 ISETP.GE.AND P2, PT, R142, R135, PT ;  /* 0x000000878e00c20c */ /* 0x000fe20003f46270 */
[--C-:B------:R-:W-:Y:S01]  /*2bc0*/  FFMA.FTZ R135, R14, c[0x0][0x23c], -R118.reuse ;  /* 0x00008f000e877a23 */ /* 0x100fe20000010876 */
[----:B------:R-:W-:Y:S01]  /*2bd0*/  @!P4 FSEL R23, R23, -INF , !P6 ;  /* 0xff8000001717c808 */ /* 0x000fe20007000000 */
[----:B------:R-:W1:Y:S01]  /*2be0*/  MUFU.EX2 R248, R248 ;  /* 0x000000f800f87308 */ /* 0x000e620000000800 */
[-C--:B------:R-:W-:Y:S02]  /*2bf0*/  @!P4 ISETP.GE.AND P6, PT, R138, R133.reuse, PT ;  /* 0x000000858a00c20c */ /* 0x080fe40003fc6270 */
[----:B------:R-:W-:Y:S02]  /*2c00*/  @!P4 FSEL R24, R24, -INF , !P3 ;  /* 0xff8000001818c808 */ /* 0x000fe40005800000 */
[----:B------:R-:W-:Y:S01]  /*2c10*/  @!P4 ISETP.GE.AND P3, PT, R142, R133, PT ;  /* 0x000000858e00c20c */ /* 0x000fe20003f66270 */
[----:B------:R-:W-:Y:S01]  /*2c20*/  IMAD.WIDE.U32 R132, R251, -0x326172a9, RZ ;  /* 0xcd9e8d57fb847825 */ /* 0x000fe200078e00ff */
[----:B------:R-:W-:Y:S01]  /*2c30*/  LOP3.LUT R13, R234, UR5, RZ, 0x3c, !PT ;  /* 0x00000005ea0d7c12 */ /* 0x000fe2000f8e3cff */
[----:B------:R-:W-:Y:S01]  /*2c40*/  UIADD3 UR5, UR32, 0x32370b8f, URZ ;  /* 0x32370b8f20057890 */ /* 0x000fe2000fffe03f */
[----:B------:R-:W-:Y:S01]  /*2c50*/  @!P4 FSEL R27, R27, -INF , !P5 ;  /* 0xff8000001b1bc808 */ /* 0x000fe20006800000 */
[----:B------:R1:W-:Y:S01]  /*2c60*/  MUFU.EX2 R251, R135 ;  /* 0x0000008700fb7308 */ /* 0x0003e20000000800 */
[C---:B------:R-:W-:Y:S02]  /*2c70*/  @!P4 ISETP.GE.AND P5, PT, R138.reuse, R129, PT ;  /* 0x000000818a00c20c */ /* 0x040fe40003fa6270 */
[----:B------:R-:W-:Y:S01]  /*2c80*/  @!P4 FSEL R29, R29, -INF , !P3 ;  /* 0xff8000001d1dc808 */ /* 0x000fe20005800000 */
[----:B------:R-:W-:Y:S01]  /*2c90*/  FFMA.FTZ R27, R27, c[0x0][0x23c], -R118 ;  /* 0x00008f001b1b7a23 */ /* 0x000fe20000010876 */
[----:B------:R-:W-:Y:S01]  /*2ca0*/  @!P4 ISETP.GE.AND P3, PT, R138, R131, PT ;  /* 0x000000838a00c20c */ /* 0x000fe20003f66270 */
[----:B------:R-:W-:Y:S01]  /*2cb0*/  IMAD.WIDE.U32 R138, R122, -0x326172a9, RZ ;  /* 0xcd9e8d577a8a7825 */ /* 0x000fe200078e00ff */
[C---:B------:R-:W-:Y:S02]  /*2cc0*/  LOP3.LUT R122, R13.reuse, R127, RZ, 0x3c, !PT ;  /* 0x0000007f0d7a7212 */ /* 0x040fe400078e3cff */
[----:B------:R-:W-:Y:S01]  /*2cd0*/  @!P4 FSEL R28, R28, -INF , !P6 ;  /* 0xff8000001c1cc808 */ /* 0x000fe20007000000 */
[----:B------:R-:W2:Y:S01]  /*2ce0*/  MUFU.EX2 R250, R250 ;  /* 0x000000fa00fa7308 */ /* 0x000ea20000000800 */
[----:B------:R-:W-:Y:S02]  /*2cf0*/  LOP3.LUT R14, R13, R139, RZ, 0x3c, !PT ;  /* 0x0000008b0d0e7212 */ /* 0x000fe400078e3cff */
[----:B------:R-:W-:Y:S02]  /*2d00*/  @!P4 ISETP.GE.AND P6, PT, R142, R129, PT ;  /* 0x000000818e00c20c */ /* 0x000fe40003fc6270 */
[----:B------:R-:W-:Y:S01]  /*2d10*/  LOP3.LUT R129, R133, UR4, R126, 0x96, !PT ;  /* 0x0000000485817c12 */ /* 0x000fe2000f8e967e */
[----:B------:R-:W-:Y:S01]  /*2d20*/  IMAD.WIDE.U32 R126, R122, -0x2daee0ad, RZ ;  /* 0xd2511f537a7e7825 */ /* 0x000fe200078e00ff */
[----:B------:R-:W-:Y:S01]  /*2d30*/  LOP3.LUT R13, R137, UR4, R138, 0x96, !PT ;  /* 0x00000004890d7c12 */ /* 0x000fe2000f8e968a */
[----:B------:R-:W-:Y:S01]  /*2d40*/  UIADD3 UR4, UR33, 0x78dde6e4, URZ ;  /* 0x78dde6e421047890 */ /* 0x000fe2000fffe03f */
[----:B------:R-:W-:Y:S01]  /*2d50*/  @!P4 FSEL R30, R30, -INF , !P0 ;  /* 0xff8000001e1ec808 */ /* 0x000fe20004000000 */
[----:B------:R-:W-:Y:S01]  /*2d60*/  IMAD.WIDE.U32 R138, R14, -0x2daee0ad, RZ ;  /* 0xd2511f530e8a7825 */ /* 0x000fe200078e00ff */
[----:B------:R-:W-:Y:S01]  /*2d70*/  @!P4 ISETP.GE.AND P0, PT, R142, R131, PT ;  /* 0x000000838e00c20c */ /* 0x000fe20003f06270 */
[----:B------:R-:W2:Y:S01]  /*2d80*/  MUFU.EX2 R249, R249 ;  /* 0x000000f900f97308 */ /* 0x000ea20000000800 */
[----:B------:R-:W-:Y:S01]  /*2d90*/  @!P4 FSEL R32, R32, -INF , !P5 ;  /* 0xff8000002020c808 */ /* 0x000fe20006800000 */
[----:B------:R-:W-:Y:S01]  /*2da0*/  IMAD.WIDE.U32 R128, R129, -0x2daee0ad, RZ ;  /* 0xd2511f5381807825 */ /* 0x000fe200078e00ff */
[----:B-1----:R-:W-:Y:S02]  /*2db0*/  LOP3.LUT R135, R127, UR5, R134, 0x96, !PT ;  /* 0x000000057f877c12 */ /* 0x002fe4000f8e9686 */
[----:B------:R-:W-:Y:S01]  /*2dc0*/  LOP3.LUT R130, R139, UR5, R130, 0x96, !PT ;  /* 0x000000058b827c12 */ /* 0x000fe2000f8e9682 */
[----:B------:R-:W-:Y:S01]  /*2dd0*/  FFMA.FTZ R30, R30, c[0x0][0x23c], -R118 ;  /* 0x00008f001e1e7a23 */ /* 0x000fe20000010876 */
[----:B------:R-:W-:Y:S01]  /*2de0*/  LOP3.LUT R134, R129, UR27, R126, 0x96, !PT ;  /* 0x0000001b81867c12 */ /* 0x000fe2000f8e967e */
[----:B------:R-:W-:Y:S01]  /*2df0*/  IMAD.WIDE.U32 R14, R135, -0x326172a9, RZ ;  /* 0xcd9e8d57870e7825 */ /* 0x000fe200078e00ff */
[----:B------:R-:W-:Y:S01]  /*2e00*/  @!P4 FSEL R31, R31, -INF , !P2 ;  /* 0xff8000001f1fc808 */ /* 0x000fe20005000000 */
[----:B------:R-:W-:Y:S01]  /*2e10*/  MUFU.EX2 R129, R18 ;  /* 0x0000001200817308 */ /* 0x000fe20000000800 */
[----:B------:R-:W-:Y:S01]  /*2e20*/  @!P4 FSEL R34, R34, -INF , !P3 ;  /* 0xff8000002222c808 */ /* 0x000fe20005800000 */
[----:B------:R-:W-:Y:S01]  /*2e30*/  IMAD.WIDE.U32 R126, R13, -0x2daee0ad, RZ ;  /* 0xd2511f530d7e7825 */ /* 0x000fe200078e00ff */
[----:B------:R-:W-:Y:S01]  /*2e40*/  LOP3.LUT R15, R15, UR4, R132, 0x96, !PT ;  /* 0x000000040f0f7c12 */ /* 0x000fe2000f8e9684 */
[----:B------:R-:W-:Y:S01]  /*2e50*/  UIADD3 UR5, UR33, 0x1715609d, URZ ;  /* 0x1715609d21057890 */ /* 0x000fe2000fffe03f */
[----:B------:R-:W-:Y:S01]  /*2e60*/  @!P4 FSEL R33, R33, -INF , !P6 ;  /* 0xff8000002121c808 */ /* 0x000fe20007000000 */
[----:B------:R-:W-:Y:S01]  /*2e70*/  IMAD.WIDE.U32 R12, R130, -0x326172a9, RZ ;  /* 0xcd9e8d57820c7825 */ /* 0x000fe200078e00ff */
[----:B------:R-:W-:Y:S01]  /*2e80*/  LOP3.LUT R138, R127, UR27, R138, 0x96, !PT ;  /* 0x0000001b7f8a7c12 */ /* 0x000fe2000f8e968a */
[----:B------:R-:W-:Y:S01]  /*2e90*/  UIADD3 UR27, UR32, 0x646e171e, URZ ;  /* 0x646e171e201b7890 */ /* 0x000fe2000fffe03f */
[----:B------:R-:W-:Y:S01]  /*2ea0*/  @!P4 FSEL R35, R35, -INF , !P0 ;  /* 0xff8000002323c808 */ /* 0x000fe20004000000 */
[----:B------:R-:W-:Y:S01]  /*2eb0*/  IMAD.WIDE.U32 R134, R134, -0x326172a9, RZ ;  /* 0xcd9e8d5786867825 */ /* 0x000fe200078e00ff */
[----:B------:R-:W-:Y:S01]  /*2ec0*/  LOP3.LUT R13, R13, UR4, R136, 0x96, !PT ;  /* 0x000000040d0d7c12 */ /* 0x000fe2000f8e9688 */
[----:B------:R-:W-:Y:S02]  /*2ed0*/  UIADD3 UR4, UR32, -0x56f99767, URZ ;  /* 0xa906689920047890 */ /* 0x000fe4000fffe03f */
[----:B------:R-:W-:Y:S01]  /*2ee0*/  IMAD.WIDE.U32 R130, R15, -0x2daee0ad, RZ ;  /* 0xd2511f530f827825 */ /* 0x000fe200078e00ff */
[----:B------:R-:W-:Y:S03]  /*2ef0*/  LOP3.LUT R14, R135, UR5, R14, 0x96, !PT ;  /* 0x00000005870e7c12 */ /* 0x000fe6000f8e960e */
[----:B------:R-:W-:Y:S01]  /*2f00*/  IMAD.WIDE.U32 R138, R138, -0x326172a9, RZ ;  /* 0xcd9e8d578a8a7825 */ /* 0x000fe200078e00ff */
[----:B------:R-:W-:Y:S03]  /*2f10*/  LOP3.LUT R133, R131, UR4, R128, 0x96, !PT ;  /* 0x0000000483857c12 */ /* 0x000fe6000f8e9680 */
[----:B------:R-:W-:Y:S02]  /*2f20*/  FFMA.FTZ R122, R16, c[0x0][0x23c], -R189 ;  /* 0x00008f00107a7a23 */ /* 0x000fe400000108bd */
[----:B------:R-:W-:Y:S04]  /*2f30*/  IMAD.WIDE.U32 R16, R13, -0x2daee0ad, RZ ;  /* 0xd2511f530d107825 */ /* 0x000fe800078e00ff */
[----:B------:R-:W-:Y:S01]  /*2f40*/  IMAD.WIDE.U32 R140, R14, -0x2daee0ad, RZ ;  /* 0xd2511f530e8c7825 */ /* 0x000fe200078e00ff */
[----:B------:R-:W-:Y:S01]  /*2f50*/  LOP3.LUT R14, R139, UR5, R12, 0x96, !PT ;  /* 0x000000058b0e7c12 */ /* 0x000fe2000f8e960c */
[----:B------:R-:W-:Y:S01]  /*2f60*/  UIADD3 UR5, UR33, -0x4ab325aa, URZ ;  /* 0xb54cda5621057890 */ /* 0x000fe2000fffe03f */
[----:B------:R-:W-:Y:S01]  /*2f70*/  LOP3.LUT R139, R17, UR4, R126, 0x96, !PT ;  /* 0x00000004118b7c12 */ /* 0x000fe2000f8e967e */
[----:B------:R-:W-:Y:S01]  /*2f80*/  IMAD.WIDE.U32 R126, R133, -0x326172a9, RZ ;  /* 0xcd9e8d57857e7825 */ /* 0x000fe200078e00ff */
[----:B------:R-:W-:Y:S01]  /*2f90*/  SHF.R.U32.HI R135, RZ, 0x18, R140 ;  /* 0x00000018ff877819 */ /* 0x000fe2000001168c */
[----:B------:R-:W-:Y:S01]  /*2fa0*/  ULDC.U8 UR4, c[0x0][0x2d8] ;  /* 0x0000b60000047ab9 */ /* 0x000fe20000000000 */
[----:B------:R-:W-:Y:S01]  /*2fb0*/  LOP3.LUT R137, R140, 0xff, RZ, 0xc0, !PT ;  /* 0x000000ff8c897812 */ /* 0x000fe200078ec0ff */
[----:B------:R-:W-:Y:S01]  /*2fc0*/  IMAD.WIDE.U32 R6, R139, -0x326172a9, RZ ;  /* 0xcd9e8d578b067825 */ /* 0x000fe200078e00ff */
[----:B------:R-:W-:Y:S01]  /*2fd0*/  ISETP.LE.U32.AND P5, PT, R135, UR4, PT ;  /* 0x0000000487007c0c */ /* 0x000fe2000bfa3070 */
[----:B------:R-:W-:Y:S01]  /*2fe0*/  MUFU.EX2 R122, R122 ;  /* 0x0000007a007a7308 */ /* 0x000fe20000000800 */
[----:B------:R-:W-:Y:S01]  /*2ff0*/  LOP3.LUT R135, R127, UR5, R134, 0x96, !PT ;  /* 0x000000057f877c12 */ /* 0x000fe2000f8e9686 */
[----:B------:R-:W-:Y:S01]  /*3000*/  FFMA.FTZ R133, R22, c[0x0][0x23c], -R117 ;  /* 0x00008f0016857a23 */ /* 0x000fe20000010875 */
[----:B------:R-:W-:Y:S01]  /*3010*/  ISETP.LE.U32.AND P2, PT, R137, UR4, PT ;  /* 0x0000000489007c0c */ /* 0x000fe2000bf43070 */
[----:B------:R-:W-:Y:S01]  /*3020*/  FFMA.FTZ R131, R20, c[0x0][0x23c], -R189 ;  /* 0x00008f0014837a23 */ /* 0x000fe200000108bd */
[----:B------:R-:W-:Y:S01]  /*3030*/  LOP3.LUT R137, R135, 0xffff, RZ, 0xc0, !PT ;  /* 0x0000ffff87897812 */ /* 0x000fe200078ec0ff */
[----:B------:R-:W-:Y:S01]  /*3040*/  IMAD.WIDE.U32 R12, R14, -0x2daee0ad, RZ ;  /* 0xd2511f530e0c7825 */ /* 0x000fe200078e00ff */
[----:B------:R-:W-:Y:S02]  /*3050*/  LOP3.LUT R22, R7, UR5, R138, 0x96, !PT ;  /* 0x0000000507167c12 */ /* 0x000fe4000f8e968a */
[----:B------:R-:W-:Y:S01]  /*3060*/  SHF.R.U32.HI R137, RZ, 0x8, R137 ;  /* 0x00000008ff897819 */ /* 0x000fe20000011689 */
[----:B------:R-:W-:Y:S01]  /*3070*/  FFMA.FTZ R34, R34, c[0x0][0x23c], -R117 ;  /* 0x00008f0022227a23 */ /* 0x000fe20000010875 */
[----:B------:R-:W-:Y:S01]  /*3080*/  LOP3.LUT R138, R135, 0xff, RZ, 0xc0, !PT ;  /* 0x000000ff878a7812 */ /* 0x000fe200078ec0ff */
[----:B------:R-:W-:Y:S01]  /*3090*/  FFMA.FTZ R142, R21, c[0x0][0x23c], -R189 ;  /* 0x00008f00158e7a23 */ /* 0x000fe200000108bd */
[----:B------:R-:W-:Y:S01]  /*30a0*/  LOP3.LUT R137, R137, 0xffff, RZ, 0xc0, !PT ;  /* 0x0000ffff89897812 */ /* 0x000fe200078ec0ff */
[----:B------:R-:W-:Y:S01]  /*30b0*/  MUFU.EX2 R188, R34 ;  /* 0x0000002200bc7308 */ /* 0x000fe20000000800 */
[----:B------:R-:W-:Y:S01]  /*30c0*/  ISETP.LE.U32.AND P6, PT, R138, UR4, PT ;  /* 0x000000048a007c0c */ /* 0x000fe2000bfc3070 */
[----:B------:R-:W-:Y:S01]  /*30d0*/  FFMA.FTZ R138, R23, c[0x0][0x23c], -R117 ;  /* 0x00008f00178a7a23 */ /* 0x000fe20000010875 */
[----:B------:R-:W-:Y:S02]  /*30e0*/  ISETP.LE.U32.AND P3, PT, R137, UR4, PT ;  /* 0x0000000489007c0c */ /* 0x000fe4000bf63070 */
[--C-:B------:R-:W-:Y:S02]  /*30f0*/  SHF.R.U32.HI R23, RZ, 0x10, R135.reuse ;  /* 0x00000010ff177819 */ /* 0x100fe40000011687 */
[----:B------:R-:W-:Y:S02]  /*3100*/  SHF.R.U32.HI R137, RZ, 0x18, R135 ;  /* 0x00000018ff897819 */ /* 0x000fe40000011687 */
[----:B------:R-:W-:Y:S01]  /*3110*/  LOP3.LUT R135, R22, 0xffff, RZ, 0xc0, !PT ;  /* 0x0000ffff16877812 */ /* 0x000fe200078ec0ff */
[----:B------:R-:W-:Y:S01]  /*3120*/  MUFU.EX2 R134, R142 ;  /* 0x0000008e00867308 */ /* 0x000fe20000000800 */
[----:B------:R-:W-:Y:S02]  /*3130*/  ISETP.LE.U32.AND P4, PT, R137, UR4, PT ;  /* 0x0000000489007c0c */ /* 0x000fe4000bf83070 */
[----:B------:R-:W-:Y:S01]  /*3140*/  SHF.R.U32.HI R135, RZ, 0x8, R135 ;  /* 0x00000008ff877819 */ /* 0x000fe20000011687 */
[----:B------:R-:W-:Y:S01]  /*3150*/  @!P6 FADD.FTZ R241, -R241, -RZ ;  /* 0x800000fff1f1e221 */ /* 0x000fe20000010100 */
[----:B------:R-:W-:Y:S01]  /*3160*/  LOP3.LUT R23, R23, 0xff, RZ, 0xc0, !PT ;  /* 0x000000ff17177812 */ /* 0x000fe200078ec0ff */
[----:B------:R-:W-:Y:S01]  /*3170*/  @!P3 FADD.FTZ R242, -R242, -RZ ;  /* 0x800000fff2f2b221 */ /* 0x000fe20000010100 */
[----:B------:R-:W-:Y:S02]  /*3180*/  LOP3.LUT R137, R135, 0xffff, RZ, 0xc0, !PT ;  /* 0x0000ffff87897812 */ /* 0x000fe400078ec0ff */
[----:B------:R-:W-:Y:S01]  /*3190*/  ISETP.LE.U32.AND P0, PT, R23, UR4, PT ;  /* 0x0000000417007c0c */ /* 0x000fe2000bf03070 */
[----:B------:R1:W-:Y:S01]  /*31a0*/  MUFU.EX2 R142, R25 ;  /* 0x00000019008e7308 */ /* 0x0003e20000000800 */
[----:B------:R-:W-:Y:S02]  /*31b0*/  ISETP.LE.U32.AND P3, PT, R137, UR4, PT ;  /* 0x0000000489007c0c */ /* 0x000fe4000bf63070 */
[----:B------:R-:W-:Y:S01]  /*31c0*/  SHF.R.U32.HI R137, RZ, 0x10, R22 ;  /* 0x00000010ff897819 */ /* 0x000fe20000011616 */
[----:B--2---:R-:W-:Y:S01]  /*31d0*/  @!P4 FADD.FTZ R244, -R244, -RZ ;  /* 0x800000fff4f4c221 */ /* 0x004fe20000010100 */
[----:B------:R-:W-:Y:S02]  /*31e0*/  LOP3.LUT R23, R22, 0xff, RZ, 0xc0, !PT ;  /* 0x000000ff16177812 */ /* 0x000fe400078ec0ff */
[----:B------:R-:W-:Y:S02]  /*31f0*/  LOP3.LUT R137, R137, 0xff, RZ, 0xc0, !PT ;  /* 0x000000ff89897812 */ /* 0x000fe400078ec0ff */
[----:B------:R-:W-:Y:S01]  /*3200*/  ISETP.LE.U32.AND P6, PT, R23, UR4, PT ;  /* 0x0000000417007c0c */ /* 0x000fe2000bfc3070 */
[----:B------:R-:W-:Y:S01]  /*3210*/  MUFU.EX2 R133, R133 ;  /* 0x0000008500857308 */ /* 0x000fe20000000800 */
[----:B------:R-:W-:Y:S01]  /*3220*/  LOP3.LUT R23, R6, 0xffff, RZ, 0xc0, !PT ;  /* 0x0000ffff06177812 */ /* 0x000fe200078ec0ff */
[----:B------:R-:W-:Y:S01]  /*3230*/  @!P0 FADD.FTZ R243, -R243, -RZ ;  /* 0x800000fff3f38221 */ /* 0x000fe20000010100 */
[----:B------:R-:W-:Y:S01]  /*3240*/  ISETP.LE.U32.AND P4, PT, R137, UR4, PT ;  /* 0x0000000489007c0c */ /* 0x000fe2000bf83070 */
[----:B------:R-:W-:Y:S01]  /*3250*/  FFMA.FTZ R137, R26, c[0x0][0x23c], -R118 ;  /* 0x00008f001a897a23 */ /* 0x000fe20000010876 */
[----:B------:R-:W-:Y:S01]  /*3260*/  SHF.R.U32.HI R22, RZ, 0x18, R22 ;  /* 0x00000018ff167819 */ /* 0x000fe20000011616 */
[----:B------:R-:W-:Y:S01]  /*3270*/  FFMA.FTZ R118, R31, c[0x0][0x23c], -R118 ;  /* 0x00008f001f767a23 */ /* 0x000fe20000010876 */
[----:B------:R-:W-:Y:S01]  /*3280*/  SHF.R.U32.HI R23, RZ, 0x8, R23 ;  /* 0x00000008ff177819 */ /* 0x000fe20000011617 */
[----:B---3--:R-:W-:Y:S01]  /*3290*/  @!P3 FADD.FTZ R246, -R246, -RZ ;  /* 0x800000fff6f6b221 */ /* 0x008fe20000010100 */
[----:B------:R-:W-:Y:S01]  /*32a0*/  ISETP.LE.U32.AND P0, PT, R22, UR4, PT ;  /* 0x0000000416007c0c */ /* 0x000fe2000bf03070 */
[----:B------:R-:W-:Y:S01]  /*32b0*/  MUFU.EX2 R132, R118 ;  /* 0x0000007600847308 */ /* 0x000fe20000000800 */
[----:B------:R-:W-:Y:S01]  /*32c0*/  SHF.R.U32.HI R26, RZ, 0x10, R6 ;  /* 0x00000010ff1a7819 */ /* 0x000fe20000011606 */
[----:B------:R-:W-:Y:S01]  /*32d0*/  @!P6 FADD.FTZ R245, -R245, -RZ ;  /* 0x800000fff5f5e221 */ /* 0x000fe20000010100 */
[----:B------:R-:W-:Y:S01]  /*32e0*/  LOP3.LUT R23, R23, 0xffff, RZ, 0xc0, !PT ;  /* 0x0000ffff17177812 */ /* 0x000fe200078ec0ff */
[----:B-1----:R-:W-:Y:S01]  /*32f0*/  FFMA.FTZ R25, R32, c[0x0][0x23c], -R189 ;  /* 0x00008f0020197a23 */ /* 0x002fe200000108bd */
[----:B------:R-:W-:Y:S01]  /*3300*/  LOP3.LUT R125, R141, UR27, R130, 0x96, !PT ;  /* 0x0000001b8d7d7c12 */ /* 0x000fe2000f8e9682 */
[--C-:B------:R-:W-:Y:S01]  /*3310*/  FFMA.FTZ R130, R19, c[0x0][0x23c], -R117.reuse ;  /* 0x00008f0013827a23 */ /* 0x100fe20000010875 */
[----:B------:R-:W-:Y:S01]  /*3320*/  LOP3.LUT R22, R6, 0xff, RZ, 0xc0, !PT ;  /* 0x000000ff06167812 */ /* 0x000fe200078ec0ff */
[----:B------:R-:W-:Y:S01]  /*3330*/  FFMA.FTZ R117, R35, c[0x0][0x23c], -R117 ;  /* 0x00008f0023757a23 */ /* 0x000fe20000010875 */
[----:B------:R-:W-:Y:S01]  /*3340*/  LOP3.LUT R26, R26, 0xff, RZ, 0xc0, !PT ;  /* 0x000000ff1a1a7812 */ /* 0x000fe200078ec0ff */
[----:B------:R-:W-:Y:S01]  /*3350*/  @!P4 FADD.FTZ R247, -R247, -RZ ;  /* 0x800000fff7f7c221 */ /* 0x000fe20000010100 */
[----:B------:R-:W-:Y:S01]  /*3360*/  ISETP.LE.U32.AND P3, PT, R23, UR4, PT ;  /* 0x0000000417007c0c */ /* 0x000fe2000bf63070 */
[----:B------:R-:W1:Y:S01]  /*3370*/  MUFU.EX2 R128, R117 ;  /* 0x0000007500807308 */ /* 0x000e620000000800 */
[----:B------:R-:W-:Y:S01]  /*3380*/  LOP3.LUT R139, R126, 0xffff, RZ, 0xc0, !PT ;  /* 0x0000ffff7e8b7812 */ /* 0x000fe200078ec0ff */
[----:B------:R-:W-:Y:S01]  /*3390*/  @!P0 FADD.FTZ R248, -R248, -RZ ;  /* 0x800000fff8f88221 */ /* 0x000fe20000010100 */
[----:B------:R-:W-:Y:S01]  /*33a0*/  ISETP.LE.U32.AND P6, PT, R22, UR4, PT ;  /* 0x0000000416007c0c */ /* 0x000fe2000bfc3070 */
[----:B------:R-:W-:Y:S01]  /*33b0*/  FFMA.FTZ R127, R24, c[0x0][0x23c], -R143 ;  /* 0x00008f00187f7a23 */ /* 0x000fe2000001088f */
[----:B------:R-:W-:Y:S01]  /*33c0*/  ISETP.LE.U32.AND P4, PT, R26, UR4, PT ;  /* 0x000000041a007c0c */ /* 0x000fe2000bf83070 */
[----:B------:R-:W-:Y:S01]  /*33d0*/  FFMA.FTZ R189, R33, c[0x0][0x23c], -R189 ;  /* 0x00008f0021bd7a23 */ /* 0x000fe200000108bd */
[----:B------:R-:W-:Y:S02]  /*33e0*/  SHF.R.U32.HI R22, RZ, 0x18, R6 ;  /* 0x00000018ff167819 */ /* 0x000fe40000011606 */
[----:B------:R-:W-:Y:S01]  /*33f0*/  SHF.R.U32.HI R23, RZ, 0x8, R139 ;  /* 0x00000008ff177819 */ /* 0x000fe2000001168b */
[----:B------:R-:W2:Y:S01]  /*3400*/  MUFU.EX2 R130, R130 ;  /* 0x0000008200827308 */ /* 0x000ea20000000800 */
[----:B------:R-:W-:Y:S01]  /*3410*/  ISETP.LE.U32.AND P0, PT, R22, UR4, PT ;  /* 0x0000000416007c0c */ /* 0x000fe2000bf03070 */
[----:B------:R-:W-:Y:S01]  /*3420*/  @!P3 FADD.FTZ R250, -R250, -RZ ;  /* 0x800000fffafab221 */ /* 0x000fe20000010100 */
[----:B------:R-:W-:Y:S02]  /*3430*/  LOP3.LUT R23, R23, 0xffff, RZ, 0xc0, !PT ;  /* 0x0000ffff17177812 */ /* 0x000fe400078ec0ff */
[----:B------:R-:W-:Y:S01]  /*3440*/  LOP3.LUT R15, R140, 0xffff, RZ, 0xc0, !PT ;  /* 0x0000ffff8c0f7812 */ /* 0x000fe200078ec0ff */
[----:B------:R-:W-:Y:S01]  /*3450*/  @!P6 FADD.FTZ R249, -R249, -RZ ;  /* 0x800000fff9f9e221 */ /* 0x000fe20000010100 */
[----:B------:R-:W-:Y:S01]  /*3460*/  LOP3.LUT R141, R126, 0xff, RZ, 0xc0, !PT ;  /* 0x000000ff7e8d7812 */ /* 0x000fe200078ec0ff */
[----:B------:R-:W-:Y:S01]  /*3470*/  @!P4 FADD.FTZ R251, -R251, -RZ ;  /* 0x800000fffbfbc221 */ /* 0x000fe20000010100 */
[--C-:B------:R-:W-:Y:S01]  /*3480*/  SHF.R.U32.HI R21, RZ, 0x18, R126.reuse ;  /* 0x00000018ff157819 */ /* 0x100fe2000001167e */
[----:B------:R-:W3:Y:S01]  /*3490*/  MUFU.EX2 R131, R131 ;  /* 0x0000008300837308 */ /* 0x000ee20000000800 */
[----:B------:R-:W-:Y:S02]  /*34a0*/  SHF.R.U32.HI R126, RZ, 0x10, R126 ;  /* 0x00000010ff7e7819 */ /* 0x000fe4000001167e */
[----:B------:R-:W-:Y:S01]  /*34b0*/  LOP3.LUT R22, R125, 0xffff, RZ, 0xc0, !PT ;  /* 0x0000ffff7d167812 */ /* 0x000fe200078ec0ff */
[----:B------:R-:W-:Y:S01]  /*34c0*/  @!P0 FADD.FTZ R252, -R252, -RZ ;  /* 0x800000fffcfc8221 */ /* 0x000fe20000010100 */
[----:B------:R-:W-:Y:S01]  /*34d0*/  ISETP.LE.U32.AND P3, PT, R23, UR4, PT ;  /* 0x0000000417007c0c */ /* 0x000fe2000bf63070 */
[----:B-1----:R-:W-:Y:S01]  /*34e0*/  @!P5 FADD.FTZ R128, -R128, -RZ ;  /* 0x800000ff8080d221 */ /* 0x002fe20000010100 */
[----:B------:R-:W-:Y:S01]  /*34f0*/  ISETP.LE.U32.AND P6, PT, R141, UR4, PT ;  /* 0x000000048d007c0c */ /* 0x000fe2000bfc3070 */
[--C-:B------:R-:W-:Y:S01]  /*3500*/  FFMA.FTZ R141, R28, c[0x0][0x23c], -R143.reuse ;  /* 0x00008f001c8d7a23 */ /* 0x100fe2000001088f */
[----:B------:R-:W-:Y:S01]  /*3510*/  ISETP.LE.U32.AND P4, PT, R21, UR4, PT ;  /* 0x0000000415007c0c */ /* 0x000fe2000bf83070 */
[----:B------:R-:W1:Y:S01]  /*3520*/  MUFU.EX2 R138, R138 ;  /* 0x0000008a008a7308 */ /* 0x000e620000000800 */
[----:B------:R-:W-:Y:S01]  /*3530*/  LOP3.LUT R21, R126, 0xff, RZ, 0xc0, !PT ;  /* 0x000000ff7e157812 */ /* 0x000fe200078ec0ff */
[----:B------:R-:W-:Y:S01]  /*3540*/  FFMA.FTZ R143, R29, c[0x0][0x23c], -R143 ;  /* 0x00008f001d8f7a23 */ /* 0x000fe2000001088f */
[----:B------:R-:W-:Y:S02]  /*3550*/  SHF.R.U32.HI R23, RZ, 0x8, R22 ;  /* 0x00000008ff177819 */ /* 0x000fe40000011616 */
[----:B------:R-:W-:Y:S02]  /*3560*/  ISETP.LE.U32.AND P0, PT, R21, UR4, PT ;  /* 0x0000000415007c0c */ /* 0x000fe4000bf03070 */
[----:B------:R-:W-:Y:S01]  /*3570*/  LOP3.LUT R21, R23, 0xffff, RZ, 0xc0, !PT ;  /* 0x0000ffff17157812 */ /* 0x000fe200078ec0ff */
[----:B------:R-:W-:Y:S01]  /*3580*/  @!P3 FADD.FTZ R123, -R123, -RZ ;  /* 0x800000ff7b7bb221 */ /* 0x000fe20000010100 */
[--C-:B------:R-:W-:Y:S01]  /*3590*/  SHF.R.U32.HI R23, RZ, 0x10, R125.reuse ;  /* 0x00000010ff177819 */ /* 0x100fe2000001167d */
[----:B------:R-:W-:Y:S01]  /*35a0*/  @!P6 FADD.FTZ R122, -R122, -RZ ;  /* 0x800000ff7a7ae221 */ /* 0x000fe20000010100 */
[----:B------:R-:W-:Y:S01]  /*35b0*/  LOP3.LUT R119, R13, UR27, R16, 0x96, !PT ;  /* 0x0000001b0d777c12 */ /* 0x000fe2000f8e9610 */
[----:B--2---:R-:W-:Y:S01]  /*35c0*/  @!P4 FADD.FTZ R130, -R130, -RZ ;  /* 0x800000ff8282c221 */ /* 0x004fe20000010100 */
[----:B------:R-:W-:Y:S01]  /*35d0*/  LOP3.LUT R23, R23, 0xff, RZ, 0xc0, !PT ;  /* 0x000000ff17177812 */ /* 0x000fe200078ec0ff */
[----:B------:R-:W2:Y:S01]  /*35e0*/  MUFU.EX2 R137, R137 ;  /* 0x0000008900897308 */ /* 0x000ea20000000800 */
[----:B------:R-:W-:Y:S02]  /*35f0*/  LOP3.LUT R22, R125, 0xff, RZ, 0xc0, !PT ;  /* 0x000000ff7d167812 */ /* 0x000fe400078ec0ff */
[----:B------:R-:W-:Y:S01]  /*3600*/  ISETP.LE.U32.AND P3, PT, R21, UR4, PT ;  /* 0x0000000415007c0c */ /* 0x000fe2000bf63070 */
[----:B------:R-:W-:Y:S01]  /*3610*/  @!P0 FADD.FTZ R129, -R129, -RZ ;  /* 0x800000ff81818221 */ /* 0x000fe20000010100 */
[----:B------:R-:W-:Y:S02]  /*3620*/  LOP3.LUT R21, R119, 0xffff, RZ, 0xc0, !PT ;  /* 0x0000ffff77157812 */ /* 0x000fe400078ec0ff */
[----:B------:R-:W-:Y:S02]  /*3630*/  ISETP.LE.U32.AND P4, PT, R23, UR4, PT ;  /* 0x0000000417007c0c */ /* 0x000fe4000bf83070 */
[----:B------:R-:W-:Y:S01]  /*3640*/  ISETP.LE.U32.AND P6, PT, R22, UR4, PT ;  /* 0x0000000416007c0c */ /* 0x000fe2000bfc3070 */
[----:B------:R-:W2:Y:S01]  /*3650*/  MUFU.EX2 R135, R127 ;  /* 0x0000007f00877308 */ /* 0x000ea20000000800 */
[----:B------:R-:W-:Y:S02]  /*3660*/  SHF.R.U32.HI R22, RZ, 0x18, R125 ;  /* 0x00000018ff167819 */ /* 0x000fe4000001167d */
[----:B------:R-:W-:Y:S02]  /*3670*/  SHF.R.U32.HI R21, RZ, 0x8, R21 ;  /* 0x00000008ff157819 */ /* 0x000fe40000011615 */
[----:B------:R-:W-:Y:S01]  /*3680*/  ISETP.LE.U32.AND P0, PT, R22, UR4, PT ;  /* 0x0000000416007c0c */ /* 0x000fe2000bf03070 */
[----:B------:R-:W-:Y:S01]  /*3690*/  @!P3 FADD.FTZ R134, -R134, -RZ ;  /* 0x800000ff8686b221 */ /* 0x000fe20000010100 */
[----:B------:R-:W-:Y:S02]  /*36a0*/  SHF.R.U32.HI R22, RZ, 0x10, R119 ;  /* 0x00000010ff167819 */ /* 0x000fe40000011677 */
[----:B------:R-:W-:Y:S01]  /*36b0*/  LOP3.LUT R21, R21, 0xffff, RZ, 0xc0, !PT ;  /* 0x0000ffff15157812 */ /* 0x000fe200078ec0ff */
[----:B------:R4:W-:Y:S01]  /*36c0*/  MUFU.EX2 R125, R30 ;  /* 0x0000001e007d7308 */ /* 0x0009e20000000800 */
[----:B------:R-:W-:Y:S01]  /*36d0*/  LOP3.LUT R22, R22, 0xff, RZ, 0xc0, !PT ;  /* 0x000000ff16167812 */ /* 0x000fe200078ec0ff */
[----:B------:R-:W-:Y:S01]  /*36e0*/  @!P4 FADD.FTZ R133, -R133, -RZ ;  /* 0x800000ff8585c221 */ /* 0x000fe20000010100 */
[----:B------:R-:W-:Y:S01]  /*36f0*/  ISETP.LE.U32.AND P3, PT, R21, UR4, PT ;  /* 0x0000000415007c0c */ /* 0x000fe2000bf63070 */
[----:B---3--:R-:W-:Y:S01]  /*3700*/  @!P6 FADD.FTZ R131, -R131, -RZ ;  /* 0x800000ff8383e221 */ /* 0x008fe20000010100 */
[----:B------:R-:W-:Y:S02]  /*3710*/  LOP3.LUT R23, R119, 0xff, RZ, 0xc0, !PT ;  /* 0x000000ff77177812 */ /* 0x000fe400078ec0ff */
[----:B------:R-:W-:Y:S01]  /*3720*/  ISETP.LE.U32.AND P4, PT, R22, UR4, PT ;  /* 0x0000000416007c0c */ /* 0x000fe2000bf83070 */
[----:B-1----:R-:W-:Y:S01]  /*3730*/  @!P0 FADD.FTZ R138, -R138, -RZ ;  /* 0x800000ff8a8a8221 */ /* 0x002fe20000010100 */
[----:B------:R-:W-:Y:S01]  /*3740*/  ISETP.LE.U32.AND P6, PT, R23, UR4, PT ;  /* 0x0000000417007c0c */ /* 0x000fe2000bfc3070 */
[----:B------:R-:W1:Y:S01]  /*3750*/  MUFU.EX2 R126, R25 ;  /* 0x00000019007e7308 */ /* 0x000e620000000800 */
[----:B------:R-:W-:Y:S02]  /*3760*/  SHF.R.U32.HI R15, RZ, 0x8, R15 ;  /* 0x00000008ff0f7819 */ /* 0x000fe4000001160f */
[----:B------:R-:W-:Y:S02]  /*3770*/  SHF.R.U32.HI R21, RZ, 0x18, R119 ;  /* 0x00000018ff157819 */ /* 0x000fe40000011677 */
[----:B------:R-:W-:Y:S01]  /*3780*/  LOP3.LUT R15, R15, 0xffff, RZ, 0xc0, !PT ;  /* 0x0000ffff0f0f7812 */ /* 0x000fe200078ec0ff */
[----:B------:R-:W-:Y:S01]  /*3790*/  @!P3 FADD.FTZ R142, -R142, -RZ ;  /* 0x800000ff8e8eb221 */ /* 0x000fe20000010100 */
[----:B------:R-:W-:Y:S02]  /*37a0*/  LOP3.LUT R14, R12, 0xff, RZ, 0xc0, !PT ;  /* 0x000000ff0c0e7812 */ /* 0x000fe400078ec0ff */
[----:B------:R-:W-:Y:S01]  /*37b0*/  SHF.R.U32.HI R19, RZ, 0x10, R140 ;  /* 0x00000010ff137819 */ /* 0x000fe2000001168c */
[----:B------:R-:W3:Y:S01]  /*37c0*/  MUFU.EX2 R139, R27 ;  /* 0x0000001b008b7308 */ /* 0x000ee20000000800 */
[----:B------:R-:W-:Y:S01]  /*37d0*/  ISETP.LE.U32.AND P0, PT, R21, UR4, PT ;  /* 0x0000000415007c0c */ /* 0x000fe2000bf03070 */
[----:B--2---:R-:W-:Y:S01]  /*37e0*/  @!P4 FADD.FTZ R137, -R137, -RZ ;  /* 0x800000ff8989c221 */ /* 0x004fe20000010100 */
[----:B------:R-:W-:Y:S01]  /*37f0*/  ISETP.LE.U32.AND P3, PT, R15, UR4, PT ;  /* 0x000000040f007c0c */ /* 0x000fe2000bf63070 */
[----:B------:R-:W-:Y:S01]  /*3800*/  @!P6 FADD.FTZ R135, -R135, -RZ ;  /* 0x800000ff8787e221 */ /* 0x000fe20000010100 */
[----:B----4-:R-:W-:Y:S02]  /*3810*/  F2FP.RELU.BF16.PACK_AB R30, R244, R243 ;  /* 0x000000f3f41e723e */ /* 0x010fe400000018ff */
[----:B------:R-:W-:Y:S02]  /*3820*/  LOP3.LUT R13, R12, 0xffff, RZ, 0xc0, !PT ;  /* 0x0000ffff0c0d7812 */ /* 0x000fe400078ec0ff */
[--C-:B------:R-:W-:Y:S01]  /*3830*/  SHF.R.U32.HI R18, RZ, 0x10, R12.reuse ;  /* 0x00000010ff127819 */ /* 0x100fe2000001160c */
[----:B------:R-:W2:Y:S01]  /*3840*/  MUFU.EX2 R127, R189 ;  /* 0x000000bd007f7308 */ /* 0x000ea20000000800 */
[----:B------:R-:W-:Y:S01]  /*3850*/  LOP3.LUT R19, R19, 0xff, RZ, 0xc0, !PT ;  /* 0x000000ff13137812 */ /* 0x000fe200078ec0ff */
[----:B------:R-:W-:Y:S01]  /*3860*/  STS [R197+0xe400], R30 ;  /* 0x00e4001ec5007388 */ /* 0x000fe20000000800 */
[----:B------:R-:W-:Y:S01]  /*3870*/  ISETP.LE.U32.AND P4, PT, R14, UR4, PT ;  /* 0x000000040e007c0c */ /* 0x000fe2000bf83070 */
[----:B-1----:R-:W-:Y:S01]  /*3880*/  @!P2 FADD.FTZ R126, -R126, -RZ ;  /* 0x800000ff7e7ea221 */ /* 0x002fe20000010100 */
[----:B------:R-:W-:Y:S02]  /*3890*/  F2FP.RELU.BF16.PACK_AB R14, R242, R241 ;  /* 0x000000f1f20e723e */ /* 0x000fe400000018ff */
[----:B------:R-:W-:Y:S02]  /*38a0*/  F2FP.RELU.BF16.PACK_AB R21, R123, R122 ;  /* 0x0000007a7b15723e */ /* 0x000fe400000018ff */
[----:B------:R-:W-:Y:S01]  /*38b0*/  ISETP.LE.U32.AND P6, PT, R19, UR4, PT ;  /* 0x0000000413007c0c */ /* 0x000fe2000bfc3070 */
[----:B------:R1:W-:Y:S01]  /*38c0*/  STS [R197+0xe000], R14 ;  /* 0x00e0000ec5007388 */ /* 0x0003e20000000800 */
[----:B------:R-:W-:Y:S01]  /*38d0*/  F2FP.RELU.BF16.PACK_AB R19, R130, R129 ;  /* 0x000000818213723e */ /* 0x000fe200000018ff */
[----:B------:R-:W4:Y:S01]  /*38e0*/  MUFU.EX2 R141, R141 ;  /* 0x0000008d008d7308 */ /* 0x000f220000000800 */
[----:B------:R-:W-:Y:S01]  /*38f0*/  LOP3.LUT R18, R18, 0xff, RZ, 0xc0, !PT ;  /* 0x000000ff12127812 */ /* 0x000fe200078ec0ff */
[----:B------:R-:W-:Y:S01]  /*3900*/  STS [R204+0xe000], R21 ;  /* 0x00e00015cc007388 */ /* 0x000fe20000000800 */
[----:B------:R-:W-:Y:S01]  /*3910*/  SHF.R.U32.HI R13, RZ, 0x8, R13 ;  /* 0x00000008ff0d7819 */ /* 0x000fe2000001160d */
[----:B---3--:R-:W-:Y:S01]  /*3920*/  @!P0 FADD.FTZ R139, -R139, -RZ ;  /* 0x800000ff8b8b8221 */ /* 0x008fe20000010100 */
[----:B------:R-:W-:Y:S01]  /*3930*/  F2FP.RELU.BF16.PACK_AB R26, R246, R245 ;  /* 0x000000f5f61a723e */ /* 0x000fe200000018ff */
[----:B------:R-:W-:Y:S01]  /*3940*/  STS [R204+0xe400], R19 ;  /* 0x00e40013cc007388 */ /* 0x000fe20000000800 */
[----:B------:R-:W-:Y:S02]  /*3950*/  SHF.R.U32.HI R17, RZ, 0x18, R12 ;  /* 0x00000018ff117819 */ /* 0x000fe4000001160c */
[----:B------:R-:W-:Y:S01]  /*3960*/  LOP3.LUT R13, R13, 0xffff, RZ, 0xc0, !PT ;  /* 0x0000ffff0d0d7812 */ /* 0x000fe200078ec0ff */
[----:B------:R-:W-:Y:S01]  /*3970*/  STS [R197+0xf000], R26 ;  /* 0x00f0001ac5007388 */ /* 0x000fe20000000800 */
[----:B------:R-:W-:Y:S01]  /*3980*/  ISETP.LE.U32.AND P2, PT, R18, UR4, PT ;  /* 0x0000000412007c0c */ /* 0x000fe2000bf43070 */
[----:B--2---:R-:W-:Y:S01]  /*3990*/  @!P3 FADD.FTZ R127, -R127, -RZ ;  /* 0x800000ff7f7fb221 */ /* 0x004fe20000010100 */
[----:B------:R-:W-:Y:S01]  /*39a0*/  F2FP.RELU.BF16.PACK_AB R18, R248, R247 ;  /* 0x000000f7f812723e */ /* 0x000fe200000018ff */
[----:B------:R-:W2:Y:S01]  /*39b0*/  MUFU.EX2 R143, R143 ;  /* 0x0000008f008f7308 */ /* 0x000ea20000000800 */
[----:B------:R-:W-:Y:S01]  /*39c0*/  ISETP.LE.U32.AND P0, PT, R17, UR4, PT ;  /* 0x0000000411007c0c */ /* 0x000fe2000bf03070 */
[----:B------:R-:W-:Y:S01]  /*39d0*/  @!P6 FADD.FTZ R188, -R188, -RZ ;  /* 0x800000ffbcbce221 */ /* 0x000fe20000010100 */
[----:B------:R-:W-:Y:S01]  /*39e0*/  F2FP.RELU.BF16.PACK_AB R17, R252, R251 ;  /* 0x000000fbfc11723e */ /* 0x000fe200000018ff */
[----:B------:R3:W-:Y:S01]  /*39f0*/  STS [R197+0xf400], R18 ;  /* 0x00f40012c5007388 */ /* 0x0007e20000000800 */
[----:B------:R-:W-:Y:S02]  /*3a00*/  ISETP.LE.U32.AND P3, PT, R13, UR4, PT ;  /* 0x000000040d007c0c */ /* 0x000fe4000bf63070 */
[----:B------:R-:W-:Y:S01]  /*3a10*/  F2FP.RELU.BF16.PACK_AB R13, R250, R249 ;  /* 0x000000f9fa0d723e */ /* 0x000fe200000018ff */
[----:B------:R-:W-:Y:S01]  /*3a20*/  STS [R204+0xf400], R17 ;  /* 0x00f40011cc007388 */ /* 0x000fe20000000800 */
[----:B------:R-:W-:Y:S01]  /*3a30*/  F2FP.RELU.BF16.PACK_AB R22, R134, R131 ;  /* 0x000000838616723e */ /* 0x000fe200000018ff */
[----:B----4-:R-:W-:Y:S01]  /*3a40*/  @!P4 FADD.FTZ R141, -R141, -RZ ;  /* 0x800000ff8d8dc221 */ /* 0x010fe20000010100 */
[----:B-1----:R-:W-:Y:S01]  /*3a50*/  F2FP.RELU.BF16.PACK_AB R14, R138, R133 ;  /* 0x000000858a0e723e */ /* 0x002fe200000018ff */
[----:B------:R1:W-:Y:S01]  /*3a60*/  STS [R204+0xf000], R13 ;  /* 0x00f0000dcc007388 */ /* 0x0003e20000000800 */
[----:B------:R-:W-:Y:S01]  /*3a70*/  F2FP.RELU.BF16.PACK_AB R15, R127, R126 ;  /* 0x0000007e7f0f723e */ /* 0x000fe200000018ff */
[----:B------:R-:W-:Y:S01]  /*3a80*/  @!P2 FADD.FTZ R125, -R125, -RZ ;  /* 0x800000ff7d7da221 */ /* 0x000fe20000010100 */
[----:B------:R-:W-:Y:S01]  /*3a90*/  SEL R189, R222, 0xffffffc0, !P1 ;  /* 0xffffffc0debd7807 */ /* 0x000fe20004800000 */
[----:B------:R4:W-:Y:S01]  /*3aa0*/  STS [R203+0xe000], R22 ;  /* 0x00e00016cb007388 */ /* 0x0009e20000000800 */
[----:B------:R-:W-:Y:S01]  /*3ab0*/  @!P0 FADD.FTZ R132, -R132, -RZ ;  /* 0x800000ff84848221 */ /* 0x000fe20000010100 */
[----:B------:R-:W-:Y:S02]  /*3ac0*/  FSETP.GE.FTZ.AND P2, PT, R123, RZ, PT ;  /* 0x000000ff7b00720b */ /* 0x000fe40003f56000 */
[----:B------:R-:W-:Y:S01]  /*3ad0*/  STS [R203+0xe400], R14 ;  /* 0x00e4000ecb007388 */ /* 0x000fe20000000800 */
[----:B------:R-:W-:Y:S01]  /*3ae0*/  IMAD.IADD R121, R0, 0x1, R189 ;  /* 0x0000000100797824 */ /* 0x000fe200078e02bd */
[----:B------:R-:W-:Y:S01]  /*3af0*/  F2FP.RELU.BF16.PACK_AB R25, R132, R125 ;  /* 0x0000007d8419723e */ /* 0x000fe200000018ff */
[----:B------:R-:W-:Y:S01]  /*3b00*/  IMAD.IADD R120, R189, 0x1, R3 ;  /* 0x00000001bd787824 */ /* 0x000fe200078e0203 */
[----:B------:R-:W-:Y:S01]  /*3b10*/  STS [R220+0xe000], R15 ;  /* 0x00e0000fdc007388 */ /* 0x000fe20000000800 */
[----:B--2---:R-:W-:Y:S01]  /*3b20*/  @!P3 FADD.FTZ R143, -R143, -RZ ;  /* 0x800000ff8f8fb221 */ /* 0x004fe20000010100 */
[----:B------:R-:W-:Y:S02]  /*3b30*/  FSETP.GE.FTZ.AND P5, PT, R241, RZ, PT ;  /* 0x000000fff100720b */ /* 0x000fe40003fb6000 */
[----:B------:R-:W-:Y:S02]  /*3b40*/  FSETP.GE.FTZ.AND P3, PT, R122, RZ, PT ;  /* 0x000000ff7a00720b */ /* 0x000fe40003f76000 */
[----:B---3--:R-:W-:Y:S02]  /*3b50*/  F2FP.RELU.BF16.PACK_AB R18, R142, R135 ;  /* 0x000000878e12723e */ /* 0x008fe400000018ff */
[----:B------:R-:W-:Y:S02]  /*3b60*/  F2FP.RELU.BF16.PACK_AB R27, R143, R141 ;  /* 0x0000008d8f1b723e */ /* 0x000fe400000018ff */
[C---:B------:R-:W-:Y:S02]  /*3b70*/  LEA R226, P0, R223.reuse, R226, 0x2 ;  /* 0x000000e2dfe27211 */ /* 0x040fe400078010ff */
[----:B------:R-:W-:Y:S02]  /*3b80*/  FSETP.GE.FTZ.AND P4, PT, R242, RZ, PT ;  /* 0x000000fff200720b */ /* 0x000fe40003f96000 */
[----:B-1----:R-:W-:Y:S02]  /*3b90*/  F2FP.RELU.BF16.PACK_AB R13, R128, R188 ;  /* 0x000000bc800d723e */ /* 0x002fe400000018ff */
[----:B------:R-:W-:Y:S02]  /*3ba0*/  LEA.HI.X.SX32 R227, R223, R227, 0x2, P0 ;  /* 0x000000e3dfe37211 */ /* 0x000fe400000f16ff */
[----:B----4-:R-:W-:Y:S01]  /*3bb0*/  F2FP.RELU.BF16.PACK_AB R22, R139, R137 ;  /* 0x000000898b16723e */ /* 0x010fe200000018ff */
[----:B------:R-:W-:Y:S01]  /*3bc0*/  STS [R220+0xe400], R13 ;  /* 0x00e4000ddc007388 */ /* 0x000fe20000000800 */
[----:B------:R-:W-:Y:S03]  /*3bd0*/  FSETP.GE.FTZ.AND P0, PT, R131, RZ, PT ;  /* 0x000000ff8300720b */ /* 0x000fe60003f16000 */
[----:B------:R-:W-:Y:S04]  /*3be0*/  STS [R203+0xf000], R18 ;  /* 0x00f00012cb007388 */ /* 0x000fe80000000800 */
[----:B------:R-:W-:Y:S04]  /*3bf0*/  STS [R203+0xf400], R22 ;  /* 0x00f40016cb007388 */ /* 0x000fe80000000800 */
[----:B------:R-:W-:Y:S04]  /*3c00*/  STS [R220+0xf000], R27 ;  /* 0x00f0001bdc007388 */ /* 0x000fe80000000800 */
[----:B------:R-:W-:Y:S04]  /*3c10*/  STS [R220+0xf400], R25 ;  /* 0x00f40019dc007388 */ /* 0x000fe80000000800 */
[----:B------:R-:W1:Y:S08]  /*3c20*/  LDSM.16.M88.4 R100, [R0+0x4000] ;  /* 0x004000000064783b */ /* 0x000e700000000200 */
[----:B------:R-:W2:Y:S08]  /*3c30*/  LDSM.16.M88.4 R104, [R0+0x5000] ;  /* 0x005000000068783b */ /* 0x000eb00000000200 */
[----:B------:R-:W3:Y:S08]  /*3c40*/  LDSM.16.M88.4 R108, [R3+0x4000] ;  /* 0x00400000036c783b */ /* 0x000ef00000000200 */
[----:B------:R-:W4:Y:S08]  /*3c50*/  LDSM.16.M88.4 R112, [R3+0x5000] ;  /* 0x005000000370783b */ /* 0x000f300000000200 */
        /* <DEDUP_REMOVED lines=12> */
[C---:B----4-:R-:W-:Y:S08]  /*3d20*/  HMMA.16816.F32.BF16 R8, R112.reuse, R152, R8 ;  /* 0x000000987008723c */ /* 0x050ff00000041808 */
        /* <DEDUP_REMOVED lines=18> */
[C---:B------:R-:W-:Y:S01]  /*3e50*/  FADD.FTZ R117, -R240.reuse, R4 ;  /* 0x00000004f0757221 */ /* 0x040fe20000010100 */
[C---:B------:R-:W-:Y:S03]  /*3e60*/  HMMA.16816.F32.BF16 R16, R100.reuse, R170, R16 ;  /* 0x000000aa6410723c */ /* 0x040fe60000041810 */
[----:B------:R-:W-:Y:S01]  /*3e70*/  FADD.FTZ R119, -R240, R5 ;  /* 0x00000005f0777221 */ /* 0x000fe20000010100 */
[-C--:B------:R-:W-:Y:S02]  /*3e80*/  FSEL R117, R117, R240.reuse, P5 ;  /* 0x000000f075757208 */ /* 0x080fe40002800000 */
[----:B------:R-:W-:Y:S02]  /*3e90*/  FSETP.GE.FTZ.AND P5, PT, R138, RZ, PT ;  /* 0x000000ff8a00720b */ /* 0x000fe40003fb6000 */
[-C--:B------:R-:W-:Y:S01]  /*3ea0*/  HMMA.16816.F32.BF16 R20, R100, R172.reuse, R20 ;  /* 0x000000ac6414723c */ /* 0x080fe20000041814 */
[----:B------:R-:W-:Y:S03]  /*3eb0*/  FMUL.FTZ R241, R241, R117 ;  /* 0x00000075f1f17220 */ /* 0x000fe60000410000 */
[-C--:B------:R-:W-:Y:S02]  /*3ec0*/  FSEL R119, R119, R240.reuse, P4 ;  /* 0x000000f077777208 */ /* 0x080fe40002000000 */
[----:B------:R-:W-:Y:S01]  /*3ed0*/  FSETP.GE.FTZ.AND P4, PT, R134, RZ, PT ;  /* 0x000000ff8600720b */ /* 0x000fe20003f96000 */
[----:B------:R-:W-:Y:S01]  /*3ee0*/  FADD.FTZ R13, -R238, R13 ;  /* 0x0000000dee0d7221 */ /* 0x000fe20000010100 */
[C---:B------:R-:W-:Y:S01]  /*3ef0*/  HMMA.16816.F32.BF16 R24, R112.reuse, R172, R24 ;  /* 0x000000ac7018723c */ /* 0x040fe20000041818 */
[----:B------:R-:W-:Y:S03]  /*3f00*/  FADD.FTZ R15, -R224, R15 ;  /* 0x0000000fe00f7221 */ /* 0x000fe60000010100 */
[----:B------:R-:W-:Y:S04]  /*3f10*/  FMUL.FTZ R242, R242, R119 ;  /* 0x00000077f2f27220 */ /* 0x000fe80000410000 */
[C---:B------:R-:W-:Y:S01]  /*3f20*/  FADD.FTZ R17, -R240.reuse, R17 ;  /* 0x00000011f0117221 */ /* 0x040fe20000010100 */
[-C--:B------:R-:W-:Y:S03]  /*3f30*/  HMMA.16816.F32.BF16 R28, R112, R174.reuse, R28 ;  /* 0x000000ae701c723c */ /* 0x080fe6000004181c */
[C---:B------:R-:W-:Y:S01]  /*3f40*/  FADD.FTZ R118, -R240.reuse, R16 ;  /* 0x00000010f0767221 */ /* 0x040fe20000010100 */
[-C--:B------:R-:W-:Y:S01]  /*3f50*/  FSEL R17, R17, R240.reuse, P2 ;  /* 0x000000f011117208 */ /* 0x080fe20001000000 */
[----:B------:R-:W-:Y:S01]  /*3f60*/  FADD.FTZ R18, -R239, R18 ;  /* 0x00000012ef127221 */ /* 0x000fe20000010100 */
[----:B------:R-:W-:Y:S01]  /*3f70*/  FSETP.GE.FTZ.AND P2, PT, R127, RZ, PT ;  /* 0x000000ff7f00720b */ /* 0x000fe20003f56000 */
[C---:B------:R-:W-:Y:S01]  /*3f80*/  FADD.FTZ R21, -R240.reuse, R21 ;  /* 0x00000015f0157221 */ /* 0x040fe20000010100 */
[----:B------:R-:W-:Y:S01]  /*3f90*/  HMMA.16816.F32.BF16 R32, R100, R174, R32 ;  /* 0x000000ae6420723c */ /* 0x000fe20000041820 */
[----:B------:R-:W-:Y:S03]  /*3fa0*/  FMUL.FTZ R17, R123, R17 ;  /* 0x000000117b117220 */ /* 0x000fe60000410000 */
[----:B------:R-:W-:Y:S01]  /*3fb0*/  FADD.FTZ R123, -R240, R20 ;  /* 0x00000014f07b7221 */ /* 0x000fe20000010100 */
[-C--:B------:R-:W-:Y:S01]  /*3fc0*/  FSEL R118, R118, R240.reuse, P3 ;  /* 0x000000f076767208 */ /* 0x080fe20001800000 */
[C---:B------:R-:W-:Y:S01]  /*3fd0*/  FADD.FTZ R19, -R239.reuse, R19 ;  /* 0x00000013ef137221 */ /* 0x040fe20000010100 */
[----:B------:R-:W-:Y:S01]  /*3fe0*/  FSETP.GE.FTZ.AND P3, PT, R126, RZ, PT ;  /* 0x000000ff7e00720b */ /* 0x000fe20003f76000 */
[----:B------:R-:W-:Y:S01]  /*3ff0*/  FADD.FTZ R22, -R239, R22 ;  /* 0x00000016ef167221 */ /* 0x000fe20000010100 */
[----:B------:R-:W-:Y:S02]  /*4000*/  FSEL R123, R123, R240, P0 ;  /* 0x000000f07b7b7208 */ /* 0x000fe40000000000 */
[----:B------:R-:W-:Y:S01]  /*4010*/  FSETP.GE.FTZ.AND P0, PT, R243, RZ, PT ;  /* 0x000000fff300720b */ /* 0x000fe20003f16000 */
[----:B------:R-:W-:Y:S01]  /*4020*/  FMUL.FTZ R122, R122, R118 ;  /* 0x000000767a7a7220 */ /* 0x000fe20000410000 */
[-C--:B------:R-:W-:Y:S01]  /*4030*/  FSEL R21, R21, R240.reuse, P4 ;  /* 0x000000f015157208 */ /* 0x080fe20002000000 */
[----:B------:R-:W-:Y:S01]  /*4040*/  FADD.FTZ R118, -R239, R6 ;  /* 0x00000006ef767221 */ /* 0x000fe20000010100 */
[----:B------:R-:W-:Y:S01]  /*4050*/  FSETP.GE.FTZ.AND P4, PT, R188, RZ, PT ;  /* 0x000000ffbc00720b */ /* 0x000fe20003f96000 */
[----:B------:R-:W-:Y:S02]  /*4060*/  FMUL.FTZ R123, R131, R123 ;  /* 0x0000007b837b7220 */ /* 0x000fe40000410000 */
[C---:B------:R-:W-:Y:S02]  /*4070*/  FADD.FTZ R131, -R239.reuse, R7 ;  /* 0x00000007ef837221 */ /* 0x040fe40000010100 */
[----:B------:R-:W-:Y:S02]  /*4080*/  FADD.FTZ R23, -R239, R23 ;  /* 0x00000017ef177221 */ /* 0x000fe40000010100 */
[----:B------:R-:W-:Y:S02]  /*4090*/  FADD.FTZ R25, -R238, R25 ;  /* 0x00000019ee197221 */ /* 0x000fe40000010100 */
[----:B------:R-:W-:Y:S01]  /*40a0*/  FADD.FTZ R117, -R240, R32 ;  /* 0x00000020f0757221 */ /* 0x000fe20000010100 */
[----:B------:R-:W-:Y:S01]  /*40b0*/  FSEL R23, R23, R239, P5 ;  /* 0x000000ef17177208 */ /* 0x000fe20002800000 */
[----:B------:R-:W-:Y:S01]  /*40c0*/  FADD.FTZ R34, -R239, R34 ;  /* 0x00000022ef227221 */ /* 0x000fe20000010100 */
[----:B------:R-:W-:Y:S01]  /*40d0*/  FSETP.GE.FTZ.AND P5, PT, R252, RZ, PT ;  /* 0x000000fffc00720b */ /* 0x000fe20003fb6000 */
[----:B------:R-:W-:Y:S01]  /*40e0*/  FADD.FTZ R27, -R224, R27 ;  /* 0x0000001be01b7221 */ /* 0x000fe20000010100 */
[----:B------:R-:W-:Y:S01]  /*40f0*/  FSEL R117, R117, R240, P3 ;  /* 0x000000f075757208 */ /* 0x000fe20001800000 */
[----:B------:R-:W-:Y:S01]  /*4100*/  @P2 FADD.FTZ R240, -R240, R33 ;  /* 0x00000021f0f02221 */ /* 0x000fe20000010100 */
[----:B------:R-:W-:Y:S01]  /*4110*/  FSETP.GE.FTZ.AND P3, PT, R129, RZ, PT ;  /* 0x000000ff8100720b */ /* 0x000fe20003f76000 */
[----:B------:R-:W-:Y:S01]  /*4120*/  FMUL.FTZ R23, R138, R23 ;  /* 0x000000178a177220 */ /* 0x000fe20000410000 */
[----:B------:R-:W-:Y:S01]  /*4130*/  FSEL R33, R118, R239, P0 ;  /* 0x000000ef76217208 */ /* 0x000fe20000000000 */
[----:B------:R-:W-:Y:S01]  /*4140*/  FMUL.FTZ R134, R134, R21 ;  /* 0x0000001586867220 */ /* 0x000fe20000410000 */
[----:B------:R-:W-:Y:S01]  /*4150*/  FSETP.GE.FTZ.AND P0, PT, R244, RZ, PT ;  /* 0x000000fff400720b */ /* 0x000fe20003f16000 */
[----:B------:R-:W-:Y:S01]  /*4160*/  FMUL.FTZ R21, R126, R117 ;  /* 0x000000757e157220 */ /* 0x000fe20000410000 */
[----:B------:R-:W-:Y:S01]  /*4170*/  FSETP.GE.FTZ.AND P2, PT, R130, RZ, PT ;  /* 0x000000ff8200720b */ /* 0x000fe20003f56000 */
[----:B------:R-:W-:Y:S01]  /*4180*/  FMUL.FTZ R243, R243, R33 ;  /* 0x00000021f3f37220 */ /* 0x000fe20000410000 */
[-C--:B------:R-:W-:Y:S01]  /*4190*/  FSEL R18, R18, R239.reuse, P3 ;  /* 0x000000ef12127208 */ /* 0x080fe20001800000 */
[----:B------:R-:W-:Y:S01]  /*41a0*/  FADD.FTZ R33, -R238, R8 ;  /* 0x00000008ee217221 */ /* 0x000fe20000010100 */
[----:B------:R-:W-:Y:S01]  /*41b0*/  FSETP.GE.FTZ.AND P3, PT, R128, RZ, PT ;  /* 0x000000ff8000720b */ /* 0x000fe20003f76000 */
[----:B------:R-:W-:Y:S01]  /*41c0*/  FMUL.FTZ R240, R127, R240 ;  /* 0x000000f07ff07220 */ /* 0x000fe20000410000 */
[-C--:B------:R-:W-:Y:S01]  /*41d0*/  FSEL R131, R131, R239.reuse, P0 ;  /* 0x000000ef83837208 */ /* 0x080fe20000000000 */
[----:B------:R-:W-:Y:S01]  /*41e0*/  FMUL.FTZ R18, R129, R18 ;  /* 0x0000001281127220 */ /* 0x000fe20000410000 */
[----:B------:R-:W-:Y:S01]  /*41f0*/  FSETP.GE.FTZ.AND P0, PT, R133, RZ, PT ;  /* 0x000000ff8500720b */ /* 0x000fe20003f16000 */
[----:B------:R-:W-:Y:S01]  /*4200*/  FADD.FTZ R129, -R238, R9 ;  /* 0x00000009ee817221 */ /* 0x000fe20000010100 */
[----:B------:R-:W-:Y:S01]  /*4210*/  FSEL R19, R19, R239, P2 ;  /* 0x000000ef13137208 */ /* 0x000fe20001000000 */
[----:B------:R-:W-:Y:S01]  /*4220*/  FMUL.FTZ R244, R244, R131 ;  /* 0x00000083f4f47220 */ /* 0x000fe20000410000 */
[----:B------:R-:W-:Y:S02]  /*4230*/  FSETP.GE.FTZ.AND P2, PT, R245, RZ, PT ;  /* 0x000000fff500720b */ /* 0x000fe40003f56000 */
[----:B------:R-:W-:Y:S01]  /*4240*/  FSEL R22, R22, R239, P0 ;  /* 0x000000ef16167208 */ /* 0x000fe20000000000 */
[----:B------:R-:W-:Y:S01]  /*4250*/  FMUL.FTZ R19, R130, R19 ;  /* 0x0000001382137220 */ /* 0x000fe20000410000 */
[----:B------:R-:W-:Y:S02]  /*4260*/  FSETP.GE.FTZ.AND P0, PT, R246, RZ, PT ;  /* 0x000000fff600720b */ /* 0x000fe40003f16000 */
[----:B------:R-:W-:Y:S01]  /*4270*/  FSEL R131, R34, R239, P4 ;  /* 0x000000ef22837208 */ /* 0x000fe20002000000 */
[----:B------:R-:W-:Y:S01]  /*4280*/  @P3 FADD.FTZ R239, -R239, R35 ;  /* 0x00000023efef3221 */ /* 0x000fe20000010100 */
[----:B------:R-:W-:Y:S01]  /*4290*/  FSEL R34, R33, R238, P2 ;  /* 0x000000ee21227208 */ /* 0x000fe20001000000 */
[----:B------:R-:W-:Y:S01]  /*42a0*/  FADD.FTZ R33, -R238, R12 ;  /* 0x0000000cee217221 */ /* 0x000fe20000010100 */
[----:B------:R-:W-:Y:S01]  /*42b0*/  FSETP.GE.FTZ.AND P2, PT, R249, RZ, PT ;  /* 0x000000fff900720b */ /* 0x000fe20003f56000 */
[----:B------:R-:W-:Y:S01]  /*42c0*/  FMUL.FTZ R22, R133, R22 ;  /* 0x0000001685167220 */ /* 0x000fe20000410000 */
[----:B------:R-:W-:Y:S01]  /*42d0*/  FSEL R129, R129, R238, P0 ;  /* 0x000000ee81817208 */ /* 0x000fe20000000000 */
[----:B------:R-:W-:Y:S01]  /*42e0*/  FMUL.FTZ R245, R245, R34 ;  /* 0x00000022f5f57220 */ /* 0x000fe20000410000 */
        /* <DEDUP_REMOVED lines=18> */
[----:B------:R-:W-:Y:S01]  /*4410*/  FSEL R13, R13, R238, P4 ;  /* 0x000000ee0d0d7208 */ /* 0x000fe20002000000 */
[----:B------:R-:W-:Y:S01]  /*4420*/  @P0 FADD.FTZ R238, -R238, R29 ;  /* 0x0000001deeee0221 */ /* 0x000fe20000010100 */
        /* <DEDUP_REMOVED lines=10> */
[----:B------:R-:W-:Y:S01]  /*44d0*/  FSEL R15, R15, R224, P5 ;  /* 0x000000e00f0f7208 */ /* 0x000fe20002800000 */
[----:B------:R-:W-:Y:S01]  /*44e0*/  FMUL.FTZ R251, R251, R138 ;  /* 0x0000008afbfb7220 */ /* 0x000fe20000410000 */
[----:B------:R-:W-:Y:S01]  /*44f0*/  ISETP.LT.AND P5, PT, R208, UR36, PT ;  /* 0x00000024d0007c0c */ /* 0x000fe2000bfa1270 */
[----:B------:R-:W-:Y:S01]  /*4500*/  FMUL.FTZ R248, R248, R29 ;  /* 0x0000001df8f87220 */ /* 0x000fe20000410000 */
[----:B------:R-:W-:Y:S01]  /*4510*/  FSETP.GE.FTZ.AND P3, PT, R247, RZ, PT ;  /* 0x000000fff700720b */ /* 0x000fe20003f76000 */
[----:B------:R-:W-:Y:S01]  /*4520*/  FADD.FTZ R29, -R224, R30 ;  /* 0x0000001ee01d7221 */ /* 0x000fe20000010100 */
[----:B------:R-:W-:Y:S01]  /*4530*/  FSETP.GE.FTZ.AND P4, PT, R137, RZ, PT ;  /* 0x000000ff8900720b */ /* 0x000fe20003f96000 */
[----:B------:R-:W-:Y:S01]  /*4540*/  FMUL.FTZ R252, R252, R15 ;  /* 0x0000000ffcfc7220 */ /* 0x000fe20000410000 */
[----:B------:R-:W-:Y:S01]  /*4550*/  FSEL R14, R13, R224, P3 ;  /* 0x000000e00d0e7208 */ /* 0x000fe20001800000 */
[C---:B------:R-:W-:Y:S01]  /*4560*/  FADD.FTZ R13, -R224.reuse, R26 ;  /* 0x0000001ae00d7221 */ /* 0x040fe20000010100 */
[----:B------:R-:W-:Y:S02]  /*4570*/  FSETP.GE.FTZ.AND P3, PT, R139, RZ, PT ;  /* 0x000000ff8b00720b */ /* 0x000fe40003f76000 */
[----:B------:R-:W-:Y:S01]  /*4580*/  FSETP.GE.FTZ.AND P2, PT, R125, RZ, PT ;  /* 0x000000ff7d00720b */ /* 0x000fe20003f56000 */
[----:B------:R-:W-:Y:S01]  /*4590*/  FMUL.FTZ R247, R247, R14 ;  /* 0x0000000ef7f77220 */ /* 0x000fe20000410000 */
[-C--:B------:R-:W-:Y:S02]  /*45a0*/  FSEL R14, R13, R224.reuse, P4 ;  /* 0x000000e00d0e7208 */ /* 0x080fe40002000000 */
[-C--:B------:R-:W-:Y:S02]  /*45b0*/  FSEL R26, R27, R224.reuse, P3 ;  /* 0x000000e01b1a7208 */ /* 0x080fe40001800000 */
[----:B------:R-:W-:Y:S01]  /*45c0*/  FSEL R30, R29, R224, P2 ;  /* 0x000000e01d1e7208 */ /* 0x000fe20001000000 */
[----:B------:R-:W-:Y:S02]  /*45d0*/  @P0 FADD.FTZ R224, -R224, R31 ;  /* 0x0000001fe0e00221 */ /* 0x000fe40000010100 */
        /* <DEDUP_REMOVED lines=13> */
[----:B------:R-:W-:Y:S02]  /*46b0*/  LEA R6, P0, R7, R230, 0x6 ;  /* 0x000000e607067211 */ /* 0x000fe400078030ff */
        /* <DEDUP_REMOVED lines=9> */
.L_x_558:
        /* <DEDUP_REMOVED lines=99> */
.L_x_559:
[----:B------:R-:W-:Y:S01]  /*4d80*/  LDSM.16.M88.4 R20, [R184] ;  /* 0x00000000b814783b */ /* 0x000fe20000000200 */
[--C-:B------:R-:W-:Y:S01]  /*4d90*/  IMAD.IADD R116, R182, 0x1, R189.reuse ;  /* 0x00000001b6747824 */ /* 0x100fe200078e02bd */
[----:B------:R-:W-:Y:S01]  /*4da0*/  ULOP3.LUT UR4, UR36, 0x1, URZ, 0xc0, !UPT ;  /* 0x0000000124047892 */ /* 0x000fe2000f8ec03f */
[----:B------:R-:W-:Y:S01]  /*4db0*/  IMAD.IADD R118, R184, 0x1, R189 ;  /* 0x00000001b8767824 */ /* 0x000fe200078e02bd */
[----:B-1----:R-:W1:Y:S01]  /*4dc0*/  LDSM.16.MT88.4 R8, [R182+0x6000] ;  /* 0x00600000b608783b */ /* 0x002e620000004200 */
[C---:B------:R-:W-:Y:S01]  /*4dd0*/  IMAD.IADD R117, R189.reuse, 0x1, R2 ;  /* 0x00000001bd757824 */ /* 0x040fe200078e0202 */
[----:B------:R-:W-:Y:S02]  /*4de0*/  UISETP.NE.U32.AND UP0, UPT, UR4, 0x1, UPT ;  /* 0x000000010400788c */ /* 0x000fe4000bf05070 */
[----:B------:R-:W2:Y:S04]  /*4df0*/  LDSM.16.MT88.4 R16, [R116+0x6000] ;  /* 0x006000007410783b */ /* 0x000ea80000004200 */
[----:B------:R-:W-:Y:S04]  /*4e00*/  LDSM.16.M88.4 R24, [R2] ;  /* 0x000000000218783b */ /* 0x000fe80000000200 */
[----:B------:R-:W3:Y:S04]  /*4e10*/  LDSM.16.MT88.4 R28, [R182+0x6800] ;  /* 0x00680000b61c783b */ /* 0x000ee80000004200 */
[----:B------:R-:W4:Y:S04]  /*4e20*/  LDSM.16.MT88.4 R32, [R116+0x6800] ;  /* 0x006800007420783b */ /* 0x000f280000004200 */
[----:B------:R-:W-:Y:S04]  /*4e30*/  LDSM.16.MT88.4 R104, [R182+0x7000] ;  /* 0x00700000b668783b */ /* 0x000fe80000004200 */
[----:B------:R-:W3:Y:S04]  /*4e40*/  LDSM.16.M88.4 R100, [R118] ;  /* 0x000000007664783b */ /* 0x000ee80000000200 */
[----:B------:R-:W-:Y:S04]  /*4e50*/  LDSM.16.MT88.4 R112, [R182+0x7800] ;  /* 0x00780000b670783b */ /* 0x000fe80000004200 */
[----:B------:R-:W-:Y:S01]  /*4e60*/  LDSM.16.M88.4 R108, [R117] ;  /* 0x00000000756c783b */ /* 0x000fe20000000200 */
[C---:B-1----:R-:W-:Y:S08]  /*4e70*/  HMMA.16816.F32.BF16 R4, R20.reuse, R8, RZ ;  /* 0x000000081404723c */ /* 0x042ff000000418ff */
[C---:B------:R-:W-:Y:S08]  /*4e80*/  HMMA.16816.F32.BF16 R8, R20.reuse, R10, RZ ;  /* 0x0000000a1408723c */ /* 0x040ff000000418ff */
[C---:B--2---:R-:W-:Y:S08]  /*4e90*/  HMMA.16816.F32.BF16 R12, R20.reuse, R16, RZ ;  /* 0x00000010140c723c */ /* 0x044ff000000418ff */
[----:B------:R-:W-:Y:S01]  /*4ea0*/  HMMA.16816.F32.BF16 R16, R20, R18, RZ ;  /* 0x000000121410723c */ /* 0x000fe200000418ff */
[----:B------:R-:W1:Y:S07]  /*4eb0*/  LDSM.16.MT88.4 R20, [R116+0x7000] ;  /* 0x007000007414783b */ /* 0x000e6e0000004200 */
[C---:B---3--:R-:W-:Y:S08]  /*4ec0*/  HMMA.16816.F32.BF16 R4, R24.reuse, R28, R4 ;  /* 0x0000001c1804723c */ /* 0x048ff00000041804 */
[C---:B------:R-:W-:Y:S01]  /*4ed0*/  HMMA.16816.F32.BF16 R8, R24.reuse, R30, R8 ;  /* 0x0000001e1808723c */ /* 0x040fe20000041808 */
[----:B------:R-:W-:Y:S07]  /*4ee0*/  LDSM.16.M88.4 R28, [R184+0x2000] ;  /* 0x00200000b81c783b */ /* 0x000fee0000000200 */
[C---:B----4-:R-:W-:Y:S08]  /*4ef0*/  HMMA.16816.F32.BF16 R12, R24.reuse, R32, R12 ;  /* 0x00000020180c723c */ /* 0x050ff0000004180c */
        /* <DEDUP_REMOVED lines=19> */
[----:B------:R-:W-:Y:S07]  /*5030*/  LDSM.16.MT88.4 R32, [R182+0x9800] ;  /* 0x00980000b620783b */ /* 0x000fee0000004200 */
[C---:B-1----:R-:W-:Y:S08]  /*5040*/  HMMA.16816.F32.BF16 R12, R28.reuse, R20, R12 ;  /* 0x000000141c0c723c */ /* 0x042ff0000004180c */
[----:B------:R-:W-:Y:S01]  /*5050*/  HMMA.16816.F32.BF16 R16, R28, R22, R16 ;  /* 0x000000161c10723c */ /* 0x000fe20000041810 */
[----:B------:R-:W1:Y:S04]  /*5060*/  LDSM.16.MT88.4 R20, [R116+0x9000] ;  /* 0x009000007414783b */ /* 0x000e680000004200 */
[----:B------:R-:W3:Y:S03]  /*5070*/  LDSM.16.M88.4 R28, [R117+0x2000] ;  /* 0x00200000751c783b */ /* 0x000ee60000000200 */
[C---:B----4-:R-:W-:Y:S08]  /*5080*/  HMMA.16816.F32.BF16 R4, R100.reuse, R104, R4 ;  /* 0x000000686404723c */ /* 0x050ff00000041804 */
[C---:B------:R-:W-:Y:S08]  /*5090*/  HMMA.16816.F32.BF16 R8, R100.reuse, R106, R8 ;  /* 0x0000006a6408723c */ /* 0x040ff00000041808 */
[C---:B--2---:R-:W-:Y:S08]  /*50a0*/  HMMA.16816.F32.BF16 R12, R100.reuse, R24, R12 ;  /* 0x00000018640c723c */ /* 0x044ff0000004180c */
[----:B------:R-:W-:Y:S01]  /*50b0*/  HMMA.16816.F32.BF16 R16, R100, R26, R16 ;  /* 0x0000001a6410723c */ /* 0x000fe20000041810 */
[----:B------:R-:W2:Y:S06]  /*50c0*/  LDSM.16.MT88.4 R24, [R116+0x9800] ;  /* 0x009800007418783b */ /* 0x000eac0000004200 */
[----:B------:R-:W-:Y:S01]  /*50d0*/  IMAD.U32 R101, RZ, RZ, UR24 ;  /* 0x00000018ff657e24 */ /* 0x000fe2000f8e00ff */
[C---:B------:R-:W-:Y:S08]  /*50e0*/  HMMA.16816.F32.BF16 R4, R108.reuse, R112, R4 ;  /* 0x000000706c04723c */ /* 0x040ff00000041804 */
[C---:B------:R-:W-:Y:S08]  /*50f0*/  HMMA.16816.F32.BF16 R8, R108.reuse, R114, R8 ;  /* 0x000000726c08723c */ /* 0x040ff00000041808 */
[C---:B-1----:R-:W-:Y:S08]  /*5100*/  HMMA.16816.F32.BF16 R12, R108.reuse, R20, R12 ;  /* 0x000000146c0c723c */ /* 0x042ff0000004180c */
[----:B------:R-:W-:Y:S07]  /*5110*/  HMMA.16816.F32.BF16 R16, R108, R22, R16 ;  /* 0x000000166c10723c */ /* 0x000fee0000041810 */
[----:B------:R-:W-:Y:S01]  /*5120*/  IMAD.IADD R108, R189, 0x1, R181 ;  /* 0x00000001bd6c7824 */ /* 0x000fe200078e02b5 */
[C---:B---3--:R-:W-:Y:S04]  /*5130*/  HMMA.16816.F32.BF16 R4, R28.reuse, R32, R4 ;  /* 0x000000201c04723c */ /* 0x048fe80000041804 */
[----:B------:R-:W-:Y:S03]  /*5140*/  LDSM.16.MT88.4 R20, [R108] ;  /* 0x000000006c14783b */ /* 0x000fe60000004200 */
[----:B------:R-:W-:Y:S01]  /*5150*/  @P5 IADD3 R33, R190, -0x40, RZ ;  /* 0xffffffc0be215810 */ /* 0x000fe20007ffe0ff */
[C---:B------:R-:W-:Y:S07]  /*5160*/  HMMA.16816.F32.BF16 R8, R28.reuse, R34, R8 ;  /* 0x000000221c08723c */ /* 0x040fee0000041808 */
[----:B------:R-:W-:Y:S01]  /*5170*/  @P5 IMAD.WIDE R34, R33, 0x4, R232 ;  /* 0x0000000421225825 */ /* 0x000fe200078e02e8 */
[C---:B--2---:R-:W-:Y:S04]  /*5180*/  HMMA.16816.F32.BF16 R12, R28.reuse, R24, R12 ;  /* 0x000000181c0c723c */ /* 0x044fe8000004180c */
[----:B------:R-:W-:Y:S01]  /*5190*/  IMAD.U32 R33, RZ, RZ, UR23 ;  /* 0x00000017ff217e24 */ /* 0x000fe2000f8e00ff */
[----:B------:R1:W5:Y:S02]  /*51a0*/  @P5 LDG.E R216, [R34.64] ;  /* 0x0000001e22d85981 */ /* 0x000364000c1e1900 */
[----:B------:R-:W-:Y:S01]  /*51b0*/  IMAD.U32 R25, RZ, RZ, UR24 ;  /* 0x00000018ff197e24 */ /* 0x000fe2000f8e00ff */
[----:B------:R-:W-:Y:S01]  /*51c0*/  HMMA.16816.F32.BF16 R16, R28, R26, R16 ;  /* 0x0000001a1c10723c */ /* 0x000fe20000041810 */
[----:B------:R1:W5:Y:S03]  /*51d0*/  @P5 LDG.E R215, [R34.64+0x20] ;  /* 0x0000201e22d75981 */ /* 0x000366000c1e1900 */
[-C--:B------:R-:W-:Y:S01]  /*51e0*/  LEA R32, P0, R25, R226.reuse, 0x2 ;  /* 0x000000e219207211 */ /* 0x080fe200078010ff */
[----:B------:R1:W5:Y:S01]  /*51f0*/  @P5 LDG.E R214, [R34.64+0x80] ;  /* 0x0000801e22d65981 */ /* 0x000362000c1e1900 */
[-C--:B------:R-:W-:Y:S01]  /*5200*/  LEA R102, P3, R33, R226.reuse, 0x2 ;  /* 0x000000e221667211 */ /* 0x080fe200078610ff */
[----:B------:R-:W-:Y:S01]  /*5210*/  IMAD.U32 R29, RZ, RZ, UR22 ;  /* 0x00000016ff1d7e24 */ /* 0x000fe2000f8e00ff */
[-C--:B------:R-:W-:Y:S01]  /*5220*/  LEA.HI.X.SX32 R33, R101, R227.reuse, 0x2, P0 ;  /* 0x000000e365217211 */ /* 0x080fe200000f16ff */
[----:B------:R1:W5:Y:S03]  /*5230*/  @P5 LDG.E R213, [R34.64+0xa0] ;  /* 0x0000a01e22d55981 */ /* 0x000366000c1e1900 */
[----:B------:R-:W-:Y:S01]  /*5240*/  IMAD.U32 R31, RZ, RZ, UR23 ;  /* 0x00000017ff1f7e24 */ /* 0x000fe2000f8e00ff */
[----:B------:R-:W-:Y:S01]  /*5250*/  RED.E.ADD.F32.FTZ.RN.STRONG.GPU [R226.64], R4 ;  /* 0x00000004e200798e */ /* 0x000fe2000c10e79e */
[----:B------:R-:W-:Y:S01]  /*5260*/  IMAD.U32 R25, RZ, RZ, UR22 ;  /* 0x00000016ff197e24 */ /* 0x000fe2000f8e00ff */
[-C--:B------:R-:W-:Y:S01]  /*5270*/  LEA R104, P2, R29, R226.reuse, 0x2 ;  /* 0x000000e21d687211 */ /* 0x080fe200078410ff */
[----:B------:R-:W-:Y:S01]  /*5280*/  IMAD.U32 R27, RZ, RZ, UR21 ;  /* 0x00000015ff1b7e24 */ /* 0x000fe2000f8e00ff */
[----:B------:R2:W-:Y:S01]  /*5290*/  RED.E.ADD.F32.FTZ.RN.STRONG.GPU [R32.64], R5 ;  /* 0x000000052000798e */ /* 0x0005e2000c10e79e */
[-C--:B------:R-:W-:Y:S01]  /*52a0*/  LEA.HI.X.SX32 R103, R31, R227.reuse, 0x2, P3 ;  /* 0x000000e31f677211 */ /* 0x080fe200018f16ff */
[----:B------:R-:W-:Y:S01]  /*52b0*/  IMAD.U32 R29, RZ, RZ, UR21 ;  /* 0x00000015ff1d7e24 */ /* 0x000fe2000f8e00ff */
[-C--:B------:R-:W-:Y:S01]  /*52c0*/  LEA.HI.X.SX32 R105, R25, R227.reuse, 0x2, P2 ;  /* 0x000000e319697211 */ /* 0x080fe200010f16ff */
[----:B------:R-:W-:Y:S01]  /*52d0*/  IMAD.U32 R25, RZ, RZ, UR20 ;  /* 0x00000014ff197e24 */ /* 0x000fe2000f8e00ff */
[-C--:B------:R-:W-:Y:S01]  /*52e0*/  LEA R106, P0, R27, R226.reuse, 0x2 ;  /* 0x000000e21b6a7211 */ /* 0x080fe200078010ff */
[----:B------:R3:W-:Y:S01]  /*52f0*/  RED.E.ADD.F32.FTZ.RN.STRONG.GPU [R102.64], R6 ;  /* 0x000000066600798e */ /* 0x0007e2000c10e79e */
[----:B------:R-:W-:Y:S02]  /*5300*/  IMAD.U32 R101, RZ, RZ, UR20 ;  /* 0x00000014ff657e24 */ /* 0x000fe4000f8e00ff */
[-C--:B------:R-:W-:Y:S01]  /*5310*/  LEA.HI.X.SX32 R107, R29, R227.reuse, 0x2, P0 ;  /* 0x000000e31d6b7211 */ /* 0x080fe200000f16ff */
[----:B------:R4:W-:Y:S01]  /*5320*/  RED.E.ADD.F32.FTZ.RN.STRONG.GPU [R104.64], R7 ;  /* 0x000000076800798e */ /* 0x0009e2000c10e79e */
[-C--:B------:R-:W-:Y:S01]  /*5330*/  LEA R24, P3, R25, R226.reuse, 0x2 ;  /* 0x000000e219187211 */ /* 0x080fe200078610ff */
[----:B------:R-:W-:Y:S02]  /*5340*/  IMAD.U32 R29, RZ, RZ, UR18 ;  /* 0x00000012ff1d7e24 */ /* 0x000fe4000f8e00ff */
[----:B------:R-:W-:Y:S01]  /*5350*/  IMAD.U32 R31, RZ, RZ, UR19 ;  /* 0x00000013ff1f7e24 */ /* 0x000fe2000f8e00ff */
[-C--:B------:R-:W-:Y:S01]  /*5360*/  LEA.HI.X.SX32 R25, R101, R227.reuse, 0x2, P3 ;  /* 0x000000e365197211 */ /* 0x080fe200018f16ff */
[----:B------:R-:W-:Y:S01]  /*5370*/  RED.E.ADD.F32.FTZ.RN.STRONG.GPU [R106.64], R8 ;  /* 0x000000086a00798e */ /* 0x000fe2000c10e79e */
[----:B-1----:R-:W-:Y:S01]  /*5380*/  IMAD.U32 R35, RZ, RZ, UR19 ;  /* 0x00000013ff237e24 */ /* 0x002fe2000f8e00ff */
[-C--:B------:R-:W-:Y:S01]  /*5390*/  LEA R100, P0, R29, R226.reuse, 0x2 ;  /* 0x000000e21d647211 */ /* 0x080fe200078010ff */
[----:B------:R-:W-:Y:S01]  /*53a0*/  IMAD.U32 R27, RZ, RZ, UR17 ;  /* 0x00000011ff1b7e24 */ /* 0x000fe2000f8e00ff */
[----:B------:R1:W-:Y:S02]  /*53b0*/  RED.E.ADD.F32.FTZ.RN.STRONG.GPU [R24.64], R9 ;  /* 0x000000091800798e */ /* 0x0003e4000c10e79e */
[-C--:B------:R-:W-:Y:S01]  /*53c0*/  LEA R28, P2, R35, R226.reuse, 0x2 ;  /* 0x000000e2231c7211 */ /* 0x080fe200078410ff */
[----:B------:R-:W-:Y:S03]  /*53d0*/  IMAD.U32 R35, RZ, RZ, UR16 ;  /* 0x00000010ff237e24 */ /* 0x000fe6000f8e00ff */
[-C--:B------:R-:W-:Y:S01]  /*53e0*/  LEA.HI.X.SX32 R29, R31, R227.reuse, 0x2, P2 ;  /* 0x000000e31f1d7211 */ /* 0x080fe200010f16ff */
[----:B--2---:R-:W-:Y:S02]  /*53f0*/  IMAD.U32 R5, RZ, RZ, UR18 ;  /* 0x00000012ff057e24 */ /* 0x004fe4000f8e00ff */
[----:B------:R-:W-:Y:S02]  /*5400*/  IMAD.U32 R31, RZ, RZ, UR15 ;  /* 0x0000000fff1f7e24 */ /* 0x000fe4000f8e00ff */
[----:B------:R2:W-:Y:S01]  /*5410*/  RED.E.ADD.F32.FTZ.RN.STRONG.GPU [R28.64], R10 ;  /* 0x0000000a1c00798e */ /* 0x0005e2000c10e79e */
[-C--:B------:R-:W-:Y:S01]  /*5420*/  LEA.HI.X.SX32 R101, R5, R227.reuse, 0x2, P0 ;  /* 0x000000e305657211 */ /* 0x080fe200000f16ff */
[----:B------:R-:W-:Y:S01]  /*5430*/  IMAD.U32 R5, RZ, RZ, UR16 ;  /* 0x00000010ff057e24 */ /* 0x000fe2000f8e00ff */
[-C--:B---3--:R-:W-:Y:S01]  /*5440*/  LEA R102, P2, R27, R226.reuse, 0x2 ;  /* 0x000000e21b667211 */ /* 0x088fe200078410ff */
[----:B------:R-:W-:Y:S02]  /*5450*/  IMAD.U32 R27, RZ, RZ, UR14 ;  /* 0x0000000eff1b7e24 */ /* 0x000fe4000f8e00ff */
[----:B------:R3:W-:Y:S01]  /*5460*/  RED.E.ADD.F32.FTZ.RN.STRONG.GPU [R100.64], R11 ;  /* 0x0000000b6400798e */ /* 0x0007e2000c10e79e */
[----:B----4-:R-:W-:Y:S01]  /*5470*/  IMAD.U32 R7, RZ, RZ, UR17 ;  /* 0x00000011ff077e24 */ /* 0x010fe2000f8e00ff */
[-C--:B------:R-:W-:Y:S01]  /*5480*/  LEA R30, P0, R5, R226.reuse, 0x2 ;  /* 0x000000e2051e7211 */ /* 0x080fe200078010ff */
[----:B------:R-:W-:Y:S01]  /*5490*/  IMAD.U32 R5, RZ, RZ, UR12 ;  /* 0x0000000cff057e24 */ /* 0x000fe2000f8e00ff */
[----:B------:R-:W-:Y:S02]  /*54a0*/  RED.E.ADD.F32.FTZ.RN.STRONG.GPU [R226.64+0x80], R12 ;  /* 0x0000800ce200798e */ /* 0x000fe4000c10e79e */
[-C--:B------:R-:W-:Y:S01]  /*54b0*/  LEA.HI.X.SX32 R103, R7, R227.reuse, 0x2, P2 ;  /* 0x000000e307677211 */ /* 0x080fe200010f16ff */
[----:B------:R-:W-:Y:S01]  /*54c0*/  IMAD.U32 R7, RZ, RZ, UR12 ;  /* 0x0000000cff077e24 */ /* 0x000fe2000f8e00ff */
[----:B------:R4:W-:Y:S01]  /*54d0*/  RED.E.ADD.F32.FTZ.RN.STRONG.GPU [R32.64+0x80], R13 ;  /* 0x0000800d2000798e */ /* 0x0009e2000c10e79e */
[----:B-1----:R-:W-:Y:S03]  /*54e0*/  IMAD.U32 R25, RZ, RZ, UR13 ;  /* 0x0000000dff197e24 */ /* 0x002fe6000f8e00ff */
[----:B------:R-:W-:Y:S01]  /*54f0*/  RED.E.ADD.F32.FTZ.RN.STRONG.GPU [R102.64], R14 ;  /* 0x0000000e6600798e */ /* 0x000fe2000c10e79e */
[----:B------:R-:W-:Y:S01]  /*5500*/  IMAD.U32 R9, RZ, RZ, UR13 ;  /* 0x0000000dff097e24 */ /* 0x000fe2000f8e00ff */
[-C--:B------:R-:W-:Y:S04]  /*5510*/  LEA R104, P2, R25, R226.reuse, 0x2 ;  /* 0x000000e219687211 */ /* 0x080fe800078410ff */
[-C--:B------:R-:W-:Y:S01]  /*5520*/  LEA.HI.X.SX32 R105, R9, R227.reuse, 0x2, P2 ;  /* 0x000000e309697211 */ /* 0x080fe200010f16ff */
[----:B--2---:R-:W-:Y:S02]  /*5530*/  IMAD.U32 R29, RZ, RZ, UR15 ;  /* 0x0000000fff1d7e24 */ /* 0x004fe4000f8e00ff */
[----:B---3--:R-:W-:Y:S01]  /*5540*/  IMAD.U32 R11, RZ, RZ, UR14 ;  /* 0x0000000eff0b7e24 */ /* 0x008fe2000f8e00ff */
[-C--:B------:R-:W-:Y:S02]  /*5550*/  LEA R100, P3, R27, R226.reuse, 0x2 ;  /* 0x000000e21b647211 */ /* 0x080fe400078610ff */
[----:B------:R-:W-:Y:S02]  /*5560*/  LDSM.16.MT88.4 R24, [R183+0xa800] ;  /* 0x00a80000b718783b */ /* 0x000fe40000004200 */
[-C--:B------:R-:W-:Y:S02]  /*5570*/  LEA.HI.X.SX32 R101, R11, R227.reuse, 0x2, P3 ;  /* 0x000000e30b657211 */ /* 0x080fe400018f16ff */
[----:B------:R-:W-:Y:S01]  /*5580*/  LDSM.16.MT88.4 R8, [R181] ;  /* 0x00000000b508783b */ /* 0x000fe20000004200 */
[-C--:B----4-:R-:W-:Y:S02]  /*5590*/  LEA R32, P4, R31, R226.reuse, 0x2 ;  /* 0x000000e21f207211 */ /* 0x090fe400078810ff */
[-C--:B------:R-:W-:Y:S02]  /*55a0*/  LEA.HI.X.SX32 R31, R35, R227.reuse, 0x2, P0 ;  /* 0x000000e3231f7211 */ /* 0x080fe400000f16ff */
[-C--:B------:R-:W-:Y:S02]  /*55b0*/  LEA.HI.X.SX32 R33, R29, R227.reuse, 0x2, P4 ;  /* 0x000000e31d217211 */ /* 0x080fe400020f16ff */
[----:B------:R-:W-:Y:S01]  /*55c0*/  LEA R106, P0, R7, R226, 0x2 ;  /* 0x000000e2076a7211 */ /* 0x000fe200078010ff */
[----:B------:R-:W-:Y:S01]  /*55d0*/  RED.E.ADD.F32.FTZ.RN.STRONG.GPU [R30.64], R15 ;  /* 0x0000000f1e00798e */ /* 0x000fe2000c10e79e */
[----:B------:R-:W-:Y:S01]  /*55e0*/  ISETP.LT.AND P3, PT, R208, UR36, PT ;  /* 0x00000024d0007c0c */ /* 0x000fe2000bf61270 */
[----:B------:R-:W-:Y:S01]  /*55f0*/  UIADD3 UR36, UR36, -0x1, URZ ;  /* 0xffffffff24247890 */ /* 0x000fe2000fffe03f */
[----:B------:R-:W-:Y:S01]  /*5600*/  LEA.HI.X.SX32 R107, R5, R227, 0x2, P0 ;  /* 0x000000e3056b7211 */ /* 0x000fe200000f16ff */
[----:B------:R-:W-:Y:S01]  /*5610*/  RED.E.ADD.F32.FTZ.RN.STRONG.GPU [R32.64], R16 ;  /* 0x000000102000798e */ /* 0x000fe2000c10e79e */
[----:B------:R-:W-:Y:S03]  /*5620*/  PLOP3.LUT P0, PT, PT, PT, UP0, 0x80, 0x0 ;  /* 0x000000000000781c */ /* 0x000fe60003f0f008 */
[----:B------:R-:W1:Y:S04]  /*5630*/  LDSM.16.MT88.4 R4, [R183+0xa000] ;  /* 0x00a00000b704783b */ /* 0x000e680000004200 */
[----:B------:R-:W-:Y:S04]  /*5640*/  RED.E.ADD.F32.FTZ.RN.STRONG.GPU [R100.64], R17 ;  /* 0x000000116400798e */ /* 0x000fe8000c10e79e */
        /* <DEDUP_REMOVED lines=12> */
[----:B------:R-:W1:Y:S07]  /*5710*/  LDSM.16.MT88.4 R8, [R183+0xb000] ;  /* 0x00b00000b708783b */ /* 0x000e6e0000004200 */
[-C--:B------:R-:W-:Y:S08]  /*5720*/  HMMA.16816.F32.BF16 R84, R4, R20.reuse, R84 ;  /* 0x000000140454723c */ /* 0x080ff00000041854 */
[C---:B------:R-:W-:Y:S08]  /*5730*/  HMMA.16816.F32.BF16 R88, R12.reuse, R20, R88 ;  /* 0x000000140c58723c */ /* 0x040ff00000041858 */
[-C--:B------:R-:W-:Y:S01]  /*5740*/  HMMA.16816.F32.BF16 R92, R12, R22.reuse, R92 ;  /* 0x000000160c5c723c */ /* 0x080fe2000004185c */
[----:B------:R-:W2:Y:S07]  /*5750*/  LDSM.16.MT88.4 R12, [R108+0x1000] ;  /* 0x001000006c0c783b */ /* 0x000eae0000004200 */
[----:B------:R-:W-:Y:S01]  /*5760*/  HMMA.16816.F32.BF16 R96, R4, R22, R96 ;  /* 0x000000160460723c */ /* 0x000fe20000041860 */
[----:B------:R-:W-:Y:S04]  /*5770*/  LDSM.16.MT88.4 R4, [R183+0xb800] ;  /* 0x00b80000b704783b */ /* 0x000fe80000004200 */
[----:B------:R-:W1:Y:S03]  /*5780*/  LDSM.16.MT88.4 R20, [R181+0x1800] ;  /* 0x00180000b514783b */ /* 0x000e660000004200 */
        /* <DEDUP_REMOVED lines=14> */
[-C--:B--2---:R-:W-:Y:S08]  /*5870*/  HMMA.16816.F32.BF16 R84, R8, R12.reuse, R84 ;  /* 0x0000000c0854723c */ /* 0x084ff00000041854 */
[C---:B------:R-:W-:Y:S08]  /*5880*/  HMMA.16816.F32.BF16 R88, R104.reuse, R12, R88 ;  /* 0x0000000c6858723c */ /* 0x040ff00000041858 */
[-C--:B------:R-:W-:Y:S08]  /*5890*/  HMMA.16816.F32.BF16 R92, R104, R14.reuse, R92 ;  /* 0x0000000e685c723c */ /* 0x080ff0000004185c */
[----:B------:R-:W-:Y:S08]  /*58a0*/  HMMA.16816.F32.BF16 R96, R8, R14, R96 ;  /* 0x0000000e0860723c */ /* 0x000ff00000041860 */
[-C--:B------:R-:W-:Y:S08]  /*58b0*/  HMMA.16816.F32.BF16 R68, R4, R20.reuse, R68 ;  /* 0x000000140444723c */ /* 0x080ff00000041844 */
[C---:B---3--:R-:W-:Y:S08]  /*58c0*/  HMMA.16816.F32.BF16 R72, R28.reuse, R20, R72 ;  /* 0x000000141c48723c */ /* 0x048ff00000041848 */
[-C--:B------:R-:W-:Y:S08]  /*58d0*/  HMMA.16816.F32.BF16 R76, R28, R22.reuse, R76 ;  /* 0x000000161c4c723c */ /* 0x080ff0000004184c */
[C---:B------:R-:W-:Y:S08]  /*58e0*/  HMMA.16816.F32.BF16 R80, R4.reuse, R22, R80 ;  /* 0x000000160450723c */ /* 0x040ff00000041850 */
[-C--:B----4-:R-:W-:Y:S08]  /*58f0*/  HMMA.16816.F32.BF16 R84, R4, R32.reuse, R84 ;  /* 0x000000200454723c */ /* 0x090ff00000041854 */
[C---:B------:R-:W-:Y:S08]  /*5900*/  HMMA.16816.F32.BF16 R88, R28.reuse, R32, R88 ;  /* 0x000000201c58723c */ /* 0x040ff00000041858 */
[-C--:B------:R-:W-:Y:S08]  /*5910*/  HMMA.16816.F32.BF16 R92, R28, R34.reuse, R92 ;  /* 0x000000221c5c723c */ /* 0x080ff0000004185c */
[----:B------:R-:W-:Y:S07]  /*5920*/  HMMA.16816.F32.BF16 R96, R4, R34, R96 ;  /* 0x000000220460723c */ /* 0x000fee0000041860 */
[----:B------:R-:W-:Y:S02]  /*5930*/  @P5 IADD3 R5, P2, R232, -0x100, RZ ;  /* 0xffffff00e8055810 */ /* 0x000fe40007f5e0ff */
[C---:B------:R-:W-:Y:S03]  /*5940*/  IADD3 R6, R181.reuse, -0x2000, RZ ;  /* 0xffffe000b5067810 */ /* 0x040fe60007ffe0ff */
[----:B------:R-:W-:Y:S01]  /*5950*/  @P0 IADD3 R6, R181, 0x2000, RZ ;  /* 0x00002000b5060810 */ /* 0x000fe20007ffe0ff */
[----:B------:R-:W-:Y:S01]  /*5960*/  @P5 IMAD.MOV.U32 R232, RZ, RZ, R5 ;  /* 0x000000ffffe85224 */ /* 0x000fe200078e0005 */
[----:B------:R-:W-:Y:S02]  /*5970*/  @P5 IADD3.X R4, R233, -0x1, RZ, P2, !PT ;  /* 0xffffffffe9045810 */ /* 0x000fe400017fe4ff */
[----:B------:R-:W-:Y:S01]  /*5980*/  @P5 IADD3 R210, P0, R210, -0x100, RZ ;  /* 0xffffff00d2d25810 */ /* 0x000fe20007f1e0ff */
[----:B------:R-:W-:Y:S02]  /*5990*/  IMAD.MOV.U32 R181, RZ, RZ, R6 ;  /* 0x000000ffffb57224 */ /* 0x000fe400078e0006 */
[----:B------:R-:W-:Y:S01]  /*59a0*/  @P5 IMAD.MOV.U32 R233, RZ, RZ, R4 ;  /* 0x000000ffffe95224 */ /* 0x000fe200078e0004 */
[----:B------:R-:W-:Y:S01]  /*59b0*/  @P5 IADD3.X R211, R211, -0x1, RZ, P0, !PT ;  /* 0xffffffffd3d35810 */ /* 0x000fe200007fe4ff */
[----:B------:R-:W-:-:S05]  /*59c0*/  @P3 BRA `(.L_x_560) ;  /* 0xffffc61000003947 */ /* 0x000fca000383ffff */
.L_x_557:
[----:B------:R-:W2:Y:S01]  /*59d0*/  S2R R0, SR_CTAID.Y ;  /* 0x0000000000007919 */ /* 0x000ea20000002600 */
[----:B------:R-:W-:Y:S01]  /*59e0*/  FMUL.FTZ R68, R68, c[0x0][0x2e0] ;  /* 0x0000b80044447a20 */ /* 0x000fe20000410000 */
[----:B------:R-:W-:Y:S01]  /*59f0*/  SHF.R.S32.HI R3, RZ, 0x1f, R194 ;  /* 0x0000001fff037819 */ /* 0x000fe200000114c2 */
[----:B------:R-:W-:Y:S01]  /*5a00*/  FMUL.FTZ R69, R69, c[0x0][0x2e0] ;  /* 0x0000b80045457a20 */ /* 0x000fe20000410000 */
[----:B------:R-:W-:Y:S01]  /*5a10*/  BAR.SYNC.DEFER_BLOCKING 0x0 ;  /* 0x0000000000007b1d */ /* 0x000fe20000010000 */
        /* <DEDUP_REMOVED lines=9> */
[----:B------:R-:W-:Y:S01]  /*5ab0*/  ULDC.64 UR4, c[0x0][0x3a0] ;  /* 0x0000e80000047ab9 */ /* 0x000fe20000000a00 */
[----:B------:R-:W-:Y:S01]  /*5ac0*/  FMUL.FTZ R83, R83, c[0x0][0x2e0] ;  /* 0x0000b80053537a20 */ /* 0x000fe20000410000 */
[----:B------:R-:W-:Y:S01]  /*5ad0*/  F2FP.BF16.PACK_AB R81, R81, R80 ;  /* 0x000000505151723e */ /* 0x000fe200000010ff */
[----:B------:R-:W-:Y:S01]  /*5ae0*/  FMUL.FTZ R72, R72, c[0x0][0x2e0] ;  /* 0x0000b80048487a20 */ /* 0x000fe20000410000 */
[----:B------:R-:W-:Y:S01]  /*5af0*/  USHF.L.U32 UR27, UR4, 0x6, URZ ;  /* 0x00000006041b7899 */ /* 0x000fe2000800063f */
[----:B------:R-:W-:Y:S01]  /*5b00*/  FMUL.FTZ R73, R73, c[0x0][0x2e0] ;  /* 0x0000b80049497a20 */ /* 0x000fe20000410000 */
[----:B------:R-:W-:Y:S01]  /*5b10*/  F2FP.BF16.PACK_AB R82, R83, R82 ;  /* 0x000000525352723e */ /* 0x000fe200000010ff */
[----:B------:R-:W-:Y:S01]  /*5b20*/  FMUL.FTZ R74, R74, c[0x0][0x2e0] ;  /* 0x0000b8004a4a7a20 */ /* 0x000fe20000410000 */
[----:B------:R-:W-:Y:S01]  /*5b30*/  USHF.L.U64.HI UR32, UR4, UR6, UR5 ;  /* 0x0000000604207299 */ /* 0x000fe20008010205 */
[----:B------:R-:W-:Y:S01]  /*5b40*/  FMUL.FTZ R75, R75, c[0x0][0x2e0] ;  /* 0x0000b8004b4b7a20 */ /* 0x000fe20000410000 */
[----:B------:R-:W-:Y:S01]  /*5b50*/  F2FP.BF16.PACK_AB R72, R73, R72 ;  /* 0x000000484948723e */ /* 0x000fe200000010ff */
[----:B------:R-:W-:Y:S01]  /*5b60*/  FMUL.FTZ R76, R76, c[0x0][0x2e0] ;  /* 0x0000b8004c4c7a20 */ /* 0x000fe20000410000 */
[----:B--2---:R-:W-:Y:S01]  /*5b70*/  SHF.R.S32.HI R5, RZ, 0x1f, R0 ;  /* 0x0000001fff057819 */ /* 0x004fe20000011400 */
        /* <DEDUP_REMOVED lines=50> */
[----:B------:R-:W-:Y:S01]  /*5ea0*/  IMAD R7, R3, c[0x0][0x3a0], RZ ;  /* 0x0000e80003077a24 */ /* 0x000fe200078e02ff */
[----:B------:R-:W-:Y:S01]  /*5eb0*/  STS [R200+0x2000], R89 ;  /* 0x00200059c8007388 */ /* 0x000fe20000000800 */
[----:B------:R-:W-:Y:S01]  /*5ec0*/  FMUL.FTZ R50, R50, c[0x0][0x2dc] ;  /* 0x0000b70032327a20 */ /* 0x000fe20000410000 */
[----:B------:R-:W-:Y:S01]  /*5ed0*/  F2FP.BF16.PACK_AB R49, R49, R48 ;  /* 0x000000303131723e */ /* 0x000fe200000010ff */
[----:B------:R-:W-:Y:S01]  /*5ee0*/  FMUL.FTZ R51, R51, c[0x0][0x2dc] ;  /* 0x0000b70033337a20 */ /* 0x000fe20000410000 */
[----:B------:R-:W-:Y:S01]  /*5ef0*/  STS [R200+0x2400], R91 ;  /* 0x0024005bc8007388 */ /* 0x000fe20000000800 */
[----:B------:R-:W-:Y:S01]  /*5f00*/  FMUL.FTZ R40, R40, c[0x0][0x2dc] ;  /* 0x0000b70028287a20 */ /* 0x000fe20000410000 */
[----:B------:R-:W-:Y:S01]  /*5f10*/  ULDC.64 UR4, c[0x0][0x3a8] ;  /* 0x0000ea0000047ab9 */ /* 0x000fe20000000a00 */
        /* <DEDUP_REMOVED lines=11> */
[----:B------:R2:W-:Y:S01]  /*5fd0*/  STS [R195+0x4000], R36 ;  /* 0x00400024c3007388 */ /* 0x0005e20000000800 */
[----:B------:R-:W-:Y:S01]  /*5fe0*/  FMUL.FTZ R47, R47, c[0x0][0x2dc] ;  /* 0x0000b7002f2f7a20 */ /* 0x000fe20000410000 */
[----:B------:R-:W-:Y:S01]  /*5ff0*/  F2FP.BF16.PACK_AB R45, R45, R44 ;  /* 0x0000002c2d2d723e */ /* 0x000fe200000010ff */
[----:B------:R-:W-:Y:S01]  /*6000*/  FMUL.FTZ R52, R52, c[0x0][0x2dc] ;  /* 0x0000b70034347a20 */ /* 0x000fe20000410000 */
[----:B------:R4:W-:Y:S01]  /*6010*/  STS [R195+0x4400], R38 ;  /* 0x00440026c3007388 */ /* 0x0009e20000000800 */
[----:B------:R-:W-:Y:S01]  /*6020*/  FMUL.FTZ R53, R53, c[0x0][0x2dc] ;  /* 0x0000b70035357a20 */ /* 0x000fe20000410000 */
[----:B------:R-:W-:Y:S01]  /*6030*/  F2FP.BF16.PACK_AB R47, R47, R46 ;  /* 0x0000002e2f2f723e */ /* 0x000fe200000010ff */
[----:B------:R-:W-:Y:S01]  /*6040*/  FMUL.FTZ R54, R54, c[0x0][0x2dc] ;  /* 0x0000b70036367a20 */ /* 0x000fe20000410000 */
[----:B------:R-:W-:Y:S01]  /*6050*/  STS [R202+0x4000], R49 ;  /* 0x00400031ca007388 */ /* 0x000fe20000000800 */
[----:B------:R-:W-:Y:S01]  /*6060*/  FMUL.FTZ R55, R55, c[0x0][0x2dc] ;  /* 0x0000b70037377a20 */ /* 0x000fe20000410000 */
[----:B------:R-:W-:Y:S01]  /*6070*/  F2FP.BF16.PACK_AB R53, R53, R52 ;  /* 0x000000343535723e */ /* 0x000fe200000010ff */
[----:B------:R-:W-:Y:S01]  /*6080*/  IMAD R8, R194, c[0x0][0x3a4], R7 ;  /* 0x0000e900c2087a24 */ /* 0x000fe200078e0207 */
[----:B------:R-:W-:Y:S01]  /*6090*/  STS [R201+0x4000], R50 ;  /* 0x00400032c9007388 */ /* 0x000fe20000000800 */
[----:B------:R-:W-:Y:S01]  /*60a0*/  FMUL.FTZ R64, R64, c[0x0][0x2dc] ;  /* 0x0000b70040407a20 */ /* 0x000fe20000410000 */
[----:B------:R-:W-:Y:S01]  /*60b0*/  F2FP.BF16.PACK_AB R55, R55, R54 ;  /* 0x000000363737723e */ /* 0x000fe200000010ff */
[----:B------:R-:W-:Y:S01]  /*60c0*/  FMUL.FTZ R65, R65, c[0x0][0x2dc] ;  /* 0x0000b70041417a20 */ /* 0x000fe20000410000 */
[----:B------:R3:W-:Y:S01]  /*60d0*/  STS [R195+0x6000], R40 ;  /* 0x00600028c3007388 */ /* 0x0007e20000000800 */
[----:B------:R-:W-:Y:S01]  /*60e0*/  FMUL.FTZ R66, R66, c[0x0][0x2dc] ;  /* 0x0000b70042427a20 */ /* 0x000fe20000410000 */
[----:B------:R-:W-:Y:S01]  /*60f0*/  USHF.L.U32 UR33, UR4, 0x6, URZ ;  /* 0x0000000604217899 */ /* 0x000fe2000800063f */
[----:B------:R-:W-:Y:S01]  /*6100*/  FMUL.FTZ R67, R67, c[0x0][0x2dc] ;  /* 0x0000b70043437a20 */ /* 0x000fe20000410000 */
[----:B------:R-:W-:Y:S01]  /*6110*/  F2FP.BF16.PACK_AB R64, R65, R64 ;  /* 0x000000404140723e */ /* 0x000fe200000010ff */
[----:B------:R-:W-:Y:S01]  /*6120*/  IMAD R7, R5, c[0x0][0x388], RZ ;  /* 0x0000e20005077a24 */ /* 0x000fe200078e02ff */
[----:B------:R-:W-:Y:S01]  /*6130*/  STS [R195+0x6400], R42 ;  /* 0x0064002ac3007388 */ /* 0x000fe20000000800 */
[----:B------:R-:W-:Y:S01]  /*6140*/  FMUL.FTZ R56, R56, c[0x0][0x2dc] ;  /* 0x0000b70038387a20 */ /* 0x000fe20000410000 */
[----:B------:R-:W-:Y:S01]  /*6150*/  F2FP.BF16.PACK_AB R66, R67, R66 ;  /* 0x000000424342723e */ /* 0x000fe200000010ff */
[----:B------:R-:W-:Y:S01]  /*6160*/  FMUL.FTZ R57, R57, c[0x0][0x2dc] ;  /* 0x0000b70039397a20 */ /* 0x000fe20000410000 */
[----:B------:R1:W-:Y:S01]  /*6170*/  STS [R202+0x6000], R45 ;  /* 0x0060002dca007388 */ /* 0x0003e20000000800 */
[----:B------:R-:W-:Y:S01]  /*6180*/  FMUL.FTZ R58, R58, c[0x0][0x2dc] ;  /* 0x0000b7003a3a7a20 */ /* 0x000fe20000410000 */
[----:B------:R-:W-:Y:S01]  /*6190*/  USHF.L.U64.HI UR5, UR4, UR6, UR5 ;  /* 0x0000000604057299 */ /* 0x000fe20008010205 */
[----:B------:R-:W-:Y:S01]  /*61a0*/  FMUL.FTZ R59, R59, c[0x0][0x2dc] ;  /* 0x0000b7003b3b7a20 */ /* 0x000fe20000410000 */
[----:B------:R-:W-:Y:S01]  /*61b0*/  F2FP.BF16.PACK_AB R57, R57, R56 ;  /* 0x000000383939723e */ /* 0x000fe200000010ff */
[----:B------:R-:W-:Y:S01]  /*61c0*/  IMAD R5, R5, c[0x0][0x390], RZ ;  /* 0x0000e40005057a24 */ /* 0x000fe200078e02ff */
[----:B------:R1:W-:Y:S01]  /*61d0*/  STS [R202+0x6400], R47 ;  /* 0x0064002fca007388 */ /* 0x0003e20000000800 */
[----:B------:R-:W-:Y:S01]  /*61e0*/  FMUL.FTZ R60, R60, c[0x0][0x2dc] ;  /* 0x0000b7003c3c7a20 */ /* 0x000fe20000410000 */
[----:B------:R-:W-:Y:S01]  /*61f0*/  F2FP.BF16.PACK_AB R59, R59, R58 ;  /* 0x0000003a3b3b723e */ /* 0x000fe200000010ff */
[----:B------:R-:W-:Y:S01]  /*6200*/  FMUL.FTZ R61, R61, c[0x0][0x2dc] ;  /* 0x0000b7003d3d7a20 */ /* 0x000fe20000410000 */
[----:B------:R-:W-:Y:S01]  /*6210*/  STS [R200+0x4000], R53 ;  /* 0x00400035c8007388 */ /* 0x000fe20000000800 */
[----:B------:R-:W-:-:S02]  /*6220*/  FMUL.FTZ R62, R62, c[0x0][0x2dc] ;  /* 0x0000b7003e3e7a20 */ /* 0x000fc40000410000 */
[----:B------:R-:W-:Y:S01]  /*6230*/  FMUL.FTZ R63, R63, c[0x0][0x2dc] ;  /* 0x0000b7003f3f7a20 */ /* 0x000fe20000410000 */
[----:B------:R-:W-:Y:S01]  /*6240*/  F2FP.BF16.PACK_AB R60, R61, R60 ;  /* 0x0000003c3d3c723e */ /* 0x000fe200000010ff */
[C-C-:B------:R-:W-:Y:S01]  /*6250*/  IMAD.WIDE.U32 R12, R0.reuse, c[0x0][0x388], R10.reuse ;  /* 0x0000e200000c7a25 */ /* 0x140fe200078e000a */
[----:B------:R-:W-:Y:S02]  /*6260*/  STS [R200+0x4400], R55 ;  /* 0x00440037c8007388 */ /* 0x000fe40000000800 */
[----:B------:R-:W-:Y:S01]  /*6270*/  F2FP.BF16.PACK_AB R62, R63, R62 ;  /* 0x0000003e3f3e723e */ /* 0x000fe200000010ff */
[C---:B------:R-:W-:Y:S01]  /*6280*/  IMAD.WIDE.U32 R10, R0.reuse, c[0x0][0x390], R10 ;  /* 0x0000e400000a7a25 */ /* 0x040fe200078e000a */
[----:B------:R-:W-:Y:S01]  /*6290*/  STS [R209+0x4000], R64 ;  /* 0x00400040d1007388 */ /* 0x000fe20000000800 */
[----:B------:R-:W-:Y:S02]  /*62a0*/  MOV R20, R12 ;  /* 0x0000000c00147202 */ /* 0x000fe40000000f00 */
[C---:B------:R-:W-:Y:S01]  /*62b0*/  IMAD R4, R0.reuse, c[0x0][0x38c], R7 ;  /* 0x0000e30000047a24 */ /* 0x040fe200078e0207 */
[----:B------:R-:W-:Y:S01]  /*62c0*/  STS [R209+0x4400], R66 ;  /* 0x00440042d1007388 */ /* 0x000fe20000000800 */
[----:B------:R-:W-:Y:S01]  /*62d0*/  IMAD R5, R0, c[0x0][0x394], R5 ;  /* 0x0000e50000057a24 */ /* 0x000fe200078e0205 */
[----:B------:R-:W-:Y:S01]  /*62e0*/  MOV R18, R10 ;  /* 0x0000000a00127202 */ /* 0x000fe20000000f00 */
[----:B------:R-:W-:Y:S01]  /*62f0*/  IMAD.WIDE.U32 R16, R194, c[0x0][0x3a0], RZ ;  /* 0x0000e800c2107a25 */ /* 0x000fe200078e00ff */
[----:B------:R-:W1:Y:S01]  /*6300*/  S2R R0, SR_CTAID.Z ;  /* 0x0000000000007919 */ /* 0x000e620000002700 */
[----:B------:R-:W-:-:S02]  /*6310*/  IADD3 R21, R13, R4, RZ ;  /* 0x000000040d157210 */ /* 0x000fc40007ffe0ff */
[----:B------:R-:W-:Y:S01]  /*6320*/  IMAD R3, R3, c[0x0][0x3a8], RZ ;  /* 0x0000ea0003037a24 */ /* 0x000fe200078e02ff */
[----:B------:R-:W-:Y:S01]  /*6330*/  STS [R200+0x6000], R57 ;  /* 0x00600039c8007388 */ /* 0x000fe20000000800 */
[C---:B------:R-:W-:Y:S01]  /*6340*/  IMAD.WIDE.U32 R14, R194.reuse, c[0x0][0x3a8], RZ ;  /* 0x0000ea00c20e7a25 */ /* 0x040fe200078e00ff */
[----:B------:R-:W-:Y:S02]  /*6350*/  IADD3 R9, R17, R8, RZ ;  /* 0x0000000811097210 */ /* 0x000fe40007ffe0ff */
[----:B------:R-:W-:Y:S01]  /*6360*/  STS [R200+0x6400], R59 ;  /* 0x0064003bc8007388 */ /* 0x000fe20000000800 */
[----:B------:R-:W-:Y:S01]  /*6370*/  IMAD R2, R194, c[0x0][0x3ac], R3 ;  /* 0x0000eb00c2027a24 */ /* 0x000fe200078e0203 */
[----:B------:R-:W-:Y:S01]  /*6380*/  MOV R8, R16 ;  /* 0x0000001000087202 */ /* 0x000fe20000000f00 */
[----:B--2---:R-:W-:Y:S01]  /*6390*/  IMAD R36, R206, c[0x0][0x3a8], RZ ;  /* 0x0000ea00ce247a24 */ /* 0x004fe200078e02ff */
[----:B------:R-:W-:Y:S01]  /*63a0*/  STS [R209+0x6000], R60 ;  /* 0x0060003cd1007388 */ /* 0x000fe20000000800 */
[----:B------:R-:W-:-:S02]  /*63b0*/  IADD3 R19, R11, R5, RZ ;  /* 0x000000050b137210 */ /* 0x000fc40007ffe0ff */
[----:B------:R-:W-:Y:S01]  /*63c0*/  IADD3 R3, R15, R2, RZ ;  /* 0x000000020f037210 */ /* 0x000fe20007ffe0ff */
[----:B------:R-:W-:Y:S01]  /*63d0*/  STS [R209+0x6400], R62 ;  /* 0x0064003ed1007388 */ /* 0x000fe20000000800 */
[----:B------:R-:W-:Y:S01]  /*63e0*/  MOV R2, R14 ;  /* 0x0000000e00027202 */ /* 0x000fe20000000f00 */
[----:B------:R-:W-:Y:S02]  /*63f0*/  IMAD R14, R206, c[0x0][0x3a0], RZ ;  /* 0x0000e800ce0e7a24 */ /* 0x000fe400078e02ff */
[----:B------:R-:W-:Y:S01]  /*6400*/  BAR.SYNC.DEFER_BLOCKING 0x0 ;  /* 0x0000000000007b1d */ /* 0x000fe20000010000 */
[----:B----4-:R-:W-:Y:S01]  /*6410*/  IMAD.WIDE.U32 R38, R207, c[0x0][0x3a0], R8 ;  /* 0x0000e800cf267a25 */ /* 0x010fe200078e0008 */
[----:B-1----:R-:W-:-:S03]  /*6420*/  SHF.R.S32.HI R17, RZ, 0x1f, R0 ;  /* 0x0000001fff117819 */ /* 0x002fc60000011400 */
[----:B------:R-:W-:-:S04]  /*6430*/  IMAD.WIDE.U32 R20, R0, c[0x0][0x3b8], R20 ;  /* 0x0000ee0000147a25 */ /* 0x000fc800078e0014 */
[C---:B------:R-:W-:Y:S02]  /*6440*/  IMAD R11, R17.reuse, c[0x0][0x3b8], RZ ;  /* 0x0000ee00110b7a24 */ /* 0x040fe400078e02ff */
[----:B------:R-:W-:Y:S02]  /*6450*/  IMAD R17, R17, c[0x0][0x3c0], RZ ;  /* 0x0000f00011117a24 */ /* 0x000fe400078e02ff */
[----:B------:R-:W-:Y:S02]  /*6460*/  IMAD R16, R0, c[0x0][0x3bc], R11 ;  /* 0x0000ef0000107a24 */ /* 0x000fe400078e020b */
[----:B---3--:R-:W-:Y:S01]  /*6470*/  IMAD.WIDE.U32 R40, R207, c[0x0][0x3a8], R2 ;  /* 0x0000ea00cf287a25 */ /* 0x008fe200078e0002 */
[----:B------:R-:W-:-:S03]  /*6480*/  IADD3 R2, P1, R20, R38, RZ ;  /* 0x0000002614027210 */ /* 0x000fc60007f3e0ff */
[----:B------:R-:W-:Y:S02]  /*6490*/  IMAD R37, R207, c[0x0][0x3a4], R14 ;  /* 0x0000e900cf257a24 */ /* 0x000fe400078e020e */
[C---:B------:R-:W-:Y:S02]  /*64a0*/  IMAD R3, R0.reuse, c[0x0][0x3c4], R17 ;  /* 0x0000f10000037a24 */ /* 0x040fe400078e0211 */
[----:B------:R-:W-:Y:S01]  /*64b0*/  IMAD.WIDE.U32 R18, R0, c[0x0][0x3c0], R18 ;  /* 0x0000f00000127a25 */ /* 0x000fe200078e0012 */
[----:B------:R-:W1:Y:S01]  /*64c0*/  LDS.128 R4, [R218+0x6000] ;  /* 0x00600000da047984 */ /* 0x000e620000000c00 */
[----:B------:R-:W-:Y:S02]  /*64d0*/  IADD3 R0, R21, R16, RZ ;  /* 0x0000001015007210 */ /* 0x000fe40007ffe0ff */
[----:B------:R-:W-:Y:S01]  /*64e0*/  IMAD R36, R207, c[0x0][0x3ac], R36 ;  /* 0x0000eb00cf247a24 */ /* 0x000fe200078e0224 */
[----:B------:R-:W2:Y:S01]  /*64f0*/  LDS.128 R12, [R218+0x7000] ;  /* 0x00700000da0c7984 */ /* 0x000ea20000000c00 */
[----:B------:R-:W-:-:S02]  /*6500*/  IADD3 R3, R19, R3, RZ ;  /* 0x0000000313037210 */ /* 0x000fc40007ffe0ff */
[----:B------:R-:W-:Y:S01]  /*6510*/  IADD3 R38, P0, R18, R40, RZ ;  /* 0x0000002812267210 */ /* 0x000fe20007f1e0ff */
[----:B------:R-:W3:Y:S01]  /*6520*/  LDS.128 R8, [R218+0x8000] ;  /* 0x00800000da087984 */ /* 0x000ee20000000c00 */
[----:B------:R-:W-:Y:S02]  /*6530*/  IADD3.X R37, R0, R39, R37, P1, !PT ;  /* 0x0000002700257210 */ /* 0x000fe40000ffe425 */
[----:B------:R-:W-:Y:S01]  /*6540*/  LEA R40, P1, R2, c[0x0][0x340], 0x1 ;  /* 0x0000d00002287a11 */ /* 0x000fe200078208ff */
[----:B------:R-:W4:Y:S01]  /*6550*/  LDS.128 R28, [R218+0x9000] ;  /* 0x00900000da1c7984 */ /* 0x000f220000000c00 */
[----:B------:R-:W-:Y:S02]  /*6560*/  IADD3.X R3, R3, R41, R36, P0, !PT ;  /* 0x0000002903037210 */ /* 0x000fe400007fe424 */
[----:B------:R-:W-:Y:S01]  /*6570*/  LEA R36, P0, R38, c[0x0][0x348], 0x1 ;  /* 0x0000d20026247a11 */ /* 0x000fe200078008ff */
[----:B------:R-:W4:Y:S01]  /*6580*/  LDS.128 R24, [R218+0xa000] ;  /* 0x00a00000da187984 */ /* 0x000f220000000c00 */
[----:B------:R-:W-:-:S02]  /*6590*/  LEA.HI.X R41, R2, c[0x0][0x344], R37, 0x1, P1 ;  /* 0x0000d10002297a11 */ /* 0x000fc400008f0c25 */
[----:B------:R-:W-:Y:S01]  /*65a0*/  IADD3 R2, P1, R40, UR27, RZ ;  /* 0x0000001b28027c10 */ /* 0x000fe2000ff3e0ff */
[----:B------:R-:W4:Y:S01]  /*65b0*/  LDS.128 R20, [R218+0xb000] ;  /* 0x00b00000da147984 */ /* 0x000f220000000c00 */
[----:B------:R-:W-:Y:S02]  /*65c0*/  LEA.HI.X R37, R38, c[0x0][0x34c], R3, 0x1, P0 ;  /* 0x0000d30026257a11 */ /* 0x000fe400000f0c03 */
[----:B------:R-:W-:Y:S01]  /*65d0*/  IADD3.X R3, R41, UR32, RZ, P1, !PT ;  /* 0x0000002029037c10 */ /* 0x000fe20008ffe4ff */
[----:B------:R-:W4:Y:S01]  /*65e0*/  LDS.128 R16, [R218+0xc000] ;  /* 0x00c00000da107984 */ /* 0x000f220000000c00 */
[----:B------:R-:W-:Y:S02]  /*65f0*/  IADD3 R38, P0, R36, UR33, RZ ;  /* 0x0000002124267c10 */ /* 0x000fe4000ff1e0ff */
[----:B------:R-:W-:Y:S01]  /*6600*/  IADD3 R44, P1, R2, UR27, RZ ;  /* 0x0000001b022c7c10 */ /* 0x000fe2000ff3e0ff */
[----:B------:R-:W4:Y:S01]  /*6610*/  LDS.128 R32, [R218+0xd000] ;  /* 0x00d00000da207984 */ /* 0x000f220000000c00 */
[----:B------:R-:W-:-:S02]  /*6620*/  IADD3.X R39, R37, UR5, RZ, P0, !PT ;  /* 0x0000000525277c10 */ /* 0x000fc400087fe4ff */
[----:B------:R-:W-:Y:S02]  /*6630*/  IADD3.X R45, R3, UR32, RZ, P1, !PT ;  /* 0x00000020032d7c10 */ /* 0x000fe40008ffe4ff */
[----:B------:R-:W-:Y:S02]  /*6640*/  IADD3 R46, P0, R38, UR33, RZ ;  /* 0x00000021262e7c10 */ /* 0x000fe4000ff1e0ff */
[----:B------:R-:W-:Y:S02]  /*6650*/  IADD3 R42, P1, R44, UR27, RZ ;  /* 0x0000001b2c2a7c10 */ /* 0x000fe4000ff3e0ff */
[----:B------:R-:W-:Y:S02]  /*6660*/  IADD3.X R47, R39, UR5, RZ, P0, !PT ;  /* 0x00000005272f7c10 */ /* 0x000fe400087fe4ff */
[----:B------:R-:W-:Y:S01]  /*6670*/  IADD3.X R43, R45, UR32, RZ, P1, !PT ;  /* 0x000000202d2b7c10 */ /* 0x000fe20008ffe4ff */
        /* <DEDUP_REMOVED lines=10> */
.L_x_554:
        /* <DEDUP_REMOVED lines=9> */
.L_x_561:
[----:B------:R-:W-:Y:S05]  /*67b0*/  EXIT ;  /* 0x000000000000794d */ /* 0x000fea0003800000 */
.L_x_563:
        /* <DEDUP_REMOVED lines=12> */
.L_x_1262:


//--------------------- .text._ZN5flash44flash_bwd_dq_dk_dv_loop_seqk_parallel_kernelI23Flash_bwd_kernel_traitsILi64ELi64ELi128ELi8ELi2ELi4ELi4ELb1ELb0EN7cutlass10bfloat16_tE19Flash_kernel_traitsILi64ELi64ELi128ELi8ES3_EELb0ELb1ELb0ELb0ELb1ELb1ELb1EEEvNS_16Flash_bwd_paramsE --------------------------
	.section	.text._ZN5flash44flash_bwd_dq_dk_dv_loop_seqk_parallel_kernelI23Flash_bwd_kernel_traitsILi64ELi64ELi128ELi8ELi2ELi4ELi4ELb1ELb0EN7cutlass10bfloat16_tE19Flash_kernel_traitsILi64ELi64ELi128ELi8ES3_EELb0ELb1ELb0ELb0ELb1ELb1ELb1EEEvNS_16Flash_bwd_paramsE,"ax",@progbits
	.sectioninfo	@"SHI_REGISTERS=255"
	.align	128
        .global         _ZN5flash44flash_bwd_dq_dk_dv_loop_seqk_parallel_kernelI23Flash_bwd_kernel_traitsILi64ELi64ELi128ELi8ELi2ELi4ELi4ELb1ELb0EN7cutlass10bfloat16_tE19Flash_kernel_traitsILi64ELi64ELi128ELi8ES3_EELb0ELb1ELb0ELb0ELb1ELb1ELb1EEEvNS_16Flash_bwd_paramsE
        .type           _ZN5flash44flash_bwd_dq_dk_dv_loop_seqk_parallel_kernelI23Flash_bwd_kernel_traitsILi64ELi64ELi128ELi8ELi2ELi4ELi4ELb1ELb0EN7cutlass10bfloat16_tE19Flash_kernel_traitsILi64ELi64ELi128ELi8ES3_EELb0ELb1ELb0ELb0ELb1ELb1ELb1EEEvNS_16Flash_bwd_paramsE,@function
        .size           _ZN5flash44flash_bwd_dq_dk_dv_loop_seqk_parallel_kernelI23Flash_bwd_kernel_traitsILi64ELi64ELi128ELi8ELi2ELi4ELi4ELb1ELb0EN7cutlass10bfloat16_tE19Flash_kernel_traitsILi64ELi64ELi128ELi8ES3_EELb0ELb1ELb0ELb0ELb1ELb1ELb1EEEvNS_16Flash_bwd_paramsE,(.L_x_1263 - _ZN5flash44flash_bwd_dq_dk_dv_loop_seqk_parallel_kernelI23Flash_bwd_kernel_traitsILi64ELi64ELi128ELi8ELi2ELi4ELi4ELb1ELb0EN7cutlass10bfloat16_tE19Flash_kernel_traitsILi64ELi64ELi128ELi8ES3_EELb0ELb1ELb0ELb0ELb1ELb1ELb1EEEvNS_16Flash_bwd_paramsE)
        .other          _ZN5flash44flash_bwd_dq_dk_dv_loop_seqk_parallel_kernelI23Flash_bwd_kernel_traitsILi64ELi64ELi128ELi8ELi2ELi4ELi4ELb1ELb0EN7cutlass10bfloat16_tE19Flash_kernel_traitsILi64ELi64ELi128ELi8ES3_EELb0ELb1ELb0ELb0ELb1ELb1ELb1EEEvNS_16Flash_bwd_paramsE,@"STO_CUDA_ENTRY STV_DEFAULT"
_ZN5flash44flash_bwd_dq_dk_dv_loop_seqk_parallel_kernelI23Flash_bwd_kernel_traitsILi64ELi64ELi128ELi8ELi2ELi4ELi4ELb1ELb0EN7cutlass10bfloat16_tE19Flash_kernel_traitsILi64ELi64ELi128ELi8ES3_EELb0ELb1ELb0ELb0ELb1ELb1ELb1EEEvNS_16Flash_bwd_paramsE:
.text._ZN5flash44flash_bwd_dq_dk_dv_loop_seqk_parallel_kernelI23Flash_bwd_kernel_traitsILi64ELi64ELi128ELi8ELi2ELi4ELi4ELb1ELb0EN7cutlass10bfloat16_tE19Flash_kernel_traitsILi64ELi64ELi128ELi8ES3_EELb0ELb1ELb0ELb0ELb1ELb1ELb1EEEvNS_16Flash_bwd_paramsE:
[----:B------:R-:W-:Y:S02]  /*0000*/  MOV R1, c[0x0][0x28] ;  /* 0x00000a0000017a02 */ /* 0x000fe40000000f00 */
[----:B------:R-:W1:Y:S01]  /*0010*/  S2UR UR27, SR_CTAID.X ;  /* 0x00000000001b79c3 */ /* 0x000e620000002500 */
[----:B------:R-:W-:Y:S02]  /*0020*/  ULDC UR4, c[0x0][0x218] ;  /* 0x0000860000047ab9 */ /* 0x000fe40000000800 */
        /* <DEDUP_REMOVED lines=14> */
[----:B------:R-:W-:Y:S01]  /*0110*/  UMOV UR54, 0x80 ;  /* 0x0000008000367882 */ /* 0x000fe20000000000 */
[----:B------:R-:W-:Y:S01]  /*0120*/  IMAD.MOV.U32 R189, RZ, RZ, 0x1 ;  /* 0x00000001ffbd7424 */ /* 0x000fe200078e00ff */
[----:B------:R-:W-:Y:S02]  /*0130*/  USHF.L.U32 UR20, UR50, 0x4, URZ ;  /* 0x0000000432147899 */ /* 0x000fe4000800063f */
[----:B------:R-:W-:-:S02]  /*0140*/  USHF.L.U32 UR14, UR50, 0x3, URZ ;  /* 0x00000003320e7899 */ /* 0x000fc4000800063f */
[----:B------:R-:W-:Y:S02]  /*0150*/  UIADD3 UR19, UR20, 0x20, URZ ;  /* 0x0000002014137890 */ /* 0x000fe4000fffe03f */
[----:B------:R-:W-:Y:S02]  /*0160*/  ULDC UR6, c[0x0][0x210] ;  /* 0x0000840000067ab9 */ /* 0x000fe40000000800 */
[----:B------:R-:W-:Y:S02]  /*0170*/  UIADD3 UR18, UR14, UR19, URZ ;  /* 0x000000130e127290 */ /* 0x000fe4000fffe03f */
[----:B------:R-:W-:Y:S02]  /*0180*/  ULDC UR55, c[0x0][0x234] ;  /* 0x00008d0000377ab9 */ /* 0x000fe40000000800 */
[----:B------:R-:W-:Y:S02]  /*0190*/  UIADD3 UR17, UR14, UR18, URZ ;  /* 0x000000120e117290 */ /* 0x000fe4000fffe03f */
[----:B------:R-:W-:Y:S01]  /*01a0*/  UIMAD UR55, UR54, UR6, UR55 ;  /* 0x00000006363772a4 */ /* 0x000fe2000f8e0237 */
[----:B-1----:R-:W-:Y:S01]  /*01b0*/  SHF.R.S32.HI R7, RZ, 0x1f, R184 ;  /* 0x0000001fff077819 */ /* 0x002fe200000114b8 */
[----:B------:R-:W-:-:S02]  /*01c0*/  UIADD3 UR16, UR14, UR17, URZ ;  /* 0x000000110e107290 */ /* 0x000fc4000fffe03f */
[----:B------:R-:W-:Y:S01]  /*01d0*/  USHF.R.S32.HI UR6, URZ, 0x1f, UR44 ;  /* 0x0000001f3f067899 */ /* 0x000fe2000801142c */
[CC--:B------:R-:W-:Y:S01]  /*01e0*/  LEA.HI R0, R7.reuse, R184.reuse, RZ, 0x4 ;  /* 0x000000b807007211 */ /* 0x0c0fe200078f20ff */
[----:B------:R-:W-:Y:S01]  /*01f0*/  USHF.L.U32 UR51, UR50, 0x6, URZ ;  /* 0x0000000632337899 */ /* 0x000fe2000800063f */
[C---:B------:R-:W-:Y:S01]  /*0200*/  LEA.HI R5, R7.reuse, R184, RZ, 0x2 ;  /* 0x000000b807057211 */ /* 0x040fe200078f10ff */
[----:B------:R-:W-:Y:S01]  /*0210*/  UIADD3 UR15, UR14, UR16, URZ ;  /* 0x000000100e0f7290 */ /* 0x000fe2000fffe03f */
[----:B------:R-:W-:Y:S01]  /*0220*/  LOP3.LUT R2, R0, 0xfffffff0, RZ, 0xc0, !PT ;  /* 0xfffffff000027812 */ /* 0x000fe200078ec0ff */
[----:B------:R-:W-:Y:S01]  /*0230*/  ULDC UR7, c[0x0][0x224] ;  /* 0x0000890000077ab9 */ /* 0x000fe20000000800 */
[----:B------:R-:W-:Y:S01]  /*0240*/  SHF.R.S32.HI R6, RZ, 0x4, R0 ;  /* 0x00000004ff067819 */ /* 0x000fe20000011400 */
[----:B------:R-:W-:Y:S01]  /*0250*/  UIMAD.WIDE.U32 UR44, UR44, UR52, URZ ;  /* 0x000000342c2c72a5 */ /* 0x000fe2000f8e003f */
[--C-:B------:R-:W-:Y:S01]  /*0260*/  SHF.R.S32.HI R3, RZ, 0x2, R5.reuse ;  /* 0x00000002ff037819 */ /* 0x100fe20000011405 */
[----:B------:R-:W-:Y:S01]  /*0270*/  IMAD.IADD R2, R184, 0x1, -R2 ;  /* 0x00000001b8027824 */ /* 0x000fe200078e0a02 */
[----:B------:R-:W-:Y:S01]  /*0280*/  SHF.R.S32.HI R10, RZ, 0x1f, R5 ;  /* 0x0000001fff0a7819 */ /* 0x000fe20000011405 */
[----:B------:R-:W-:Y:S01]  /*0290*/  ULDC.64 UR4, c[0x0][0x118] ;  /* 0x0000460000047ab9 */ /* 0x000fe20000000a00 */
[----:B------:R-:W-:Y:S01]  /*02a0*/  LEA.HI R0, R0, R6, RZ, 0x1 ;  /* 0x0000000600007211 */ /* 0x000fe200078f08ff */
[----:B------:R-:W-:Y:S01]  /*02b0*/  UMOV UR57, 0x4 ;  /* 0x0000000400397882 */ /* 0x000fe20000000000 */
[----:B------:R-:W-:Y:S01]  /*02c0*/  SHF.R.S32.HI R4, RZ, 0x1f, R2 ;  /* 0x0000001fff047819 */ /* 0x000fe20000011402 */
[----:B------:R-:W-:Y:S01]  /*02d0*/  ULDC.64 UR60, c[0x0][0x3c8] ;  /* 0x0000f200003c7ab9 */ /* 0x000fe20000000a00 */
[----:B------:R-:W-:Y:S01]  /*02e0*/  LEA.HI R10, R10, R3, RZ, 0x3 ;  /* 0x000000030a0a7211 */ /* 0x000fe200078f18ff */
[----:B------:R-:W-:Y:S01]  /*02f0*/  UMOV UR58, 0x6 ;  /* 0x00000006003a7882 */ /* 0x000fe20000000000 */
[----:B------:R-:W-:Y:S01]  /*0300*/  LOP3.LUT R0, R0, 0xfffffffe, RZ, 0xc0, !PT ;  /* 0xfffffffe00007812 */ /* 0x000fe200078ec0ff */
[----:B------:R-:W-:Y:S01]  /*0310*/  ULDC UR59, c[0x0][0x214] ;  /* 0x00008500003b7ab9 */ /* 0x000fe20000000800 */
[----:B------:R-:W-:Y:S01]  /*0320*/  LEA.HI R4, R4, R2, RZ, 0x3 ;  /* 0x0000000204047211 */ /* 0x000fe200078f18ff */
[----:B------:R-:W-:Y:S01]  /*0330*/  UMOV UR48, 0xffffe000 ;  /* 0xffffe00000307882 */ /* 0x000fe20000000000 */
[----:B------:R-:W-:Y:S01]  /*0340*/  LOP3.LUT R10, R10, 0xfffffff8, RZ, 0xc0, !PT ;  /* 0xfffffff80a0a7812 */ /* 0x000fe200078ec0ff */
[----:B------:R-:W-:Y:S01]  /*0350*/  IMAD.IADD R0, R6, 0x1, -R0 ;  /* 0x0000000106007824 */ /* 0x000fe200078e0a00 */
[----:B------:R-:W-:Y:S01]  /*0360*/  LOP3.LUT R6, R4, 0xfffffff8, RZ, 0xc0, !PT ;  /* 0xfffffff804067812 */ /* 0x000fe200078ec0ff */
[----:B------:R-:W-:Y:S01]  /*0370*/  UIADD3 UR54, UR54, UR7, URZ ;  /* 0x0000000736367290 */ /* 0x000fe2000fffe03f */
[-C--:B------:R-:W-:Y:S01]  /*0380*/  LEA.HI R190, R7, R184.reuse, RZ, 0x3 ;  /* 0x000000b807be7211 */ /* 0x080fe200078f18ff */
[----:B------:R-:W-:Y:S01]  /*0390*/  IMAD.IADD R10, R3, 0x1, -R10 ;  /* 0x00000001030a7824 */ /* 0x000fe200078e0a0a */
[CC--:B------:R-:W-:Y:S01]  /*03a0*/  LEA.HI R3, R7.reuse, R184.reuse, RZ, 0x5 ;  /* 0x000000b807037211 */ /* 0x0c0fe200078f28ff */
[----:B------:R-:W-:Y:S01]  /*03b0*/  IMAD.IADD R6, R2, 0x1, -R6 ;  /* 0x0000000102067824 */ /* 0x000fe200078e0a06 */
[----:B------:R-:W-:Y:S01]  /*03c0*/  LOP3.LUT R192, R190, 0xfffffff8, RZ, 0xc0, !PT ;  /* 0xfffffff8bec07812 */ /* 0x000fe200078ec0ff */
[C---:B------:R-:W-:Y:S01]  /*03d0*/  IMAD.SHL.U32 R11, R0.reuse, 0x200, RZ ;  /* 0x00000200000b7824 */ /* 0x040fe200078e00ff */
[--C-:B------:R-:W-:Y:S01]  /*03e0*/  SHF.R.S32.HI R187, RZ, 0x5, R3.reuse ;  /* 0x00000005ffbb7819 */ /* 0x100fe20000011403 */
[----:B------:R-:W-:Y:S01]  /*03f0*/  IMAD.SHL.U32 R181, R0, 0x10, RZ ;  /* 0x0000001000b57824 */ /* 0x000fe200078e00ff */
[----:B------:R-:W-:Y:S01]  /*0400*/  SHF.R.S32.HI R2, RZ, 0x1f, R3 ;  /* 0x0000001fff027819 */ /* 0x000fe20000011403 */
[----:B------:R-:W-:Y:S01]  /*0410*/  IMAD.IADD R192, R184, 0x1, -R192 ;  /* 0x00000001b8c07824 */ /* 0x000fe200078e0ac0 */
[----:B------:R-:W-:Y:S01]  /*0420*/  LOP3.LUT R12, R10, 0x1, RZ, 0xc0, !PT ;  /* 0x000000010a0c7812 */ /* 0x000fe200078ec0ff */
[----:B------:R-:W-:Y:S01]  /*0430*/  IMAD.SHL.U32 R6, R6, 0x40, RZ ;  /* 0x0000004006067824 */ /* 0x000fe200078e00ff */
[-C--:B------:R-:W-:Y:S01]  /*0440*/  LEA.HI R2, R2, R187.reuse, RZ, 0x2 ;  /* 0x000000bb02027211 */ /* 0x080fe200078f10ff */
[----:B------:R-:W-:Y:S01]  /*0450*/  IMAD.SHL.U32 R9, R192, 0x40, RZ ;  /* 0x00000040c0097824 */ /* 0x000fe200078e00ff */
[-C--:B------:R-:W-:Y:S01]  /*0460*/  LEA.HI R8, R7, R184.reuse, RZ, 0x6 ;  /* 0x000000b807087211 */ /* 0x080fe200078f30ff */
[----:B------:R-:W-:Y:S01]  /*0470*/  UIMAD UR52, UR6, UR52, URZ ;  /* 0x00000034063472a4 */ /* 0x000fe2000f8e023f */
[----:B------:R-:W-:Y:S01]  /*0480*/  LOP3.LUT R2, R2, 0xfffffffc, RZ, 0xc0, !PT ;  /* 0xfffffffc02027812 */ /* 0x000fe200078ec0ff */
[----:B------:R-:W-:Y:S01]  /*0490*/  UIMAD UR26, UR50, 0x18, URZ ;  /* 0x00000018321a78a4 */ /* 0x000fe2000f8e023f */
[----:B------:R-:W-:Y:S01]  /*04a0*/  ISETP.NE.U32.AND P0, PT, R12, 0x1, PT ;  /* 0x000000010c00780c */ /* 0x000fe20003f05070 */
[----:B------:R-:W-:Y:S01]  /*04b0*/  USHF.L.U32 UR25, UR50, 0x5, URZ ;  /* 0x0000000532197899 */ /* 0x000fe2000800063f */
[----:B------:R-:W-:Y:S01]  /*04c0*/  LOP3.LUT R9, R9, 0x1c0, RZ, 0xc0, !PT ;  /* 0x000001c009097812 */ /* 0x000fe200078ec0ff */
[----:B------:R-:W-:Y:S01]  /*04d0*/  IMAD.IADD R2, R187, 0x1, -R2 ;  /* 0x00000001bb027824 */ /* 0x000fe200078e0a02 */
[----:B------:R-:W-:Y:S01]  /*04e0*/  SHF.R.S32.HI R8, RZ, 0x6, R8 ;  /* 0x00000006ff087819 */ /* 0x000fe20000011408 */
[----:B------:R-:W-:Y:S01]  /*04f0*/  UIMAD UR24, UR50, 0x28, URZ ;  /* 0x00000028321878a4 */ /* 0x000fe2000f8e023f */
[----:B------:R-:W-:Y:S01]  /*0500*/  LEA.HI R196, R7, R184, RZ, 0x7 ;  /* 0x000000b807c47211 */ /* 0x000fe200078f38ff */
[----:B------:R-:W-:Y:S01]  /*0510*/  IMAD.SHL.U32 R178, R2, 0x10, RZ ;  /* 0x0000001002b27824 */ /* 0x000fe200078e00ff */
[----:B------:R-:W-:Y:S01]  /*0520*/  LOP3.LUT R186, R3, 0xffffffe0, RZ, 0xc0, !PT ;  /* 0xffffffe003ba7812 */ /* 0x000fe200078ec0ff */
[C---:B------:R-:W-:Y:S01]  /*0530*/  IMAD R12, R8.reuse, 0x800, R11 ;  /* 0x00000800080c7824 */ /* 0x040fe200078e020b */
[----:B------:R-:W-:Y:S01]  /*0540*/  LOP3.LUT R5, R5, 0x7ffffffc, RZ, 0xc0, !PT ;  /* 0x7ffffffc05057812 */ /* 0x000fe200078ec0ff */
[----:B------:R-:W-:Y:S01]  /*0550*/  IMAD.SHL.U32 R8, R8, 0x20, RZ ;  /* 0x0000002008087824 */ /* 0x000fe200078e00ff */
[C---:B------:R-:W-:Y:S01]  /*0560*/  R2P PR, R10.reuse, 0x6 ;  /* 0x000000060a007804 */ /* 0x040fe20000000000 */
[----:B------:R-:W-:Y:S01]  /*0570*/  IMAD.SHL.U32 R10, R10, 0x40, RZ ;  /* 0x000000400a0a7824 */ /* 0x000fe200078e00ff */
[----:B------:R-:W-:Y:S01]  /*0580*/  LOP3.LUT R178, R9, 0x30, R178, 0xf8, !PT ;  /* 0x0000003009b27812 */ /* 0x000fe200078ef8b2 */
[C---:B------:R-:W-:Y:S01]  /*0590*/  IMAD.IADD R186, R184.reuse, 0x1, -R186 ;  /* 0x00000001b8ba7824 */ /* 0x040fe200078e0aba */
[----:B------:R-:W-:Y:S01]  /*05a0*/  SHF.R.S32.HI R196, RZ, 0x7, R196 ;  /* 0x00000007ffc47819 */ /* 0x000fe200000114c4 */
[C---:B------:R-:W-:Y:S01]  /*05b0*/  IMAD.IADD R5, R184.reuse, 0x1, -R5 ;  /* 0x00000001b8057824 */ /* 0x040fe200078e0a05 */
[----:B------:R-:W-:Y:S01]  /*05c0*/  LEA.HI R3, R3, R187, RZ, 0x1 ;  /* 0x000000bb03037211 */ /* 0x000fe200078f08ff */
[----:B------:R-:W-:Y:S01]  /*05d0*/  IMAD.SHL.U32 R184, R184, 0x2, RZ ;  /* 0x00000002b8b87824 */ /* 0x000fe200078e00ff */
[--C-:B------:R-:W-:Y:S01]  /*05e0*/  LOP3.LUT R180, R9, 0x8, R190.reuse, 0xf8, !PT ;  /* 0x0000000809b47812 */ /* 0x100fe200078ef8be */
[----:B------:R-:W-:Y:S01]  /*05f0*/  IMAD.SHL.U32 R7, R196, 0x8, RZ ;  /* 0x00000008c4077824 */ /* 0x000fe200078e00ff */
[----:B------:R-:W-:Y:S01]  /*0600*/  SHF.R.U32.HI R9, RZ, 0x3, R9 ;  /* 0x00000003ff097819 */ /* 0x000fe20000011609 */
[----:B------:R-:W-:Y:S01]  /*0610*/  IMAD.SHL.U32 R5, R5, 0x2, RZ ;  /* 0x0000000205057824 */ /* 0x000fe200078e00ff */
[----:B------:R-:W-:Y:S01]  /*0620*/  LOP3.LUT R178, R178, 0x8, R190, 0xf8, !PT ;  /* 0x00000008b2b27812 */ /* 0x000fe200078ef8be */
[----:B------:R-:W-:Y:S01]  /*0630*/  UIMAD UR23, UR50, 0x30, URZ ;  /* 0x00000030321778a4 */ /* 0x000fe2000f8e023f */
[----:B------:R-:W-:Y:S01]  /*0640*/  LOP3.LUT R3, R3, 0xfffffffe, RZ, 0xc0, !PT ;  /* 0xfffffffe03037812 */ /* 0x000fe200078ec0ff */
[--C-:B------:R-:W-:Y:S01]  /*0650*/  IMAD R196, R196, 0x1000, R5.reuse ;  /* 0x00001000c4c47824 */ /* 0x100fe200078e0205 */
[----:B------:R-:W-:Y:S01]  /*0660*/  LOP3.LUT R10, R10, 0x1c0, RZ, 0xc0, !PT ;  /* 0x000001c00a0a7812 */ /* 0x000fe200078ec0ff */
[----:B------:R-:W-:Y:S01]  /*0670*/  IMAD R5, R2, 0x400, R5 ;  /* 0x0000040002057824 */ /* 0x000fe200078e0205 */
[----:B------:R-:W-:Y:S01]  /*0680*/  LOP3.LUT R180, R180, R9, RZ, 0x3c, !PT ;  /* 0x00000009b4b47212 */ /* 0x000fe200078e3cff */
[----:B------:R-:W-:Y:S01]  /*0690*/  IMAD.IADD R3, R187, 0x1, -R3 ;  /* 0x00000001bb037824 */ /* 0x000fe200078e0a03 */
[----:B------:R-:W-:Y:S01]  /*06a0*/  LOP3.LUT R178, R11, R178, R9, 0xf6, !PT ;  /* 0x000000b20bb27212 */ /* 0x000fe200078ef609 */
[----:B------:R-:W-:Y:S01]  /*06b0*/  UIMAD UR22, UR50, 0x38, URZ ;  /* 0x00000038321678a4 */ /* 0x000fe2000f8e023f */
[----:B------:R-:W-:Y:S01]  /*06c0*/  LOP3.LUT R184, R8, 0x6, R184, 0xf8, !PT ;  /* 0x0000000608b87812 */ /* 0x000fe200078ef8b8 */
[----:B------:R-:W-:Y:S01]  /*06d0*/  IMAD R196, R3, 0x400, R196 ;  /* 0x0000040003c47824 */ /* 0x000fe200078e02c4 */
[----:B------:R-:W-:Y:S01]  /*06e0*/  LOP3.LUT R8, R10, 0x20, R8, 0xf8, !PT ;  /* 0x000000200a087812 */ /* 0x000fe200078ef808 */
[----:B------:R-:W-:Y:S01]  /*06f0*/  IMAD.IADD R180, R12, 0x1, R180 ;  /* 0x000000010cb47824 */ /* 0x000fe200078e02b4 */
[----:B------:R-:W-:Y:S01]  /*0700*/  SHF.R.U32.HI R9, RZ, 0x3, R10 ;  /* 0x00000003ff097819 */ /* 0x000fe2000001160a */
[----:B------:R-:W-:Y:S01]  /*0710*/  IMAD.SHL.U32 R178, R178, 0x2, RZ ;  /* 0x00000002b2b27824 */ /* 0x000fe200078e00ff */
[----:B------:R-:W-:Y:S01]  /*0720*/  LOP3.LUT R7, R7, 0x8, RZ, 0xc0, !PT ;  /* 0x0000000807077812 */ /* 0x000fe200078ec0ff */
[----:B------:R-:W-:Y:S01]  /*0730*/  IMAD.SHL.U32 R180, R180, 0x2, RZ ;  /* 0x00000002b4b47824 */ /* 0x000fe200078e00ff */
[----:B------:R-:W-:Y:S01]  /*0740*/  LOP3.LUT R8, R8, R9, RZ, 0x3c, !PT ;  /* 0x0000000908087212 */ /* 0x000fe200078e3cff */
[----:B------:R-:W-:Y:S01]  /*0750*/  USHF.R.S32.HI UR53, URZ, 0x1f, UR51 ;  /* 0x0000001f3f357899 */ /* 0x000fe20008011433 */
[----:B------:R-:W-:Y:S01]  /*0760*/  LOP3.LUT R181, R7, 0x10, R181, 0xf8, !PT ;  /* 0x0000001007b57812 */ /* 0x000fe200078ef8b5 */
[----:B------:R-:W-:Y:S01]  /*0770*/  UIADD3 UR21, UR14, UR15, URZ ;  /* 0x0000000f0e157290 */ /* 0x000fe2000fffe03f */
[----:B------:R-:W-:Y:S01]  /*0780*/  LOP3.LUT R195, R9, R10, R7, 0x1e, !PT ;  /* 0x0000000a09c37212 */ /* 0x000fe200078e1e07 */
[----:B------:R-:W-:Y:S01]  /*0790*/  IMAD.IADD R196, R8, 0x1, R196 ;  /* 0x0000000108c47824 */ /* 0x000fe200078e02c4 */
[----:B------:R-:W-:Y:S01]  /*07a0*/  SHF.R.S32.HI R7, RZ, 0x1f, R186 ;  /* 0x0000001fff077819 */ /* 0x000fe200000114ba */
[----:B------:R-:W-:Y:S01]  /*07b0*/  IMAD.SHL.U32 R8, R0, 0x8, RZ ;  /* 0x0000000800087824 */ /* 0x000fe200078e00ff */
[----:B------:R-:W-:Y:S01]  /*07c0*/  LOP3.LUT R6, R6, 0x1c0, RZ, 0xc0, !PT ;  /* 0x000001c006067812 */ /* 0x000fe200078ec0ff */
[----:B------:R-:W-:Y:S01]  /*07d0*/  IMAD.IADD R195, R5, 0x1, R195 ;  /* 0x0000000105c37824 */ /* 0x000fe200078e02c3 */
[----:B------:R-:W-:Y:S01]  /*07e0*/  LEA.HI R0, R7, R186, RZ, 0x2 ;  /* 0x000000ba07007211 */ /* 0x000fe200078f10ff */
[----:B------:R-:W-:Y:S01]  /*07f0*/  IMAD.SHL.U32 R7, R4, 0x40, RZ ;  /* 0x0000004004077824 */ /* 0x000fe200078e00ff */
[----:B------:R-:W-:Y:S01]  /*0800*/  SHF.R.U32.HI R5, RZ, 0x3, R6 ;  /* 0x00000003ff057819 */ /* 0x000fe20000011606 */
[----:B------:R-:W-:Y:S01]  /*0810*/  IMAD.SHL.U32 R196, R196, 0x2, RZ ;  /* 0x00000002c4c47824 */ /* 0x000fe200078e00ff */
[----:B------:R-:W-:Y:S01]  /*0820*/  SHF.R.S32.HI R185, RZ, 0x2, R0 ;  /* 0x00000002ffb97819 */ /* 0x000fe20000011400 */
[----:B------:R-:W-:Y:S01]  /*0830*/  UMOV UR56, 0x6 ;  /* 0x0000000600387882 */ /* 0x000fe20000000000 */
[----:B------:R-:W-:-:S02]  /*0840*/  LOP3.LUT R0, R7, 0xfffffe00, RZ, 0xc0, !PT ;  /* 0xfffffe0007007812 */ /* 0x000fc400078ec0ff */
[----:B------:R-:W-:Y:S01]  /*0850*/  LOP3.LUT R4, R6, 0x8, R8, 0xf8, !PT ;  /* 0x0000000806047812 */ /* 0x000fe200078ef808 */
[C---:B------:R-:W-:Y:S01]  /*0860*/  IMAD R185, R3.reuse, 0x10, R185 ;  /* 0x0000001003b97824 */ /* 0x040fe200078e02b9 */
[C---:B------:R-:W-:Y:S01]  /*0870*/  LOP3.LUT P4, RZ, R192.reuse, 0x2, RZ, 0xc0, !PT ;  /* 0x00000002c0ff7812 */ /* 0x040fe2000788c0ff */
[--C-:B------:R-:W-:Y:S01]  /*0880*/  IMAD R182, R3, 0x400, R0.reuse ;  /* 0x0000040003b67824 */ /* 0x100fe200078e0200 */
[----:B------:R-:W-:Y:S01]  /*0890*/  LOP3.LUT P3, RZ, R192, 0x4, RZ, 0xc0, !PT ;  /* 0x00000004c0ff7812 */ /* 0x000fe2000786c0ff */
[----:B------:R-:W-:Y:S01]  /*08a0*/  IMAD R179, R2, 0x400, R0 ;  /* 0x0000040002b37824 */ /* 0x000fe200078e0200 */
[----:B------:R-:W-:Y:S01]  /*08b0*/  LOP3.LUT R4, R4, R5, RZ, 0x3c, !PT ;  /* 0x0000000504047212 */ /* 0x000fe200078e3cff */
[----:B------:R-:W-:Y:S01]  /*08c0*/  IMAD.SHL.U32 R192, R192, 0x8, RZ ;  /* 0x00000008c0c07824 */ /* 0x000fe200078e00ff */
[----:B------:R-:W-:Y:S02]  /*08d0*/  SEL R3, R202, 0xffffffe0, !P4 ;  /* 0xffffffe0ca037807 */ /* 0x000fe40006000000 */
[----:B------:R-:W-:Y:S01]  /*08e0*/  LEA R195, R195, 0x6000, 0x1 ;  /* 0x00006000c3c37811 */ /* 0x000fe200078e08ff */
[----:B------:R-:W-:Y:S01]  /*08f0*/  IMAD.IADD R179, R4, 0x1, R179 ;  /* 0x0000000104b37824 */ /* 0x000fe200078e02b3 */
[----:B------:R-:W-:Y:S01]  /*0900*/  SEL R172, R172, 0xffffffc0, !P3 ;  /* 0xffffffc0acac7807 */ /* 0x000fe20005800000 */
[----:B------:R-:W-:Y:S01]  /*0910*/  IMAD.IADD R173, R180, 0x1, R3 ;  /* 0x00000001b4ad7824 */ /* 0x000fe200078e0203 */
[----:B------:R-:W-:Y:S01]  /*0920*/  IADD3 R194, R185, -0x40, RZ ;  /* 0xffffffc0b9c27810 */ /* 0x000fe20007ffe0ff */
[----:B------:R-:W-:Y:S01]  /*0930*/  IMAD.IADD R182, R182, 0x1, R4 ;  /* 0x00000001b6b67824 */ /* 0x000fe200078e0204 */
[----:B------:R-:W-:Y:S01]  /*0940*/  SEL R202, R202, 0xffffffe0, !P1 ;  /* 0xffffffe0caca7807 */ /* 0x000fe20004800000 */
[----:B------:R-:W-:Y:S01]  /*0950*/  IMAD.IADD R172, R180, 0x1, R172 ;  /* 0x00000001b4ac7824 */ /* 0x000fe200078e02ac */
[----:B------:R-:W-:-:S02]  /*0960*/  SEL R209, R209, 0x10, !P0 ;  /* 0x00000010d1d17807 */ /* 0x000fc40004000000 */
[C---:B------:R-:W-:Y:S01]  /*0970*/  IADD3 R197, R195.reuse, 0x40, RZ ;  /* 0x00000040c3c57810 */ /* 0x040fe20007ffe0ff */
[C---:B------:R-:W-:Y:S01]  /*0980*/  IMAD.IADD R200, R196.reuse, 0x1, R202 ;  /* 0x00000001c4c87824 */ /* 0x040fe200078e02ca */
[----:B------:R-:W-:Y:S01]  /*0990*/  SHF.R.S32.HI R191, RZ, 0x1f, R194 ;  /* 0x0000001fffbf7819 */ /* 0x000fe200000114c2 */
[----:B------:R-:W-:Y:S01]  /*09a0*/  IMAD.IADD R201, R196, 0x1, R209 ;  /* 0x00000001c4c97824 */ /* 0x000fe200078e02d1 */
[----:B------:R-:W-:Y:S01]  /*09b0*/  @P2 IADD3 R197, R195, -0x40, RZ ;  /* 0xffffffc0c3c52810 */ /* 0x000fe20007ffe0ff */
[----:B------:R-:W-:Y:S01]  /*09c0*/  IMAD.IADD R199, R202, 0x1, R195 ;  /* 0x00000001cac77824 */ /* 0x000fe200078e02c3 */
[----:B------:R-:W-:Y:S01]  /*09d0*/  LOP3.LUT R181, R5, R181, R6, 0x1e, !PT ;  /* 0x000000b505b57212 */ /* 0x000fe200078e1e06 */
[----:B------:R-:W-:Y:S01]  /*09e0*/  IMAD.IADD R3, R3, 0x1, R172 ;  /* 0x0000000103037824 */ /* 0x000fe200078e02ac */
[C---:B------:R-:W-:Y:S01]  /*09f0*/  SHF.L.U64.HI R191, R194.reuse, 0x2, R191 ;  /* 0x00000002c2bf7819 */ /* 0x040fe200000102bf */
[----:B------:R-:W-:Y:S01]  /*0a00*/  IMAD.SHL.U32 R194, R194, 0x4, RZ ;  /* 0x00000004c2c27824 */ /* 0x000fe200078e00ff */
[----:B------:R-:W-:Y:S01]  /*0a10*/  IADD3 R198, R195, 0x420, RZ ;  /* 0x00000420c3c67810 */ /* 0x000fe20007ffe0ff */
[----:B------:R-:W-:Y:S01]  /*0a20*/  IMAD.IADD R209, R209, 0x1, R200 ;  /* 0x00000001d1d17824 */ /* 0x000fe200078e02c8 */
[----:B------:R-:W-:Y:S01]  /*0a30*/  LOP3.LUT R181, R181, R0, RZ, 0xfc, !PT ;  /* 0x00000000b5b57212 */ /* 0x000fe200078efcff */
[----:B------:R-:W-:Y:S01]  /*0a40*/  IMAD.IADD R202, R202, 0x1, R197 ;  /* 0x00000001caca7824 */ /* 0x000fe200078e02c5 */
[----:B------:R-:W-:-:S02]  /*0a50*/  SHF.R.S32.HI R190, RZ, 0x3, R190 ;  /* 0x00000003ffbe7819 */ /* 0x000fc400000114be */
[----:B------:R-:W-:Y:S02]  /*0a60*/  IADD3 R189, R185, -c[0x0][0x214], R189 ;  /* 0x80008500b9bd7a10 */ /* 0x000fe40007ffe0bd */
[----:B------:R-:W-:Y:S02]  /*0a70*/  SHF.R.S32.HI R188, RZ, 0x1f, R185 ;  /* 0x0000001fffbc7819 */ /* 0x000fe400000114b9 */
[----:B------:R-:W-:Y:S02]  /*0a80*/  LEA R179, R179, 0xa000, 0x1 ;  /* 0x0000a000b3b37811 */ /* 0x000fe400078e08ff */
[----:B------:R-:W-:Y:S02]  /*0a90*/  @P1 IADD3 R198, R195, 0x3e0, RZ ;  /* 0x000003e0c3c61810 */ /* 0x000fe40007ffe0ff */
.L_x_572:
        /* <DEDUP_REMOVED lines=8> */
[----:B------:R-:W1:Y:S07]  /*0b20*/  @P1 S2R R2, SR_CTAID.Y ;  /* 0x0000000000021919 */ /* 0x000e6e0000002600 */
[----:B--2---:R-:W2:Y:S02]  /*0b30*/  @P0 S2R R0, SR_CTAID.Y ;  /* 0x0000000000000919 */ /* 0x004ea40000002600 */
[----:B--2---:R2:W3:Y:S02]  /*0b40*/  @P0 R2UR UR7, R0 ;  /* 0x00000000000703c2 */ /* 0x0044e400000e0000 */
[----:B--2---:R-:W-:Y:S01]  /*0b50*/  @P1 IMAD.MOV.U32 R0, RZ, RZ, 0x4 ;  /* 0x00000004ff001424 */ /* 0x004fe200078e00ff */
[----:B---3--:R-:W-:-:S03]  /*0b60*/  @UP1 UIMAD.WIDE UR6, UR7, UR6, UR8 ;  /* 0x00000006070612a5 */ /* 0x008fc6000f8e0208 */
[----:B-1----:R-:W-:-:S04]  /*0b70*/  @P1 IMAD.WIDE R6, R2, R0, c[0x0][0x250] ;  /* 0x0000940002061625 */ /* 0x002fc800078e0200 */
[----:B------:R-:W-:Y:S01]  /*0b80*/  IMAD.U32 R4, RZ, RZ, UR6 ;  /* 0x00000006ff047e24 */ /* 0x000fe2000f8e00ff */
[----:B------:R-:W2:Y:S01]  /*0b90*/  @P1 LDG.E R2, [R6.64] ;  /* 0x0000000406021981 */ /* 0x000ea2000c1e1900 */
[----:B------:R-:W-:Y:S01]  /*0ba0*/  IMAD.U32 R5, RZ, RZ, UR7 ;  /* 0x00000007ff057e24 */ /* 0x000fe2000f8e00ff */
[----:B------:R-:W-:Y:S02]  /*0bb0*/  UMOV UR29, URZ ;  /* 0x0000003f001d7c82 */ /* 0x000fe40008000000 */
[----:B------:R-:W-:Y:S02]  /*0bc0*/  ULDC.64 UR6, c[0x0][0x268] ;  /* 0x00009a0000067ab9 */ /* 0x000fe40000000a00 */
[----:B------:R-:W3:Y:S01]  /*0bd0*/  @P0 LDG.E R0, [R4.64] ;  /* 0x0000000404000981 */ /* 0x000ee2000c1e1900 */
[----:B------:R-:W-:-:S04]  /*0be0*/  @!UP1 UISETP.NE.U32.AND UP0, UPT, URZ, UR6, UPT ;  /* 0x000000063f00928c */ /* 0x000fc8000bf05070 */
[----:B------:R-:W-:-:S03]  /*0bf0*/  @!UP1 UISETP.NE.AND.EX UP0, UPT, URZ, UR7, UPT, UP0 ;  /* 0x000000073f00928c */ /* 0x000fc6000bf05300 */
[----:B------:R-:W-:Y:S02]  /*0c00*/  ULDC.64 UR6, c[0x0][0x218] ;  /* 0x0000860000067ab9 */ /* 0x000fe40000000a00 */
[----:B------:R-:W-:Y:S01]  /*0c10*/  @!UP1 USEL UR9, URZ, UR7, !UP0 ;  /* 0x000000073f099287 */ /* 0x000fe2000c000000 */
[----:B--2---:R-:W1:Y:S08]  /*0c20*/  @P1 R2UR UR29, R2 ;  /* 0x00000000021d13c2 */ /* 0x004e7000000e0000 */
[----:B---3--:R-:W1:Y:S02]  /*0c30*/  @P0 R2UR UR8, R0 ;  /* 0x00000000000803c2 */ /* 0x008e6400000e0000 */
[----:B-1----:R-:W-:-:S02]  /*0c40*/  @UP1 UIADD3 UR7, UR8, -UR29, URZ ;  /* 0x8000001d08071290 */ /* 0x002fc4000fffe03f */
[----:B------:R-:W-:Y:S02]  /*0c50*/  USHF.L.U32 UR8, UR27, 0x7, URZ ;  /* 0x000000071b087899 */ /* 0x000fe4000800063f */
[----:B------:R-:W-:-:S04]  /*0c60*/  @!UP1 UIADD3 UR7, UR9, UR6, -UR29 ;  /* 0x0000000609079290 */ /* 0x000fc8000fffe81d */
[----:B------:R-:W-:-:S06]  /*0c70*/  UISETP.GE.AND UP0, UPT, UR8, UR7, UPT ;  /* 0x000000070800728c */ /* 0x000fcc000bf06270 */
[----:B------:R-:W-:-:S13]  /*0c80*/  PLOP3.LUT P0, PT, PT, PT, UP0, 0x80, 0x0 ;  /* 0x000000000000781c */ /* 0x000fda0003f0f008 */
[----:B-----5:R-:W-:Y:S05]  /*0c90*/  @P0 BRA `(.L_x_564) ;  /* 0x0000581000000947 */ /* 0x020fea0003800000 */
[----:B------:R-:W-:Y:S01]  /*0ca0*/  IABS R4, c[0x0][0x1c8] ;  /* 0x0000720000047a13 */ /* 0x000fe20000000000 */
[----:B------:R-:W1:Y:S01]  /*0cb0*/  S2R R0, SR_CTAID.Z ;  /* 0x0000000000007919 */ /* 0x000e620000002700 */
[----:B------:R-:W2:Y:S01]  /*0cc0*/  S2UR UR38, SR_CTAID.Y ;  /* 0x00000000002679c3 */ /* 0x000ea20000002600 */
[----:B------:R-:W-:Y:S01]  /*0cd0*/  ULDC UR9, c[0x0][0x214] ;  /* 0x0000850000097ab9 */ /* 0x000fe20000000800 */
[----:B------:R-:W3:Y:S01]  /*0ce0*/  I2F.RP R6, R4 ;  /* 0x0000000400067306 */ /* 0x000ee20000209400 */
[----:B------:R-:W-:Y:S02]  /*0cf0*/  ULDC.64 UR10, c[0x0][0x240] ;  /* 0x00009000000a7ab9 */ /* 0x000fe40000000a00 */
[----:B------:R-:W-:Y:S02]  /*0d00*/  UIADD3 UR9, UR9, 0x3f, URZ ;  /* 0x0000003f09097890 */ /* 0x000fe4000fffe03f */
[----:B------:R-:W-:Y:S01]  /*0d10*/  UISETP.NE.U32.AND UP0, UPT, URZ, UR10, UPT ;  /* 0x0000000a3f00728c */ /* 0x000fe2000bf05070 */
[----:B------:R-:W4:Y:S01]  /*0d20*/  S2UR UR28, SR_CTAID.Z ;  /* 0x00000000001c79c3 */ /* 0x000f220000002700 */
[----:B------:R-:W-:-:S02]  /*0d30*/  USHF.R.S32.HI UR6, URZ, 0x1f, UR9 ;  /* 0x0000001f3f067899 */ /* 0x000fc40008011409 */
[----:B------:R-:W-:Y:S02]  /*0d40*/  UISETP.NE.AND.EX UP0, UPT, URZ, UR11, UPT, UP0 ;  /* 0x0000000b3f00728c */ /* 0x000fe4000bf05300 */
[----:B------:R-:W-:Y:S02]  /*0d50*/  ULDC UR12, c[0x0][0x1c8] ;  /* 0x00007200000c7ab9 */ /* 0x000fe40000000800 */
[----:B------:R-:W-:Y:S02]  /*0d60*/  ULEA.HI UR6, UR6, UR9, URZ, 0x6 ;  /* 0x0000000906067291 */ /* 0x000fe4000f8f303f */
[----:B------:R-:W-:Y:S01]  /*0d70*/  ULDC.U8 UR30, c[0x0][0x328] ;  /* 0x0000ca00001e7ab9 */ /* 0x000fe20000000000 */
[----:B---3--:R-:W3:Y:S01]  /*0d80*/  MUFU.RCP R6, R6 ;  /* 0x0000000600067308 */ /* 0x008ee20000001000 */
[----:B------:R-:W-:Y:S02]  /*0d90*/  ULDC UR13, c[0x0][0x214] ;  /* 0x00008500000d7ab9 */ /* 0x000fe40000000800 */
[----:B------:R-:W-:Y:S01]  /*0da0*/  ULDC UR35, c[0x0][0x1c0] ;  /* 0x0000700000237ab9 */ /* 0x000fe20000000800 */
[----:B-1----:R-:W-:Y:S01]  /*0db0*/  IABS R0, R0 ;  /* 0x0000000000007213 */ /* 0x002fe20000000000 */
[----:B--2---:R-:W-:-:S02]  /*0dc0*/  UIMAD.WIDE UR10, UR38, 0x80, URZ ;  /* 0x00000080260a78a5 */ /* 0x004fc4000f8e023f */
[----:B------:R-:W-:Y:S02]  /*0dd0*/  ULDC UR39, c[0x0][0x22c] ;  /* 0x00008b0000277ab9 */ /* 0x000fe40000000800 */
[----:B------:R-:W-:Y:S02]  /*0de0*/  USEL UR47, UR10, URZ, UP0 ;  /* 0x0000003f0a2f7287 */ /* 0x000fe40008000000 */
[----:B------:R-:W-:Y:S02]  /*0df0*/  USEL UR46, UR11, URZ, UP0 ;  /* 0x0000003f0b2e7287 */ /* 0x000fe40008000000 */
[----:B----4-:R-:W-:Y:S01]  /*0e00*/  ULOP3.LUT UR9, UR28, UR12, URZ, 0x3c, !UPT ;  /* 0x0000000c1c097292 */ /* 0x010fe2000f8e3c3f */
[----:B---3--:R-:W-:Y:S01]  /*0e10*/  IADD3 R6, R6, 0xffffffe, RZ ;  /* 0x0ffffffe06067810 */ /* 0x008fe20007ffe0ff */
[----:B------:R-:W-:Y:S02]  /*0e20*/  UISETP.NE.AND UP0, UPT, UR30, URZ, UPT ;  /* 0x0000003f1e00728c */ /* 0x000fe4000bf05270 */
[----:B------:R-:W-:Y:S01]  /*0e30*/  ULOP3.LUT UR12, UR6, 0xffffffc0, URZ, 0xc0, !UPT ;  /* 0xffffffc0060c7892 */ /* 0x000fe2000f8ec03f */
[----:B------:R-:W1:Y:S01]  /*0e40*/  F2I.FTZ.U32.TRUNC.NTZ R7, R6 ;  /* 0x0000000600077305 */ /* 0x000e62000021f000 */
[----:B------:R-:W-:Y:S01]  /*0e50*/  ISETP.LE.AND P1, PT, RZ, UR9, PT ;  /* 0x00000009ff007c0c */ /* 0x000fe2000bf23270 */
[----:B------:R-:W-:-:S02]  /*0e60*/  ULDC UR37, c[0x0][0x234] ;  /* 0x00008d0000257ab9 */ /* 0x000fc40000000800 */
[----:B------:R-:W-:Y:S02]  /*0e70*/  UIMAD UR39, UR28, UR39, URZ ;  /* 0x000000271c2772a4 */ /* 0x000fe4000f8e023f */
[----:B------:R-:W-:Y:S02]  /*0e80*/  UIADD3 UR12, UR12, -0x40, URZ ;  /* 0xffffffc00c0c7890 */ /* 0x000fe4000fffe03f */
[----:B------:R-:W-:Y:S02]  /*0e90*/  @UP0 UIMAD UR9, UR38, UR13, URZ ;  /* 0x0000000d260902a4 */ /* 0x000fe4000f8e023f */
[----:B------:R-:W-:Y:S02]  /*0ea0*/  @!UP0 UIMAD UR10, UR38, UR35, UR28 ;  /* 0x00000023260a82a4 */ /* 0x000fe4000f8e021c */
[----:B------:R-:W-:Y:S02]  /*0eb0*/  ULDC.U8 UR31, c[0x0][0x3d0] ;  /* 0x0000f400001f7ab9 */ /* 0x000fe40000000000 */
[----:B------:R-:W-:Y:S01]  /*0ec0*/  ULDC UR49, c[0x0][0x1c0] ;  /* 0x0000700000317ab9 */ /* 0x000fe20000000800 */
[----:B------:R-:W-:Y:S01]  /*0ed0*/  ISETP.NE.AND P5, PT, RZ, UR31, PT ;  /* 0x0000001fff007c0c */ /* 0x000fe2000bfa5270 */
[----:B-1----:R-:W-:Y:S01]  /*0ee0*/  IMAD.MOV R2, RZ, RZ, -R7 ;  /* 0x000000ffff027224 */ /* 0x002fe200078e0a07 */
[----:B------:R-:W-:Y:S01]  /*0ef0*/  @UP0 UIMAD UR37, UR28, UR37, UR9 ;  /* 0x000000251c2502a4 */ /* 0x000fe2000f8e0209 */
[----:B------:R-:W-:Y:S01]  /*0f00*/  IMAD.MOV.U32 R6, RZ, RZ, RZ ;  /* 0x000000ffff067224 */ /* 0x000fe200078e00ff */
[----:B------:R-:W-:Y:S01]  /*0f10*/  @!UP0 UIMAD UR37, UR10, UR13, URZ ;  /* 0x0000000d0a2582a4 */ /* 0x000fe2000f8e023f */
[----:B------:R-:W-:Y:S01]  /*0f20*/  IMAD R2, R2, R4, RZ ;  /* 0x0000000402027224 */ /* 0x000fe200078e02ff */
[----:B------:R-:W-:-:S02]  /*0f30*/  USHF.R.S32.HI UR32, URZ, 0x1f, UR29 ;  /* 0x0000001f3f207899 */ /* 0x000fc4000801141d */
[----:B------:R-:W-:Y:S01]  /*0f40*/  USHF.R.S32.HI UR36, URZ, 0x1f, UR8 ;  /* 0x0000001f3f247899 */ /* 0x000fe20008011408 */
[----:B------:R-:W-:Y:S01]  /*0f50*/  IMAD.HI.U32 R6, R7, R2, R6 ;  /* 0x0000000207067227 */ /* 0x000fe200078e0006 */
[----:B------:R-:W-:Y:S02]  /*0f60*/  USHF.R.S32.HI UR34, URZ, 0x1f, UR38 ;  /* 0x0000001f3f227899 */ /* 0x000fe40008011426 */
[----:B------:R-:W-:Y:S01]  /*0f70*/  USHF.R.S32.HI UR33, URZ, 0x1f, UR28 ;  /* 0x0000001f3f217899 */ /* 0x000fe2000801141c */
[----:B------:R-:W-:Y:S01]  /*0f80*/  IMAD.MOV.U32 R2, RZ, RZ, R0 ;  /* 0x000000ffff027224 */ /* 0x000fe200078e0000 */
[----:B------:R-:W-:Y:S02]  /*0f90*/  USHF.R.S32.HI UR49, URZ, 0x1f, UR49 ;  /* 0x0000001f3f317899 */ /* 0x000fe40008011431 */
[----:B------:R-:W-:Y:S01]  /*0fa0*/  USHF.R.S32.HI UR43, URZ, 0x1f, UR39 ;  /* 0x0000001f3f2b7899 */ /* 0x000fe20008011427 */
[----:B------:R-:W-:Y:S01]  /*0fb0*/  IMAD.HI.U32 R11, R6, R2, RZ ;  /* 0x00000002060b7227 */ /* 0x000fe200078e00ff */
[----:B------:R-:W-:-:S02]  /*0fc0*/  USHF.R.S32.HI UR41, URZ, 0x6, UR6 ;  /* 0x000000063f297899 */ /* 0x000fc40008011406 */
[----:B------:R-:W-:Y:S01]  /*0fd0*/  USHF.R.S32.HI UR13, URZ, 0x1f, UR12 ;  /* 0x0000001f3f0d7899 */ /* 0x000fe2000801140c */
[----:B------:R-:W-:-:S04]  /*0fe0*/  IMAD.MOV R0, RZ, RZ, -R11 ;  /* 0x000000ffff007224 */ /* 0x000fc800078e0a0b */
[C---:B------:R-:W-:Y:S02]  /*0ff0*/  IMAD R2, R4.reuse, R0, R2 ;  /* 0x0000000004027224 */ /* 0x040fe400078e0202 */
[----:B------:R-:W1:Y:S03]  /*1000*/  S2R R0, SR_CTAID.X ;  /* 0x0000000000007919 */ /* 0x000e660000002500 */
[----:B------:R-:W-:-:S13]  /*1010*/  ISETP.GT.U32.AND P2, PT, R4, R2, PT ;  /* 0x000000020400720c */ /* 0x000fda0003f44070 */
[----:B------:R-:W-:Y:S01]  /*1020*/  @!P2 IMAD.IADD R2, R2, 0x1, -R4 ;  /* 0x000000010202a824 */ /* 0x000fe200078e0a04 */
[----:B------:R-:W-:Y:S02]  /*1030*/  @!P2 IADD3 R11, R11, 0x1, RZ ;  /* 0x000000010b0ba810 */ /* 0x000fe40007ffe0ff */
[----:B------:R-:W-:Y:S02]  /*1040*/  ISETP.NE.AND P2, PT, RZ, c[0x0][0x1c8], PT ;  /* 0x00007200ff007a0c */ /* 0x000fe40003f45270 */
[----:B------:R-:W-:Y:S01]  /*1050*/  ISETP.GE.U32.AND P0, PT, R2, R4, PT ;  /* 0x000000040200720c */ /* 0x000fe20003f06070 */
[----:B-1----:R-:W-:-:S04]  /*1060*/  IMAD.WIDE.U32 R6, R0, c[0x0][0x3d8], RZ ;  /* 0x0000f60000067a25 */ /* 0x002fc800078e00ff */
[----:B------:R-:W-:Y:S01]  /*1070*/  IMAD R4, R0, c[0x0][0x3dc], R7 ;  /* 0x0000f70000047a24 */ /* 0x000fe200078e0207 */
[----:B------:R-:W-:-:S04]  /*1080*/  SEL R5, R6, RZ, P5 ;  /* 0x000000ff06057207 */ /* 0x000fc80002800000 */
[----:B------:R-:W-:-:S03]  /*1090*/  SEL R4, R4, RZ, P5 ;  /* 0x000000ff04047207 */ /* 0x000fc60002800000 */
        /* <DEDUP_REMOVED lines=9> */
.L_x_565:
[----:B------:R-:W-:Y:S02]  /*1130*/  ULDC UR6, c[0x0][0x1c0] ;  /* 0x0000700000067ab9 */ /* 0x000fe40000000800 */
[----:B------:R-:W-:Y:S02]  /*1140*/  UIMAD UR6, UR38, UR6, UR28 ;  /* 0x00000006260672a4 */ /* 0x000fe4000f8e021c */
[----:B------:R-:W-:Y:S02]  /*1150*/  ULDC UR9, c[0x0][0x224] ;  /* 0x0000890000097ab9 */ /* 0x000fe40000000800 */
[----:B------:R-:W-:Y:S02]  /*1160*/  UIMAD UR40, UR6, UR9, URZ ;  /* 0x00000009062872a4 */ /* 0x000fe4000f8e023f */
.L_x_566:
[----:B------:R-:W1:Y:S01]  /*1170*/  S2R R6, SR_CTAID.Y ;  /* 0x0000000000067919 */ /* 0x000e620000002600 */
[----:B------:R-:W-:Y:S01]  /*1180*/  ULDC.64 UR30, c[0x0][0x1a8] ;  /* 0x00006a00001e7ab9 */ /* 0x000fe20000000a00 */
[----:B------:R-:W-:Y:S01]  /*1190*/  SHF.R.S32.HI R7, RZ, 0x1f, R190 ;  /* 0x0000001fff077819 */ /* 0x000fe200000114be */
[----:B------:R-:W-:Y:S01]  /*11a0*/  ULDC.64 UR10, c[0x0][0x378] ;  /* 0x0000de00000a7ab9 */ /* 0x000fe20000000a00 */
[----:B------:R-:W-:Y:S01]  /*11b0*/  SHF.R.S32.HI R193, RZ, 0x1f, R192 ;  /* 0x0000001fffc17819 */ /* 0x000fe200000114c0 */
[----:B------:R-:W-:Y:S01]  /*11c0*/  UIMAD UR30, UR33, UR30, URZ ;  /* 0x0000001e211e72a4 */ /* 0x000fe2000f8e023f */
[C---:B------:R-:W-:Y:S01]  /*11d0*/  IMAD.WIDE.U32 R12, R190.reuse, c[0x0][0x1a0], RZ ;  /* 0x00006800be0c7a25 */ /* 0x040fe200078e00ff */
[----:B------:R-:W-:Y:S01]  /*11e0*/  UIMAD UR6, UR33, UR10, URZ ;  /* 0x0000000a210672a4 */ /* 0x000fe2000f8e023f */
[----:B------:R-:W2:Y:S01]  /*11f0*/  S2R R26, SR_CTAID.Z ;  /* 0x00000000001a7919 */ /* 0x000ea20000002700 */
[----:B------:R-:W-:Y:S01]  /*1200*/  UIMAD UR42, UR28, UR31, UR30 ;  /* 0x0000001f1c2a72a4 */ /* 0x000fe2000f8e021e */
[----:B------:R-:W-:Y:S01]  /*1210*/  IMAD R0, R7, c[0x0][0x1a0], RZ ;  /* 0x0000680007007a24 */ /* 0x000fe200078e02ff */
[----:B------:R-:W-:Y:S01]  /*1220*/  UIMAD UR31, UR28, UR11, UR6 ;  /* 0x0000000b1c1f72a4 */ /* 0x000fe2000f8e0206 */
[----:B------:R-:W-:Y:S01]  /*1230*/  IMAD R2, R9, c[0x0][0x1b8], RZ ;  /* 0x00006e0009027a24 */ /* 0x000fe200078e02ff */
[----:B------:R-:W-:Y:S01]  /*1240*/  UIADD3 UR29, UP0, UR8, UR29, URZ ;  /* 0x0000001d081d7290 */ /* 0x000fe2000ff1e03f */
[----:B------:R-:W-:Y:S01]  /*1250*/  IMAD R0, R190, c[0x0][0x1a4], R0 ;  /* 0x00006900be007a24 */ /* 0x000fe200078e0200 */
[----:B------:R-:W-:Y:S01]  /*1260*/  ULDC.64 UR10, c[0x0][0x368] ;  /* 0x0000da00000a7ab9 */ /* 0x000fe20000000a00 */
[----:B------:R-:W-:Y:S01]  /*1270*/  IMAD R2, R11, c[0x0][0x1bc], R2 ;  /* 0x00006f000b027a24 */ /* 0x000fe200078e0202 */
[----:B------:R-:W-:Y:S01]  /*1280*/  UIMAD UR6, UR34, UR10, URZ ;  /* 0x0000000a220672a4 */ /* 0x000fe2000f8e023f */
[----:B------:R-:W-:Y:S01]  /*1290*/  IMAD.IADD R13, R13, 0x1, R0 ;  /* 0x000000010d0d7824 */ /* 0x000fe200078e0200 */
[----:B------:R-:W-:Y:S01]  /*12a0*/  UIADD3.X UR36, UR32, UR36, URZ, UP0, !UPT ;  /* 0x0000002420247290 */ /* 0x000fe200087fe43f */
[----:B------:R-:W-:Y:S01]  /*12b0*/  IMAD.U32 R0, RZ, RZ, UR29 ;  /* 0x0000001dff007e24 */ /* 0x000fe2000f8e00ff */
[----:B------:R-:W-:Y:S01]  /*12c0*/  UIMAD UR30, UR38, UR11, UR6 ;  /* 0x0000000b261e72a4 */ /* 0x000fe2000f8e0206 */
[----:B------:R-:W-:Y:S01]  /*12d0*/  IMAD.U32 R10, RZ, RZ, UR15 ;  /* 0x0000000fff0a7e24 */ /* 0x000fe2000f8e00ff */
[----:B------:R-:W-:Y:S01]  /*12e0*/  ULDC.64 UR32, c[0x0][0x1a0] ;  /* 0x0000680000207ab9 */ /* 0x000fe20000000a00 */
[----:B-1----:R-:W-:Y:S01]  /*12f0*/  IMAD.WIDE.U32 R14, R6, c[0x0][0x188], R192 ;  /* 0x00006200060e7a25 */ /* 0x002fe200078e00c0 */
[----:B------:R-:W-:-:S02]  /*1300*/  ULDC.64 UR10, c[0x0][0x188] ;  /* 0x00006200000a7ab9 */ /* 0x000fc40000000a00 */
[----:B------:R-:W-:Y:S01]  /*1310*/  UIMAD UR6, UR34, UR10, URZ ;  /* 0x0000000a220672a4 */ /* 0x000fe2000f8e023f */
[----:B------:R-:W-:-:S03]  /*1320*/  IMAD.WIDE.U32 R12, R0, c[0x0][0x1a0], R12 ;  /* 0x00006800000c7a25 */ /* 0x000fc600078e000c */
[----:B------:R-:W-:Y:S01]  /*1330*/  UIMAD UR9, UR38, UR11, UR6 ;  /* 0x0000000b260972a4 */ /* 0x000fe2000f8e0206 */
[----:B------:R-:W-:Y:S02]  /*1340*/  IMAD.WIDE.U32 R16, R6, c[0x0][0x180], R192 ;  /* 0x0000600006107a25 */ /* 0x000fe400078e00c0 */
[----:B------:R-:W-:Y:S02]  /*1350*/  ULDC.64 UR10, c[0x0][0x180] ;  /* 0x00006000000a7ab9 */ /* 0x000fe40000000a00 */
[----:B------:R-:W-:Y:S01]  /*1360*/  UIMAD UR6, UR34, UR10, URZ ;  /* 0x0000000a220672a4 */ /* 0x000fe2000f8e023f */
[----:B------:R-:W-:Y:S01]  /*1370*/  IADD3 R15, R15, UR9, RZ ;  /* 0x000000090f0f7c10 */ /* 0x000fe2000fffe0ff */
[----:B------:R-:W-:Y:S01]  /*1380*/  IMAD.U32 R8, RZ, RZ, UR14 ;  /* 0x0000000eff087e24 */ /* 0x000fe2000f8e00ff */
[----:B------:R-:W-:Y:S02]  /*1390*/  ULDC.64 UR14, c[0x0][0x200] ;  /* 0x00008000000e7ab9 */ /* 0x000fe40000000a00 */
[----:B------:R-:W-:Y:S01]  /*13a0*/  UIMAD UR28, UR38, UR11, UR6 ;  /* 0x0000000b261c72a4 */ /* 0x000fe2000f8e0206 */
[----:B------:R-:W-:Y:S01]  /*13b0*/  IMAD.WIDE.U32 R14, R11, c[0x0][0x1b8], R14 ;  /* 0x00006e000b0e7a25 */ /* 0x000fe200078e000e */
[----:B------:R-:W-:-:S02]  /*13c0*/  UIMAD UR6, UR36, UR32, URZ ;  /* 0x00000020240672a4 */ /* 0x000fc4000f8e023f */
[----:B------:R-:W-:Y:S01]  /*13d0*/  ULDC.64 UR10, c[0x0][0x178] ;  /* 0x00005e00000a7ab9 */ /* 0x000fe20000000a00 */
[----:B------:R-:W-:Y:S01]  /*13e0*/  IMAD.IADD R0, R15, 0x1, R2 ;  /* 0x000000010f007824 */ /* 0x000fe200078e0202 */
[----:B------:R-:W-:Y:S01]  /*13f0*/  IADD3 R2, P0, R14, R12, RZ ;  /* 0x0000000c0e027210 */ /* 0x000fe20007f1e0ff */
[----:B------:R-:W-:Y:S01]  /*1400*/  UIMAD UR6, UR29, UR33, UR6 ;  /* 0x000000211d0672a4 */ /* 0x000fe2000f8e0206 */
[----:B------:R-:W-:Y:S01]  /*1410*/  IMAD R12, R7, c[0x0][0x198], RZ ;  /* 0x00006600070c7a24 */ /* 0x000fe200078e02ff */
[----:B------:R-:W-:Y:S01]  /*1420*/  UIMAD UR10, UR34, UR10, URZ ;  /* 0x0000000a220a72a4 */ /* 0x000fe2000f8e023f */
[----:B------:R-:W-:Y:S01]  /*1430*/  IMAD.WIDE.U32 R14, R190, c[0x0][0x198], RZ ;  /* 0x00006600be0e7a25 */ /* 0x000fe200078e00ff */
[----:B------:R-:W-:Y:S01]  /*1440*/  LEA R24, P2, R2, c[0x0][0x170], 0x1 ;  /* 0x00005c0002187a11 */ /* 0x000fe200078408ff */
[----:B------:R-:W-:Y:S01]  /*1450*/  ULDC.64 UR34, c[0x0][0x198] ;  /* 0x0000660000227ab9 */ /* 0x000fe20000000a00 */
[----:B------:R-:W-:Y:S01]  /*1460*/  IADD3.X R0, R0, UR6, R13, P0, !PT ;  /* 0x0000000600007c10 */ /* 0x000fe200087fe40d */
[----:B------:R-:W-:Y:S01]  /*1470*/  IMAD R12, R190, c[0x0][0x19c], R12 ;  /* 0x00006700be0c7a24 */ /* 0x000fe200078e020c */
[----:B------:R-:W-:Y:S01]  /*1480*/  IADD3 R13, R17, UR28, RZ ;  /* 0x0000001c110d7c10 */ /* 0x000fe2000fffe0ff */
[----:B------:R-:W-:Y:S01]  /*1490*/  UIMAD UR6, UR36, UR34, URZ ;  /* 0x00000022240672a4 */ /* 0x000fe2000f8e023f */
[----:B------:R-:W-:Y:S01]  /*14a0*/  LEA.HI.X R25, R2, c[0x0][0x174], R0, 0x1, P2 ;  /* 0x00005d0002197a11 */ /* 0x000fe200010f0c00 */
[----:B------:R-:W-:Y:S01]  /*14b0*/  IMAD.IADD R17, R15, 0x1, R12 ;  /* 0x000000010f117824 */ /* 0x000fe200078e020c */
[----:B------:R-:W-:Y:S01]  /*14c0*/  UIMAD UR28, UR38, UR11, UR10 ;  /* 0x0000000b261c72a4 */ /* 0x000fe2000f8e020a */
[----:B------:R-:W-:Y:S01]  /*14d0*/  IMAD R15, R9, c[0x0][0x1b0], RZ ;  /* 0x00006c00090f7a24 */ /* 0x000fe200078e02ff */
[----:B------:R-:W-:Y:S01]  /*14e0*/  UIMAD UR6, UR29, UR35, UR6 ;  /* 0x000000231d0672a4 */ /* 0x000fe2000f8e0206 */
[----:B------:R-:W-:Y:S01]  /*14f0*/  IMAD.MOV.U32 R12, RZ, RZ, R16 ;  /* 0x000000ffff0c7224 */ /* 0x000fe200078e0010 */
[----:B------:R-:W-:Y:S01]  /*1500*/  UIADD3 UR10, UR12, UR37, URZ ;  /* 0x000000250c0a7290 */ /* 0x000fe2000fffe03f */
[----:B------:R-:W-:Y:S01]  /*1510*/  IMAD.U32 R9, RZ, RZ, UR29 ;  /* 0x0000001dff097e24 */ /* 0x000fe2000f8e00ff */
[----:B------:R-:W1:Y:S01]  /*1520*/  S2R R2, SR_TID.X ;  /* 0x0000000000027919 */ /* 0x000e620000002100 */
[----:B------:R-:W-:Y:S01]  /*1530*/  IMAD.MOV.U32 R16, RZ, RZ, R14 ;  /* 0x000000ffff107224 */ /* 0x000fe200078e000e */
[----:B------:R-:W-:Y:S01]  /*1540*/  UIMAD.WIDE UR10, UR10, UR57, UR14 ;  /* 0x000000390a0a72a5 */ /* 0x000fe2000f8e020e */
[C---:B------:R-:W-:Y:S01]  /*1550*/  IMAD R15, R11.reuse, c[0x0][0x1b4], R15 ;  /* 0x00006d000b0f7a24 */ /* 0x040fe200078e020f */
[----:B------:R3:W4:Y:S01]  /*1560*/  R2UR UR14, R8 ;  /* 0x00000000080e73c2 */ /* 0x00072200000e0000 */
[----:B------:R-:W-:-:S04]  /*1570*/  IMAD.WIDE.U32 R12, R11, c[0x0][0x1b0], R12 ;  /* 0x00006c000b0c7a25 */ /* 0x000fc800078e000c */
[----:B------:R-:W-:Y:S01]  /*1580*/  IMAD.WIDE.U32 R16, R9, c[0x0][0x198], R16 ;  /* 0x0000660009107a25 */ /* 0x000fe200078e0010 */
[----:B------:R-:W-:Y:S02]  /*1590*/  UMOV UR9, UR11 ;  /* 0x0000000b00097c82 */ /* 0x000fe40008000000 */
[----:B------:R2:W2:Y:S01]  /*15a0*/  R2UR UR15, R10 ;  /* 0x000000000a0f73c2 */ /* 0x0004a200000e0000 */
[----:B------:R-:W-:Y:S01]  /*15b0*/  IMAD.IADD R9, R13, 0x1, R15 ;  /* 0x000000010d097824 */ /* 0x000fe200078e020f */
[----:B------:R-:W-:Y:S01]  /*15c0*/  IADD3 R11, P0, R12, R16, RZ ;  /* 0x000000100c0b7210 */ /* 0x000fe20007f1e0ff */
[----:B------:R-:W-:-:S03]  /*15d0*/  IMAD.WIDE.U32 R14, R6, c[0x0][0x368], R192 ;  /* 0x0000da00060e7a25 */ /* 0x000fc600078e00c0 */
[----:B------:R-:W-:Y:S01]  /*15e0*/  IADD3.X R9, R9, UR6, R17, P0, !PT ;  /* 0x0000000609097c10 */ /* 0x000fe200087fe411 */
[----:B------:R-:W-:Y:S01]  /*15f0*/  UIADD3 UR6, UR41, -0x1, URZ ;  /* 0xffffffff29067890 */ /* 0x000fe2000fffe03f */
[----:B------:R-:W-:Y:S02]  /*1600*/  IADD3 R12, P0, R190, UR12, RZ ;  /* 0x0000000cbe0c7c10 */ /* 0x000fe4000ff1e0ff */
[----:B------:R-:W-:Y:S01]  /*1610*/  IADD3 R15, R15, UR30, RZ ;  /* 0x0000001e0f0f7c10 */ /* 0x000fe2000fffe0ff */
[----:B------:R-:W-:Y:S01]  /*1620*/  ULEA.HI UR11, UR6, UR6, URZ, 0x1 ;  /* 0x00000006060b7291 */ /* 0x000fe2000f8f083f */
[----:B------:R-:W-:Y:S01]  /*1630*/  IADD3.X R7, R7, UR13, RZ, P0, !PT ;  /* 0x0000000d07077c10 */ /* 0x000fe200087fe4ff */
[C---:B------:R-:W-:Y:S01]  /*1640*/  IMAD.WIDE.U32 R16, R12.reuse, c[0x0][0x190], R192 ;  /* 0x000064000c107a25 */ /* 0x040fe200078e00c0 */
[----:B-1----:R-:W-:Y:S01]  /*1650*/  SHF.R.S32.HI R0, RZ, 0x1f, R2 ;  /* 0x0000001fff007819 */ /* 0x002fe20000011402 */
[----:B------:R-:W-:Y:S02]  /*1660*/  ULOP3.LUT UR11, UR11, 0xfffffffe, URZ, 0xc0, !UPT ;  /* 0xfffffffe0b0b7892 */ /* 0x000fe4000f8ec03f */
[----:B---3--:R-:W-:Y:S01]  /*1670*/  IMAD R8, R7, c[0x0][0x190], RZ ;  /* 0x0000640007087a24 */ /* 0x008fe200078e02ff */
[----:B------:R-:W-:Y:S01]  /*1680*/  USHF.L.U64.HI UR30, UR32, UR58, UR33 ;  /* 0x0000003a201e7299 */ /* 0x000fe20008010221 */
[----:B------:R-:W-:Y:S01]  /*1690*/  IMAD.WIDE.U32 R14, R12, c[0x0][0x370], R14 ;  /* 0x0000dc000c0e7a25 */ /* 0x000fe200078e000e */
[----:B------:R-:W-:-:S03]  /*16a0*/  UIADD3 UR11, UR6, -UR11, URZ ;  /* 0x8000000b060b7290 */ /* 0x000fc6000fffe03f */
[----:B------:R-:W-:Y:S01]  /*16b0*/  IMAD R8, R12, c[0x0][0x194], R8 ;  /* 0x000065000c087a24 */ /* 0x000fe200078e0208 */
[----:B------:R-:W-:Y:S02]  /*16c0*/  UISETP.NE.AND UP0, UPT, UR11, 0x1, UPT ;  /* 0x000000010b00788c */ /* 0x000fe4000bf05270 */
[----:B------:R-:W-:Y:S01]  /*16d0*/  USHF.L.U32 UR11, UR32, 0x6, URZ ;  /* 0x00000006200b7899 */ /* 0x000fe2000800063f */
[----:B------:R-:W-:-:S04]  /*16e0*/  IMAD.IADD R17, R17, 0x1, R8 ;  /* 0x0000000111117824 */ /* 0x000fc800078e0208 */
[----:B------:R-:W-:Y:S01]  /*16f0*/  IMAD.WIDE.U32 R16, R6, c[0x0][0x178], R16 ;  /* 0x00005e0006107a25 */ /* 0x000fe200078e0010 */
[----:B------:R-:W-:-:S03]  /*1700*/  IADD3 R22, P0, R24, UR11, RZ ;  /* 0x0000000b18167c10 */ /* 0x000fc6000ff1e0ff */
[----:B------:R-:W-:Y:S01]  /*1710*/  IMAD R6, R7, c[0x0][0x370], RZ ;  /* 0x0000dc0007067a24 */ /* 0x000fe200078e02ff */
[----:B------:R-:W-:Y:S01]  /*1720*/  IADD3 R13, R17, UR28, RZ ;  /* 0x0000001c110d7c10 */ /* 0x000fe2000fffe0ff */
[----:B------:R-:W-:Y:S01]  /*1730*/  USHF.L.U32 UR28, UR34, 0x6, URZ ;  /* 0x00000006221c7899 */ /* 0x000fe2000800063f */
[----:B------:R-:W-:Y:S01]  /*1740*/  IADD3 R20, P6, R22, UR11, RZ ;  /* 0x0000000b16147c10 */ /* 0x000fe2000ffde0ff */
[----:B------:R-:W-:Y:S01]  /*1750*/  IMAD R6, R12, c[0x0][0x374], R6 ;  /* 0x0000dd000c067a24 */ /* 0x000fe200078e0206 */
[----:B------:R-:W-:Y:S01]  /*1760*/  IADD3.X R23, R25, UR30, RZ, P0, !PT ;  /* 0x0000001e19177c10 */ /* 0x000fe200087fe4ff */
[----:B------:R-:W-:Y:S01]  /*1770*/  IMAD.MOV.U32 R12, RZ, RZ, R16 ;  /* 0x000000ffff0c7224 */ /* 0x000fe200078e0010 */
[----:B------:R-:W-:Y:S01]  /*1780*/  IADD3 R18, P1, R20, UR11, RZ ;  /* 0x0000000b14127c10 */ /* 0x000fe2000ff3e0ff */
[----:B------:R-:W-:Y:S01]  /*1790*/  IMAD.IADD R7, R15, 0x1, R6 ;  /* 0x000000010f077824 */ /* 0x000fe200078e0206 */
[----:B------:R-:W-:Y:S01]  /*17a0*/  LEA.HI R15, R0, R2, RZ, 0x6 ;  /* 0x00000002000f7211 */ /* 0x000fe200078f30ff */
[----:B------:R-:W-:Y:S01]  /*17b0*/  IMAD.MOV.U32 R6, RZ, RZ, R14 ;  /* 0x000000ffff067224 */ /* 0x000fe200078e000e */
[----:B------:R-:W-:Y:S01]  /*17c0*/  IADD3.X R21, R23, UR30, RZ, P6, !PT ;  /* 0x0000001e17157c10 */ /* 0x000fe2000b7fe4ff */
[----:B------:R-:W-:Y:S01]  /*17d0*/  USHF.L.U64.HI UR11, UR34, UR58, UR35 ;  /* 0x0000003a220b7299 */ /* 0x000fe20008010223 */
[----:B------:R-:W-:Y:S01]  /*17e0*/  SHF.R.S32.HI R15, RZ, 0x6, R15 ;  /* 0x00000006ff0f7819 */ /* 0x000fe2000001140f */
[----:B--2---:R-:W-:Y:S01]  /*17f0*/  IMAD.WIDE.U32 R28, R26, c[0x0][0x378], R6 ;  /* 0x0000de001a1c7a25 */ /* 0x004fe200078e0006 */
[----:B------:R-:W-:-:S02]  /*1800*/  LEA R14, P4, R11, c[0x0][0x168], 0x1 ;  /* 0x00005a000b0e7a11 */ /* 0x000fc400078808ff */
[----:B------:R-:W-:Y:S01]  /*1810*/  IADD3.X R19, R21, UR30, RZ, P1, !PT ;  /* 0x0000001e15137c10 */ /* 0x000fe20008ffe4ff */
[----:B------:R-:W-:Y:S01]  /*1820*/  IMAD.WIDE.U32 R26, R26, c[0x0][0x1a8], R12 ;  /* 0x00006a001a1a7a25 */ /* 0x000fe200078e000c */
[----:B------:R-:W-:Y:S02]  /*1830*/  IADD3 R7, R29, UR31, RZ ;  /* 0x0000001f1d077c10 */ /* 0x000fe4000fffe0ff */
[----:B------:R-:W-:Y:S01]  /*1840*/  LEA R216, P6, R28, c[0x0][0x330], 0x1 ;  /* 0x0000cc001cd87a11 */ /* 0x000fe200078c08ff */
[----:B------:R-:W-:Y:S01]  /*1850*/  IMAD.SHL.U32 R13, R190, 0x40, RZ ;  /* 0x00000040be0d7824 */ /* 0x000fe200078e00ff */
[----:B------:R-:W-:Y:S02]  /*1860*/  PLOP3.LUT P1, PT, PT, PT, UP0, 0x80, 0x0 ;  /* 0x000000000000781c */ /* 0x000fe40003f2f008 */
[----:B------:R-:W-:Y:S02]  /*1870*/  IADD3 R6, R27, UR42, RZ ;  /* 0x0000002a1b067c10 */ /* 0x000fe4000fffe0ff */
[----:B------:R-:W-:-:S02]  /*1880*/  LOP3.LUT R13, R13, 0x1c0, RZ, 0xc0, !PT ;  /* 0x000001c00d0d7812 */ /* 0x000fc400078ec0ff */
[----:B------:R-:W-:Y:S01]  /*1890*/  LEA.HI.X R217, R28, c[0x0][0x334], R7, 0x1, P6 ;  /* 0x0000cd001cd97a11 */ /* 0x000fe200030f0c07 */
[----:B------:R-:W-:Y:S01]  /*18a0*/  IMAD.MOV.U32 R7, RZ, RZ, c[0x0][0x190] ;  /* 0x00006400ff077624 */ /* 0x000fe200078e00ff */
[----:B------:R-:W-:Y:S02]  /*18b0*/  LOP3.LUT R16, R13, 0x38, R192, 0xf8, !PT ;  /* 0x000000380d107812 */ /* 0x000fe400078ef8c0 */
[----:B------:R-:W-:Y:S02]  /*18c0*/  SHF.R.U32.HI R13, RZ, 0x3, R13 ;  /* 0x00000003ff0d7819 */ /* 0x000fe4000001160d */
[----:B------:R-:W-:Y:S02]  /*18d0*/  IADD3 R12, P3, R14, UR28, RZ ;  /* 0x0000001c0e0c7c10 */ /* 0x000fe4000ff7e0ff */
[----:B------:R-:W-:Y:S02]  /*18e0*/  LOP3.LUT R13, R16, R13, RZ, 0x3c, !PT ;  /* 0x0000000d100d7212 */ /* 0x000fe400078e3cff */
[----:B------:R-:W-:-:S03]  /*18f0*/  IADD3 R10, P2, R12, UR28, RZ ;  /* 0x0000001c0c0a7c10 */ /* 0x000fc6000ff5e0ff */
[----:B------:R-:W-:Y:S01]  /*1900*/  IMAD R208, R15, 0x200, R13 ;  /* 0x000002000fd07824 */ /* 0x000fe200078e020d */
[----:B------:R-:W-:Y:S01]  /*1910*/  LEA.HI.X R15, R11, c[0x0][0x16c], R9, 0x1, P4 ;  /* 0x00005b000b0f7a11 */ /* 0x000fe200020f0c09 */
[----:B------:R-:W-:Y:S01]  /*1920*/  IMAD.MOV.U32 R11, RZ, RZ, c[0x0][0x370] ;  /* 0x0000dc00ff0b7624 */ /* 0x000fe200078e00ff */
[----:B------:R-:W-:Y:S01]  /*1930*/  LEA R218, P4, R26, c[0x0][0x160], 0x1 ;  /* 0x000058001ada7a11 */ /* 0x000fe200078808ff */
[----:B------:R-:W-:Y:S01]  /*1940*/  IMAD.SHL.U32 R13, R185, 0x4, RZ ;  /* 0x00000004b90d7824 */ /* 0x000fe200078e00ff */
[----:B------:R-:W-:Y:S01]  /*1950*/  IADD3 R207, R208, 0x1000, RZ ;  /* 0x00001000d0cf7810 */ /* 0x000fe20007ffe0ff */
[----:B------:R-:W-:Y:S01]  /*1960*/  IMAD.MOV.U32 R9, RZ, RZ, c[0x0][0x374] ;  /* 0x0000dd00ff097624 */ /* 0x000fe200078e00ff */
[----:B------:R-:W-:Y:S01]  /*1970*/  LEA.HI.X R219, R26, c[0x0][0x164], R6, 0x1, P4 ;  /* 0x000059001adb7a11 */ /* 0x000fe200020f0c06 */
[----:B------:R-:W-:Y:S01]  /*1980*/  IMAD.MOV.U32 R6, RZ, RZ, c[0x0][0x194] ;  /* 0x00006500ff067624 */ /* 0x000fe200078e00ff */
[----:B------:R-:W-:Y:S01]  /*1990*/  SEL R207, R207, R208, !P1 ;  /* 0x000000d0cfcf7207 */ /* 0x000fe20004800000 */
[----:B------:R-:W-:Y:S01]  /*19a0*/  IMAD.SHL.U32 R208, R208, 0x2, RZ ;  /* 0x00000002d0d07824 */ /* 0x000fe200078e00ff */
[----:B------:R-:W-:Y:S01]  /*19b0*/  @P5 BAR.SYNC.DEFER_BLOCKING 0x0 ;  /* 0x0000000000005b1d */ /* 0x000fe20000010000 */
[----:B------:R-:W-:-:S02]  /*19c0*/  LEA R16, P4, R7, R218, 0x6 ;  /* 0x000000da07107211 */ /* 0x000fc400078830ff */
[----:B------:R-:W-:Y:S01]  /*19d0*/  IMAD.SHL.U32 R207, R207, 0x2, RZ ;  /* 0x00000002cfcf7824 */ /* 0x000fe200078e00ff */
[----:B------:R-:W-:Y:S02]  /*19e0*/  IADD3 R8, P0, R10, UR28, RZ ;  /* 0x0000001c0a087c10 */ /* 0x000fe4000ff1e0ff */
[----:B------:R-:W-:Y:S01]  /*19f0*/  LEA.HI.X R17, R7, R219, R6, 0x6, P4 ;  /* 0x000000db07117211 */ /* 0x000fe200020f3406 */
[----:B------:R-:W-:Y:S01]  /*1a00*/  @!PT LDS RZ, [RZ] ;  /* 0x00000000fffff984 */ /* 0x000fe20000000800 */
[----:B------:R-:W-:Y:S01]  /*1a10*/  @!PT LDS RZ, [RZ] ;  /* 0x00000000fffff984 */ /* 0x000fe20000000800 */
[----:B------:R-:W-:Y:S01]  /*1a20*/  @!PT LDS RZ, [RZ] ;  /* 0x00000000fffff984 */ /* 0x000fe20000000800 */
[----:B------:R1:W-:Y:S01]  /*1a30*/  LDGSTS.E.BYPASS.LTC128B.128 [R208+0xa000], [R24.64] ;  /* 0x0a00000018d07fae */ /* 0x0003e2000b901d44 */
[----:B------:R-:W-:-:S03]  /*1a40*/  SHF.L.U64.HI R6, R185, 0x2, R188 ;  /* 0x00000002b9067819 */ /* 0x000fc600000102bc */
[----:B------:R1:W-:Y:S04]  /*1a50*/  LDGSTS.E.BYPASS.LTC128B.128 [R208+0xb000], [R22.64] ;  /* 0x0b00000016d07fae */ /* 0x0003e8000b901d44 */
[----:B------:R2:W-:Y:S04]  /*1a60*/  LDGSTS.E.BYPASS.LTC128B.128 [R208+0xc000], [R20.64] ;  /* 0x0c00000014d07fae */ /* 0x0005e8000b901d44 */
[----:B------:R3:W-:Y:S04]  /*1a70*/  LDGSTS.E.BYPASS.LTC128B.128 [R208+0xd000], [R18.64] ;  /* 0x0d00000012d07fae */ /* 0x0007e8000b901d44 */
[----:B------:R-:W0:Y:S04]  /*1a80*/  LDGDEPBAR ;  /* 0x00000000000079af */ /* 0x000e280000000000 */
[----:B------:R1:W-:Y:S01]  /*1a90*/  LDGSTS.E.BYPASS.LTC128B.128 [R208+0x4000], [R216.64] ;  /* 0x04000000d8d07fae */ /* 0x0003e2000b901d44 */
[----:B--2---:R-:W-:-:S02]  /*1aa0*/  LEA R20, P5, R11, R216, 0x6 ;  /* 0x000000d80b147211 */ /* 0x004fc400078a30ff */
[----:B---3--:R-:W-:Y:S02]  /*1ab0*/  IADD3 R18, P4, R13, UR10, RZ ;  /* 0x0000000a0d127c10 */ /* 0x008fe4000ff9e0ff */
[----:B------:R-:W-:Y:S02]  /*1ac0*/  IADD3.X R13, R15, UR11, RZ, P3, !PT ;  /* 0x0000000b0f0d7c10 */ /* 0x000fe40009ffe4ff */
[----:B------:R-:W-:Y:S02]  /*1ad0*/  LEA.HI.X R21, R11, R217, R9, 0x6, P5 ;  /* 0x000000d90b157211 */ /* 0x000fe400028f3409 */
[----:B------:R-:W-:Y:S01]  /*1ae0*/  IADD3.X R11, R13, UR11, RZ, P2, !PT ;  /* 0x0000000b0d0b7c10 */ /* 0x000fe200097fe4ff */
[----:B------:R-:W-:Y:S01]  /*1af0*/  IMAD.U32 R7, RZ, RZ, UR39 ;  /* 0x00000027ff077e24 */ /* 0x000fe2000f8e00ff */
[----:B------:R-:W-:Y:S01]  /*1b00*/  IADD3.X R19, R6, UR9, RZ, P4, !PT ;  /* 0x0000000906137c10 */ /* 0x000fe2000a7fe4ff */
[----:B------:R1:W-:Y:S01]  /*1b10*/  LDGSTS.E.BYPASS.LTC128B.128 [R208+0x5000], [R20.64] ;  /* 0x0500000014d07fae */ /* 0x0003e2000b901d44 */
[----:B------:R-:W-:-:S03]  /*1b20*/  IADD3.X R9, R11, UR11, RZ, P0, !PT ;  /* 0x0000000b0b097c10 */ /* 0x000fc600087fe4ff */
[----:B------:R1:W-:Y:S04]  /*1b30*/  LDGSTS.E.BYPASS.LTC128B.128 [R207], [R218.64] ;  /* 0x00000000dacf7fae */ /* 0x0003e8000b901d44 */
[----:B------:R1:W-:Y:S04]  /*1b40*/  LDGSTS.E.BYPASS.LTC128B.128 [R207+0x1000], [R16.64] ;  /* 0x0100000010cf7fae */ /* 0x0003e8000b901d44 */
[----:B------:R1:W-:Y:S04]  /*1b50*/  LDGSTS.E.BYPASS.LTC128B.128 [R208+0x6000], [R14.64] ;  /* 0x060000000ed07fae */ /* 0x0003e8000b901d44 */
[----:B------:R1:W-:Y:S04]  /*1b60*/  LDGSTS.E.BYPASS.LTC128B.128 [R208+0x7000], [R12.64] ;  /* 0x070000000cd07fae */ /* 0x0003e8000b901d44 */
[----:B------:R1:W-:Y:S04]  /*1b70*/  LDGSTS.E.BYPASS.LTC128B.128 [R208+0x8000], [R10.64] ;  /* 0x080000000ad07fae */ /* 0x0003e8000b901d44 */
[----:B------:R2:W-:Y:S04]  /*1b80*/  LDGSTS.E.BYPASS.LTC128B.128 [R208+0x9000], [R8.64] ;  /* 0x0900000008d07fae */ /* 0x0005e8000b901d44 */
[----:B------:R-:W0:Y:S01]  /*1b90*/  LDGDEPBAR ;  /* 0x00000000000079af */ /* 0x000e220000000000 */
[----:B------:R-:W-:Y:S01]  /*1ba0*/  IMAD.U32 R6, RZ, RZ, UR43 ;  /* 0x0000002bff067e24 */ /* 0x000fe2000f8e00ff */
[----:B------:R-:W-:-:S02]  /*1bb0*/  ULDC UR31, c[0x0][0x224] ;  /* 0x00008900001f7ab9 */ /* 0x000fc40000000800 */
[----:B------:R-:W-:Y:S01]  /*1bc0*/  ULDC UR37, c[0x0][0x22c] ;  /* 0x00008b0000257ab9 */ /* 0x000fe20000000800 */
[----:B------:R1:W5:Y:S01]  /*1bd0*/  LDG.E R206, [R18.64] ;  /* 0x0000000412ce7981 */ /* 0x000362000c1e1900 */
[----:B------:R-:W-:Y:S02]  /*1be0*/  UIMAD.WIDE UR30, UR38, UR31, UR12 ;  /* 0x0000001f261e72a5 */ /* 0x000fe4000f8e020c */
[----:B------:R-:W-:Y:S01]  /*1bf0*/  UIMAD UR13, UR49, UR37, UR52 ;  /* 0x00000025310d72a4 */ /* 0x000fe2000f8e0234 */
[----:B------:R1:W5:Y:S04]  /*1c00*/  LDG.E R205, [R18.64+0x20] ;  /* 0x0000200412cd7981 */ /* 0x000368000c1e1900 */
[----:B------:R1:W5:Y:S04]  /*1c10*/  LDG.E R204, [R18.64+0x80] ;  /* 0x0000800412cc7981 */ /* 0x000368000c1e1900 */
[----:B------:R1:W5:Y:S01]  /*1c20*/  LDG.E R203, [R18.64+0xa0] ;  /* 0x0000a00412cb7981 */ /* 0x000362000c1e1900 */
[----:B------:R-:W-:Y:S01]  /*1c30*/  UIADD3 UR11, UP0, UR30, UR47, URZ ;  /* 0x0000002f1e0b7290 */ /* 0x000fe2000ff1e03f */
[----:B------:R-:W-:Y:S01]  /*1c40*/  CS2R R94, SRZ ;  /* 0x00000000005e7805 */ /* 0x000fe2000001ff00 */
[----:B------:R-:W-:Y:S01]  /*1c50*/  UIADD3 UR13, UR45, UR13, URZ ;  /* 0x0000000d2d0d7290 */ /* 0x000fe2000fffe03f */
[----:B------:R-:W-:Y:S01]  /*1c60*/  CS2R R92, SRZ ;  /* 0x00000000005c7805 */ /* 0x000fe2000001ff00 */
[----:B------:R-:W-:Y:S01]  /*1c70*/  UIADD3.X UR30, UR31, UR46, URZ, UP0, !UPT ;  /* 0x0000002e1f1e7290 */ /* 0x000fe200087fe43f */
[----:B--2---:R-:W-:Y:S01]  /*1c80*/  IMAD R8, R187, UR50, R186 ;  /* 0x00000032bb087c24 */ /* 0x004fe2000f8e02ba */
[----:B------:R-:W-:Y:S01]  /*1c90*/  UIMAD UR13, UR13, UR11, URZ ;  /* 0x0000000b0d0d72a4 */ /* 0x000fe2000f8e023f */
[----:B------:R-:W-:-:S04]  /*1ca0*/  DEPBAR.LE SB0, 0x1 ;  /* 0x000080400000791a */ /* 0x000fc80000000000 */
[----:B------:R-:W-:Y:S01]  /*1cb0*/  IADD3 R7, P2, P0, R8, UR51, R7 ;  /* 0x0000003308077c10 */ /* 0x000fe2000f85e007 */
[----:B------:R-:W-:Y:S01]  /*1cc0*/  ULDC UR37, c[0x0][0x214] ;  /* 0x0000850000257ab9 */ /* 0x000fe20000000800 */
[----:B------:R-:W-:Y:S01]  /*1cd0*/  SHF.R.S32.HI R8, RZ, 0x1f, R8 ;  /* 0x0000001fff087819 */ /* 0x000fe20000011408 */
[----:B------:R-:W-:Y:S01]  /*1ce0*/  UIMAD UR13, UR30, UR44, UR13 ;  /* 0x0000002c1e0d72a4 */ /* 0x000fe2000f8e020d */
[----:B------:R-:W-:Y:S01]  /*1cf0*/  BAR.SYNC.DEFER_BLOCKING 0x0 ;  /* 0x0000000000007b1d */ /* 0x000fe20000010000 */
[----:B------:R-:W-:Y:S01]  /*1d00*/  UIADD3 UR30, UR12, UR40, URZ ;  /* 0x000000280c1e7290 */ /* 0x000fe2000fffe03f */
[----:B------:R-:W-:Y:S01]  /*1d10*/  IADD3.X R6, R8, UR53, R6, P2, P0 ;  /* 0x0000003508067c10 */ /* 0x000fe200097e0406 */
[----:B------:R-:W-:Y:S01]  /*1d20*/  CS2R R98, SRZ ;  /* 0x0000000000627805 */ /* 0x000fe2000001ff00 */
[----:B------:R-:W-:Y:S01]  /*1d30*/  IADD3 R8, P0, R7, R5, RZ ;  /* 0x0000000507087210 */ /* 0x000fe20007f1e0ff */
[----:B------:R-:W-:Y:S01]  /*1d40*/  IMAD.U32 R5, RZ, RZ, UR45 ;  /* 0x0000002dff057e24 */ /* 0x000fe2000f8e00ff */
[----:B------:R-:W-:Y:S01]  /*1d50*/  ULDC UR12, c[0x0][0x2e8] ;  /* 0x0000ba00000c7ab9 */ /* 0x000fe20000000800 */
[----:B------:R-:W-:Y:S01]  /*1d60*/  CS2R R96, SRZ ;  /* 0x0000000000607805 */ /* 0x000fe2000001ff00 */
[----:B------:R-:W-:Y:S01]  /*1d70*/  UIMAD.WIDE UR30, UR30, UR57, UR60 ;  /* 0x000000391e1e72a5 */ /* 0x000fe2000f8e023c */
[----:B------:R-:W-:Y:S01]  /*1d80*/  IMAD.X R9, R6, 0x1, R4, P0 ;  /* 0x0000000106097824 */ /* 0x000fe200000e0604 */
[----:B------:R-:W-:Y:S01]  /*1d90*/  CS2R R90, SRZ ;  /* 0x00000000005a7805 */ /* 0x000fe2000001ff00 */
[----:B------:R-:W-:Y:S01]  /*1da0*/  IMAD.U32 R4, RZ, RZ, UR44 ;  /* 0x0000002cff047e24 */ /* 0x000fe2000f8e00ff */
[----:B------:R-:W-:Y:S01]  /*1db0*/  CS2R R88, SRZ ;  /* 0x0000000000587805 */ /* 0x000fe2000001ff00 */
[----:B------:R-:W-:Y:S01]  /*1dc0*/  CS2R R86, SRZ ;  /* 0x0000000000567805 */ /* 0x000fe2000001ff00 */
[----:B------:R-:W-:Y:S01]  /*1dd0*/  CS2R R84, SRZ ;  /* 0x0000000000547805 */ /* 0x000fe2000001ff00 */
[----:B------:R-:W-:Y:S01]  /*1de0*/  IMAD.WIDE.U32 R8, R4, UR11, R8 ;  /* 0x0000000b04087c25 */ /* 0x000fe2000f8e0008 */
[----:B------:R-:W-:Y:S01]  /*1df0*/  UIADD3 UR11, -UR7, UR37, UR8 ;  /* 0x00000025070b7290 */ /* 0x000fe2000fffe108 */
[----:B------:R-:W-:Y:S01]  /*1e00*/  CS2R R78, SRZ ;  /* 0x00000000004e7805 */ /* 0x000fe2000001ff00 */
[----:B------:R-:W-:Y:S01]  /*1e10*/  CS2R R76, SRZ ;  /* 0x00000000004c7805 */ /* 0x000fe2000001ff00 */
[----:B------:R-:W-:Y:S01]  /*1e20*/  CS2R R82, SRZ ;  /* 0x0000000000527805 */ /* 0x000fe2000001ff00 */
[----:B------:R-:W-:Y:S01]  /*1e30*/  UIADD3 UR11, UR11, -UR12, URZ ;  /* 0x8000000c0b0b7290 */ /* 0x000fe2000fffe03f */
[----:B------:R-:W-:Y:S01]  /*1e40*/  IADD3 R4, R9, UR13, RZ ;  /* 0x0000000d09047c10 */ /* 0x000fe2000fffe0ff */
[----:B------:R-:W-:Y:S01]  /*1e50*/  CS2R R80, SRZ ;  /* 0x0000000000507805 */ /* 0x000fe2000001ff00 */
[C---:B------:R-:W-:Y:S01]  /*1e60*/  LEA R214, P0, R8.reuse, c[0x0][0x350], 0x2 ;  /* 0x0000d40008d67a11 */ /* 0x040fe200078010ff */
[----:B------:R-:W-:Y:S01]  /*1e70*/  USHF.R.S32.HI UR13, URZ, 0x1f, UR11 ;  /* 0x0000001f3f0d7899 */ /* 0x000fe2000801140b */
[----:B------:R1:W2:Y:S01]  /*1e80*/  LDSM.16.M88.4 R140, [R180+0xa000] ;  /* 0x00a00000b48c783b */ /* 0x0002a20000000200 */
[----:B------:R-:W-:Y:S01]  /*1e90*/  CS2R R74, SRZ ;  /* 0x00000000004a7805 */ /* 0x000fe2000001ff00 */
[----:B------:R-:W-:Y:S01]  /*1ea0*/  LEA.HI.X R215, R8, c[0x0][0x354], R4, 0x2, P0 ;  /* 0x0000d50008d77a11 */ /* 0x000fe200000f1404 */
[----:B------:R-:W-:Y:S01]  /*1eb0*/  ULEA.HI UR13, UR13, UR11, URZ, 0x6 ;  /* 0x0000000b0d0d7291 */ /* 0x000fe2000f8f303f */
[----:B------:R1:W3:Y:S01]  /*1ec0*/  LDSM.16.M88.4 R144, [R180+0xa800] ;  /* 0x00a80000b490783b */ /* 0x0002e20000000200 */
[----:B------:R-:W-:Y:S01]  /*1ed0*/  CS2R R72, SRZ ;  /* 0x0000000000487805 */ /* 0x000fe2000001ff00 */
[----:B------:R-:W-:Y:S01]  /*1ee0*/  CS2R R70, SRZ ;  /* 0x0000000000467805 */ /* 0x000fe2000001ff00 */
[----:B------:R-:W-:Y:S01]  /*1ef0*/  USHF.R.S32.HI UR13, URZ, 0x6, UR13 ;  /* 0x000000063f0d7899 */ /* 0x000fe2000801140d */
[----:B------:R1:W1:Y:S01]  /*1f00*/  LDSM.16.M88.4 R148, [R173+0xa000] ;  /* 0x00a00000ad94783b */ /* 0x0002620000000200 */
[----:B------:R-:W-:Y:S01]  /*1f10*/  CS2R R68, SRZ ;  /* 0x0000000000447805 */ /* 0x000fe2000001ff00 */
[----:B------:R-:W-:Y:S01]  /*1f20*/  CS2R R62, SRZ ;  /* 0x00000000003e7805 */ /* 0x000fe2000001ff00 */
[----:B------:R-:W-:Y:S01]  /*1f30*/  UISETP.LT.AND UP0, UPT, URZ, UR13, UPT ;  /* 0x0000000d3f00728c */ /* 0x000fe2000bf01270 */
[----:B------:R1:W1:Y:S01]  /*1f40*/  LDSM.16.M88.4 R152, [R173+0xa800] ;  /* 0x00a80000ad98783b */ /* 0x0002620000000200 */
[----:B------:R-:W-:Y:S01]  /*1f50*/  CS2R R60, SRZ ;  /* 0x00000000003c7805 */ /* 0x000fe2000001ff00 */
[----:B------:R-:W-:Y:S01]  /*1f60*/  CS2R R66, SRZ ;  /* 0x0000000000427805 */ /* 0x000fe2000001ff00 */
[----:B------:R-:W-:Y:S01]  /*1f70*/  USEL UR13, URZ, UR13, !UP0 ;  /* 0x0000000d3f0d7287 */ /* 0x000fe2000c000000 */
[----:B------:R1:W1:Y:S01]  /*1f80*/  LDSM.16.M88.4 R156, [R172+0xa000] ;  /* 0x00a00000ac9c783b */ /* 0x0002620000000200 */
[----:B------:R-:W-:Y:S01]  /*1f90*/  CS2R R64, SRZ ;  /* 0x0000000000407805 */ /* 0x000fe2000001ff00 */
[----:B------:R-:W-:Y:S01]  /*1fa0*/  CS2R R58, SRZ ;  /* 0x00000000003a7805 */ /* 0x000fe2000001ff00 */
[----:B------:R-:W-:Y:S01]  /*1fb0*/  UISETP.GT.AND UP0, UPT, UR41, UR13, UPT ;  /* 0x0000000d2900728c */ /* 0x000fe2000bf04270 */
[----:B------:R1:W1:Y:S01]  /*1fc0*/  LDSM.16.M88.4 R160, [R172+0xa800] ;  /* 0x00a80000aca0783b */ /* 0x0002620000000200 */
[----:B------:R-:W-:Y:S01]  /*1fd0*/  CS2R R56, SRZ ;  /* 0x0000000000387805 */ /* 0x000fe2000001ff00 */
[----:B------:R-:W-:Y:S01]  /*1fe0*/  CS2R R54, SRZ ;  /* 0x0000000000367805 */ /* 0x000fe2000001ff00 */
[----:B------:R-:W-:Y:S01]  /*1ff0*/  CS2R R52, SRZ ;  /* 0x0000000000347805 */ /* 0x000fe2000001ff00 */
[----:B------:R1:W1:Y:S01]  /*2000*/  LDSM.16.M88.4 R164, [R3+0xa000] ;  /* 0x00a0000003a4783b */ /* 0x0002620000000200 */
[----:B------:R-:W-:Y:S01]  /*2010*/  PLOP3.LUT P0, PT, PT, PT, UP0, 0x80, 0x0 ;  /* 0x000000000000781c */ /* 0x000fe20003f0f008 */
[----:B------:R-:W-:Y:S01]  /*2020*/  CS2R R46, SRZ ;  /* 0x00000000002e7805 */ /* 0x000fe2000001ff00 */
[----:B------:R-:W-:Y:S01]  /*2030*/  CS2R R44, SRZ ;  /* 0x00000000002c7805 */ /* 0x000fe2000001ff00 */
[----:B------:R1:W1:Y:S01]  /*2040*/  LDSM.16.M88.4 R168, [R3+0xa800] ;  /* 0x00a8000003a8783b */ /* 0x0002620000000200 */
[----:B------:R-:W-:Y:S01]  /*2050*/  CS2R R50, SRZ ;  /* 0x0000000000327805 */ /* 0x000fe2000001ff00 */
[----:B------:R-:W-:Y:S01]  /*2060*/  CS2R R48, SRZ ;  /* 0x0000000000307805 */ /* 0x000fe2000001ff00 */
[----:B------:R-:W-:Y:S01]  /*2070*/  CS2R R42, SRZ ;  /* 0x00000000002a7805 */ /* 0x000fe2000001ff00 */
[----:B------:R-:W-:Y:S01]  /*2080*/  CS2R R40, SRZ ;  /* 0x0000000000287805 */ /* 0x000fe2000001ff00 */
[----:B------:R-:W-:Y:S01]  /*2090*/  CS2R R38, SRZ ;  /* 0x0000000000267805 */ /* 0x000fe2000001ff00 */
[----:B------:R-:W-:-:S04]  /*20a0*/  CS2R R36, SRZ ;  /* 0x0000000000247805 */ /* 0x000fc8000001ff00 */
[----:B----4-:R-:W-:Y:S05]  /*20b0*/  @!P0 BRA `(.L_x_567) ;  /* 0x000038a000008947 */ /* 0x010fea0003800000 */
[----:B------:R-:W-:Y:S01]  /*20c0*/  LEA.HI R0, R0, R2, RZ, 0x4 ;  /* 0x0000000200007211 */ /* 0x000fe200078f20ff */
[----:B------:R-:W-:Y:S01]  /*20d0*/  IMAD.MOV.U32 R175, RZ, RZ, 0x20 ;  /* 0x00000020ffaf7424 */ /* 0x000fe200078e00ff */
[----:B------:R-:W-:Y:S01]  /*20e0*/  IADD3 R177, R181, 0x1000, RZ ;  /* 0x00001000b5b17810 */ /* 0x000fe20007ffe0ff */
[----:B------:R-:W-:Y:S01]  /*20f0*/  IMAD.MOV.U32 R128, RZ, RZ, 0x40 ;  /* 0x00000040ff807424 */ /* 0x000fe200078e00ff */
[----:B------:R-:W-:Y:S01]  /*2100*/  LOP3.LUT R0, R0, 0xfffffff0, RZ, 0xc0, !PT ;  /* 0xfffffff000007812 */ /* 0x000fe200078ec0ff */
[----:B------:R-:W-:Y:S01]  /*2110*/  UIADD3 UR28, UR8, UR59, URZ ;  /* 0x0000003b081c7290 */ /* 0x000fe2000fffe03f */
[----:B------:R-:W-:Y:S01]  /*2120*/  IADD3 R176, R182, 0x1000, RZ ;  /* 0x00001000b6b07810 */ /* 0x000fe20007ffe0ff */
[----:B------:R-:W-:Y:S01]  /*2130*/  IMAD.MOV.U32 R95, RZ, RZ, RZ ;  /* 0x000000ffff5f7224 */ /* 0x000fe200078e00ff */
[----:B------:R-:W-:Y:S01]  /*2140*/  SEL R177, R177, R181, !P1 ;  /* 0x000000b5b1b17207 */ /* 0x000fe20004800000 */
[----:B------:R-:W-:Y:S01]  /*2150*/  IMAD.IADD R2, R2, 0x1, -R0 ;  /* 0x0000000102027824 */ /* 0x000fe200078e0a00 */
[----:B------:R-:W-:Y:S01]  /*2160*/  SEL R176, R176, R182, !P1 ;  /* 0x000000b6b0b07207 */ /* 0x000fe20004800000 */
[----:B------:R-:W-:-:S02]  /*2170*/  UMOV UR12, UR30 ;  /* 0x0000001e000c7c82 */ /* 0x000fc40008000000 */
[----:B------:R-:W-:Y:S01]  /*2180*/  IMAD.SHL.U32 R177, R177, 0x2, RZ ;  /* 0x00000002b1b17824 */ /* 0x000fe200078e00ff */
[----:B------:R-:W-:Y:S01]  /*2190*/  SHF.R.S32.HI R0, RZ, 0x1f, R2 ;  /* 0x0000001fff007819 */ /* 0x000fe20000011402 */
[----:B------:R-:W-:Y:S01]  /*21a0*/  IMAD.SHL.U32 R176, R176, 0x2, RZ ;  /* 0x00000002b0b07824 */ /* 0x000fe200078e00ff */
[----:B------:R-:W-:Y:S02]  /*21b0*/  UIADD3 UR28, -UR7, 0x80, UR28 ;  /* 0x00000080071c7890 */ /* 0x000fe4000fffe11c */
[----:B------:R-:W-:Y:S01]  /*21c0*/  LEA.HI R0, R0, R2, RZ, 0x3 ;  /* 0x0000000200007211 */ /* 0x000fe200078f18ff */
[----:B------:R-:W-:-:S03]  /*21d0*/  UMOV UR11, UR31 ;  /* 0x0000001f000b7c82 */ /* 0x000fc60008000000 */
[----:B------:R-:W-:-:S05]  /*21e0*/  LOP3.LUT R0, R0, 0xfffffff8, RZ, 0xc0, !PT ;  /* 0xfffffff800007812 */ /* 0x000fca00078ec0ff */
[----:B------:R-:W-:-:S05]  /*21f0*/  IMAD.IADD R0, R2, 0x1, -R0 ;  /* 0x0000000102007824 */ /* 0x000fca00078e0a00 */
[C---:B------:R-:W-:Y:S02]  /*2200*/  LOP3.LUT P0, RZ, R0.reuse, 0x2, RZ, 0xc0, !PT ;  /* 0x0000000200ff7812 */ /* 0x040fe4000780c0ff */
[----:B------:R-:W-:Y:S02]  /*2210*/  LOP3.LUT P2, RZ, R0, 0x4, RZ, 0xc0, !PT ;  /* 0x0000000400ff7812 */ /* 0x000fe4000784c0ff */
[----:B------:R-:W-:Y:S02]  /*2220*/  SEL R175, R175, 0xffffffe0, !P0 ;  /* 0xffffffe0afaf7807 */ /* 0x000fe40004000000 */
[----:B------:R-:W-:Y:S02]  /*2230*/  SEL R128, R128, 0xffffffc0, !P2 ;  /* 0xffffffc080807807 */ /* 0x000fe40005000000 */
[----:B------:R-:W-:Y:S01]  /*2240*/  MOV R213, c[0x0][0x22c] ;  /* 0x00008b0000d57a02 */ /* 0x000fe20000000f00 */
[----:B------:R-:W-:Y:S01]  /*2250*/  IMAD.SHL.U32 R210, R185, 0x4, RZ ;  /* 0x00000004b9d27824 */ /* 0x000fe200078e00ff */
[----:B------:R-:W-:Y:S01]  /*2260*/  SHF.L.U32 R174, R182, 0x1, RZ ;  /* 0x00000001b6ae7819 */ /* 0x000fe200000006ff */
[----:B------:R-:W-:Y:S01]  /*2270*/  IMAD.IADD R0, R179, 0x1, R175 ;  /* 0x00000001b3007824 */ /* 0x000fe200078e02af */
[----:B------:R-:W-:Y:S01]  /*2280*/  SHF.L.U64.HI R211, R185, 0x2, R188 ;  /* 0x00000002b9d37819 */ /* 0x000fe200000102bc */
[----:B------:R-:W-:Y:S01]  /*2290*/  IMAD R213, R213, c[0x0][0x1c0], RZ ;  /* 0x00007000d5d57a24 */ /* 0x000fe200078e02ff */
[----:B------:R-:W-:-:S02]  /*22a0*/  MOV R212, 0x40 ;  /* 0x0000004000d47802 */ /* 0x000fc40000000f00 */
[----:B------:R-:W-:Y:S01]  /*22b0*/  IADD3 R2, R175, R174, RZ ;  /* 0x000000aeaf027210 */ /* 0x000fe20007ffe0ff */
[----:B------:R-:W-:Y:S02]  /*22c0*/  IMAD.U32 R213, R213, -0x40, RZ ;  /* 0xffffffc0d5d57824 */ /* 0x000fe400078e00ff */
.L_x_570:
[----:B------:R-:W0:Y:S01]  /*22d0*/  LDGDEPBAR ;  /* 0x00000000000079af */ /* 0x000e220000000000 */
[C---:B------:R-:W-:Y:S01]  /*22e0*/  IADD3 R183, R176.reuse, R175, RZ ;  /* 0x000000afb0b77210 */ /* 0x040fe20007ffe0ff */
[----:B------:R-:W-:Y:S01]  /*22f0*/  USHF.L.U32 UR8, UR6, 0x6, URZ ;  /* 0x0000000606087899 */ /* 0x000fe2000800063f */
[-C--:B------:R-:W-:Y:S01]  /*2300*/  IADD3 R129, R176, R128.reuse, RZ ;  /* 0x00000080b0817210 */ /* 0x080fe20007ffe0ff */
[----:B------:R-:W-:Y:S01]  /*2310*/  UISETP.GT.AND UP3, UPT, UR6, UR13, UPT ;  /* 0x0000000d0600728c */ /* 0x000fe2000bf64270 */
[----:B-----5:R-:W-:Y:S01]  /*2320*/  FSETP.NEU.FTZ.AND P1, PT, R206, -INF , PT ;  /* 0xff800000ce00780b */ /* 0x020fe20003f3d000 */
[----:B------:R-:W-:Y:S06]  /*2330*/  UISETP.GE.AND UP0, UPT, UR8, UR28, UPT ;  /* 0x0000001c0800728c */ /* 0x000fec000bf06270 */
[----:B------:R-:W-:Y:S01]  /*2340*/  PLOP3.LUT P0, PT, PT, PT, UP0, 0x80, 0x0 ;  /* 0x000000000000781c */ /* 0x000fe20003f0f008 */
[----:B------:R-:W-:Y:S04]  /*2350*/  DEPBAR.LE SB0, 0x0 ;  /* 0x000080000000791a */ /* 0x000fe80000000000 */
[----:B------:R-:W-:Y:S08]  /*2360*/  BAR.SYNC.DEFER_BLOCKING 0x0 ;  /* 0x0000000000007b1d */ /* 0x000ff00000010000 */
[----:B------:R-:W-:Y:S08]  /*2370*/  LDSM.16.M88.4 R32, [R176] ;  /* 0x00000000b020783b */ /* 0x000ff00000000200 */
[----:B-1----:R-:W1:Y:S08]  /*2380*/  LDSM.16.M88.4 R16, [R180+0x6000] ;  /* 0x00600000b410783b */ /* 0x002e700000000200 */
[----:B------:R-:W4:Y:S08]  /*2390*/  LDSM.16.M88.4 R28, [R176+0x1000] ;  /* 0x00100000b01c783b */ /* 0x000f300000000200 */
[----:B------:R-:W3:Y:S08]  /*23a0*/  LDSM.16.M88.4 R100, [R180+0x6800] ;  /* 0x00680000b464783b */ /* 0x000ef00000000200 */
[----:B------:R-:W-:Y:S08]  /*23b0*/  LDSM.16.M88.4 R104, [R183] ;  /* 0x00000000b768783b */ /* 0x000ff00000000200 */
[----:B------:R-:W2:Y:S01]  /*23c0*/  LDSM.16.M88.4 R108, [R173+0x6000] ;  /* 0x00600000ad6c783b */ /* 0x000ea20000000200 */
[-C--:B-1----:R-:W-:Y:S07]  /*23d0*/  HMMA.16816.F32.BF16 R4, R32, R16.reuse, RZ ;  /* 0x000000102004723c */ /* 0x082fee00000418ff */
[----:B------:R1:W2:Y:S01]  /*23e0*/  LDSM.16.M88.4 R112, [R183+0x1000] ;  /* 0x00100000b770783b */ /* 0x0002a20000000200 */
[C---:B----4-:R-:W-:Y:S07]  /*23f0*/  HMMA.16816.F32.BF16 R8, R28.reuse, R16, RZ ;  /* 0x000000101c08723c */ /* 0x050fee00000418ff */
[----:B------:R-:W4:Y:S01]  /*2400*/  LDSM.16.M88.4 R116, [R173+0x6800] ;  /* 0x00680000ad74783b */ /* 0x000f220000000200 */
[-C--:B------:R-:W-:Y:S07]  /*2410*/  HMMA.16816.F32.BF16 R12, R28, R18.reuse, RZ ;  /* 0x000000121c0c723c */ /* 0x080fee00000418ff */
[----:B------:R-:W-:Y:S01]  /*2420*/  LDSM.16.M88.4 R120, [R129] ;  /* 0x000000008178783b */ /* 0x000fe20000000200 */
[C---:B------:R-:W-:Y:S07]  /*2430*/  HMMA.16816.F32.BF16 R16, R32.reuse, R18, RZ ;  /* 0x000000122010723c */ /* 0x040fee00000418ff */
[----:B------:R-:W4:Y:S01]  /*2440*/  LDSM.16.M88.4 R124, [R172+0x6000] ;  /* 0x00600000ac7c783b */ /* 0x000f220000000200 */
[----:B-1----:R-:W-:Y:S01]  /*2450*/  IADD3 R183, R183, R128, RZ ;  /* 0x00000080b7b77210 */ /* 0x002fe20007ffe0ff */
[-C--:B---3--:R-:W-:Y:S06]  /*2460*/  HMMA.16816.F32.BF16 R20, R32, R100.reuse, RZ ;  /* 0x000000642014723c */ /* 0x088fec00000418ff */
[----:B------:R-:W-:Y:S02]  /*2470*/  LDSM.16.M88.4 R132, [R183] ;  /* 0x00000000b784783b */ /* 0x000fe40000000200 */
[C---:B------:R-:W-:Y:S06]  /*2480*/  HMMA.16816.F32.BF16 R24, R28.reuse, R100, RZ ;  /* 0x000000641c18723c */ /* 0x040fec00000418ff */
[----:B------:R-:W-:Y:S02]  /*2490*/  LDSM.16.M88.4 R136, [R3+0x6000] ;  /* 0x006000000388783b */ /* 0x000fe40000000200 */
[-C--:B------:R-:W-:Y:S08]  /*24a0*/  HMMA.16816.F32.BF16 R28, R28, R102.reuse, RZ ;  /* 0x000000661c1c723c */ /* 0x080ff000000418ff */
[----:B------:R-:W-:Y:S01]  /*24b0*/  HMMA.16816.F32.BF16 R32, R32, R102, RZ ;  /* 0x000000662020723c */ /* 0x000fe200000418ff */
[----:B------:R-:W1:Y:S07]  /*24c0*/  LDSM.16.M88.4 R100, [R129+0x1000] ;  /* 0x001000008164783b */ /* 0x000e6e0000000200 */
[-C--:B--2---:R-:W-:Y:S01]  /*24d0*/  HMMA.16816.F32.BF16 R4, R104, R108.reuse, R4 ;  /* 0x0000006c6804723c */ /* 0x084fe20000041804 */
[----:B------:R-:W2:Y:S07]  /*24e0*/  LDSM.16.M88.4 R128, [R172+0x6800] ;  /* 0x00680000ac80783b */ /* 0x000eae0000000200 */
[C---:B------:R-:W-:Y:S08]  /*24f0*/  HMMA.16816.F32.BF16 R8, R112.reuse, R108, R8 ;  /* 0x0000006c7008723c */ /* 0x040ff00000041808 */
[-C--:B------:R-:W-:Y:S08]  /*2500*/  HMMA.16816.F32.BF16 R12, R112, R110.reuse, R12 ;  /* 0x0000006e700c723c */ /* 0x080ff0000004180c */
[C---:B------:R-:W-:Y:S08]  /*2510*/  HMMA.16816.F32.BF16 R16, R104.reuse, R110, R16 ;  /* 0x0000006e6810723c */ /* 0x040ff00000041810 */
[-C--:B----4-:R-:W-:Y:S08]  /*2520*/  HMMA.16816.F32.BF16 R20, R104, R116.reuse, R20 ;  /* 0x000000746814723c */ /* 0x090ff00000041814 */
[C---:B------:R-:W-:Y:S08]  /*2530*/  HMMA.16816.F32.BF16 R24, R112.reuse, R116, R24 ;  /* 0x000000747018723c */ /* 0x040ff00000041818 */
[-C--:B------:R-:W-:Y:S08]  /*2540*/  HMMA.16816.F32.BF16 R28, R112, R118.reuse, R28 ;  /* 0x00000076701c723c */ /* 0x080ff0000004181c */
[----:B------:R-:W-:Y:S01]  /*2550*/  HMMA.16816.F32.BF16 R32, R104, R118, R32 ;  /* 0x000000766820723c */ /* 0x000fe20000041820 */
[----:B------:R-:W3:Y:S07]  /*2560*/  LDSM.16.M88.4 R104, [R183+0x1000] ;  /* 0x00100000b768783b */ /* 0x000eee0000000200 */
[-C--:B------:R-:W-:Y:S08]  /*2570*/  HMMA.16816.F32.BF16 R4, R120, R124.reuse, R4 ;  /* 0x0000007c7804723c */ /* 0x080ff00000041804 */
[C---:B-1----:R-:W-:Y:S08]  /*2580*/  HMMA.16816.F32.BF16 R8, R100.reuse, R124, R8 ;  /* 0x0000007c6408723c */ /* 0x042ff00000041808 */
[-C--:B------:R-:W-:Y:S08]  /*2590*/  HMMA.16816.F32.BF16 R12, R100, R126.reuse, R12 ;  /* 0x0000007e640c723c */ /* 0x080ff0000004180c */
[C---:B------:R-:W-:Y:S08]  /*25a0*/  HMMA.16816.F32.BF16 R16, R120.reuse, R126, R16 ;  /* 0x0000007e7810723c */ /* 0x040ff00000041810 */
[-C--:B--2---:R-:W-:Y:S08]  /*25b0*/  HMMA.16816.F32.BF16 R20, R120, R128.reuse, R20 ;  /* 0x000000807814723c */ /* 0x084ff00000041814 */
        /* <DEDUP_REMOVED lines=20> */
[----:B------:R-:W-:Y:S01]  /*2700*/  MUFU.TANH R112, R10 ;  /* 0x0000000a00707308 */ /* 0x000fe20000002400 */
[----:B------:R-:W-:Y:S02]  /*2710*/  FMUL.FTZ R18, R18, c[0x0][0x2ec] ;  /* 0x0000bb0012127a20 */ /* 0x000fe40000410000 */
[----:B------:R-:W-:Y:S02]  /*2720*/  FMUL.FTZ R19, R19, c[0x0][0x2ec] ;  /* 0x0000bb0013137a20 */ /* 0x000fe40000410000 */
[----:B------:R-:W-:Y:S02]  /*2730*/  FMUL.FTZ R11, R11, c[0x0][0x2ec] ;  /* 0x0000bb000b0b7a20 */ /* 0x000fe40000410000 */
[----:B------:R-:W-:Y:S02]  /*2740*/  FMUL.FTZ R9, R9, c[0x0][0x2ec] ;  /* 0x0000bb0009097a20 */ /* 0x000fe40000410000 */
[----:B------:R-:W-:Y:S01]  /*2750*/  FMUL.FTZ R16, R16, c[0x0][0x2ec] ;  /* 0x0000bb0010107a20 */ /* 0x000fe20000410000 */
[----:B------:R-:W3:Y:S01]  /*2760*/  MUFU.TANH R108, R6 ;  /* 0x00000006006c7308 */ /* 0x000ee20000002400 */
[----:B------:R-:W-:Y:S09]  /*2770*/  FMUL.FTZ R17, R17, c[0x0][0x2ec] ;  /* 0x0000bb0011117a20 */ /* 0x000ff20000410000 */
[----:B------:R4:W-:Y:S10]  /*2780*/  MUFU.TANH R116, R14 ;  /* 0x0000000e00747308 */ /* 0x0009f40000002400 */
[----:B------:R1:W1:Y:S10]  /*2790*/  MUFU.TANH R109, R7 ;  /* 0x00000007006d7308 */ /* 0x0002740000002400 */
[----:B------:R2:W-:Y:S01]  /*27a0*/  MUFU.TANH R113, R11 ;  /* 0x0000000b00717308 */ /* 0x0005e20000002400 */
[----:B----4-:R-:W-:Y:S04]  /*27b0*/  MOV R14, UR8 ;  /* 0x00000008000e7c02 */ /* 0x010fe80008000f00 */
[----:B------:R-:W-:Y:S05]  /*27c0*/  @!P0 IADD3 R14, R14, UR7, R189 ;  /* 0x000000070e0e8c10 */ /* 0x000fea000fffe0bd */
[----:B------:R4:W-:Y:S01]  /*27d0*/  MUFU.TANH R111, R9 ;  /* 0x00000009006f7308 */ /* 0x0009e20000002400 */
[----:B------:R-:W-:Y:S01]  /*27e0*/  @!P0 IMNMX R10, R14, UR7, PT ;  /* 0x000000070e0a8c17 */ /* 0x000fe2000b800200 */
[----:B-1----:R-:W1:Y:S08]  /*27f0*/  LDSM.16.M88.4 R4, [R3+0x6800] ;  /* 0x006800000304783b */ /* 0x002e700000000200 */
[----:B------:R3:W1:Y:S01]  /*2800*/  MUFU.TANH R110, R8 ;  /* 0x00000008006e7308 */ /* 0x0006620000002400 */
[----:B--2---:R-:W-:Y:S04]  /*2810*/  MOV R11, UR27 ;  /* 0x0000001b000b7c02 */ /* 0x004fe80008000f00 */
[----:B------:R-:W-:Y:S05]  /*2820*/  @!P0 LEA R11, R11, R184, 0x7 ;  /* 0x000000b80b0b8211 */ /* 0x000fea00078e38ff */
[----:B------:R2:W-:Y:S01]  /*2830*/  MUFU.TANH R117, R15 ;  /* 0x0000000f00757308 */ /* 0x0005e20000002400 */
[-C--:B------:R-:W-:Y:S01]  /*2840*/  @!P0 ISETP.GE.AND P3, PT, R11, R10.reuse, PT ;  /* 0x0000000a0b00820c */ /* 0x080fe20003f66270 */
[----:B----4-:R-:W-:Y:S05]  /*2850*/  FMUL.FTZ R9, R206, 1.4426950216293334961 ;  /* 0x3fb8aa3bce097820 */ /* 0x010fea0000410000 */
[----:B------:R-:W-:Y:S03]  /*2860*/  FSEL R9, R9, RZ, P1 ;  /* 0x000000ff09097208 */ /* 0x000fe60000800000 */
[----:B------:R4:W4:Y:S01]  /*2870*/  MUFU.TANH R114, R12 ;  /* 0x0000000c00727308 */ /* 0x0009220000002400 */
[----:B---3--:R-:W-:Y:S04]  /*2880*/  @!P0 IADD3 R8, R14, 0x8, RZ ;  /* 0x000000080e088810 */ /* 0x008fe80007ffe0ff */
[----:B------:R-:W-:Y:S05]  /*2890*/  @!P0 IMNMX R8, R8, UR7, PT ;  /* 0x0000000708088c17 */ /* 0x000fea000b800200 */
[----:B------:R3:W3:Y:S01]  /*28a0*/  MUFU.TANH R115, R13 ;  /* 0x0000000d00737308 */ /* 0x0006e20000002400 */
[-C--:B-1----:R-:W-:Y:S01]  /*28b0*/  HMMA.16816.F32.BF16 R20, R132, R4.reuse, R20 ;  /* 0x000000048414723c */ /* 0x082fe20000041814 */
[----:B--2---:R-:W-:Y:S04]  /*28c0*/  @!P0 IADD3 R15, R11, 0x1, RZ ;  /* 0x000000010b0f8810 */ /* 0x004fe80007ffe0ff */
[----:B------:R-:W-:Y:S04]  /*28d0*/  @!P0 ISETP.GE.AND P1, PT, R15, R10, PT ;  /* 0x0000000a0f00820c */ /* 0x000fe80003f26270 */
[----:B------:R-:W1:Y:S01]  /*28e0*/  MUFU.TANH R118, R16 ;  /* 0x0000001000767308 */ /* 0x000e620000002400 */
[C---:B------:R-:W-:Y:S02]  /*28f0*/  HMMA.16816.F32.BF16 R24, R104.reuse, R4, R24 ;  /* 0x000000046818723c */ /* 0x040fe40000041818 */
[----:B----4-:R-:W-:Y:S02]  /*2900*/  MOV R12, R125 ;  /* 0x0000007d000c7202 */ /* 0x010fe40000000f00 */
[----:B------:R-:W-:Y:S03]  /*2910*/  @!P0 FSEL R12, R125, -INF , !P3 ;  /* 0xff8000007d0c8808 */ /* 0x000fe60005800000 */
[----:B------:R-:W-:Y:S02]  /*2920*/  FMUL.FTZ R4, R205, 1.4426950216293334961 ;  /* 0x3fb8aa3bcd047820 */ /* 0x000fe40000410000 */
[----:B------:R2:W4:Y:S01]  /*2930*/  MUFU.TANH R119, R17 ;  /* 0x0000001100777308 */ /* 0x0005220000002400 */
[----:B------:R-:W-:Y:S01]  /*2940*/  @!P0 ISETP.GE.AND P3, PT, R11, R8, PT ;  /* 0x000000080b00820c */ /* 0x000fe20003f66270 */
[-C--:B------:R-:W-:Y:S01]  /*2950*/  HMMA.16816.F32.BF16 R28, R104, R6.reuse, R28 ;  /* 0x00000006681c723c */ /* 0x080fe2000004181c */
[--C-:B------:R-:W-:Y:S01]  /*2960*/  FFMA.FTZ R226, R12, c[0x0][0x23c], -R9.reuse ;  /* 0x00008f000ce27a23 */ /* 0x100fe20000010809 */
[----:B------:R-:W-:Y:S02]  /*2970*/  MOV R12, R127 ;  /* 0x0000007f000c7202 */ /* 0x000fe40000000f00 */
[----:B------:R-:W-:Y:S01]  /*2980*/  @!P0 FSEL R12, R127, -INF , !P1 ;  /* 0xff8000007f0c8808 */ /* 0x000fe20004800000 */
[----:B------:R-:W-:Y:S01]  /*2990*/  FMUL.FTZ R20, R20, c[0x0][0x2ec] ;  /* 0x0000bb0014147a20 */ /* 0x000fe20000410000 */
[----:B------:R-:W-:Y:S02]  /*29a0*/  FSETP.NEU.FTZ.AND P1, PT, R205, -INF , PT ;  /* 0xff800000cd00780b */ /* 0x000fe40003f3d000 */
[----:B------:R-:W1:Y:S01]  /*29b0*/  MUFU.TANH R120, R18 ;  /* 0x0000001200787308 */ /* 0x000e620000002400 */
[----:B------:R-:W-:Y:S01]  /*29c0*/  MOV R5, R108 ;  /* 0x0000006c00057202 */ /* 0x000fe20000000f00 */
[----:B------:R-:W-:Y:S02]  /*29d0*/  HMMA.16816.F32.BF16 R32, R132, R6, R32 ;  /* 0x000000068420723c */ /* 0x000fe40000041820 */
[----:B------:R-:W-:Y:S01]  /*29e0*/  @!P0 FSEL R5, R108, -INF , !P3 ;  /* 0xff8000006c058808 */ /* 0x000fe20005800000 */
[--C-:B------:R-:W-:Y:S01]  /*29f0*/  FFMA.FTZ R251, R12, c[0x0][0x23c], -R9.reuse ;  /* 0x00008f000cfb7a23 */ /* 0x100fe20000010809 */
[----:B------:R-:W-:Y:S01]  /*2a00*/  FSEL R4, R4, RZ, P1 ;  /* 0x000000ff04047208 */ /* 0x000fe20000800000 */
[----:B------:R-:W-:Y:S01]  /*2a10*/  FMUL.FTZ R12, R204, 1.4426950216293334961 ;  /* 0x3fb8aa3bcc0c7820 */ /* 0x000fe20000410000 */
[----:B------:R-:W-:Y:S01]  /*2a20*/  @!P0 ISETP.GE.AND P1, PT, R15, R8, PT ;  /* 0x000000080f00820c */ /* 0x000fe20003f26270 */
[----:B------:R-:W-:Y:S01]  /*2a30*/  FMUL.FTZ R21, R21, c[0x0][0x2ec] ;  /* 0x0000bb0015157a20 */ /* 0x000fe20000410000 */
[----:B------:R-:W-:Y:S01]  /*2a40*/  MUFU.TANH R121, R19 ;  /* 0x0000001300797308 */ /* 0x000fe20000002400 */
[----:B---3--:R-:W-:Y:S03]  /*2a50*/  @!P0 IADD3 R13, R14, 0x20, RZ ;  /* 0x000000200e0d8810 */ /* 0x008fe60007ffe0ff */
[--C-:B------:R-:W-:Y:S01]  /*2a60*/  FFMA.FTZ R250, R5, c[0x0][0x23c], -R4.reuse ;  /* 0x00008f0005fa7a23 */ /* 0x100fe20000010804 */
[----:B------:R-:W-:Y:S01]  /*2a70*/  MOV R5, R109 ;  /* 0x0000006d00057202 */ /* 0x000fe20000000f00 */
[----:B--2---:R-:W-:Y:S01]  /*2a80*/  FMUL.FTZ R17, R203, 1.4426950216293334961 ;  /* 0x3fb8aa3bcb117820 */ /* 0x004fe20000410000 */
[----:B------:R-:W-:Y:S01]  /*2a90*/  @!P0 FSEL R5, R109, -INF , !P1 ;  /* 0xff8000006d058808 */ /* 0x000fe20004800000 */
[----:B------:R-:W-:Y:S01]  /*2aa0*/  FMUL.FTZ R28, R28, c[0x0][0x2ec] ;  /* 0x0000bb001c1c7a20 */ /* 0x000fe20000410000 */
[----:B------:R-:W-:Y:S01]  /*2ab0*/  @!P0 IMNMX R13, R13, UR7, PT ;  /* 0x000000070d0d8c17 */ /* 0x000fe2000b800200 */
[----:B------:R-:W-:Y:S01]  /*2ac0*/  MUFU.EX2 R250, R250 ;  /* 0x000000fa00fa7308 */ /* 0x000fe20000000800 */
[----:B------:R-:W-:Y:S01]  /*2ad0*/  FSETP.NEU.FTZ.AND P1, PT, R204, -INF , PT ;  /* 0xff800000cc00780b */ /* 0x000fe20003f3d000 */
[----:B------:R-:W-:Y:S01]  /*2ae0*/  FFMA.FTZ R129, R5, c[0x0][0x23c], -R4 ;  /* 0x00008f0005817a23 */ /* 0x000fe20000010804 */
[----:B------:R-:W-:Y:S01]  /*2af0*/  @!P0 IADD3 R5, R14, 0x28, RZ ;  /* 0x000000280e058810 */ /* 0x000fe20007ffe0ff */
[----:B------:R-:W-:Y:S01]  /*2b00*/  FMUL.FTZ R29, R29, c[0x0][0x2ec] ;  /* 0x0000bb001d1d7a20 */ /* 0x000fe20000410000 */
[-C--:B------:R-:W-:Y:S01]  /*2b10*/  @!P0 ISETP.GE.AND P3, PT, R11, R13.reuse, PT ;  /* 0x0000000d0b00820c */ /* 0x080fe20003f66270 */
[----:B------:R-:W-:Y:S01]  /*2b20*/  FMUL.FTZ R30, R30, c[0x0][0x2ec] ;  /* 0x0000bb001e1e7a20 */ /* 0x000fe20000410000 */
[----:B------:R-:W-:Y:S01]  /*2b30*/  FSEL R12, R12, RZ, P1 ;  /* 0x000000ff0c0c7208 */ /* 0x000fe20000800000 */
[----:B------:R-:W-:Y:S01]  /*2b40*/  FMUL.FTZ R32, R32, c[0x0][0x2ec] ;  /* 0x0000bb0020207a20 */ /* 0x000fe20000410000 */
[----:B------:R-:W-:Y:S01]  /*2b50*/  @!P0 ISETP.GE.AND P1, PT, R15, R13, PT ;  /* 0x0000000d0f00820c */ /* 0x000fe20003f26270 */
[----:B------:R-:W2:Y:S01]  /*2b60*/  MUFU.TANH R122, R20 ;  /* 0x00000014007a7308 */ /* 0x000ea20000002400 */
[----:B------:R-:W-:Y:S01]  /*2b70*/  @!P0 IMNMX R5, R5, UR7, PT ;  /* 0x0000000705058c17 */ /* 0x000fe2000b800200 */
[----:B------:R-:W-:Y:S01]  /*2b80*/  FMUL.FTZ R33, R33, c[0x0][0x2ec] ;  /* 0x0000bb0021217a20 */ /* 0x000fe20000410000 */
[----:B------:R-:W-:Y:S01]  /*2b90*/  MOV R16, R110 ;  /* 0x0000006e00107202 */ /* 0x000fe20000000f00 */
[----:B------:R-:W-:Y:S01]  /*2ba0*/  FMUL.FTZ R34, R34, c[0x0][0x2ec] ;  /* 0x0000bb0022227a20 */ /* 0x000fe20000410000 */
[----:B------:R-:W-:Y:S01]  /*2bb0*/  @!P0 FSEL R16, R110, -INF , !P3 ;  /* 0xff8000006e108808 */ /* 0x000fe20005800000 */
[----:B------:R-:W-:Y:S01]  /*2bc0*/  FMUL.FTZ R35, R35, c[0x0][0x2ec] ;  /* 0x0000bb0023237a20 */ /* 0x000fe20000410000 */
[----:B------:R-:W-:Y:S01]  /*2bd0*/  MOV R14, R111 ;  /* 0x0000006f000e7202 */ /* 0x000fe20000000f00 */
[----:B------:R-:W-:Y:S01]  /*2be0*/  FMUL.FTZ R31, R31, c[0x0][0x2ec] ;  /* 0x0000bb001f1f7a20 */ /* 0x000fe20000410000 */
[----:B------:R-:W-:Y:S01]  /*2bf0*/  @!P0 FSEL R14, R111, -INF , !P1 ;  /* 0xff8000006f0e8808 */ /* 0x000fe20004800000 */
[----:B------:R-:W-:Y:S01]  /*2c00*/  MUFU.TANH R221, R28 ;  /* 0x0000001c00dd7308 */ /* 0x000fe20000002400 */
[-C--:B------:R-:W-:Y:S01]  /*2c10*/  @!P0 ISETP.GE.AND P3, PT, R11, R5.reuse, PT ;  /* 0x000000050b00820c */ /* 0x080fe20003f66270 */
[--C-:B------:R-:W-:Y:S01]  /*2c20*/  FFMA.FTZ R138, R16, c[0x0][0x23c], -R12.reuse ;  /* 0x00008f00108a7a23 */ /* 0x100fe2000001080c */
[----:B------:R-:W-:Y:S01]  /*2c30*/  FSETP.NEU.FTZ.AND P1, PT, R203, -INF , PT ;  /* 0xff800000cb00780b */ /* 0x000fe20003f3d000 */
[----:B------:R-:W-:Y:S01]  /*2c40*/  FFMA.FTZ R220, R14, c[0x0][0x23c], -R12 ;  /* 0x00008f000edc7a23 */ /* 0x000fe2000001080c */
[----:B------:R-:W-:Y:S01]  /*2c50*/  MOV R16, R112 ;  /* 0x0000007000107202 */ /* 0x000fe20000000f00 */
[----:B------:R-:W-:Y:S01]  /*2c60*/  FMUL.FTZ R22, R22, c[0x0][0x2ec] ;  /* 0x0000bb0016167a20 */ /* 0x000fe20000410000 */
[----:B------:R-:W-:Y:S01]  /*2c70*/  @!P0 FSEL R16, R112, -INF , !P3 ;  /* 0xff80000070108808 */ /* 0x000fe20005800000 */
[----:B------:R-:W-:Y:S01]  /*2c80*/  FMUL.FTZ R23, R23, c[0x0][0x2ec] ;  /* 0x0000bb0017177a20 */ /* 0x000fe20000410000 */
[----:B------:R-:W-:Y:S01]  /*2c90*/  FSEL R14, R17, RZ, P1 ;  /* 0x000000ff110e7208 */ /* 0x000fe20000800000 */
[----:B------:R-:W3:Y:S01]  /*2ca0*/  MUFU.TANH R123, R21 ;  /* 0x00000015007b7308 */ /* 0x000ee20000002400 */
[----:B------:R-:W-:Y:S01]  /*2cb0*/  @!P0 ISETP.GE.AND P1, PT, R15, R5, PT ;  /* 0x000000050f00820c */ /* 0x000fe20003f26270 */
[----:B------:R-:W-:Y:S01]  /*2cc0*/  FMUL.FTZ R24, R24, c[0x0][0x2ec] ;  /* 0x0000bb0018187a20 */ /* 0x000fe20000410000 */
[----:B------:R-:W-:Y:S01]  /*2cd0*/  MOV R15, R113 ;  /* 0x00000071000f7202 */ /* 0x000fe20000000f00 */
[--C-:B------:R-:W-:Y:S01]  /*2ce0*/  FFMA.FTZ R183, R16, c[0x0][0x23c], -R14.reuse ;  /* 0x00008f0010b77a23 */ /* 0x100fe2000001080e */
[----:B------:R-:W-:Y:S01]  /*2cf0*/  @!P0 IADD3 R16, R11, 0x8, RZ ;  /* 0x000000080b108810 */ /* 0x000fe20007ffe0ff */
[----:B------:R-:W-:Y:S01]  /*2d00*/  FMUL.FTZ R25, R25, c[0x0][0x2ec] ;  /* 0x0000bb0019197a20 */ /* 0x000fe20000410000 */
[----:B------:R-:W-:Y:S01]  /*2d10*/  @!P0 FSEL R15, R113, -INF , !P1 ;  /* 0xff800000710f8808 */ /* 0x000fe20004800000 */
[----:B------:R-:W-:Y:S01]  /*2d20*/  FMUL.FTZ R26, R26, c[0x0][0x2ec] ;  /* 0x0000bb001a1a7a20 */ /* 0x000fe20000410000 */
[-C--:B------:R-:W-:Y:S01]  /*2d30*/  @!P0 ISETP.GE.AND P1, PT, R16, R13.reuse, PT ;  /* 0x0000000d1000820c */ /* 0x080fe20003f26270 */
[----:B------:R-:W-:Y:S01]  /*2d40*/  MUFU.TANH R222, R29 ;  /* 0x0000001d00de7308 */ /* 0x000fe20000002400 */
[----:B------:R-:W-:Y:S01]  /*2d50*/  MOV R17, R114 ;  /* 0x0000007200117202 */ /* 0x000fe20000000f00 */
[----:B------:R-:W-:Y:S01]  /*2d60*/  FFMA.FTZ R139, R15, c[0x0][0x23c], -R14 ;  /* 0x00008f000f8b7a23 */ /* 0x000fe2000001080e */
[----:B------:R-:W-:Y:S01]  /*2d70*/  @!P0 IADD3 R15, R11, 0x9, RZ ;  /* 0x000000090b0f8810 */ /* 0x000fe20007ffe0ff */
[----:B------:R-:W-:Y:S01]  /*2d80*/  FMUL.FTZ R27, R27, c[0x0][0x2ec] ;  /* 0x0000bb001b1b7a20 */ /* 0x000fe20000410000 */
[----:B------:R-:W-:Y:S01]  /*2d90*/  @!P0 FSEL R17, R114, -INF , !P1 ;  /* 0xff80000072118808 */ /* 0x000fe20004800000 */
[----:B------:R-:W-:Y:S01]  /*2da0*/  FFMA.FTZ R108, -R108, R108, 1 ;  /* 0x3f8000006c6c7423 */ /* 0x000fe2000001016c */
[----:B------:R-:W-:Y:S01]  /*2db0*/  @!P0 ISETP.GE.AND P1, PT, R15, R13, PT ;  /* 0x0000000d0f00820c */ /* 0x000fe20003f26270 */
[----:B------:R-:W-:Y:S01]  /*2dc0*/  FFMA.FTZ R109, -R109, R109, 1 ;  /* 0x3f8000006d6d7423 */ /* 0x000fe2000001016d */
[----:B------:R-:W-:Y:S01]  /*2dd0*/  MOV R6, R116 ;  /* 0x0000007400067202 */ /* 0x000fe20000000f00 */
[----:B------:R-:W1:Y:S01]  /*2de0*/  MUFU.TANH R124, R22 ;  /* 0x00000016007c7308 */ /* 0x000e620000002400 */
[--C-:B------:R-:W-:Y:S01]  /*2df0*/  FFMA.FTZ R225, R17, c[0x0][0x23c], -R12.reuse ;  /* 0x00008f0011e17a23 */ /* 0x100fe2000001080c */
[----:B------:R-:W-:Y:S01]  /*2e00*/  MOV R17, R115 ;  /* 0x0000007300117202 */ /* 0x000fe20000000f00 */
[----:B------:R-:W-:Y:S01]  /*2e10*/  FFMA.FTZ R110, -R110, R110, 1 ;  /* 0x3f8000006e6e7423 */ /* 0x000fe2000001016e */
[----:B------:R-:W-:Y:S01]  /*2e20*/  @!P0 FSEL R17, R115, -INF , !P1 ;  /* 0xff80000073118808 */ /* 0x000fe20004800000 */
[----:B------:R-:W-:Y:S01]  /*2e30*/  FFMA.FTZ R111, -R111, R111, 1 ;  /* 0x3f8000006f6f7423 */ /* 0x000fe2000001016f */
[----:B------:R-:W-:Y:S01]  /*2e40*/  @!P0 ISETP.GE.AND P1, PT, R16, R5, PT ;  /* 0x000000051000820c */ /* 0x000fe20003f26270 */
[----:B------:R-:W-:Y:S01]  /*2e50*/  FFMA.FTZ R114, -R114, R114, 1 ;  /* 0x3f80000072727423 */ /* 0x000fe20000010172 */
[----:B------:R-:W-:Y:S01]  /*2e60*/  @!P0 IADD3 R7, R11, 0x10, RZ ;  /* 0x000000100b078810 */ /* 0x000fe20007ffe0ff */
[----:B------:R-:W-:Y:S01]  /*2e70*/  FFMA.FTZ R134, R17, c[0x0][0x23c], -R12 ;  /* 0x00008f0011867a23 */ /* 0x000fe2000001080c */
[----:B------:R-:W-:Y:S01]  /*2e80*/  MUFU.TANH R223, R30 ;  /* 0x0000001e00df7308 */ /* 0x000fe20000002400 */
[----:B------:R-:W-:Y:S01]  /*2e90*/  @!P0 FSEL R6, R116, -INF , !P1 ;  /* 0xff80000074068808 */ /* 0x000fe20004800000 */
[----:B------:R-:W-:Y:S01]  /*2ea0*/  FFMA.FTZ R115, -R115, R115, 1 ;  /* 0x3f80000073737423 */ /* 0x000fe20000010173 */
[----:B------:R-:W-:Y:S01]  /*2eb0*/  @!P0 ISETP.GE.AND P1, PT, R15, R5, PT ;  /* 0x000000050f00820c */ /* 0x000fe20003f26270 */
[----:B------:R-:W-:Y:S02]  /*2ec0*/  FFMA.FTZ R112, -R112, R112, 1 ;  /* 0x3f80000070707423 */ /* 0x000fe40000010170 */
[--C-:B------:R-:W-:Y:S01]  /*2ed0*/  FFMA.FTZ R133, R6, c[0x0][0x23c], -R14.reuse ;  /* 0x00008f0006857a23 */ /* 0x100fe2000001080e */
[----:B------:R-:W-:Y:S01]  /*2ee0*/  MOV R6, R117 ;  /* 0x0000007500067202 */ /* 0x000fe20000000f00 */
[----:B------:R-:W-:Y:S01]  /*2ef0*/  FFMA.FTZ R113, -R113, R113, 1 ;  /* 0x3f80000071717423 */ /* 0x000fe20000010171 */
[C---:B------:R-:W-:Y:S01]  /*2f00*/  @!P0 FSEL R6, R117.reuse, -INF , !P1 ;  /* 0xff80000075068808 */ /* 0x040fe20004800000 */
[----:B------:R-:W2:Y:S01]  /*2f10*/  MUFU.TANH R126, R23 ;  /* 0x00000017007e7308 */ /* 0x000ea20000002400 */
[----:B------:R-:W-:Y:S01]  /*2f20*/  @!P0 ISETP.GE.AND P1, PT, R16, R10, PT ;  /* 0x0000000a1000820c */ /* 0x000fe20003f26270 */
[----:B------:R-:W-:Y:S02]  /*2f30*/  FFMA.FTZ R116, -R116, R116, 1 ;  /* 0x3f80000074747423 */ /* 0x000fe40000010174 */
[----:B------:R-:W-:Y:S01]  /*2f40*/  FFMA.FTZ R132, R6, c[0x0][0x23c], -R14 ;  /* 0x00008f0006847a23 */ /* 0x000fe2000001080e */
[-C--:B-1----:R-:W-:Y:S01]  /*2f50*/  MOV R6, R118.reuse ;  /* 0x0000007600067202 */ /* 0x082fe20000000f00 */
[----:B------:R-:W-:Y:S01]  /*2f60*/  FFMA.FTZ R117, -R117, R117, 1 ;  /* 0x3f80000075757423 */ /* 0x000fe20000010175 */
[C---:B------:R-:W-:Y:S01]  /*2f70*/  @!P0 FSEL R6, R118.reuse, -INF , !P1 ;  /* 0xff80000076068808 */ /* 0x040fe20004800000 */
[----:B------:R-:W-:Y:S01]  /*2f80*/  FFMA.FTZ R118, -R118, R118, 1 ;  /* 0x3f80000076767423 */ /* 0x000fe20000010176 */
[----:B------:R-:W-:Y:S01]  /*2f90*/  @!P0 ISETP.GE.AND P1, PT, R15, R10, PT ;  /* 0x0000000a0f00820c */ /* 0x000fe20003f26270 */
[----:B------:R-:W-:Y:S01]  /*2fa0*/  MUFU.TANH R135, R32 ;  /* 0x0000002000877308 */ /* 0x000fe20000002400 */
[----:B------:R-:W-:Y:S02]  /*2fb0*/  FMUL.FTZ R108, R108, c[0x0][0x2ec] ;  /* 0x0000bb006c6c7a20 */ /* 0x000fe40000410000 */
[--C-:B------:R-:W-:Y:S01]  /*2fc0*/  FFMA.FTZ R249, R6, c[0x0][0x23c], -R9.reuse ;  /* 0x00008f0006f97a23 */ /* 0x100fe20000010809 */
[-C--:B----4-:R-:W-:Y:S01]  /*2fd0*/  MOV R6, R119.reuse ;  /* 0x0000007700067202 */ /* 0x090fe20000000f00 */
[----:B------:R-:W-:Y:S01]  /*2fe0*/  FMUL.FTZ R118, R118, c[0x0][0x2ec] ;  /* 0x0000bb0076767a20 */ /* 0x000fe20000410000 */
[C---:B------:R-:W-:Y:S01]  /*2ff0*/  @!P0 FSEL R6, R119.reuse, -INF , !P1 ;  /* 0xff80000077068808 */ /* 0x040fe20004800000 */
[----:B------:R-:W-:Y:S01]  /*3000*/  FFMA.FTZ R119, -R119, R119, 1 ;  /* 0x3f80000077777423 */ /* 0x000fe20000010177 */
[----:B------:R-:W-:Y:S01]  /*3010*/  @!P0 ISETP.GE.AND P1, PT, R16, R8, PT ;  /* 0x000000081000820c */ /* 0x000fe20003f26270 */
[----:B------:R-:W-:Y:S01]  /*3020*/  FMUL.FTZ R109, R109, c[0x0][0x2ec] ;  /* 0x0000bb006d6d7a20 */ /* 0x000fe20000410000 */
[----:B------:R-:W1:Y:S01]  /*3030*/  MUFU.TANH R130, R24 ;  /* 0x0000001800827308 */ /* 0x000e620000002400 */
[--C-:B------:R-:W-:Y:S01]  /*3040*/  FFMA.FTZ R248, R6, c[0x0][0x23c], -R9.reuse ;  /* 0x00008f0006f87a23 */ /* 0x100fe20000010809 */
[-C--:B------:R-:W-:Y:S01]  /*3050*/  MOV R6, R120.reuse ;  /* 0x0000007800067202 */ /* 0x080fe20000000f00 */
[----:B------:R-:W-:Y:S01]  /*3060*/  FMUL.FTZ R119, R119, c[0x0][0x2ec] ;  /* 0x0000bb0077777a20 */ /* 0x000fe20000410000 */
[C---:B------:R-:W-:Y:S01]  /*3070*/  @!P0 FSEL R6, R120.reuse, -INF , !P1 ;  /* 0xff80000078068808 */ /* 0x040fe20004800000 */
[----:B------:R-:W-:Y:S01]  /*3080*/  FFMA.FTZ R120, -R120, R120, 1 ;  /* 0x3f80000078787423 */ /* 0x000fe20000010178 */
[----:B------:R-:W-:Y:S01]  /*3090*/  @!P0 ISETP.GE.AND P1, PT, R15, R8, PT ;  /* 0x000000080f00820c */ /* 0x000fe20003f26270 */
[----:B------:R-:W-:Y:S01]  /*30a0*/  FMUL.FTZ R110, R110, c[0x0][0x2ec] ;  /* 0x0000bb006e6e7a20 */ /* 0x000fe20000410000 */
[----:B--2---:R-:W-:Y:S01]  /*30b0*/  MOV R15, R122 ;  /* 0x0000007a000f7202 */ /* 0x004fe20000000f00 */
[--C-:B------:R-:W-:Y:S01]  /*30c0*/  FFMA.FTZ R243, R6, c[0x0][0x23c], -R4.reuse ;  /* 0x00008f0006f37a23 */ /* 0x100fe20000010804 */
[----:B------:R-:W-:Y:S01]  /*30d0*/  MUFU.TANH R227, R33 ;  /* 0x0000002100e37308 */ /* 0x000fe20000002400 */
[-C--:B------:R-:W-:Y:S01]  /*30e0*/  MOV R6, R121.reuse ;  /* 0x0000007900067202 */ /* 0x080fe20000000f00 */
[----:B------:R-:W-:Y:S01]  /*30f0*/  FMUL.FTZ R120, R120, c[0x0][0x2ec] ;  /* 0x0000bb0078787a20 */ /* 0x000fe20000410000 */
[C---:B------:R-:W-:Y:S01]  /*3100*/  @!P0 FSEL R6, R121.reuse, -INF , !P1 ;  /* 0xff80000079068808 */ /* 0x040fe20004800000 */
[----:B------:R-:W-:Y:S01]  /*3110*/  FFMA.FTZ R121, -R121, R121, 1 ;  /* 0x3f80000079797423 */ /* 0x000fe20000010179 */
[----:B------:R-:W-:Y:S01]  /*3120*/  @!P0 ISETP.GE.AND P1, PT, R7, R10, PT ;  /* 0x0000000a0700820c */ /* 0x000fe20003f26270 */
[----:B------:R-:W-:Y:S02]  /*3130*/  FMUL.FTZ R111, R111, c[0x0][0x2ec] ;  /* 0x0000bb006f6f7a20 */ /* 0x000fe40000410000 */
[--C-:B------:R-:W-:Y:S01]  /*3140*/  FFMA.FTZ R242, R6, c[0x0][0x23c], -R4.reuse ;  /* 0x00008f0006f27a23 */ /* 0x100fe20000010804 */
[----:B------:R-:W-:Y:S01]  /*3150*/  @!P0 IADD3 R6, R11, 0x11, RZ ;  /* 0x000000110b068810 */ /* 0x000fe20007ffe0ff */
[----:B------:R-:W2:Y:S01]  /*3160*/  MUFU.TANH R131, R25 ;  /* 0x0000001900837308 */ /* 0x000ea20000002400 */
[C---:B------:R-:W-:Y:S01]  /*3170*/  @!P0 FSEL R15, R122.reuse, -INF , !P1 ;  /* 0xff8000007a0f8808 */ /* 0x040fe20004800000 */
[----:B------:R-:W-:Y:S01]  /*3180*/  FFMA.FTZ R122, -R122, R122, 1 ;  /* 0x3f8000007a7a7423 */ /* 0x000fe2000001017a */
[----:B------:R-:W-:Y:S01]  /*3190*/  @!P0 ISETP.GE.AND P1, PT, R6, R10, PT ;  /* 0x0000000a0600820c */ /* 0x000fe20003f26270 */
[----:B------:R-:W-:Y:S02]  /*31a0*/  FMUL.FTZ R121, R121, c[0x0][0x2ec] ;  /* 0x0000bb0079797a20 */ /* 0x000fe40000410000 */
[--C-:B------:R-:W-:Y:S01]  /*31b0*/  FFMA.FTZ R247, R15, c[0x0][0x23c], -R9.reuse ;  /* 0x00008f000ff77a23 */ /* 0x100fe20000010809 */
[-C--:B---3--:R-:W-:Y:S01]  /*31c0*/  MOV R15, R123.reuse ;  /* 0x0000007b000f7202 */ /* 0x088fe20000000f00 */
[----:B------:R-:W-:Y:S01]  /*31d0*/  FMUL.FTZ R122, R122, c[0x0][0x2ec] ;  /* 0x0000bb007a7a7a20 */ /* 0x000fe20000410000 */
[----:B------:R-:W-:Y:S01]  /*31e0*/  @!P0 FSEL R15, R123, -INF , !P1 ;  /* 0xff8000007b0f8808 */ /* 0x000fe20004800000 */
[----:B------:R-:W-:Y:S01]  /*31f0*/  MUFU.TANH R228, R34 ;  /* 0x0000002200e47308 */ /* 0x000fe20000002400 */
[----:B------:R-:W-:Y:S01]  /*3200*/  @!P0 ISETP.GE.AND P1, PT, R7, R8, PT ;  /* 0x000000080700820c */ /* 0x000fe20003f26270 */
[----:B------:R-:W-:Y:S02]  /*3210*/  FFMA.FTZ R123, -R123, R123, 1 ;  /* 0x3f8000007b7b7423 */ /* 0x000fe4000001017b */
[--C-:B------:R-:W-:Y:S01]  /*3220*/  FFMA.FTZ R246, R15, c[0x0][0x23c], -R9.reuse ;  /* 0x00008f000ff67a23 */ /* 0x100fe20000010809 */
[-C--:B------:R-:W-:Y:S01]  /*3230*/  MOV R15, R124.reuse ;  /* 0x0000007c000f7202 */ /* 0x080fe20000000f00 */
[----:B------:R-:W-:Y:S01]  /*3240*/  FMUL.FTZ R123, R123, c[0x0][0x2ec] ;  /* 0x0000bb007b7b7a20 */ /* 0x000fe20000410000 */
[C---:B------:R-:W-:Y:S01]  /*3250*/  @!P0 FSEL R15, R124.reuse, -INF , !P1 ;  /* 0xff8000007c0f8808 */ /* 0x040fe20004800000 */
[----:B------:R-:W-:Y:S01]  /*3260*/  FFMA.FTZ R124, -R124, R124, 1 ;  /* 0x3f8000007c7c7423 */ /* 0x000fe2000001017c */
[----:B------:R-:W-:Y:S01]  /*3270*/  @!P0 ISETP.GE.AND P1, PT, R6, R8, PT ;  /* 0x000000080600820c */ /* 0x000fe20003f26270 */
[----:B------:R-:W3:Y:S01]  /*3280*/  MUFU.TANH R136, R26 ;  /* 0x0000001a00887308 */ /* 0x000ee20000002400 */
[----:B------:R-:W-:Y:S02]  /*3290*/  FMUL.FTZ R114, R114, c[0x0][0x2ec] ;  /* 0x0000bb0072727a20 */ /* 0x000fe40000410000 */
[--C-:B------:R-:W-:Y:S01]  /*32a0*/  FFMA.FTZ R241, R15, c[0x0][0x23c], -R4.reuse ;  /* 0x00008f000ff17a23 */ /* 0x100fe20000010804 */
[-C--:B------:R-:W-:Y:S01]  /*32b0*/  MOV R15, R126.reuse ;  /* 0x0000007e000f7202 */ /* 0x080fe20000000f00 */
[----:B------:R-:W-:Y:S01]  /*32c0*/  FMUL.FTZ R124, R124, c[0x0][0x2ec] ;  /* 0x0000bb007c7c7a20 */ /* 0x000fe20000410000 */
[C---:B------:R-:W-:Y:S01]  /*32d0*/  @!P0 FSEL R15, R126.reuse, -INF , !P1 ;  /* 0xff8000007e0f8808 */ /* 0x040fe20004800000 */
[----:B------:R-:W-:Y:S01]  /*32e0*/  FFMA.FTZ R126, -R126, R126, 1 ;  /* 0x3f8000007e7e7423 */ /* 0x000fe2000001017e */
[-C--:B------:R-:W-:Y:S01]  /*32f0*/  @!P0 ISETP.GE.AND P1, PT, R7, R13.reuse, PT ;  /* 0x0000000d0700820c */ /* 0x080fe20003f26270 */
[----:B------:R-:W-:Y:S01]  /*3300*/  FMUL.FTZ R115, R115, c[0x0][0x2ec] ;  /* 0x0000bb0073737a20 */ /* 0x000fe20000410000 */
[----:B------:R-:W-:Y:S01]  /*3310*/  MUFU.TANH R229, R35 ;  /* 0x0000002300e57308 */ /* 0x000fe20000002400 */
[----:B------:R-:W-:Y:S01]  /*3320*/  FFMA.FTZ R240, R15, c[0x0][0x23c], -R4 ;  /* 0x00008f000ff07a23 */ /* 0x000fe20000010804 */
[-C--:B-1----:R-:W-:Y:S01]  /*3330*/  MOV R15, R130.reuse ;  /* 0x00000082000f7202 */ /* 0x082fe20000000f00 */
[----:B------:R-:W-:Y:S01]  /*3340*/  FMUL.FTZ R126, R126, c[0x0][0x2ec] ;  /* 0x0000bb007e7e7a20 */ /* 0x000fe20000410000 */
[C---:B------:R-:W-:Y:S01]  /*3350*/  @!P0 FSEL R15, R130.reuse, -INF , !P1 ;  /* 0xff800000820f8808 */ /* 0x040fe20004800000 */
[----:B------:R-:W-:Y:S01]  /*3360*/  FFMA.FTZ R130, -R130, R130, 1 ;  /* 0x3f80000082827423 */ /* 0x000fe20000010182 */
[----:B------:R-:W-:Y:S01]  /*3370*/  @!P0 ISETP.GE.AND P1, PT, R6, R13, PT ;  /* 0x0000000d0600820c */ /* 0x000fe20003f26270 */
[----:B------:R-:W-:Y:S02]  /*3380*/  FMUL.FTZ R112, R112, c[0x0][0x2ec] ;  /* 0x0000bb0070707a20 */ /* 0x000fe40000410000 */
[--C-:B------:R-:W-:Y:S01]  /*3390*/  FFMA.FTZ R237, R15, c[0x0][0x23c], -R12.reuse ;  /* 0x00008f000fed7a23 */ /* 0x100fe2000001080c */
[----:B------:R-:W1:Y:S01]  /*33a0*/  MUFU.TANH R137, R27 ;  /* 0x0000001b00897308 */ /* 0x000e620000002400 */
[-C--:B--2---:R-:W-:Y:S01]  /*33b0*/  MOV R15, R131.reuse ;  /* 0x00000083000f7202 */ /* 0x084fe20000000f00 */
[----:B------:R-:W-:Y:S01]  /*33c0*/  FMUL.FTZ R130, R130, c[0x0][0x2ec] ;  /* 0x0000bb0082827a20 */ /* 0x000fe20000410000 */
[C---:B------:R-:W-:Y:S01]  /*33d0*/  @!P0 FSEL R15, R131.reuse, -INF , !P1 ;  /* 0xff800000830f8808 */ /* 0x040fe20004800000 */
[----:B------:R-:W-:Y:S01]  /*33e0*/  FFMA.FTZ R131, -R131, R131, 1 ;  /* 0x3f80000083837423 */ /* 0x000fe20000010183 */
[-C--:B------:R-:W-:Y:S01]  /*33f0*/  @!P0 ISETP.GE.AND P1, PT, R7, R5.reuse, PT ;  /* 0x000000050700820c */ /* 0x080fe20003f26270 */
[----:B------:R-:W-:Y:S01]  /*3400*/  FMUL.FTZ R113, R113, c[0x0][0x2ec] ;  /* 0x0000bb0071717a20 */ /* 0x000fe20000410000 */
[-C--:B---3--:R-:W-:Y:S01]  /*3410*/  MOV R7, R136.reuse ;  /* 0x0000008800077202 */ /* 0x088fe20000000f00 */
[----:B------:R-:W-:Y:S01]  /*3420*/  FFMA.FTZ R236, R15, c[0x0][0x23c], -R12 ;  /* 0x00008f000fec7a23 */ /* 0x000fe2000001080c */
[----:B------:R-:W-:Y:S01]  /*3430*/  @!P0 FSEL R7, R136, -INF , !P1 ;  /* 0xff80000088078808 */ /* 0x000fe20004800000 */
[----:B------:R-:W-:Y:S01]  /*3440*/  MUFU.TANH R224, R31 ;  /* 0x0000001f00e07308 */ /* 0x000fe20000002400 */
[----:B------:R-:W-:Y:S01]  /*3450*/  @!P0 ISETP.GE.AND P1, PT, R6, R5, PT ;  /* 0x000000050600820c */ /* 0x000fe20003f26270 */
[----:B------:R-:W-:Y:S01]  /*3460*/  FFMA.FTZ R136, -R136, R136, 1 ;  /* 0x3f80000088887423 */ /* 0x000fe20000010188 */
[----:B------:R-:W-:Y:S01]  /*3470*/  @!P0 IADD3 R6, R11, 0x18, RZ ;  /* 0x000000180b068810 */ /* 0x000fe20007ffe0ff */
[--C-:B------:R-:W-:Y:S01]  /*3480*/  FFMA.FTZ R233, R7, c[0x0][0x23c], -R14.reuse ;  /* 0x00008f0007e97a23 */ /* 0x100fe2000001080e */
[----:B------:R-:W-:Y:S01]  /*3490*/  @!P0 IADD3 R11, R11, 0x19, RZ ;  /* 0x000000190b0b8810 */ /* 0x000fe20007ffe0ff */
[----:B------:R-:W-:Y:S01]  /*34a0*/  FMUL.FTZ R131, R131, c[0x0][0x2ec] ;  /* 0x0000bb0083837a20 */ /* 0x000fe20000410000 */
[----:B------:R-:W-:Y:S01]  /*34b0*/  @!P0 ISETP.GE.AND P3, PT, R6, R13, PT ;  /* 0x0000000d0600820c */ /* 0x000fe20003f66270 */
[----:B------:R-:W-:Y:S02]  /*34c0*/  FMUL.FTZ R116, R116, c[0x0][0x2ec] ;  /* 0x0000bb0074747a20 */ /* 0x000fe40000410000 */
[----:B------:R-:W-:Y:S01]  /*34d0*/  MUFU.EX2 R226, R226 ;  /* 0x000000e200e27308 */ /* 0x000fe20000000800 */
[----:B------:R-:W-:Y:S02]  /*34e0*/  FMUL.FTZ R117, R117, c[0x0][0x2ec] ;  /* 0x0000bb0075757a20 */ /* 0x000fe40000410000 */
[----:B------:R-:W-:Y:S01]  /*34f0*/  FMUL.FTZ R136, R136, c[0x0][0x2ec] ;  /* 0x0000bb0088887a20 */ /* 0x000fe20000410000 */
[-C--:B-1----:R-:W-:Y:S02]  /*3500*/  MOV R7, R137.reuse ;  /* 0x0000008900077202 */ /* 0x082fe40000000f00 */
[C---:B------:R-:W-:Y:S01]  /*3510*/  @!P0 FSEL R7, R137.reuse, -INF , !P1 ;  /* 0xff80000089078808 */ /* 0x040fe20004800000 */
[----:B------:R-:W-:Y:S01]  /*3520*/  FFMA.FTZ R137, -R137, R137, 1 ;  /* 0x3f80000089897423 */ /* 0x000fe20000010189 */
[----:B------:R-:W-:Y:S02]  /*3530*/  @!P0 ISETP.GE.AND P1, PT, R11, R13, PT ;  /* 0x0000000d0b00820c */ /* 0x000fe40003f26270 */
[----:B------:R-:W1:Y:S01]  /*3540*/  MUFU.EX2 R129, R129 ;  /* 0x0000008100817308 */ /* 0x000e620000000800 */
[----:B------:R-:W-:Y:S01]  /*3550*/  FFMA.FTZ R232, R7, c[0x0][0x23c], -R14 ;  /* 0x00008f0007e87a23 */ /* 0x000fe2000001080e */
[-C--:B------:R-:W-:Y:S01]  /*3560*/  MOV R7, R221.reuse ;  /* 0x000000dd00077202 */ /* 0x080fe20000000f00 */
[----:B------:R-:W-:Y:S01]  /*3570*/  FMUL.FTZ R137, R137, c[0x0][0x2ec] ;  /* 0x0000bb0089897a20 */ /* 0x000fe20000410000 */
[C---:B------:R-:W-:Y:S01]  /*3580*/  @!P0 FSEL R7, R221.reuse, -INF , !P3 ;  /* 0xff800000dd078808 */ /* 0x040fe20005800000 */
[----:B------:R-:W-:Y:S01]  /*3590*/  FFMA.FTZ R221, -R221, R221, 1 ;  /* 0x3f800000dddd7423 */ /* 0x000fe200000101dd */
[-C--:B------:R-:W-:Y:S02]  /*35a0*/  MOV R13, R222.reuse ;  /* 0x000000de000d7202 */ /* 0x080fe40000000f00 */
[----:B------:R-:W-:Y:S01]  /*35b0*/  @!P0 FSEL R13, R222, -INF , !P1 ;  /* 0xff800000de0d8808 */ /* 0x000fe20004800000 */
[--C-:B------:R-:W-:Y:S01]  /*35c0*/  FFMA.FTZ R235, R7, c[0x0][0x23c], -R12.reuse ;  /* 0x00008f0007eb7a23 */ /* 0x100fe2000001080c */
[----:B------:R-:W-:Y:S01]  /*35d0*/  MUFU.EX2 R251, R251 ;  /* 0x000000fb00fb7308 */ /* 0x000fe20000000800 */
[----:B------:R-:W-:Y:S01]  /*35e0*/  @!P0 ISETP.GE.AND P1, PT, R6, R5, PT ;  /* 0x000000050600820c */ /* 0x000fe20003f26270 */
[----:B------:R-:W-:Y:S01]  /*35f0*/  FFMA.FTZ R222, -R222, R222, 1 ;  /* 0x3f800000dede7423 */ /* 0x000fe200000101de */
[-C--:B------:R-:W-:Y:S01]  /*3600*/  MOV R7, R223.reuse ;  /* 0x000000df00077202 */ /* 0x080fe20000000f00 */
[----:B------:R-:W-:Y:S01]  /*3610*/  FFMA.FTZ R12, R13, c[0x0][0x23c], -R12 ;  /* 0x00008f000d0c7a23 */ /* 0x000fe2000001080c */
[C---:B------:R-:W-:Y:S01]  /*3620*/  @!P0 FSEL R7, R223.reuse, -INF , !P1 ;  /* 0xff800000df078808 */ /* 0x040fe20004800000 */
[----:B------:R-:W-:Y:S01]  /*3630*/  FFMA.FTZ R223, -R223, R223, 1 ;  /* 0x3f800000dfdf7423 */ /* 0x000fe200000101df */
[-C--:B------:R-:W-:Y:S01]  /*3640*/  @!P0 ISETP.GE.AND P1, PT, R6, R10.reuse, PT ;  /* 0x0000000a0600820c */ /* 0x080fe20003f26270 */
[----:B------:R-:W-:Y:S02]  /*3650*/  FMUL.FTZ R221, R221, c[0x0][0x2ec] ;  /* 0x0000bb00dddd7a20 */ /* 0x000fe40000410000 */
[----:B------:R-:W-:Y:S01]  /*3660*/  MUFU.EX2 R249, R249 ;  /* 0x000000f900f97308 */ /* 0x000fe20000000800 */
[----:B------:R-:W-:Y:S01]  /*3670*/  FFMA.FTZ R231, R7, c[0x0][0x23c], -R14 ;  /* 0x00008f0007e77a23 */ /* 0x000fe2000001080e */
[-C--:B------:R-:W-:Y:S01]  /*3680*/  MOV R7, R135.reuse ;  /* 0x0000008700077202 */ /* 0x080fe20000000f00 */
[----:B------:R-:W-:Y:S01]  /*3690*/  FMUL.FTZ R222, R222, c[0x0][0x2ec] ;  /* 0x0000bb00dede7a20 */ /* 0x000fe20000410000 */
[C---:B------:R-:W-:Y:S01]  /*36a0*/  @!P0 FSEL R7, R135.reuse, -INF , !P1 ;  /* 0xff80000087078808 */ /* 0x040fe20004800000 */
[----:B------:R-:W-:Y:S01]  /*36b0*/  FFMA.FTZ R135, -R135, R135, 1 ;  /* 0x3f80000087877423 */ /* 0x000fe20000010187 */
[----:B------:R-:W-:Y:S01]  /*36c0*/  @!P0 ISETP.GE.AND P1, PT, R11, R10, PT ;  /* 0x0000000a0b00820c */ /* 0x000fe20003f26270 */
[----:B------:R-:W-:Y:S02]  /*36d0*/  FMUL.FTZ R223, R223, c[0x0][0x2ec] ;  /* 0x0000bb00dfdf7a20 */ /* 0x000fe40000410000 */
[--C-:B------:R-:W-:Y:S01]  /*36e0*/  FFMA.FTZ R245, R7, c[0x0][0x23c], -R9.reuse ;  /* 0x00008f0007f57a23 */ /* 0x100fe20000010809 */
[----:B------:R-:W2:Y:S01]  /*36f0*/  MUFU.EX2 R248, R248 ;  /* 0x000000f800f87308 */ /* 0x000ea20000000800 */
[-C--:B------:R-:W-:Y:S01]  /*3700*/  MOV R7, R227.reuse ;  /* 0x000000e300077202 */ /* 0x080fe20000000f00 */
[----:B------:R-:W-:Y:S01]  /*3710*/  FMUL.FTZ R135, R135, c[0x0][0x2ec] ;  /* 0x0000bb0087877a20 */ /* 0x000fe20000410000 */
[C---:B------:R-:W-:Y:S01]  /*3720*/  @!P0 FSEL R7, R227.reuse, -INF , !P1 ;  /* 0xff800000e3078808 */ /* 0x040fe20004800000 */
[----:B------:R-:W-:Y:S01]  /*3730*/  FFMA.FTZ R227, -R227, R227, 1 ;  /* 0x3f800000e3e37423 */ /* 0x000fe200000101e3 */
[----:B------:R-:W-:Y:S02]  /*3740*/  @!P0 ISETP.GE.AND P1, PT, R6, R8, PT ;  /* 0x000000080600820c */ /* 0x000fe40003f26270 */
[----:B------:R-:W-:Y:S01]  /*3750*/  MOV R6, R228 ;  /* 0x000000e400067202 */ /* 0x000fe20000000f00 */
[----:B------:R-:W-:Y:S01]  /*3760*/  FFMA.FTZ R9, R7, c[0x0][0x23c], -R9 ;  /* 0x00008f0007097a23 */ /* 0x000fe20000010809 */
[C---:B------:R-:W-:Y:S01]  /*3770*/  @!P0 FSEL R6, R228.reuse, -INF , !P1 ;  /* 0xff800000e4068808 */ /* 0x040fe20004800000 */
[----:B------:R-:W-:Y:S01]  /*3780*/  MUFU.EX2 R243, R243 ;  /* 0x000000f300f37308 */ /* 0x000fe20000000800 */
[----:B------:R-:W-:Y:S01]  /*3790*/  @!P0 ISETP.GE.AND P1, PT, R11, R8, PT ;  /* 0x000000080b00820c */ /* 0x000fe20003f26270 */
[----:B------:R-:W-:Y:S01]  /*37a0*/  FFMA.FTZ R228, -R228, R228, 1 ;  /* 0x3f800000e4e47423 */ /* 0x000fe200000101e4 */
[----:B-1----:R-:W-:Y:S01]  /*37b0*/  F2FP.BF16.PACK_AB R8, R129, R250 ;  /* 0x000000fa8108723e */ /* 0x002fe200000010ff */
[--C-:B------:R-:W-:Y:S01]  /*37c0*/  FFMA.FTZ R239, R6, c[0x0][0x23c], -R4.reuse ;  /* 0x00008f0006ef7a23 */ /* 0x100fe20000010804 */
[----:B------:R-:W-:Y:S01]  /*37d0*/  MOV R6, R229 ;  /* 0x000000e500067202 */ /* 0x000fe20000000f00 */
[----:B------:R-:W-:Y:S01]  /*37e0*/  FMUL.FTZ R227, R227, c[0x0][0x2ec] ;  /* 0x0000bb00e3e37a20 */ /* 0x000fe20000410000 */
[----:B------:R-:W-:Y:S01]  /*37f0*/  @!P0 FSEL R6, R229, -INF , !P1 ;  /* 0xff800000e5068808 */ /* 0x000fe20004800000 */
[----:B------:R-:W-:Y:S01]  /*3800*/  STS [R196+0xe400], R8 ;  /* 0x00e40008c4007388 */ /* 0x000fe20000000800 */
[----:B------:R-:W-:Y:S01]  /*3810*/  @!P0 ISETP.GE.AND P1, PT, R11, R5, PT ;  /* 0x000000050b00820c */ /* 0x000fe20003f26270 */
[----:B------:R-:W-:Y:S01]  /*3820*/  MUFU.EX2 R242, R242 ;  /* 0x000000f200f27308 */ /* 0x000fe20000000800 */
[-C--:B------:R-:W-:Y:S01]  /*3830*/  MOV R5, R224.reuse ;  /* 0x000000e000057202 */ /* 0x080fe20000000f00 */
[----:B------:R-:W-:Y:S01]  /*3840*/  FFMA.FTZ R4, R6, c[0x0][0x23c], -R4 ;  /* 0x00008f0006047a23 */ /* 0x000fe20000010804 */
[C---:B------:R-:W-:Y:S01]  /*3850*/  @!P0 FSEL R5, R224.reuse, -INF , !P1 ;  /* 0xff800000e0058808 */ /* 0x040fe20004800000 */
[----:B------:R-:W-:Y:S01]  /*3860*/  FFMA.FTZ R229, -R229, R229, 1 ;  /* 0x3f800000e5e57423 */ /* 0x000fe200000101e5 */
[----:B------:R-:W-:Y:S01]  /*3870*/  PLOP3.LUT P1, PT, PT, PT, UP3, 0x80, 0x0 ;  /* 0x000000000000781c */ /* 0x000fe20003f2f038 */
[----:B------:R-:W-:Y:S02]  /*3880*/  FFMA.FTZ R224, -R224, R224, 1 ;  /* 0x3f800000e0e07423 */ /* 0x000fe400000101e0 */
[----:B------:R-:W-:Y:S01]  /*3890*/  FFMA.FTZ R14, R5, c[0x0][0x23c], -R14 ;  /* 0x00008f00050e7a23 */ /* 0x000fe2000001080e */
[----:B--2---:R-:W-:Y:S01]  /*38a0*/  F2FP.BF16.PACK_AB R5, R248, R249 ;  /* 0x000000f9f805723e */ /* 0x004fe200000010ff */
[----:B------:R1:W-:Y:S01]  /*38b0*/  MUFU.EX2 R238, R4 ;  /* 0x0000000400ee7308 */ /* 0x0003e20000000800 */
[----:B------:R-:W-:Y:S02]  /*38c0*/  FMUL.FTZ R228, R228, c[0x0][0x2ec] ;  /* 0x0000bb00e4e47a20 */ /* 0x000fe40000410000 */
[----:B------:R-:W-:Y:S02]  /*38d0*/  FMUL.FTZ R229, R229, c[0x0][0x2ec] ;  /* 0x0000bb00e5e57a20 */ /* 0x000fe40000410000 */
[----:B------:R-:W-:Y:S05]  /*38e0*/  FMUL.FTZ R224, R224, c[0x0][0x2ec] ;  /* 0x0000bb00e0e07a20 */ /* 0x000fea0000410000 */
[----:B------:R-:W-:Y:S10]  /*38f0*/  MUFU.EX2 R138, R138 ;  /* 0x0000008a008a7308 */ /* 0x000ff40000000800 */
[----:B------:R-:W2:Y:S01]  /*3900*/  MUFU.EX2 R220, R220 ;  /* 0x000000dc00dc7308 */ /* 0x000ea20000000800 */
[----:B-1----:R-:W-:Y:S05]  /*3910*/  F2FP.BF16.PACK_AB R4, R251, R226 ;  /* 0x000000e2fb04723e */ /* 0x002fea00000010ff */
[----:B------:R1:W-:Y:S04]  /*3920*/  STS [R196+0xe000], R4 ;  /* 0x00e00004c4007388 */ /* 0x0003e80000000800 */
[----:B------:R-:W-:Y:S01]  /*3930*/  MUFU.EX2 R183, R183 ;  /* 0x000000b700b77308 */ /* 0x000fe20000000800 */
[----:B------:R-:W-:Y:S09]  /*3940*/  STS [R201+0xe000], R5 ;  /* 0x00e00005c9007388 */ /* 0x000ff20000000800 */
[----:B------:R-:W3:Y:S01]  /*3950*/  MUFU.EX2 R139, R139 ;  /* 0x0000008b008b7308 */ /* 0x000ee20000000800 */
[----:B--2---:R-:W-:Y:S09]  /*3960*/  F2FP.BF16.PACK_AB R7, R220, R138 ;  /* 0x0000008adc07723e */ /* 0x004ff200000010ff */
[----:B------:R-:W-:Y:S01]  /*3970*/  MUFU.EX2 R225, R225 ;  /* 0x000000e100e17308 */ /* 0x000fe20000000800 */
[----:B-1----:R-:W-:Y:S05]  /*3980*/  F2FP.BF16.PACK_AB R4, R242, R243 ;  /* 0x000000f3f204723e */ /* 0x002fea00000010ff */
[----:B------:R-:W-:Y:S04]  /*3990*/  STS [R201+0xe400], R4 ;  /* 0x00e40004c9007388 */ /* 0x000fe80000000800 */
[----:B------:R-:W1:Y:S01]  /*39a0*/  MUFU.EX2 R134, R134 ;  /* 0x0000008600867308 */ /* 0x000e620000000800 */
[----:B------:R2:W-:Y:S01]  /*39b0*/  STS [R196+0xf000], R7 ;  /* 0x00f00007c4007388 */ /* 0x0005e20000000800 */
[----:B---3--:R-:W-:Y:S05]  /*39c0*/  F2FP.BF16.PACK_AB R6, R139, R183 ;  /* 0x000000b78b06723e */ /* 0x008fea00000010ff */
[----:B------:R3:W-:Y:S03]  /*39d0*/  STS [R196+0xf400], R6 ;  /* 0x00f40006c4007388 */ /* 0x0007e60000000800 */
[----:B------:R-:W-:Y:S10]  /*39e0*/  MUFU.EX2 R133, R133 ;  /* 0x0000008500857308 */ /* 0x000ff40000000800 */
[----:B------:R-:W2:Y:S01]  /*39f0*/  MUFU.EX2 R132, R132 ;  /* 0x0000008400847308 */ /* 0x000ea20000000800 */
[----:B-1----:R-:W-:Y:S05]  /*3a00*/  F2FP.BF16.PACK_AB R8, R134, R225 ;  /* 0x000000e18608723e */ /* 0x002fea00000010ff */
[----:B------:R-:W-:Y:S04]  /*3a10*/  STS [R201+0xf000], R8 ;  /* 0x00f00008c9007388 */ /* 0x000fe80000000800 */
[----:B------:R-:W-:Y:S10]  /*3a20*/  MUFU.EX2 R247, R247 ;  /* 0x000000f700f77308 */ /* 0x000ff40000000800 */
[----:B------:R-:W3:Y:S01]  /*3a30*/  MUFU.EX2 R246, R246 ;  /* 0x000000f600f67308 */ /* 0x000ee20000000800 */
[----:B--2---:R-:W-:Y:S05]  /*3a40*/  F2FP.BF16.PACK_AB R7, R132, R133 ;  /* 0x000000858407723e */ /* 0x004fea00000010ff */
[----:B------:R-:W-:Y:S04]  /*3a50*/  STS [R201+0xf400], R7 ;  /* 0x00f40007c9007388 */ /* 0x000fe80000000800 */
[----:B------:R-:W-:Y:S10]  /*3a60*/  MUFU.EX2 R241, R241 ;  /* 0x000000f100f17308 */ /* 0x000ff40000000800 */
[----:B------:R-:W1:Y:S01]  /*3a70*/  MUFU.EX2 R240, R240 ;  /* 0x000000f000f07308 */ /* 0x000e620000000800 */
[----:B---3--:R-:W-:Y:S05]  /*3a80*/  F2FP.BF16.PACK_AB R6, R246, R247 ;  /* 0x000000f7f606723e */ /* 0x008fea00000010ff */
[----:B------:R2:W-:Y:S04]  /*3a90*/  STS [R200+0xe000], R6 ;  /* 0x00e00006c8007388 */ /* 0x0005e80000000800 */
[----:B------:R-:W-:Y:S10]  /*3aa0*/  MUFU.EX2 R245, R245 ;  /* 0x000000f500f57308 */ /* 0x000ff40000000800 */
[----:B------:R-:W3:Y:S01]  /*3ab0*/  MUFU.EX2 R244, R9 ;  /* 0x0000000900f47308 */ /* 0x000ee20000000800 */
[----:B-1----:R-:W-:Y:S05]  /*3ac0*/  F2FP.BF16.PACK_AB R5, R240, R241 ;  /* 0x000000f1f005723e */ /* 0x002fea00000010ff */
[----:B------:R1:W-:Y:S04]  /*3ad0*/  STS [R200+0xe400], R5 ;  /* 0x00e40005c8007388 */ /* 0x0003e80000000800 */
[----:B------:R-:W2:Y:S10]  /*3ae0*/  MUFU.EX2 R239, R239 ;  /* 0x000000ef00ef7308 */ /* 0x000eb40000000800 */
[----:B------:R-:W-:Y:S01]  /*3af0*/  MUFU.EX2 R237, R237 ;  /* 0x000000ed00ed7308 */ /* 0x000fe20000000800 */
[----:B---3--:R-:W-:Y:S05]  /*3b00*/  F2FP.BF16.PACK_AB R4, R244, R245 ;  /* 0x000000f5f404723e */ /* 0x008fea00000010ff */
[----:B------:R3:W-:Y:S04]  /*3b10*/  STS [R209+0xe000], R4 ;  /* 0x00e00004d1007388 */ /* 0x0007e80000000800 */
[----:B------:R-:W4:Y:S01]  /*3b20*/  MUFU.EX2 R236, R236 ;  /* 0x000000ec00ec7308 */ /* 0x000f220000000800 */
[----:B--2---:R-:W-:Y:S05]  /*3b30*/  F2FP.BF16.PACK_AB R6, R238, R239 ;  /* 0x000000efee06723e */ /* 0x004fea00000010ff */
[----:B------:R-:W-:Y:S04]  /*3b40*/  STS [R209+0xe400], R6 ;  /* 0x00e40006d1007388 */ /* 0x000fe80000000800 */
        /* <DEDUP_REMOVED lines=8> */
[----:B------:R-:W-:Y:S10]  /*3bd0*/  MUFU.EX2 R231, R231 ;  /* 0x000000e700e77308 */ /* 0x000ff40000000800 */
[----:B------:R-:W3:Y:S01]  /*3be0*/  MUFU.EX2 R230, R14 ;  /* 0x0000000e00e67308 */ /* 0x000ee20000000800 */
[----:B-1----:R-:W-:Y:S05]  /*3bf0*/  F2FP.BF16.PACK_AB R5, R234, R235 ;  /* 0x000000ebea05723e */ /* 0x002fea00000010ff */
[----:B------:R-:W-:Y:S01]  /*3c00*/  STS [R209+0xf000], R5 ;  /* 0x00f00005d1007388 */ /* 0x000fe20000000800 */
[----:B---3--:R-:W-:Y:S05]  /*3c10*/  F2FP.BF16.PACK_AB R4, R230, R231 ;  /* 0x000000e7e604723e */ /* 0x008fea00000010ff */
[----:B------:R-:W-:Y:S04]  /*3c20*/  STS [R209+0xf400], R4 ;  /* 0x00f40004d1007388 */ /* 0x000fe80000000800 */
[----:B------:R-:W1:Y:S08]  /*3c30*/  LDSM.16.M88.4 R32, [R174+0x4000] ;  /* 0x00400000ae20783b */ /* 0x000e700000000200 */
[----:B------:R-:W2:Y:S08]  /*3c40*/  LDSM.16.M88.4 R28, [R174+0x5000] ;  /* 0x00500000ae1c783b */ /* 0x000eb00000000200 */
[----:B------:R-:W3:Y:S08]  /*3c50*/  LDSM.16.M88.4 R100, [R2+0x4000] ;  /* 0x004000000264783b */ /* 0x000ef00000000200 */
[----:B------:R-:W4:Y:S01]  /*3c60*/  LDSM.16.M88.4 R104, [R2+0x5000] ;  /* 0x005000000268783b */ /* 0x000f220000000200 */
[-C--:B-1----:R-:W-:Y:S08]  /*3c70*/  HMMA.16816.F32.BF16 R4, R32, R140.reuse, RZ ;  /* 0x0000008c2004723c */ /* 0x082ff000000418ff */
[C---:B--2---:R-:W-:Y:S08]  /*3c80*/  HMMA.16816.F32.BF16 R8, R28.reuse, R140, RZ ;  /* 0x0000008c1c08723c */ /* 0x044ff000000418ff */
[-C--:B------:R-:W-:Y:S08]  /*3c90*/  HMMA.16816.F32.BF16 R12, R28, R142.reuse, RZ ;  /* 0x0000008e1c0c723c */ /* 0x080ff000000418ff */
[C---:B------:R-:W-:Y:S08]  /*3ca0*/  HMMA.16816.F32.BF16 R16, R32.reuse, R142, RZ ;  /* 0x0000008e2010723c */ /* 0x040ff000000418ff */
[-C--:B------:R-:W-:Y:S08]  /*3cb0*/  HMMA.16816.F32.BF16 R20, R32, R144.reuse, RZ ;  /* 0x000000902014723c */ /* 0x080ff000000418ff */
[C---:B------:R-:W-:Y:S08]  /*3cc0*/  HMMA.16816.F32.BF16 R24, R28.reuse, R144, RZ ;  /* 0x000000901c18723c */ /* 0x040ff000000418ff */
[-C--:B------:R-:W-:Y:S08]  /*3cd0*/  HMMA.16816.F32.BF16 R28, R28, R146.reuse, RZ ;  /* 0x000000921c1c723c */ /* 0x080ff000000418ff */
[----:B------:R-:W-:Y:S08]  /*3ce0*/  HMMA.16816.F32.BF16 R32, R32, R146, RZ ;  /* 0x000000922020723c */ /* 0x000ff000000418ff */
[-C--:B---3--:R-:W-:Y:S08]  /*3cf0*/  HMMA.16816.F32.BF16 R4, R100, R148.reuse, R4 ;  /* 0x000000946404723c */ /* 0x088ff00000041804 */
[C---:B----4-:R-:W-:Y:S08]  /*3d00*/  HMMA.16816.F32.BF16 R8, R104.reuse, R148, R8 ;  /* 0x000000946808723c */ /* 0x050ff00000041808 */
        /* <DEDUP_REMOVED lines=16> */
[----:B------:R-:W-:Y:S01]  /*3e10*/  IADD3 R106, P0, R210, UR12, RZ ;  /* 0x0000000cd26a7c10 */ /* 0x000fe2000ff1e0ff */
[----:B------:R-:W-:Y:S01]  /*3e20*/  HMMA.16816.F32.BF16 R32, R100, R162, R32 ;  /* 0x000000a26420723c */ /* 0x000fe20000041820 */
[----:B------:R-:W-:Y:S03]  /*3e30*/  IADD3 R104, R128, R2, RZ ;  /* 0x0000000280687210 */ /* 0x000fe60007ffe0ff */
[----:B------:R-:W-:Y:S02]  /*3e40*/  IADD3.X R107, R211, UR11, RZ, P0, !PT ;  /* 0x0000000bd36b7c10 */ /* 0x000fe400087fe4ff */
[----:B------:R-:W1:Y:S01]  /*3e50*/  LDSM.16.M88.4 R100, [R104+0x4000] ;  /* 0x004000006864783b */ /* 0x000e620000000200 */
[C---:B------:R-:W-:Y:S05]  /*3e60*/  LEA R214, P0, R213.reuse, R214, 0x2 ;  /* 0x000000d6d5d67211 */ /* 0x040fea00078010ff */
[----:B------:R-:W-:Y:S02]  /*3e70*/  LEA.HI.X.SX32 R215, R213, R215, 0x2, P0 ;  /* 0x000000d7d5d77211 */ /* 0x000fe400000f16ff */
[----:B------:R-:W2:Y:S01]  /*3e80*/  LDG.E R252, [R106.64] ;  /* 0x000000046afc7981 */ /* 0x000ea2000c1e1900 */
[-C--:B-1----:R-:W-:Y:S11]  /*3e90*/  HMMA.16816.F32.BF16 R4, R100, R164.reuse, R4 ;  /* 0x000000a46404723c */ /* 0x082ff60000041804 */
[----:B------:R-:W-:Y:S11]  /*3ea0*/  @!UPT UIADD3 URZ, URZ, URZ, URZ ;  /* 0x0000003f3f3ff290 */ /* 0x000ff6000fffe03f */
[----:B------:R-:W-:Y:S02]  /*3eb0*/  @!UPT UIADD3 URZ, URZ, URZ, URZ ;  /* 0x0000003f3f3ff290 */ /* 0x000fe4000fffe03f */
[C---:B--2---:R-:W-:Y:S02]  /*3ec0*/  FADD.FTZ R4, -R252.reuse, R4 ;  /* 0x00000004fc047221 */ /* 0x044fe40000010100 */
[----:B------:R-:W-:Y:S02]  /*3ed0*/  FADD.FTZ R5, -R252, R5 ;  /* 0x00000005fc057221 */ /* 0x000fe40000010100 */
[----:B------:R-:W-:Y:S02]  /*3ee0*/  FMUL.FTZ R226, R226, R4 ;  /* 0x00000004e2e27220 */ /* 0x000fe40000410000 */
[----:B------:R-:W-:Y:S01]  /*3ef0*/  FMUL.FTZ R251, R251, R5 ;  /* 0x00000005fbfb7220 */ /* 0x000fe20000410000 */
[----:B------:R1:W2:Y:S01]  /*3f00*/  LDG.E R4, [R106.64+0x20] ;  /* 0x000020046a047981 */ /* 0x0002a2000c1e1900 */
[----:B------:R-:W-:Y:S03]  /*3f10*/  FFMA.FTZ R5, -R125, R125, 1 ;  /* 0x3f8000007d057423 */ /* 0x000fe6000001017d */
[----:B------:R1:W3:Y:S01]  /*3f20*/  LDG.E R125, [R106.64+0xa0] ;  /* 0x0000a0046a7d7981 */ /* 0x0002e2000c1e1900 */
[----:B------:R-:W-:Y:S04]  /*3f30*/  FMUL.FTZ R5, R5, c[0x0][0x2ec] ;  /* 0x0000bb0005057a20 */ /* 0x000fe80000410000 */
[----:B------:R-:W-:Y:S02]  /*3f40*/  FMUL.FTZ R5, R226, R5 ;  /* 0x00000005e2057220 */ /* 0x000fe40000410000 */
[----:B------:R1:W4:Y:S02]  /*3f50*/  LDG.E R226, [R106.64+0x80] ;  /* 0x000080046ae27981 */ /* 0x000324000c1e1900 */
[----:B-1----:R-:W-:Y:S04]  /*3f60*/  FFMA.FTZ R106, -R127, R127, 1 ;  /* 0x3f8000007f6a7423 */ /* 0x002fe8000001017f */
[----:B------:R-:W-:Y:S02]  /*3f70*/  FMUL.FTZ R106, R106, c[0x0][0x2ec] ;  /* 0x0000bb006a6a7a20 */ /* 0x000fe40000410000 */
[----:B--2---:R-:W-:Y:S02]  /*3f80*/  FADD.FTZ R105, -R4, R6 ;  /* 0x0000000604697221 */ /* 0x004fe40000010100 */
[----:B------:R-:W-:Y:S02]  /*3f90*/  FMUL.FTZ R6, R251, R106 ;  /* 0x0000006afb067220 */ /* 0x000fe40000410000 */
[----:B------:R-:W-:Y:S02]  /*3fa0*/  FMUL.FTZ R250, R250, R105 ;  /* 0x00000069fafa7220 */ /* 0x000fe40000410000 */
[----:B------:R-:W-:Y:S01]  /*3fb0*/  FADD.FTZ R7, -R4, R7 ;  /* 0x0000000704077221 */ /* 0x000fe20000010100 */
[----:B------:R-:W1:Y:S01]  /*3fc0*/  LDSM.16.M88.4 R104, [R104+0x5000] ;  /* 0x005000006868783b */ /* 0x000e620000000200 */
[----:B------:R-:W-:Y:S02]  /*3fd0*/  FMUL.FTZ R108, R250, R108 ;  /* 0x0000006cfa6c7220 */ /* 0x000fe40000410000 */
[----:B------:R-:W-:Y:S04]  /*3fe0*/  FMUL.FTZ R7, R129, R7 ;  /* 0x0000000781077220 */ /* 0x000fe80000410000 */
[----:B------:R-:W-:Y:S01]  /*3ff0*/  FMUL.FTZ R7, R7, R109 ;  /* 0x0000006d07077220 */ /* 0x000fe20000410000 */
[C---:B-1----:R-:W-:Y:S08]  /*4000*/  HMMA.16816.F32.BF16 R8, R104.reuse, R164, R8 ;  /* 0x000000a46808723c */ /* 0x042ff00000041808 */
[-C--:B------:R-:W-:Y:S08]  /*4010*/  HMMA.16816.F32.BF16 R12, R104, R166.reuse, R12 ;  /* 0x000000a6680c723c */ /* 0x080ff0000004180c */
[C---:B------:R-:W-:Y:S08]  /*4020*/  HMMA.16816.F32.BF16 R16, R100.reuse, R166, R16 ;  /* 0x000000a66410723c */ /* 0x040ff00000041810 */
[C---:B----4-:R-:W-:Y:S01]  /*4030*/  FADD.FTZ R8, -R226.reuse, R8 ;  /* 0x00000008e2087221 */ /* 0x050fe20000010100 */
[-C--:B------:R-:W-:Y:S03]  /*4040*/  HMMA.16816.F32.BF16 R20, R100, R168.reuse, R20 ;  /* 0x000000a86414723c */ /* 0x080fe60000041814 */
[C---:B------:R-:W-:Y:S02]  /*4050*/  FADD.FTZ R9, -R226.reuse, R9 ;  /* 0x00000009e2097221 */ /* 0x040fe40000010100 */
[C---:B---3--:R-:W-:Y:S02]  /*4060*/  FADD.FTZ R10, -R125.reuse, R10 ;  /* 0x0000000a7d0a7221 */ /* 0x048fe40000010100 */
[C---:B------:R-:W-:Y:S01]  /*4070*/  FADD.FTZ R12, -R226.reuse, R12 ;  /* 0x0000000ce20c7221 */ /* 0x040fe20000010100 */
[C---:B------:R-:W-:Y:S01]  /*4080*/  HMMA.16816.F32.BF16 R24, R104.reuse, R168, R24 ;  /* 0x000000a86818723c */ /* 0x040fe20000041818 */
[----:B------:R-:W-:Y:S03]  /*4090*/  FADD.FTZ R13, -R226, R13 ;  /* 0x0000000de20d7221 */ /* 0x000fe60000010100 */
[C---:B------:R-:W-:Y:S02]  /*40a0*/  FADD.FTZ R11, -R125.reuse, R11 ;  /* 0x0000000b7d0b7221 */ /* 0x040fe40000010100 */
[C---:B------:R-:W-:Y:S02]  /*40b0*/  FADD.FTZ R14, -R125.reuse, R14 ;  /* 0x0000000e7d0e7221 */ /* 0x040fe40000010100 */
[C---:B------:R-:W-:Y:S01]  /*40c0*/  FADD.FTZ R16, -R252.reuse, R16 ;  /* 0x00000010fc107221 */ /* 0x040fe20000010100 */
[-C--:B------:R-:W-:Y:S03]  /*40d0*/  HMMA.16816.F32.BF16 R28, R104, R170.reuse, R28 ;  /* 0x000000aa681c723c */ /* 0x080fe6000004181c */
[----:B------:R-:W-:Y:S02]  /*40e0*/  FADD.FTZ R17, -R252, R17 ;  /* 0x00000011fc117221 */ /* 0x000fe40000010100 */
[----:B------:R-:W-:Y:S02]  /*40f0*/  FADD.FTZ R18, -R4, R18 ;  /* 0x0000001204127221 */ /* 0x000fe40000010100 */
[C---:B------:R-:W-:Y:S01]  /*4100*/  FADD.FTZ R20, -R252.reuse, R20 ;  /* 0x00000014fc147221 */ /* 0x040fe20000010100 */
[----:B------:R-:W-:Y:S01]  /*4110*/  HMMA.16816.F32.BF16 R32, R100, R170, R32 ;  /* 0x000000aa6420723c */ /* 0x000fe20000041820 */
[----:B------:R-:W-:Y:S03]  /*4120*/  FADD.FTZ R21, -R252, R21 ;  /* 0x00000015fc157221 */ /* 0x000fe60000010100 */
        /* <DEDUP_REMOVED lines=91> */
.L_x_568:
        /* <DEDUP_REMOVED lines=38> */
[----:B------:R-:W2:Y:S04]  /*4940*/  LDSM.16.MT88.4 R8, [R112+0x4000] ;  /* 0x004000007008783b */ /* 0x000ea80000004200 */
[----:B------:R-:W3:Y:S04]  /*4950*/  LDSM.16.MT88.4 R12, [R178+0x10000] ;  /* 0x01000000b20c783b */ /* 0x000ee80000004200 */
[----:B------:R-:W4:Y:S04]  /*4960*/  LDSM.16.MT88.4 R16, [R100] ;  /* 0x000000006410783b */ /* 0x000f280000004200 */
[----:B------:R-:W-:Y:S04]  /*4970*/  LDSM.16.MT88.4 R20, [R178+0xe800] ;  /* 0x00e80000b214783b */ /* 0x000fe80000004200 */
[----:B------:R-:W5:Y:S04]  /*4980*/  LDSM.16.MT88.4 R24, [R112+0x4800] ;  /* 0x004800007018783b */ /* 0x000f680000004200 */
[----:B------:R-:W1:Y:S04]  /*4990*/  LDSM.16.MT88.4 R28, [R178+0x10800] ;  /* 0x01080000b21c783b */ /* 0x000e680000004200 */
[----:B------:R-:W1:Y:S01]  /*49a0*/  LDSM.16.MT88.4 R32, [R100+0x800] ;  /* 0x000800006420783b */ /* 0x000e620000004200 */
[-C--:B--2---:R-:W-:Y:S08]  /*49b0*/  HMMA.16816.F32.BF16 R36, R4, R8.reuse, R36 ;  /* 0x000000080424723c */ /* 0x084ff00000041824 */
        /* <DEDUP_REMOVED lines=10> */
[----:B------:R-:W3:Y:S03]  /*4a60*/  LDSM.16.MT88.4 R16, [R100+0x1000] ;  /* 0x001000006410783b */ /* 0x000ee60000004200 */
[-C--:B-----5:R-:W-:Y:S08]  /*4a70*/  HMMA.16816.F32.BF16 R36, R20, R24.reuse, R36 ;  /* 0x000000181424723c */ /* 0x0a0ff00000041824 */
[C---:B-1----:R-:W-:Y:S08]  /*4a80*/  HMMA.16816.F32.BF16 R40, R28.reuse, R24, R40 ;  /* 0x000000181c28723c */ /* 0x042ff00000041828 */
        /* <DEDUP_REMOVED lines=8> */
[----:B------:R-:W1:Y:S04]  /*4b10*/  LDSM.16.MT88.4 R20, [R178+0xf800] ;  /* 0x00f80000b214783b */ /* 0x000e680000004200 */
[----:B------:R-:W4:Y:S03]  /*4b20*/  LDSM.16.MT88.4 R32, [R100+0x1800] ;  /* 0x001800006420783b */ /* 0x000f260000004200 */
[-C--:B--2---:R-:W-:Y:S01]  /*4b30*/  HMMA.16816.F32.BF16 R36, R4, R8.reuse, R36 ;  /* 0x000000080424723c */ /* 0x084fe20000041824 */
        /* <DEDUP_REMOVED lines=8> */
[-C--:B-1----:R-:W-:Y:S08]  /*4bc0*/  HMMA.16816.F32.BF16 R36, R20, R24.reuse, R36 ;  /* 0x000000181424723c */ /* 0x082ff00000041824 */
        /* <DEDUP_REMOVED lines=9> */
[C---:B------:R-:W-:Y:S05]  /*4c60*/  IMAD.U32 R4, R5.reuse, -0x40, RZ ;  /* 0xffffffc005047824 */ /* 0x040fea00078e00ff */
        /* <DEDUP_REMOVED lines=11> */
.L_x_569:
[----:B------:R-:W-:Y:S01]  /*4d20*/  LDSM.16.M88.4 R16, [R179] ;  /* 0x00000000b310783b */ /* 0x000fe20000000200 */
[--C-:B------:R-:W-:Y:S01]  /*4d30*/  IMAD.IADD R113, R112, 0x1, R128.reuse ;  /* 0x0000000170717824 */ /* 0x100fe200078e0280 */
[----:B------:R-:W-:Y:S01]  /*4d40*/  ULOP3.LUT UR8, UR6, 0x1, URZ, 0xc0, !UPT ;  /* 0x0000000106087892 */ /* 0x000fe2000f8ec03f */
[----:B------:R-:W-:Y:S01]  /*4d50*/  IMAD.IADD R115, R179, 0x1, R128 ;  /* 0x00000001b3737824 */ /* 0x000fe200078e0280 */
[----:B------:R-:W2:Y:S01]  /*4d60*/  LDSM.16.MT88.4 R8, [R112+0x6000] ;  /* 0x006000007008783b */ /* 0x000ea20000004200 */
[----:B------:R-:W-:Y:S01]  /*4d70*/  IMAD.IADD R114, R128, 0x1, R0 ;  /* 0x0000000180727824 */ /* 0x000fe200078e0200 */
[----:B------:R-:W-:Y:S02]  /*4d80*/  UISETP.NE.U32.AND UP0, UPT, UR8, 0x1, UPT ;  /* 0x000000010800788c */ /* 0x000fe4000bf05070 */
[----:B------:R-:W3:Y:S01]  /*4d90*/  LDSM.16.MT88.4 R20, [R113+0x6000] ;  /* 0x006000007114783b */ /* 0x000ee20000004200 */
[----:B------:R-:W-:Y:S02]  /*4da0*/  UISETP.GT.AND UP2, UPT, UR6, UR13, UPT ;  /* 0x0000000d0600728c */ /* 0x000fe4000bf44270 */
[----:B------:R-:W-:Y:S01]  /*4db0*/  UIADD3 UR6, UR6, -0x1, URZ ;  /* 0xffffffff06067890 */ /* 0x000fe2000fffe03f */
[----:B------:R-:W-:Y:S04]  /*4dc0*/  LDSM.16.M88.4 R24, [R0] ;  /* 0x000000000018783b */ /* 0x000fe80000000200 */
        /* <DEDUP_REMOVED lines=44> */
[----:B------:R-:W-:Y:S03]  /*5090*/  LDSM.16.MT88.4 R100, [R178+0xd000] ;  /* 0x00d00000b264783b */ /* 0x000fe60000004200 */
[C---:B----4-:R-:W-:Y:S08]  /*50a0*/  HMMA.16816.F32.BF16 R4, R28.reuse, R104, R4 ;  /* 0x000000681c04723c */ /* 0x050ff00000041804 */
[C---:B------:R-:W-:Y:S08]  /*50b0*/  HMMA.16816.F32.BF16 R8, R28.reuse, R106, R8 ;  /* 0x0000006a1c08723c */ /* 0x040ff00000041808 */
[C---:B-1----:R-:W-:Y:S07]  /*50c0*/  HMMA.16816.F32.BF16 R12, R28.reuse, R20, R12 ;  /* 0x000000141c0c723c */ /* 0x042fee000004180c */
[----:B------:R-:W-:Y:S01]  /*50d0*/  @P1 IADD3 R20, P0, R194, UR10, RZ ;  /* 0x0000000ac2141c10 */ /* 0x000fe2000ff1e0ff */
[----:B------:R-:W-:Y:S01]  /*50e0*/  HMMA.16816.F32.BF16 R16, R28, R22, R16 ;  /* 0x000000161c10723c */ /* 0x000fe20000041810 */
[----:B------:R-:W-:Y:S03]  /*50f0*/  @UP3 UIADD3 UR10, UP1, UR10, -0x100, URZ ;  /* 0xffffff000a0a3890 */ /* 0x000fe6000ff3e03f */
[----:B------:R-:W-:Y:S01]  /*5100*/  @P1 IADD3.X R21, R191, UR9, RZ, P0, !PT ;  /* 0x00000009bf151c10 */ /* 0x000fe200087fe4ff */
[----:B------:R-:W-:Y:S02]  /*5110*/  @UP3 UIADD3.X UR9, UR9, -0x1, URZ, UP1, !UPT ;  /* 0xffffffff09093890 */ /* 0x000fe40008ffe43f */
[----:B------:R-:W-:Y:S01]  /*5120*/  IMAD.U32 R23, RZ, RZ, UR20 ;  /* 0x00000014ff177e24 */ /* 0x000fe2000f8e00ff */
[C---:B--2---:R-:W-:Y:S01]  /*5130*/  HMMA.16816.F32.BF16 R4, R32.reuse, R108, R4 ;  /* 0x0000006c2004723c */ /* 0x044fe20000041804 */
[----:B------:R1:W5:Y:S03]  /*5140*/  @P1 LDG.E R206, [R20.64] ;  /* 0x0000000414ce1981 */ /* 0x000366000c1e1900 */
[----:B------:R-:W-:Y:S01]  /*5150*/  IMAD.U32 R22, RZ, RZ, UR20 ;  /* 0x00000014ff167e24 */ /* 0x000fe2000f8e00ff */
[----:B------:R1:W5:Y:S01]  /*5160*/  @P1 LDG.E R205, [R20.64+0x20] ;  /* 0x0000200414cd1981 */ /* 0x000362000c1e1900 */
[-C--:B------:R-:W-:Y:S01]  /*5170*/  LEA R28, P3, R23, R214.reuse, 0x2 ;  /* 0x000000d6171c7211 */ /* 0x080fe200078610ff */
[----:B------:R-:W-:Y:S01]  /*5180*/  IMAD.IADD R108, R128, 0x1, R177 ;  /* 0x00000001806c7824 */ /* 0x000fe200078e02b1 */
[C---:B------:R-:W-:Y:S01]  /*5190*/  HMMA.16816.F32.BF16 R8, R32.reuse, R110, R8 ;  /* 0x0000006e2008723c */ /* 0x040fe20000041808 */
[----:B------:R1:W5:Y:S03]  /*51a0*/  @P1 LDG.E R204, [R20.64+0x80] ;  /* 0x0000800414cc1981 */ /* 0x000366000c1e1900 */
[-C--:B------:R-:W-:Y:S01]  /*51b0*/  LEA.HI.X.SX32 R29, R22, R215.reuse, 0x2, P3 ;  /* 0x000000d7161d7211 */ /* 0x080fe200018f16ff */
[----:B------:R1:W5:Y:S03]  /*51c0*/  @P1 LDG.E R203, [R20.64+0xa0] ;  /* 0x0000a00414cb1981 */ /* 0x000366000c1e1900 */
[C---:B---3--:R-:W-:Y:S01]  /*51d0*/  HMMA.16816.F32.BF16 R12, R32.reuse, R24, R12 ;  /* 0x00000018200c723c */ /* 0x048fe2000004180c */
[----:B------:R-:W-:Y:S06]  /*51e0*/  LDSM.16.MT88.4 R104, [R108+0x1000] ;  /* 0x001000006c68783b */ /* 0x000fec0000004200 */
[----:B------:R2:W-:Y:S01]  /*51f0*/  RED.E.ADD.F32.FTZ.RN.STRONG.GPU [R214.64], R4 ;  /* 0x00000004d600798e */ /* 0x0005e2000c10e784 */
[----:B------:R-:W-:Y:S01]  /*5200*/  HMMA.16816.F32.BF16 R16, R32, R26, R16 ;  /* 0x0000001a2010723c */ /* 0x000fe20000041810 */
[----:B------:R-:W-:Y:S02]  /*5210*/  IMAD.U32 R24, RZ, RZ, UR14 ;  /* 0x0000000eff187e24 */ /* 0x000fe4000f8e00ff */
[----:B------:R-:W-:Y:S01]  /*5220*/  LDSM.16.MT88.4 R32, [R108+0x800] ;  /* 0x000800006c20783b */ /* 0x000fe20000004200 */
[----:B-1----:R-:W-:Y:S02]  /*5230*/  IMAD.U32 R20, RZ, RZ, UR14 ;  /* 0x0000000eff147e24 */ /* 0x002fe4000f8e00ff */
[----:B------:R-:W-:Y:S03]  /*5240*/  IMAD.U32 R21, RZ, RZ, UR26 ;  /* 0x0000001aff157e24 */ /* 0x000fe6000f8e00ff */
[-C--:B------:R-:W-:Y:S03]  /*5250*/  LEA R26, P0, R20, R214.reuse, 0x2 ;  /* 0x000000d6141a7211 */ /* 0x080fe600078010ff */
[----:B------:R-:W-:Y:S01]  /*5260*/  IMAD.U32 R20, RZ, RZ, UR26 ;  /* 0x0000001aff147e24 */ /* 0x000fe2000f8e00ff */
[-C--:B------:R-:W-:Y:S01]  /*5270*/  LEA R30, P1, R21, R214.reuse, 0x2 ;  /* 0x000000d6151e7211 */ /* 0x080fe200078210ff */
[----:B------:R-:W-:Y:S01]  /*5280*/  IMAD.U32 R21, RZ, RZ, UR25 ;  /* 0x00000019ff157e24 */ /* 0x000fe2000f8e00ff */
[-C--:B------:R-:W-:Y:S02]  /*5290*/  LEA.HI.X.SX32 R27, R24, R215.reuse, 0x2, P0 ;  /* 0x000000d7181b7211 */ /* 0x080fe400000f16ff */
[-C--:B------:R-:W-:Y:S01]  /*52a0*/  LEA.HI.X.SX32 R31, R20, R215.reuse, 0x2, P1 ;  /* 0x000000d7141f7211 */ /* 0x080fe200008f16ff */
[----:B--2---:R-:W-:Y:S02]  /*52b0*/  IMAD.U32 R4, RZ, RZ, UR25 ;  /* 0x00000019ff047e24 */ /* 0x004fe4000f8e00ff */
[----:B------:R1:W-:Y:S01]  /*52c0*/  RED.E.ADD.F32.FTZ.RN.STRONG.GPU [R26.64], R5 ;  /* 0x000000051a00798e */ /* 0x0003e2000c10e784 */
[----:B------:R-:W-:Y:S02]  /*52d0*/  IMAD.U32 R20, RZ, RZ, UR24 ;  /* 0x00000018ff147e24 */ /* 0x000fe4000f8e00ff */
[-C--:B------:R-:W-:Y:S01]  /*52e0*/  LEA R24, P0, R4, R214.reuse, 0x2 ;  /* 0x000000d604187211 */ /* 0x080fe200078010ff */
[----:B------:R2:W-:Y:S01]  /*52f0*/  RED.E.ADD.F32.FTZ.RN.STRONG.GPU [R28.64], R6 ;  /* 0x000000061c00798e */ /* 0x0005e2000c10e784 */
[----:B------:R-:W-:Y:S02]  /*5300*/  IMAD.U32 R4, RZ, RZ, UR24 ;  /* 0x00000018ff047e24 */ /* 0x000fe4000f8e00ff */
[-C--:B------:R-:W-:Y:S01]  /*5310*/  LEA.HI.X.SX32 R25, R21, R215.reuse, 0x2, P0 ;  /* 0x000000d715197211 */ /* 0x080fe200000f16ff */
[----:B------:R3:W-:Y:S02]  /*5320*/  RED.E.ADD.F32.FTZ.RN.STRONG.GPU [R30.64], R7 ;  /* 0x000000071e00798e */ /* 0x0007e4000c10e784 */
[-C--:B------:R-:W-:Y:S01]  /*5330*/  LEA R22, P3, R4, R214.reuse, 0x2 ;  /* 0x000000d604167211 */ /* 0x080fe200078610ff */
[----:B------:R-:W-:Y:S01]  /*5340*/  IMAD.U32 R4, RZ, RZ, UR22 ;  /* 0x00000016ff047e24 */ /* 0x000fe2000f8e00ff */
[----:B------:R4:W-:Y:S02]  /*5350*/  RED.E.ADD.F32.FTZ.RN.STRONG.GPU [R24.64], R8 ;  /* 0x000000081800798e */ /* 0x0009e4000c10e784 */
[-C--:B------:R-:W-:Y:S05]  /*5360*/  LEA.HI.X.SX32 R23, R20, R215.reuse, 0x2, P3 ;  /* 0x000000d714177211 */ /* 0x080fea00018f16ff */
[----:B------:R4:W-:Y:S01]  /*5370*/  RED.E.ADD.F32.FTZ.RN.STRONG.GPU [R22.64], R9 ;  /* 0x000000091600798e */ /* 0x0009e2000c10e784 */
[----:B-1----:R-:W-:Y:S02]  /*5380*/  IMAD.U32 R5, RZ, RZ, UR19 ;  /* 0x00000013ff057e24 */ /* 0x002fe4000f8e00ff */
[----:B--2---:R-:W-:Y:S02]  /*5390*/  IMAD.U32 R6, RZ, RZ, UR22 ;  /* 0x00000016ff067e24 */ /* 0x004fe4000f8e00ff */
[----:B---3--:R-:W-:Y:S03]  /*53a0*/  IMAD.U32 R7, RZ, RZ, UR23 ;  /* 0x00000017ff077e24 */ /* 0x008fe6000f8e00ff */
[-C--:B------:R-:W-:Y:S01]  /*53b0*/  LEA R28, P0, R6, R214.reuse, 0x2 ;  /* 0x000000d6061c7211 */ /* 0x080fe200078010ff */
[----:B------:R-:W-:Y:S02]  /*53c0*/  IMAD.U32 R6, RZ, RZ, UR19 ;  /* 0x00000013ff067e24 */ /* 0x000fe4000f8e00ff */
[----:B----4-:R-:W-:Y:S01]  /*53d0*/  IMAD.U32 R8, RZ, RZ, UR23 ;  /* 0x00000017ff087e24 */ /* 0x010fe2000f8e00ff */
[-C--:B------:R-:W-:Y:S01]  /*53e0*/  LEA.HI.X.SX32 R29, R4, R215.reuse, 0x2, P0 ;  /* 0x000000d7041d7211 */ /* 0x080fe200000f16ff */
[----:B------:R-:W-:Y:S03]  /*53f0*/  IMAD.U32 R4, RZ, RZ, UR18 ;  /* 0x00000012ff047e24 */ /* 0x000fe6000f8e00ff */
[-C--:B------:R-:W-:Y:S02]  /*5400*/  LEA R24, P1, R8, R214.reuse, 0x2 ;  /* 0x000000d608187211 */ /* 0x080fe400078210ff */
[-C--:B------:R-:W-:Y:S01]  /*5410*/  LEA R20, P0, R4, R214.reuse, 0x2 ;  /* 0x000000d604147211 */ /* 0x080fe200078010ff */
[----:B------:R-:W-:Y:S01]  /*5420*/  IMAD.U32 R4, RZ, RZ, UR21 ;  /* 0x00000015ff047e24 */ /* 0x000fe2000f8e00ff */
[-C--:B------:R-:W-:Y:S01]  /*5430*/  LEA.HI.X.SX32 R25, R7, R215.reuse, 0x2, P1 ;  /* 0x000000d707197211 */ /* 0x080fe200008f16ff */
[----:B------:R-:W-:Y:S01]  /*5440*/  IMAD.U32 R7, RZ, RZ, UR16 ;  /* 0x00000010ff077e24 */ /* 0x000fe2000f8e00ff */
[-C--:B------:R-:W-:Y:S01]  /*5450*/  LEA R8, P1, R5, R214.reuse, 0x2 ;  /* 0x000000d605087211 */ /* 0x080fe200078210ff */
[----:B------:R-:W-:Y:S02]  /*5460*/  IMAD.U32 R5, RZ, RZ, UR21 ;  /* 0x00000015ff057e24 */ /* 0x000fe4000f8e00ff */
[----:B------:R1:W-:Y:S01]  /*5470*/  RED.E.ADD.F32.FTZ.RN.STRONG.GPU [R24.64], R10 ;  /* 0x0000000a1800798e */ /* 0x0003e2000c10e784 */
[-C--:B------:R-:W-:Y:S01]  /*5480*/  LEA.HI.X.SX32 R9, R6, R215.reuse, 0x2, P1 ;  /* 0x000000d706097211 */ /* 0x080fe200008f16ff */
[----:B------:R-:W-:Y:S02]  /*5490*/  IMAD.U32 R6, RZ, RZ, UR15 ;  /* 0x0000000fff067e24 */ /* 0x000fe4000f8e00ff */
[----:B------:R2:W-:Y:S03]  /*54a0*/  RED.E.ADD.F32.FTZ.RN.STRONG.GPU [R28.64], R11 ;  /* 0x0000000b1c00798e */ /* 0x0005e6000c10e784 */
[-C--:B------:R-:W-:Y:S01]  /*54b0*/  LEA R6, P1, R6, R214.reuse, 0x2 ;  /* 0x000000d606067211 */ /* 0x080fe200078210ff */
[----:B------:R3:W-:Y:S04]  /*54c0*/  RED.E.ADD.F32.FTZ.RN.STRONG.GPU [R214.64+0x80], R12 ;  /* 0x0000800cd600798e */ /* 0x0007e8000c10e784 */
[----:B------:R-:W-:Y:S04]  /*54d0*/  RED.E.ADD.F32.FTZ.RN.STRONG.GPU [R26.64+0x80], R13 ;  /* 0x0000800d1a00798e */ /* 0x000fe8000c10e784 */
[----:B------:R4:W-:Y:S04]  /*54e0*/  RED.E.ADD.F32.FTZ.RN.STRONG.GPU [R8.64], R14 ;  /* 0x0000000e0800798e */ /* 0x0009e8000c10e784 */
[----:B------:R-:W-:Y:S04]  /*54f0*/  LDSM.16.MT88.4 R24, [R178+0xa800] ;  /* 0x00a80000b218783b */ /* 0x000fe80000004200 */
[----:B------:R-:W-:Y:S01]  /*5500*/  LDSM.16.MT88.4 R28, [R178+0xc800] ;  /* 0x00c80000b21c783b */ /* 0x000fe20000004200 */
[----:B-1----:R-:W-:Y:S02]  /*5510*/  IMAD.U32 R10, RZ, RZ, UR17 ;  /* 0x00000011ff0a7e24 */ /* 0x002fe4000f8e00ff */
[----:B--2---:R-:W-:Y:S03]  /*5520*/  IMAD.U32 R11, RZ, RZ, UR18 ;  /* 0x00000012ff0b7e24 */ /* 0x004fe6000f8e00ff */
[-C--:B------:R-:W-:Y:S01]  /*5530*/  LEA R10, P4, R10, R214.reuse, 0x2 ;  /* 0x000000d60a0a7211 */ /* 0x080fe200078810ff */
[----:B---3--:R-:W-:Y:S01]  /*5540*/  IMAD.U32 R12, RZ, RZ, UR15 ;  /* 0x0000000fff0c7e24 */ /* 0x008fe2000f8e00ff */
[-C--:B------:R-:W-:Y:S05]  /*5550*/  LEA.HI.X.SX32 R21, R11, R215.reuse, 0x2, P0 ;  /* 0x000000d70b157211 */ /* 0x080fea00000f16ff */
[----:B------:R1:W-:Y:S01]  /*5560*/  RED.E.ADD.F32.FTZ.RN.STRONG.GPU [R20.64], R15 ;  /* 0x0000000f1400798e */ /* 0x0003e2000c10e784 */
[----:B----4-:R-:W-:Y:S01]  /*5570*/  IMAD.U32 R8, RZ, RZ, UR16 ;  /* 0x00000010ff087e24 */ /* 0x010fe2000f8e00ff */
[-C--:B------:R-:W-:Y:S01]  /*5580*/  LEA R14, P0, R5, R214.reuse, 0x2 ;  /* 0x000000d6050e7211 */ /* 0x080fe200078010ff */
[----:B------:R-:W-:Y:S01]  /*5590*/  IMAD.U32 R9, RZ, RZ, UR17 ;  /* 0x00000011ff097e24 */ /* 0x000fe2000f8e00ff */
[----:B------:R-:W-:Y:S02]  /*55a0*/  LDSM.16.MT88.4 R20, [R108] ;  /* 0x000000006c14783b */ /* 0x000fe40000004200 */
[----:B------:R-:W-:Y:S02]  /*55b0*/  LEA R8, P3, R8, R214, 0x2 ;  /* 0x000000d608087211 */ /* 0x000fe400078610ff */
[-C--:B------:R-:W-:Y:S02]  /*55c0*/  LEA.HI.X.SX32 R11, R9, R215.reuse, 0x2, P4 ;  /* 0x000000d7090b7211 */ /* 0x080fe400020f16ff */
[-C--:B------:R-:W-:Y:S02]  /*55d0*/  LEA.HI.X.SX32 R9, R7, R215.reuse, 0x2, P3 ;  /* 0x000000d707097211 */ /* 0x080fe400018f16ff */
[-C--:B------:R-:W-:Y:S01]  /*55e0*/  LEA.HI.X.SX32 R7, R12, R215.reuse, 0x2, P1 ;  /* 0x000000d70c077211 */ /* 0x080fe200008f16ff */
[----:B------:R-:W-:Y:S01]  /*55f0*/  RED.E.ADD.F32.FTZ.RN.STRONG.GPU [R10.64], R16 ;  /* 0x000000100a00798e */ /* 0x000fe2000c10e784 */
[----:B------:R-:W-:Y:S01]  /*5600*/  PLOP3.LUT P1, PT, PT, PT, UP0, 0x80, 0x0 ;  /* 0x000000000000781c */ /* 0x000fe20003f2f008 */
[----:B------:R-:W-:Y:S02]  /*5610*/  @UP3 UIADD3 UR12, UP0, UR12, -0x100, URZ ;  /* 0xffffff000c0c3890 */ /* 0x000fe4000ff1e03f */
[----:B------:R-:W-:Y:S02]  /*5620*/  RED.E.ADD.F32.FTZ.RN.STRONG.GPU [R8.64], R17 ;  /* 0x000000110800798e */ /* 0x000fe4000c10e784 */
[----:B------:R-:W-:Y:S02]  /*5630*/  @UP3 UIADD3.X UR11, UR11, -0x1, URZ, UP0, !UPT ;  /* 0xffffffff0b0b3890 */ /* 0x000fe400087fe43f */
[----:B------:R-:W-:Y:S04]  /*5640*/  LDSM.16.MT88.4 R8, [R177] ;  /* 0x00000000b108783b */ /* 0x000fe80000004200 */
[----:B------:R-:W-:Y:S01]  /*5650*/  RED.E.ADD.F32.FTZ.RN.STRONG.GPU [R6.64], R18 ;  /* 0x000000120600798e */ /* 0x000fe2000c10e784 */
[----:B-1----:R-:W-:Y:S02]  /*5660*/  LEA.HI.X.SX32 R15, R4, R215, 0x2, P0 ;  /* 0x000000d7040f7211 */ /* 0x002fe400000f16ff */
[----:B------:R-:W-:Y:S01]  /*5670*/  PLOP3.LUT P0, PT, PT, PT, UP2, 0x80, 0x0 ;  /* 0x000000000000781c */ /* 0x000fe20003f0f028 */
[----:B------:R-:W1:Y:S04]  /*5680*/  LDSM.16.MT88.4 R4, [R178+0xa000] ;  /* 0x00a00000b204783b */ /* 0x000e680000004200 */
[----:B------:R-:W-:Y:S04]  /*5690*/  RED.E.ADD.F32.FTZ.RN.STRONG.GPU [R14.64], R19 ;  /* 0x000000130e00798e */ /* 0x000fe8000c10e784 */
        /* <DEDUP_REMOVED lines=13> */
[----:B------:R-:W-:Y:S03]  /*5770*/  LDSM.16.MT88.4 R20, [R178+0xd800] ;  /* 0x00d80000b214783b */ /* 0x000fe60000004200 */
[-C--:B---3--:R-:W-:Y:S08]  /*5780*/  HMMA.16816.F32.BF16 R68, R24, R16.reuse, R68 ;  /* 0x000000101844723c */ /* 0x088ff00000041844 */
[C---:B------:R-:W-:Y:S08]  /*5790*/  HMMA.16816.F32.BF16 R72, R28.reuse, R16, R72 ;  /* 0x000000101c48723c */ /* 0x040ff00000041848 */
[-C--:B------:R-:W-:Y:S08]  /*57a0*/  HMMA.16816.F32.BF16 R76, R28, R18.reuse, R76 ;  /* 0x000000121c4c723c */ /* 0x080ff0000004184c */
[C---:B------:R-:W-:Y:S01]  /*57b0*/  HMMA.16816.F32.BF16 R80, R24.reuse, R18, R80 ;  /* 0x000000121850723c */ /* 0x040fe20000041850 */
[----:B------:R-:W2:Y:S07]  /*57c0*/  LDSM.16.MT88.4 R16, [R177+0x1800] ;  /* 0x00180000b110783b */ /* 0x000eae0000004200 */
[-C--:B------:R-:W-:Y:S08]  /*57d0*/  HMMA.16816.F32.BF16 R84, R24, R32.reuse, R84 ;  /* 0x000000201854723c */ /* 0x080ff00000041854 */
[C---:B------:R-:W-:Y:S08]  /*57e0*/  HMMA.16816.F32.BF16 R88, R28.reuse, R32, R88 ;  /* 0x000000201c58723c */ /* 0x040ff00000041858 */
[-C--:B------:R-:W-:Y:S01]  /*57f0*/  HMMA.16816.F32.BF16 R92, R28, R34.reuse, R92 ;  /* 0x000000221c5c723c */ /* 0x080fe2000004185c */
[----:B------:R-:W3:Y:S07]  /*5800*/  LDSM.16.MT88.4 R28, [R108+0x1800] ;  /* 0x001800006c1c783b */ /* 0x000eee0000004200 */
        /* <DEDUP_REMOVED lines=10> */
[C---:B------:R-:W-:Y:S08]  /*58b0*/  HMMA.16816.F32.BF16 R72, R20.reuse, R16, R72 ;  /* 0x000000101448723c */ /* 0x040ff00000041848 */
[-C--:B------:R-:W-:Y:S08]  /*58c0*/  HMMA.16816.F32.BF16 R76, R20, R18.reuse, R76 ;  /* 0x00000012144c723c */ /* 0x080ff0000004184c */
[C---:B------:R-:W-:Y:S08]  /*58d0*/  HMMA.16816.F32.BF16 R80, R4.reuse, R18, R80 ;  /* 0x000000120450723c */ /* 0x040ff00000041850 */
[-C--:B---3--:R-:W-:Y:S08]  /*58e0*/  HMMA.16816.F32.BF16 R84, R4, R28.reuse, R84 ;  /* 0x0000001c0454723c */ /* 0x088ff00000041854 */
[C---:B------:R-:W-:Y:S08]  /*58f0*/  HMMA.16816.F32.BF16 R88, R20.reuse, R28, R88 ;  /* 0x0000001c1458723c */ /* 0x040ff00000041858 */
[-C--:B------:R-:W-:Y:S08]  /*5900*/  HMMA.16816.F32.BF16 R92, R20, R30.reuse, R92 ;  /* 0x0000001e145c723c */ /* 0x080ff0000004185c */
[----:B------:R-:W-:Y:S07]  /*5910*/  HMMA.16816.F32.BF16 R96, R4, R30, R96 ;  /* 0x0000001e0460723c */ /* 0x000fee0000041860 */
[C---:B------:R-:W-:Y:S02]  /*5920*/  IADD3 R4, R177.reuse, -0x2000, RZ ;  /* 0xffffe000b1047810 */ /* 0x040fe40007ffe0ff */
[----:B------:R-:W-:Y:S05]  /*5930*/  @P1 IADD3 R4, R177, 0x2000, RZ ;  /* 0x00002000b1041810 */ /* 0x000fea0007ffe0ff */
[----:B------:R-:W-:Y:S01]  /*5940*/  IMAD.MOV.U32 R177, RZ, RZ, R4 ;  /* 0x000000ffffb17224 */ /* 0x000fe200078e0004 */
[----:B------:R-:W-:-:S05]  /*5950*/  @P0 BRA `(.L_x_570) ;  /* 0xffffc97000000947 */ /* 0x000fca000383ffff */
.L_x_567:
[----:B------:R-:W-:Y:S01]  /*5960*/  BAR.SYNC.DEFER_BLOCKING 0x0 ;  /* 0x0000000000007b1d */ /* 0x000fe20000010000 */
[----:B------:R-:W-:Y:S01]  /*5970*/  FMUL.FTZ R68, R68, c[0x0][0x2e0] ;  /* 0x0000b80044447a20 */ /* 0x000fe20000410000 */
[----:B------:R-:W-:Y:S01]  /*5980*/  F2FP.BF16.PACK_AB R36, R37, R36 ;  /* 0x000000242524723e */ /* 0x000fe200000010ff */
[----:B------:R-:W-:Y:S01]  /*5990*/  FMUL.FTZ R69, R69, c[0x0][0x2e0] ;  /* 0x0000b80045457a20 */ /* 0x000fe20000410000 */
[----:B------:R-:W-:Y:S01]  /*59a0*/  F2FP.BF16.PACK_AB R38, R39, R38 ;  /* 0x000000262726723e */ /* 0x000fe200000010ff */
[----:B------:R-:W-:Y:S01]  /*59b0*/  FMUL.FTZ R70, R70, c[0x0][0x2e0] ;  /* 0x0000b80046467a20 */ /* 0x000fe20000410000 */
[----:B------:R-:W4:Y:S01]  /*59c0*/  S2R R0, SR_CTAID.Y ;  /* 0x0000000000007919 */ /* 0x000f220000002600 */
        /* <DEDUP_REMOVED lines=58> */
[----:B------:R-:W-:Y:S01]  /*5d70*/  IMAD.MOV.U32 R8, RZ, RZ, R192 ;  /* 0x000000ffff087224 */ /* 0x000fe200078e00c0 */
[----:B------:R-:W-:Y:S01]  /*5d80*/  STS [R202], R96 ;  /* 0x00000060ca007388 */ /* 0x000fe20000000800 */
[----:B------:R-:W-:Y:S01]  /*5d90*/  F2FP.BF16.PACK_AB R44, R45, R44 ;  /* 0x0000002c2d2c723e */ /* 0x000fe200000010ff */
[C---:B-1----:R-:W-:Y:S01]  /*5da0*/  IMAD.WIDE.U32 R12, R190.reuse, c[0x0][0x3a0], RZ ;  /* 0x0000e800be0c7a25 */ /* 0x042fe200078e00ff */
[----:B------:R-:W-:Y:S01]  /*5db0*/  F2FP.BF16.PACK_AB R94, R95, R94 ;  /* 0x0000005e5f5e723e */ /* 0x000fe200000010ff */
[----:B------:R-:W-:Y:S01]  /*5dc0*/  STS [R202+0x400], R98 ;  /* 0x00040062ca007388 */ /* 0x000fe20000000800 */
[----:B------:R-:W-:Y:S01]  /*5dd0*/  F2FP.BF16.PACK_AB R46, R47, R46 ;  /* 0x0000002e2f2e723e */ /* 0x000fe200000010ff */
[----:B------:R-:W-:Y:S01]  /*5de0*/  IMAD.WIDE.U32 R10, R190, c[0x0][0x3a8], RZ ;  /* 0x0000ea00be0a7a25 */ /* 0x000fe200078e00ff */
[----:B------:R-:W-:Y:S01]  /*5df0*/  F2FP.BF16.PACK_AB R52, R53, R52 ;  /* 0x000000343534723e */ /* 0x000fe200000010ff */
[----:B------:R-:W-:Y:S01]  /*5e00*/  STS [R197+0x2000], R88 ;  /* 0x00200058c5007388 */ /* 0x000fe20000000800 */
[----:B------:R-:W-:Y:S01]  /*5e10*/  F2FP.BF16.PACK_AB R54, R55, R54 ;  /* 0x000000363736723e */ /* 0x000fe200000010ff */
[----:B------:R-:W-:Y:S01]  /*5e20*/  ULDC.64 UR8, c[0x0][0x3a0] ;  /* 0x0000e80000087ab9 */ /* 0x000fe20000000a00 */
[----:B------:R-:W-:Y:S01]  /*5e30*/  F2FP.BF16.PACK_AB R64, R65, R64 ;  /* 0x000000404140723e */ /* 0x000fe200000010ff */
[----:B------:R-:W-:Y:S01]  /*5e40*/  STS [R197+0x2400], R90 ;  /* 0x0024005ac5007388 */ /* 0x000fe20000000800 */
[----:B------:R-:W-:Y:S01]  /*5e50*/  F2FP.BF16.PACK_AB R66, R67, R66 ;  /* 0x000000424342723e */ /* 0x000fe200000010ff */
[----:B------:R-:W-:Y:S01]  /*5e60*/  UIMAD UR6, UR36, UR8, URZ ;  /* 0x00000008240672a4 */ /* 0x000fe2000f8e023f */
[----:B----4-:R-:W-:Y:S01]  /*5e70*/  SHF.R.S32.HI R2, RZ, 0x1f, R0 ;  /* 0x0000001fff027819 */ /* 0x010fe20000011400 */
[----:B------:R-:W-:Y:S01]  /*5e80*/  STS [R202+0x2000], R92 ;  /* 0x0020005cca007388 */ /* 0x000fe20000000800 */
[----:B------:R-:W-:Y:S01]  /*5e90*/  F2FP.BF16.PACK_AB R56, R57, R56 ;  /* 0x000000383938723e */ /* 0x000fe200000010ff */
[----:B------:R-:W-:Y:S01]  /*5ea0*/  ULDC.64 UR10, c[0x0][0x3a8] ;  /* 0x0000ea00000a7ab9 */ /* 0x000fe20000000a00 */
[----:B------:R-:W-:Y:S01]  /*5eb0*/  F2FP.BF16.PACK_AB R58, R59, R58 ;  /* 0x0000003a3b3a723e */ /* 0x000fe200000010ff */
[----:B------:R-:W-:Y:S01]  /*5ec0*/  STS [R202+0x2400], R94 ;  /* 0x0024005eca007388 */ /* 0x000fe20000000800 */
[----:B------:R-:W-:Y:S01]  /*5ed0*/  F2FP.BF16.PACK_AB R60, R61, R60 ;  /* 0x0000003c3d3c723e */ /* 0x000fe200000010ff */
[C---:B------:R-:W-:Y:S01]  /*5ee0*/  IMAD R6, R2.reuse, c[0x0][0x388], RZ ;  /* 0x0000e20002067a24 */ /* 0x040fe200078e02ff */
[----:B------:R-:W-:Y:S01]  /*5ef0*/  F2FP.BF16.PACK_AB R62, R63, R62 ;  /* 0x0000003e3f3e723e */ /* 0x000fe200000010ff */
[----:B------:R-:W-:Y:S01]  /*5f00*/  STS [R195+0x4000], R36 ;  /* 0x00400024c3007388 */ /* 0x000fe20000000800 */
[----:B------:R-:W-:Y:S01]  /*5f10*/  SHF.R.S32.HI R9, RZ, 0x1f, R192 ;  /* 0x0000001fff097819 */ /* 0x000fe200000114c0 */
[----:B------:R-:W-:Y:S01]  /*5f20*/  IMAD R2, R2, c[0x0][0x390], RZ ;  /* 0x0000e40002027a24 */ /* 0x000fe200078e02ff */
[----:B------:R-:W-:Y:S01]  /*5f30*/  SHF.R.S32.HI R4, RZ, 0x1f, R190 ;  /* 0x0000001fff047819 */ /* 0x000fe200000114be */
[----:B------:R1:W-:Y:S01]  /*5f40*/  STS [R195+0x4400], R38 ;  /* 0x00440026c3007388 */ /* 0x0003e20000000800 */
[C---:B------:R-:W-:Y:S01]  /*5f50*/  IMAD R6, R0.reuse, c[0x0][0x38c], R6 ;  /* 0x0000e30000067a24 */ /* 0x040fe200078e0206 */
[----:B---3--:R-:W-:Y:S01]  /*5f60*/  MOV R68, UR29 ;  /* 0x0000001d00447c02 */ /* 0x008fe20008000f00 */
[----:B------:R-:W-:Y:S01]  /*5f70*/  IMAD.WIDE.U32 R14, R0, c[0x0][0x388], R8 ;  /* 0x0000e200000e7a25 */ /* 0x000fe200078e0008 */
[----:B------:R-:W-:Y:S01]  /*5f80*/  STS [R199+0x4000], R48 ;  /* 0x00400030c7007388 */ /* 0x000fe20000000800 */
[----:B------:R-:W-:-:S02]  /*5f90*/  UIMAD UR36, UR36, UR10, URZ ;  /* 0x0000000a242472a4 */ /* 0x000fc4000f8e023f */
[C---:B------:R-:W-:Y:S01]  /*5fa0*/  IMAD.WIDE.U32 R8, R0.reuse, c[0x0][0x390], R8 ;  /* 0x0000e40000087a25 */ /* 0x040fe200078e0008 */
[----:B------:R-:W-:Y:S01]  /*5fb0*/  STS [R198+0x4000], R50 ;  /* 0x00400032c6007388 */ /* 0x000fe20000000800 */
[----:B------:R-:W-:Y:S02]  /*5fc0*/  UIMAD UR6, UR29, UR9, UR6 ;  /* 0x000000091d0672a4 */ /* 0x000fe4000f8e0206 */
[----:B------:R-:W-:Y:S01]  /*5fd0*/  IMAD R2, R0, c[0x0][0x394], R2 ;  /* 0x0000e50000027a24 */ /* 0x000fe200078e0202 */
[----:B------:R3:W-:Y:S01]  /*5fe0*/  STS [R195+0x6000], R40 ;  /* 0x00600028c3007388 */ /* 0x0007e20000000800 */
[C---:B------:R-:W-:Y:S01]  /*5ff0*/  IMAD R5, R4.reuse, c[0x0][0x3a0], RZ ;  /* 0x0000e80004057a24 */ /* 0x040fe200078e02ff */
[----:B------:R-:W-:Y:S01]  /*6000*/  USHF.L.U32 UR7, UR8, 0x6, URZ ;  /* 0x0000000608077899 */ /* 0x000fe2000800063f */
[----:B------:R-:W-:Y:S01]  /*6010*/  IMAD R4, R4, c[0x0][0x3a8], RZ ;  /* 0x0000ea0004047a24 */ /* 0x000fe200078e02ff */
[----:B------:R4:W-:Y:S01]  /*6020*/  STS [R195+0x6400], R42 ;  /* 0x0064002ac3007388 */ /* 0x0009e20000000800 */
[----:B------:R-:W-:-:S02]  /*6030*/  IMAD R5, R190, c[0x0][0x3a4], R5 ;  /* 0x0000e900be057a24 */ /* 0x000fc400078e0205 */
[----:B------:R-:W-:Y:S01]  /*6040*/  IMAD R4, R190, c[0x0][0x3ac], R4 ;  /* 0x0000eb00be047a24 */ /* 0x000fe200078e0204 */
[----:B------:R-:W-:Y:S01]  /*6050*/  STS [R199+0x6000], R44 ;  /* 0x0060002cc7007388 */ /* 0x000fe20000000800 */
[----:B------:R-:W-:Y:S02]  /*6060*/  IMAD.IADD R13, R13, 0x1, R5 ;  /* 0x000000010d0d7824 */ /* 0x000fe400078e0205 */
[----:B------:R-:W-:Y:S01]  /*6070*/  IMAD.IADD R7, R15, 0x1, R6 ;  /* 0x000000010f077824 */ /* 0x000fe200078e0206 */
[----:B------:R-:W-:Y:S01]  /*6080*/  STS [R199+0x6400], R46 ;  /* 0x0064002ec7007388 */ /* 0x000fe20000000800 */
[----:B------:R-:W-:Y:S01]  /*6090*/  IADD3 R5, R11, R4, RZ ;  /* 0x000000040b057210 */ /* 0x000fe20007ffe0ff */
[----:B------:R-:W-:Y:S01]  /*60a0*/  IMAD.IADD R9, R9, 0x1, R2 ;  /* 0x0000000109097824 */ /* 0x000fe200078e0202 */
[----:B-1----:R-:W-:Y:S01]  /*60b0*/  MOV R38, UR29 ;  /* 0x0000001d00267c02 */ /* 0x002fe20008000f00 */
[----:B------:R-:W-:Y:S01]  /*60c0*/  STS [R197+0x4000], R52 ;  /* 0x00400034c5007388 */ /* 0x000fe20000000800 */
[----:B------:R-:W-:Y:S01]  /*60d0*/  IMAD.MOV.U32 R4, RZ, RZ, R10 ;  /* 0x000000ffff047224 */ /* 0x000fe200078e000a */
[----:B------:R-:W-:Y:S01]  /*60e0*/  MOV R6, R14 ;  /* 0x0000000e00067202 */ /* 0x000fe20000000f00 */
[----:B------:R-:W-:Y:S01]  /*60f0*/  IMAD.WIDE.U32 R68, R68, c[0x0][0x3a0], R12 ;  /* 0x0000e80044447a25 */ /* 0x000fe200078e000c */
[----:B------:R-:W-:Y:S01]  /*6100*/  STS [R197+0x4400], R54 ;  /* 0x00440036c5007388 */ /* 0x000fe20000000800 */
[----:B------:R-:W-:-:S02]  /*6110*/  UIMAD UR29, UR29, UR11, UR36 ;  /* 0x0000000b1d1d72a4 */ /* 0x000fc4000f8e0224 */
[----:B------:R-:W-:Y:S01]  /*6120*/  IMAD.WIDE.U32 R38, R38, c[0x0][0x3a8], R4 ;  /* 0x0000ea0026267a25 */ /* 0x000fe200078e0004 */
[----:B------:R-:W-:Y:S04]  /*6130*/  STS [R202+0x4000], R64 ;  /* 0x00400040ca007388 */ /* 0x000fe80000000800 */
[----:B------:R-:W-:Y:S04]  /*6140*/  STS [R202+0x4400], R66 ;  /* 0x00440042ca007388 */ /* 0x000fe80000000800 */
[----:B------:R-:W-:Y:S04]  /*6150*/  STS [R197+0x6000], R56 ;  /* 0x00600038c5007388 */ /* 0x000fe80000000800 */
[----:B------:R-:W-:Y:S04]  /*6160*/  STS [R197+0x6400], R58 ;  /* 0x0064003ac5007388 */ /* 0x000fe80000000800 */
[----:B------:R-:W-:Y:S04]  /*6170*/  STS [R202+0x6000], R60 ;  /* 0x0060003cca007388 */ /* 0x000fe80000000800 */
[----:B------:R-:W-:Y:S04]  /*6180*/  STS [R202+0x6400], R62 ;  /* 0x0064003eca007388 */ /* 0x000fe80000000800 */
[----:B------:R-:W-:Y:S06]  /*6190*/  BAR.SYNC.DEFER_BLOCKING 0x0 ;  /* 0x0000000000007b1d */ /* 0x000fec0000010000 */
[----:B------:R-:W1:Y:S04]  /*61a0*/  S2R R0, SR_CTAID.Z ;  /* 0x0000000000007919 */ /* 0x000e680000002700 */
[----:B------:R-:W2:Y:S04]  /*61b0*/  LDS.128 R28, [R208+0x6000] ;  /* 0x00600000d01c7984 */ /* 0x000ea80000000c00 */
[----:B------:R-:W2:Y:S01]  /*61c0*/  LDS.128 R24, [R208+0x7000] ;  /* 0x00700000d0187984 */ /* 0x000ea20000000c00 */
[----:B-1----:R-:W-:Y:S01]  /*61d0*/  SHF.R.S32.HI R36, RZ, 0x1f, R0 ;  /* 0x0000001fff247819 */ /* 0x002fe20000011400 */
[----:B------:R-:W-:-:S02]  /*61e0*/  IMAD.WIDE.U32 R6, R0, c[0x0][0x3b8], R6 ;  /* 0x0000ee0000067a25 */ /* 0x000fc400078e0006 */
[----:B------:R-:W1:Y:S02]  /*61f0*/  LDS.128 R20, [R208+0x8000] ;  /* 0x00800000d0147984 */ /* 0x000e640000000c00 */
[C---:B------:R-:W-:Y:S02]  /*6200*/  IMAD R2, R36.reuse, c[0x0][0x3b8], RZ ;  /* 0x0000ee0024027a24 */ /* 0x040fe400078e02ff */
[----:B------:R-:W1:Y:S01]  /*6210*/  LDS.128 R16, [R208+0x9000] ;  /* 0x00900000d0107984 */ /* 0x000e620000000c00 */
[----:B------:R-:W-:Y:S02]  /*6220*/  IMAD R36, R36, c[0x0][0x3c0], RZ ;  /* 0x0000f00024247a24 */ /* 0x000fe400078e02ff */
[C---:B------:R-:W-:Y:S01]  /*6230*/  IMAD R2, R0.reuse, c[0x0][0x3bc], R2 ;  /* 0x0000ef0000027a24 */ /* 0x040fe200078e0202 */
[----:B------:R-:W1:Y:S01]  /*6240*/  LDS.128 R12, [R208+0xa000] ;  /* 0x00a00000d00c7984 */ /* 0x000e620000000c00 */
[C---:B------:R-:W-:Y:S02]  /*6250*/  IMAD R36, R0.reuse, c[0x0][0x3c4], R36 ;  /* 0x0000f10000247a24 */ /* 0x040fe400078e0224 */
[----:B------:R-:W-:Y:S01]  /*6260*/  IMAD.WIDE.U32 R4, R0, c[0x0][0x3c0], R8 ;  /* 0x0000f00000047a25 */ /* 0x000fe200078e0008 */
[----:B------:R-:W-:Y:S03]  /*6270*/  LDS.128 R32, [R208+0xd000] ;  /* 0x00d00000d0207984 */ /* 0x000fe60000000c00 */
[----:B------:R-:W-:Y:S01]  /*6280*/  IMAD.IADD R0, R7, 0x1, R2 ;  /* 0x0000000107007824 */ /* 0x000fe200078e0202 */
[----:B------:R-:W-:Y:S01]  /*6290*/  IADD3 R2, P1, R6, R68, RZ ;  /* 0x0000004406027210 */ /* 0x000fe20007f3e0ff */
[----:B------:R-:W1:Y:S01]  /*62a0*/  LDS.128 R8, [R208+0xb000] ;  /* 0x00b00000d0087984 */ /* 0x000e620000000c00 */
[----:B------:R-:W-:-:S02]  /*62b0*/  IADD3 R36, R5, R36, RZ ;  /* 0x0000002405247210 */ /* 0x000fc40007ffe0ff */
[----:B------:R-:W-:Y:S02]  /*62c0*/  IADD3 R37, P0, R4, R38, RZ ;  /* 0x0000002604257210 */ /* 0x000fe40007f1e0ff */
[----:B------:R-:W1:Y:S01]  /*62d0*/  LDS.128 R4, [R208+0xc000] ;  /* 0x00c00000d0047984 */ /* 0x000e620000000c00 */
[----:B------:R-:W-:Y:S01]  /*62e0*/  IADD3.X R0, R0, UR6, R69, P1, !PT ;  /* 0x0000000600007c10 */ /* 0x000fe20008ffe445 */
[----:B------:R-:W-:Y:S01]  /*62f0*/  USHF.L.U64.HI UR6, UR8, UR56, UR9 ;  /* 0x0000003808067299 */ /* 0x000fe20008010209 */
[----:B------:R-:W-:Y:S01]  /*6300*/  LEA R38, P1, R2, c[0x0][0x340], 0x1 ;  /* 0x0000d00002267a11 */ /* 0x000fe200078208ff */
[----:B------:R-:W-:Y:S01]  /*6310*/  USHF.L.U32 UR9, UR10, 0x6, URZ ;  /* 0x000000060a097899 */ /* 0x000fe2000800063f */
[----:B------:R-:W-:Y:S01]  /*6320*/  IADD3.X R36, R36, UR29, R39, P0, !PT ;  /* 0x0000001d24247c10 */ /* 0x000fe200087fe427 */
[----:B------:R-:W-:Y:S01]  /*6330*/  USHF.L.U64.HI UR8, UR10, UR56, UR11 ;  /* 0x000000380a087299 */ /* 0x000fe2000801020b */
[----:B------:R-:W-:Y:S02]  /*6340*/  LEA.HI.X R39, R2, c[0x0][0x344], R0, 0x1, P1 ;  /* 0x0000d10002277a11 */ /* 0x000fe400008f0c00 */
[----:B---3--:R-:W-:-:S02]  /*6350*/  LEA R40, P0, R37, c[0x0][0x348], 0x1 ;  /* 0x0000d20025287a11 */ /* 0x008fc400078008ff */
[----:B----4-:R-:W-:Y:S01]  /*6360*/  IADD3 R42, P1, R38, UR7, RZ ;  /* 0x00000007262a7c10 */ /* 0x010fe2000ff3e0ff */
[----:B--2---:R2:W-:Y:S01]  /*6370*/  STG.E.128 [R38.64], R28 ;  /* 0x0000001c26007986 */ /* 0x0045e2000c101d04 */
[----:B------:R-:W-:Y:S02]  /*6380*/  LEA.HI.X R41, R37, c[0x0][0x34c], R36, 0x1, P0 ;  /* 0x0000d30025297a11 */ /* 0x000fe400000f0c24 */
[----:B------:R-:W-:Y:S02]  /*6390*/  IADD3.X R43, R39, UR6, RZ, P1, !PT ;  /* 0x00000006272b7c10 */ /* 0x000fe40008ffe4ff */
[----:B------:R-:W-:-:S03]  /*63a0*/  IADD3 R36, P1, R42, UR7, RZ ;  /* 0x000000072a247c10 */ /* 0x000fc6000ff3e0ff */
[----:B------:R3:W-:Y:S01]  /*63b0*/  STG.E.128 [R42.64], R24 ;  /* 0x000000182a007986 */ /* 0x0007e2000c101d04 */
[----:B------:R-:W-:-:S05]  /*63c0*/  IADD3.X R37, R43, UR6, RZ, P1, !PT ;  /* 0x000000062b257c10 */ /* 0x000fca0008ffe4ff */
[----:B-1----:R1:W-:Y:S01]  /*63d0*/  STG.E.128 [R36.64], R20 ;  /* 0x0000001424007986 */ /* 0x0023e2000c101d04 */
[----:B--2---:R-:W-:Y:S02]  /*63e0*/  IADD3 R28, P0, R40, UR9, RZ ;  /* 0x00000009281c7c10 */ /* 0x004fe4000ff1e0ff */
[----:B------:R-:W-:Y:S02]  /*63f0*/  IADD3 R30, P1, R36, UR7, RZ ;  /* 0x00000007241e7c10 */ /* 0x000fe4000ff3e0ff */
[----:B------:R-:W-:Y:S02]  /*6400*/  IADD3.X R29, R41, UR8, RZ, P0, !PT ;  /* 0x00000008291d7c10 */ /* 0x000fe400087fe4ff */
[----:B------:R-:W-:Y:S02]  /*6410*/  IADD3.X R31, R37, UR6, RZ, P1, !PT ;  /* 0x00000006251f7c10 */ /* 0x000fe40008ffe4ff */
[----:B---3--:R-:W-:-:S03]  /*6420*/  IADD3 R24, P0, R28, UR9, RZ ;  /* 0x000000091c187c10 */ /* 0x008fc6000ff1e0ff */
[----:B------:R2:W-:Y:S01]  /*6430*/  STG.E.128 [R30.64], R16 ;  /* 0x000000101e007986 */ /* 0x0005e2000c101d04 */
[----:B------:R-:W-:Y:S02]  /*6440*/  IADD3.X R25, R29, UR8, RZ, P0, !PT ;  /* 0x000000081d197c10 */ /* 0x000fe400087fe4ff */
[----:B-1----:R-:W-:Y:S01]  /*6450*/  IADD3 R20, P0, R24, UR9, RZ ;  /* 0x0000000918147c10 */ /* 0x002fe2000ff1e0ff */
[----:B------:R2:W-:Y:S03]  /*6460*/  STG.E.128 [R40.64], R12 ;  /* 0x0000000c28007986 */ /* 0x0005e6000c101d04 */
[----:B------:R-:W-:Y:S01]  /*6470*/  IADD3.X R21, R25, UR8, RZ, P0, !PT ;  /* 0x0000000819157c10 */ /* 0x000fe200087fe4ff */
[----:B------:R2:W-:Y:S04]  /*6480*/  STG.E.128 [R28.64], R8 ;  /* 0x000000081c007986 */ /* 0x0005e8000c101d04 */
[----:B------:R2:W-:Y:S04]  /*6490*/  STG.E.128 [R24.64], R4 ;  /* 0x0000000418007986 */ /* 0x0005e8000c101d04 */
[----:B------:R2:W-:Y:S02]  /*64a0*/  STG.E.128 [R20.64], R32 ;  /* 0x0000002014007986 */ /* 0x0005e4000c101d04 */
.L_x_564:
        /* <DEDUP_REMOVED lines=11> */
.L_x_571:
[----:B------:R-:W-:Y:S05]  /*6560*/  EXIT ;  /* 0x000000000000794d */ /* 0x000fea0003800000 */
.L_x_573:
        /* <DEDUP_REMOVED lines=9> */
.L_x_1263:


//--------------------- .text._ZN5flash44flash_bwd_dq_dk_dv_loop_seqk_parallel_kernelI23Flash_bwd_kernel_traitsILi64ELi64ELi128ELi8ELi2ELi4ELi4ELb1ELb0EN7cutlass10bfloat16_tE19Flash_kernel_traitsILi64ELi64ELi128ELi8ES3_EELb1ELb1ELb0ELb0ELb0ELb1ELb0EEEvNS_16Flash_bwd_paramsE --------------------------
	.section	.text._ZN5flash44flash_bwd_dq_dk_dv_loop_seqk_parallel_kernelI23Flash_bwd_kernel_traitsILi64ELi64ELi128ELi8ELi2ELi4ELi4ELb1ELb0EN7cutlass10bfloat16_tE19Flash_kernel_traitsILi64ELi64ELi128ELi8ES3_EELb1ELb1ELb0ELb0ELb0ELb1ELb0EEEvNS_16Flash_bwd_paramsE,"ax",@progbits
	.sectioninfo	@"SHI_REGISTERS=252"
	.align	128
        .global         _ZN5flash44flash_bwd_dq_dk_dv_loop_seqk_parallel_kernelI23Flash_bwd_kernel_traitsILi64ELi64ELi128ELi8ELi2ELi4ELi4ELb1ELb0EN7cutlass10bfloat16_tE19Flash_kernel_traitsILi64ELi64ELi128ELi8ES3_EELb1ELb1ELb0ELb0ELb0ELb1ELb0EEEvNS_16Flash_bwd_paramsE
        .type           _ZN5flash44flash_bwd_dq_dk_dv_loop_seqk_parallel_kernelI23Flash_bwd_kernel_traitsILi64ELi64ELi128ELi8ELi2ELi4ELi4ELb1ELb0EN7cutlass10bfloat16_tE19Flash_kernel_traitsILi64ELi64ELi128ELi8ES3_EELb1ELb1ELb0ELb0ELb0ELb1ELb0EEEvNS_16Flash_bwd_paramsE,@function
        .size           _ZN5flash44flash_bwd_dq_dk_dv_loop_seqk_parallel_kernelI23Flash_bwd_kernel_traitsILi64ELi64ELi128ELi8ELi2ELi4ELi4ELb1ELb0EN7cutlass10bfloat16_tE19Flash_kernel_traitsILi64ELi64ELi128ELi8ES3_EELb1ELb1ELb0ELb0ELb0ELb1ELb0EEEvNS_16Flash_bwd_paramsE,(.L_x_1264 - _ZN5flash44flash_bwd_dq_dk_dv_loop_seqk_parallel_kernelI23Flash_bwd_kernel_traitsILi64ELi64ELi128ELi8ELi2ELi4ELi4ELb1ELb0EN7cutlass10bfloat16_tE19Flash_kernel_traitsILi64ELi64ELi128ELi8ES3_EELb1ELb1ELb0ELb0ELb0ELb1ELb0EEEvNS_16Flash_bwd_paramsE)
        .other          _ZN5flash44flash_bwd_dq_dk_dv_loop_seqk_parallel_kernelI23Flash_bwd_kernel_traitsILi64ELi64ELi128ELi8ELi2ELi4ELi4ELb1ELb0EN7cutlass10bfloat16_tE19Flash_kernel_traitsILi64ELi64ELi128ELi8ES3_EELb1ELb1ELb0ELb0ELb0ELb1ELb0EEEvNS_16Flash_bwd_paramsE,@"STO_CUDA_ENTRY STV_DEFAULT"
_ZN5flash44flash_bwd_dq_dk_dv_loop_seqk_parallel_kernelI23Flash_bwd_kernel_traitsILi64ELi64ELi128ELi8ELi2ELi4ELi4ELb1ELb0EN7cutlass10bfloat16_tE19Flash_kernel_traitsILi64ELi64ELi128ELi8ES3_EELb1ELb1ELb0ELb0ELb0ELb1ELb0EEEvNS_16Flash_bwd_paramsE:
.text._ZN5flash44flash_bwd_dq_dk_dv_loop_seqk_parallel_kernelI23Flash_bwd_kernel_traitsILi64ELi64ELi128ELi8ELi2ELi4ELi4ELb1ELb0EN7cutlass10bfloat16_tE19Flash_kernel_traitsILi64ELi64ELi128ELi8ES3_EELb1ELb1ELb0ELb0ELb0ELb1ELb0EEEvNS_16Flash_bwd_paramsE:
        /* <DEDUP_REMOVED lines=10> */
[----:B------:R-:W-:Y:S01]  /*00a0*/  IMAD.MOV.U32 R195, RZ, RZ, 0x20 ;  /* 0x00000020ffc37424 */ /* 0x000fe200078e00ff */
[----:B------:R-:W-:Y:S01]  /*00b0*/  ULDC.64 UR8, c[0x0][0x118] ;  /* 0x0000460000087ab9 */ /* 0x000fe20000000a00 */
[----:B------:R-:W-:Y:S01]  /*00c0*/  IMAD.MOV.U32 R165, RZ, RZ, 0x40 ;  /* 0x00000040ffa57424 */ /* 0x000fe200078e00ff */
[----:B------:R-:W2:Y:S01]  /*00d0*/  S2R R182, SR_CTAID.Y ;  /* 0x0000000000b67919 */ /* 0x000ea20000002600 */
[----:B------:R-:W-:-:S03]  /*00e0*/  IMAD.MOV.U32 R224, RZ, RZ, -0x10 ;  /* 0xfffffff0ffe07424 */ /* 0x000fc600078e00ff */
[----:B------:R-:W3:Y:S01]  /*00f0*/  S2R R201, SR_CTAID.Z ;  /* 0x0000000000c97919 */ /* 0x000ee20000002700 */
[----:B-1----:R-:W-:-:S04]  /*0100*/  SHF.R.S32.HI R8, RZ, 0x1f, R14 ;  /* 0x0000001fff087819 */ /* 0x002fc8000001140e */
[CC--:B------:R-:W-:Y:S02]  /*0110*/  LEA.HI R177, R8.reuse, R14.reuse, RZ, 0x5 ;  /* 0x0000000e08b17211 */ /* 0x0c0fe400078f28ff */
[CC--:B------:R-:W-:Y:S02]  /*0120*/  LEA.HI R4, R8.reuse, R14.reuse, RZ, 0x2 ;  /* 0x0000000e08047211 */ /* 0x0c0fe400078f10ff */
[CC--:B------:R-:W-:Y:S02]  /*0130*/  LEA.HI R13, R8.reuse, R14.reuse, RZ, 0x3 ;  /* 0x0000000e080d7211 */ /* 0x0c0fe400078f18ff */
[----:B------:R-:W-:Y:S02]  /*0140*/  LEA.HI R5, R8, R14, RZ, 0x4 ;  /* 0x0000000e08057211 */ /* 0x000fe400078f20ff */
[----:B------:R-:W-:Y:S02]  /*0150*/  LOP3.LUT R7, R177, 0xffffffe0, RZ, 0xc0, !PT ;  /* 0xffffffe0b1077812 */ /* 0x000fe400078ec0ff */
[----:B------:R-:W-:-:S02]  /*0160*/  LOP3.LUT R0, R4, 0x7ffffffc, RZ, 0xc0, !PT ;  /* 0x7ffffffc04007812 */ /* 0x000fc400078ec0ff */
[----:B------:R-:W-:Y:S01]  /*0170*/  LOP3.LUT R170, R13, 0xfffffff8, RZ, 0xc0, !PT ;  /* 0xfffffff80daa7812 */ /* 0x000fe200078ec0ff */
[C---:B------:R-:W-:Y:S01]  /*0180*/  IMAD.IADD R7, R14.reuse, 0x1, -R7 ;  /* 0x000000010e077824 */ /* 0x040fe200078e0a07 */
[----:B------:R-:W-:Y:S01]  /*0190*/  LOP3.LUT R2, R5, 0xfffffff0, RZ, 0xc0, !PT ;  /* 0xfffffff005027812 */ /* 0x000fe200078ec0ff */
[C---:B------:R-:W-:Y:S01]  /*01a0*/  IMAD.IADD R0, R14.reuse, 0x1, -R0 ;  /* 0x000000010e007824 */ /* 0x040fe200078e0a00 */
[--C-:B------:R-:W-:Y:S01]  /*01b0*/  SHF.R.S32.HI R10, RZ, 0x5, R177.reuse ;  /* 0x00000005ff0a7819 */ /* 0x100fe200000114b1 */
[----:B------:R-:W-:Y:S01]  /*01c0*/  IMAD.IADD R170, R14, 0x1, -R170 ;  /* 0x000000010eaa7824 */ /* 0x000fe200078e0aaa */
[----:B------:R-:W-:Y:S02]  /*01d0*/  SHF.R.S32.HI R3, RZ, 0x1f, R177 ;  /* 0x0000001fff037819 */ /* 0x000fe400000114b1 */
[-C--:B------:R-:W-:Y:S01]  /*01e0*/  LEA.HI R178, R8, R14.reuse, RZ, 0x6 ;  /* 0x0000000e08b27211 */ /* 0x080fe200078f30ff */
[----:B------:R-:W-:Y:S01]  /*01f0*/  IMAD.SHL.U32 R180, R170, 0x8, RZ ;  /* 0x00000008aab47824 */ /* 0x000fe200078e00ff */
[----:B------:R-:W-:Y:S01]  /*0200*/  LEA.HI R8, R8, R14, RZ, 0x7 ;  /* 0x0000000e08087211 */ /* 0x000fe200078f38ff */
[----:B------:R-:W-:Y:S01]  /*0210*/  IMAD.IADD R14, R14, 0x1, -R2 ;  /* 0x000000010e0e7824 */ /* 0x000fe200078e0a02 */
[----:B------:R-:W-:-:S02]  /*0220*/  LEA.HI R3, R3, R10, RZ, 0x2 ;  /* 0x0000000a03037211 */ /* 0x000fc400078f10ff */
[----:B------:R-:W-:Y:S02]  /*0230*/  SHF.R.S32.HI R2, RZ, 0x4, R5 ;  /* 0x00000004ff027819 */ /* 0x000fe40000011405 */
[----:B------:R-:W-:Y:S02]  /*0240*/  LEA.HI R177, R177, R10, RZ, 0x1 ;  /* 0x0000000ab1b17211 */ /* 0x000fe400078f08ff */
[----:B------:R-:W-:Y:S02]  /*0250*/  LOP3.LUT R3, R3, 0xfffffffc, RZ, 0xc0, !PT ;  /* 0xfffffffc03037812 */ /* 0x000fe400078ec0ff */
[--C-:B------:R-:W-:Y:S02]  /*0260*/  SHF.R.S32.HI R9, RZ, 0x2, R4.reuse ;  /* 0x00000002ff097819 */ /* 0x100fe40000011404 */
[----:B------:R-:W-:Y:S01]  /*0270*/  LEA.HI R5, R5, R2, RZ, 0x1 ;  /* 0x0000000205057211 */ /* 0x000fe200078f08ff */
[----:B------:R-:W-:Y:S01]  /*0280*/  IMAD.IADD R3, R10, 0x1, -R3 ;  /* 0x000000010a037824 */ /* 0x000fe200078e0a03 */
[----:B------:R-:W-:-:S02]  /*0290*/  SHF.R.S32.HI R4, RZ, 0x1f, R4 ;  /* 0x0000001fff047819 */ /* 0x000fc40000011404 */
[----:B------:R-:W-:Y:S02]  /*02a0*/  LOP3.LUT R177, R177, 0xfffffffe, RZ, 0xc0, !PT ;  /* 0xfffffffeb1b17812 */ /* 0x000fe400078ec0ff */
[----:B------:R-:W-:Y:S02]  /*02b0*/  SHF.R.S32.HI R179, RZ, 0x3, R13 ;  /* 0x00000003ffb37819 */ /* 0x000fe4000001140d */
[----:B------:R-:W-:Y:S01]  /*02c0*/  LOP3.LUT P4, RZ, R170, 0x2, RZ, 0xc0, !PT ;  /* 0x00000002aaff7812 */ /* 0x000fe2000788c0ff */
[----:B------:R-:W-:Y:S01]  /*02d0*/  IMAD.IADD R177, R10, 0x1, -R177 ;  /* 0x000000010ab17824 */ /* 0x000fe200078e0ab1 */
[C---:B------:R-:W-:Y:S01]  /*02e0*/  LOP3.LUT P3, RZ, R170.reuse, 0x4, RZ, 0xc0, !PT ;  /* 0x00000004aaff7812 */ /* 0x040fe2000786c0ff */
[----:B------:R-:W-:Y:S01]  /*02f0*/  IMAD.SHL.U32 R170, R170, 0x40, RZ ;  /* 0x00000040aaaa7824 */ /* 0x000fe200078e00ff */
[----:B------:R-:W-:Y:S01]  /*0300*/  LOP3.LUT R5, R5, 0xfffffffe, RZ, 0xc0, !PT ;  /* 0xfffffffe05057812 */ /* 0x000fe200078ec0ff */
[----:B------:R-:W-:Y:S01]  /*0310*/  IMAD.SHL.U32 R6, R179, 0x40, RZ ;  /* 0x00000040b3067824 */ /* 0x000fe200078e00ff */
[----:B------:R-:W-:Y:S01]  /*0320*/  LEA.HI R4, R4, R9, RZ, 0x3 ;  /* 0x0000000904047211 */ /* 0x000fe200078f18ff */
[----:B------:R-:W-:Y:S01]  /*0330*/  IMAD.SHL.U32 R10, R3, 0x10, RZ ;  /* 0x00000010030a7824 */ /* 0x000fe200078e00ff */
[----:B------:R-:W-:Y:S01]  /*0340*/  LOP3.LUT R170, R170, 0x1c0, RZ, 0xc0, !PT ;  /* 0x000001c0aaaa7812 */ /* 0x000fe200078ec0ff */
[----:B------:R-:W-:Y:S01]  /*0350*/  IMAD.IADD R5, R2, 0x1, -R5 ;  /* 0x0000000102057824 */ /* 0x000fe200078e0a05 */
[----:B------:R-:W-:-:S02]  /*0360*/  LOP3.LUT R4, R4, 0xfffffff8, RZ, 0xc0, !PT ;  /* 0xfffffff804047812 */ /* 0x000fc400078ec0ff */
[----:B------:R-:W-:Y:S01]  /*0370*/  SHF.R.S32.HI R2, RZ, 0x1f, R7 ;  /* 0x0000001fff027819 */ /* 0x000fe20000011407 */
[----:B------:R-:W-:Y:S01]  /*0380*/  IMAD.SHL.U32 R173, R5, 0x10, RZ ;  /* 0x0000001005ad7824 */ /* 0x000fe200078e00ff */
[----:B------:R-:W-:Y:S01]  /*0390*/  LOP3.LUT R6, R6, 0x1c0, RZ, 0xc0, !PT ;  /* 0x000001c006067812 */ /* 0x000fe200078ec0ff */
[----:B------:R-:W-:Y:S01]  /*03a0*/  IMAD.IADD R4, R9, 0x1, -R4 ;  /* 0x0000000109047824 */ /* 0x000fe200078e0a04 */
[----:B------:R-:W-:Y:S01]  /*03b0*/  LOP3.LUT R10, R170, 0x30, R10, 0xf8, !PT ;  /* 0x00000030aa0a7812 */ /* 0x000fe200078ef80a */
[----:B------:R-:W-:Y:S01]  /*03c0*/  IMAD.SHL.U32 R9, R5, 0x200, RZ ;  /* 0x0000020005097824 */ /* 0x000fe200078e00ff */
[----:B------:R-:W-:Y:S02]  /*03d0*/  LEA.HI R2, R2, R7, RZ, 0x2 ;  /* 0x0000000702027211 */ /* 0x000fe400078f10ff */
[----:B------:R-:W-:Y:S02]  /*03e0*/  SHF.R.S32.HI R7, RZ, 0x1f, R14 ;  /* 0x0000001fff077819 */ /* 0x000fe4000001140e */
[----:B------:R-:W-:-:S02]  /*03f0*/  LOP3.LUT R166, R170, 0x8, R13, 0xf8, !PT ;  /* 0x00000008aaa67812 */ /* 0x000fc400078ef80d */
[----:B------:R-:W-:Y:S02]  /*0400*/  SHF.R.U32.HI R170, RZ, 0x3, R170 ;  /* 0x00000003ffaa7819 */ /* 0x000fe400000116aa */
[----:B------:R-:W-:Y:S02]  /*0410*/  SHF.R.U32.HI R184, RZ, 0x3, R6 ;  /* 0x00000003ffb87819 */ /* 0x000fe40000011606 */
[----:B------:R-:W-:Y:S02]  /*0420*/  LOP3.LUT R10, R10, 0x8, R13, 0xf8, !PT ;  /* 0x000000080a0a7812 */ /* 0x000fe400078ef80d */
[----:B------:R-:W-:Y:S02]  /*0430*/  LOP3.LUT R6, R6, 0x38, R180, 0xf8, !PT ;  /* 0x0000003806067812 */ /* 0x000fe400078ef8b4 */
[----:B------:R-:W-:Y:S02]  /*0440*/  LEA.HI R7, R7, R14, RZ, 0x3 ;  /* 0x0000000e07077211 */ /* 0x000fe400078f18ff */
[----:B------:R-:W-:-:S02]  /*0450*/  LOP3.LUT R11, R4, 0x1, RZ, 0xc0, !PT ;  /* 0x00000001040b7812 */ /* 0x000fc400078ec0ff */
[----:B------:R-:W-:Y:S02]  /*0460*/  SHF.R.S32.HI R178, RZ, 0x6, R178 ;  /* 0x00000006ffb27819 */ /* 0x000fe400000114b2 */
[----:B------:R-:W-:Y:S02]  /*0470*/  LOP3.LUT R166, R166, R170, RZ, 0x3c, !PT ;  /* 0x000000aaa6a67212 */ /* 0x000fe400078e3cff */
[----:B------:R-:W-:Y:S01]  /*0480*/  SHF.R.S32.HI R8, RZ, 0x7, R8 ;  /* 0x00000007ff087819 */ /* 0x000fe20000011408 */
[----:B------:R-:W-:Y:S01]  /*0490*/  IMAD R12, R178, 0x800, R9 ;  /* 0x00000800b20c7824 */ /* 0x000fe200078e0209 */
[----:B------:R-:W-:Y:S01]  /*04a0*/  LOP3.LUT R170, R9, R10, R170, 0xf6, !PT ;  /* 0x0000000a09aa7212 */ /* 0x000fe200078ef6aa */
[----:B------:R-:W-:Y:S01]  /*04b0*/  IMAD.SHL.U32 R10, R4, 0x40, RZ ;  /* 0x00000040040a7824 */ /* 0x000fe200078e00ff */
[----:B------:R-:W-:Y:S01]  /*04c0*/  LOP3.LUT R184, R6, R184, RZ, 0x3c, !PT ;  /* 0x000000b806b87212 */ /* 0x000fe200078e3cff */
[----:B------:R-:W-:Y:S01]  /*04d0*/  IMAD.SHL.U32 R186, R8, 0x8, RZ ;  /* 0x0000000808ba7824 */ /* 0x000fe200078e00ff */
[----:B------:R-:W-:Y:S01]  /*04e0*/  LOP3.LUT R6, R7, 0xfffffff8, RZ, 0xc0, !PT ;  /* 0xfffffff807067812 */ /* 0x000fe200078ec0ff */
[----:B------:R-:W-:Y:S01]  /*04f0*/  IMAD.SHL.U32 R9, R178, 0x20, RZ ;  /* 0x00000020b2097824 */ /* 0x000fe200078e00ff */
[----:B------:R-:W-:Y:S01]  /*0500*/  ISETP.NE.U32.AND P0, PT, R11, 0x1, PT ;  /* 0x000000010b00780c */ /* 0x000fe20003f05070 */
[----:B------:R-:W-:Y:S01]  /*0510*/  IMAD.SHL.U32 R7, R7, 0x40, RZ ;  /* 0x0000004007077824 */ /* 0x000fe200078e00ff */
[----:B------:R-:W-:Y:S01]  /*0520*/  LOP3.LUT R10, R10, 0x1c0, RZ, 0xc0, !PT ;  /* 0x000001c00a0a7812 */ /* 0x000fe200078ec0ff */
[----:B------:R-:W-:Y:S01]  /*0530*/  IMAD.IADD R6, R14, 0x1, -R6 ;  /* 0x000000010e067824 */ /* 0x000fe200078e0a06 */
[----:B------:R-:W-:Y:S01]  /*0540*/  R2P PR, R4, 0x6 ;  /* 0x0000000604007804 */ /* 0x000fe20000000000 */
[----:B------:R-:W-:Y:S01]  /*0550*/  IMAD.SHL.U32 R4, R0, 0x2, RZ ;  /* 0x0000000200047824 */ /* 0x000fe200078e00ff */
[----:B------:R-:W-:Y:S01]  /*0560*/  LOP3.LUT R186, R186, 0x8, RZ, 0xc0, !PT ;  /* 0x00000008baba7812 */ /* 0x000fe200078ec0ff */
[----:B------:R-:W-:Y:S01]  /*0570*/  IMAD.SHL.U32 R6, R6, 0x40, RZ ;  /* 0x0000004006067824 */ /* 0x000fe200078e00ff */
[----:B------:R-:W-:Y:S01]  /*0580*/  SHF.R.U32.HI R0, RZ, 0x3, R10 ;  /* 0x00000003ff007819 */ /* 0x000fe2000001160a */
[--C-:B------:R-:W-:Y:S01]  /*0590*/  IMAD R8, R8, 0x1000, R4.reuse ;  /* 0x0000100008087824 */ /* 0x100fe200078e0204 */
[----:B------:R-:W-:Y:S01]  /*05a0*/  LOP3.LUT R9, R10, 0x20, R9, 0xf8, !PT ;  /* 0x000000200a097812 */ /* 0x000fe200078ef809 */
[----:B------:R-:W-:Y:S01]  /*05b0*/  IMAD R4, R3, 0x400, R4 ;  /* 0x0000040003047824 */ /* 0x000fe200078e0204 */
[----:B------:R-:W-:Y:S01]  /*05c0*/  LOP3.LUT R173, R186, 0x10, R173, 0xf8, !PT ;  /* 0x00000010baad7812 */ /* 0x000fe200078ef8ad */
[----:B------:R-:W-:Y:S01]  /*05d0*/  IMAD R8, R177, 0x400, R8 ;  /* 0x00000400b1087824 */ /* 0x000fe200078e0208 */
[----:B------:R-:W-:Y:S01]  /*05e0*/  LOP3.LUT R186, R0, R10, R186, 0x1e, !PT ;  /* 0x0000000a00ba7212 */ /* 0x000fe200078e1eba */
[----:B------:R-:W-:Y:S01]  /*05f0*/  IMAD.IADD R166, R12, 0x1, R166 ;  /* 0x000000010ca67824 */ /* 0x000fe200078e02a6 */
[----:B------:R-:W-:Y:S01]  /*0600*/  LOP3.LUT R9, R9, R0, RZ, 0x3c, !PT ;  /* 0x0000000009097212 */ /* 0x000fe200078e3cff */
[----:B------:R-:W-:Y:S01]  /*0610*/  IMAD.SHL.U32 R0, R5, 0x8, RZ ;  /* 0x0000000805007824 */ /* 0x000fe200078e00ff */
[----:B------:R-:W-:Y:S01]  /*0620*/  LOP3.LUT R6, R6, 0x1c0, RZ, 0xc0, !PT ;  /* 0x000001c006067812 */ /* 0x000fe200078ec0ff */
[----:B------:R-:W-:Y:S01]  /*0630*/  IMAD.IADD R186, R4, 0x1, R186 ;  /* 0x0000000104ba7824 */ /* 0x000fe200078e02ba */
[----:B------:R-:W-:Y:S01]  /*0640*/  SEL R164, R195, 0xffffffe0, !P4 ;  /* 0xffffffe0c3a47807 */ /* 0x000fe20006000000 */
[----:B------:R-:W-:Y:S01]  /*0650*/  IMAD.IADD R187, R9, 0x1, R8 ;  /* 0x0000000109bb7824 */ /* 0x000fe200078e0208 */
[----:B------:R-:W-:Y:S01]  /*0660*/  LOP3.LUT R8, R6, 0x8, R0, 0xf8, !PT ;  /* 0x0000000806087812 */ /* 0x000fe200078ef800 */
[----:B------:R-:W-:Y:S01]  /*0670*/  IMAD.SHL.U32 R172, R166, 0x2, RZ ;  /* 0x00000002a6ac7824 */ /* 0x000fe200078e00ff */
[----:B------:R-:W-:Y:S01]  /*0680*/  SHF.R.U32.HI R5, RZ, 0x3, R6 ;  /* 0x00000003ff057819 */ /* 0x000fe20000011606 */
[----:B------:R-:W-:Y:S01]  /*0690*/  IMAD.SHL.U32 R187, R187, 0x2, RZ ;  /* 0x00000002bbbb7824 */ /* 0x000fe200078e00ff */
[----:B------:R-:W-:Y:S01]  /*06a0*/  LOP3.LUT R0, R7, 0xfffffe00, RZ, 0xc0, !PT ;  /* 0xfffffe0007007812 */ /* 0x000fe200078ec0ff */
[----:B------:R-:W-:Y:S01]  /*06b0*/  IMAD R184, R178, 0x200, R184 ;  /* 0x00000200b2b87824 */ /* 0x000fe200078e02b8 */
[----:B------:R-:W-:Y:S01]  /*06c0*/  LOP3.LUT R8, R8, R5, RZ, 0x3c, !PT ;  /* 0x0000000508087212 */ /* 0x000fe200078e3cff */
[----:B------:R-:W-:Y:S01]  /*06d0*/  IMAD.SHL.U32 R170, R170, 0x2, RZ ;  /* 0x00000002aaaa7824 */ /* 0x000fe200078e00ff */
[----:B------:R-:W-:Y:S01]  /*06e0*/  LEA R186, R186, 0x6000, 0x1 ;  /* 0x00006000baba7811 */ /* 0x000fe200078e08ff */
[--C-:B------:R-:W-:Y:S01]  /*06f0*/  IMAD R171, R3, 0x400, R0.reuse ;  /* 0x0000040003ab7824 */ /* 0x100fe200078e0200 */
[----:B------:R-:W-:Y:S01]  /*0700*/  SEL R165, R165, 0xffffffc0, !P3 ;  /* 0xffffffc0a5a57807 */ /* 0x000fe20005800000 */
[----:B------:R-:W-:Y:S01]  /*0710*/  IMAD R174, R177, 0x400, R0 ;  /* 0x00000400b1ae7824 */ /* 0x000fe200078e0200 */
[----:B------:R-:W-:Y:S01]  /*0720*/  SEL R195, R195, 0xffffffe0, !P1 ;  /* 0xffffffe0c3c37807 */ /* 0x000fe20004800000 */
[----:B------:R-:W-:Y:S01]  /*0730*/  IMAD.IADD R171, R8, 0x1, R171 ;  /* 0x0000000108ab7824 */ /* 0x000fe200078e02ab */
[----:B------:R-:W-:Y:S01]  /*0740*/  SEL R224, R224, 0x10, !P0 ;  /* 0x00000010e0e07807 */ /* 0x000fe20004000000 */
[----:B------:R-:W-:Y:S01]  /*0750*/  IMAD R165, R166, 0x2, R165 ;  /* 0x00000002a6a57824 */ /* 0x000fe200078e02a5 */
[----:B------:R-:W-:Y:S01]  /*0760*/  IADD3 R188, R186, 0x40, RZ ;  /* 0x00000040babc7810 */ /* 0x000fe20007ffe0ff */
[C---:B------:R-:W-:Y:S01]  /*0770*/  IMAD.IADD R191, R187.reuse, 0x1, R195 ;  /* 0x00000001bbbf7824 */ /* 0x040fe200078e02c3 */
[----:B------:R-:W-:Y:S01]  /*0780*/  SHF.R.S32.HI R2, RZ, 0x2, R2 ;  /* 0x00000002ff027819 */ /* 0x000fe20000011402 */
[----:B------:R-:W-:Y:S01]  /*0790*/  IMAD R166, R166, 0x2, R164 ;  /* 0x00000002a6a67824 */ /* 0x000fe200078e02a4 */
[C---:B------:R-:W-:Y:S01]  /*07a0*/  @P2 IADD3 R188, R186.reuse, -0x40, RZ ;  /* 0xffffffc0babc2810 */ /* 0x040fe20007ffe0ff */
[----:B------:R-:W-:Y:S01]  /*07b0*/  IMAD.IADD R192, R187, 0x1, R224 ;  /* 0x00000001bbc07824 */ /* 0x000fe200078e02e0 */
[----:B------:R-:W-:Y:S01]  /*07c0*/  LOP3.LUT R173, R5, R173, R6, 0x1e, !PT ;  /* 0x000000ad05ad7212 */ /* 0x000fe200078e1e06 */
[----:B------:R-:W-:Y:S01]  /*07d0*/  IMAD.IADD R190, R195, 0x1, R186 ;  /* 0x00000001c3be7824 */ /* 0x000fe200078e02ba */
[----:B------:R-:W-:Y:S01]  /*07e0*/  IADD3 R189, R186, 0x420, RZ ;  /* 0x00000420babd7810 */ /* 0x000fe20007ffe0ff */
[----:B------:R-:W-:Y:S01]  /*07f0*/  IMAD.IADD R174, R174, 0x1, R8 ;  /* 0x00000001aeae7824 */ /* 0x000fe200078e0208 */
[----:B------:R-:W-:Y:S01]  /*0800*/  LOP3.LUT R173, R173, R0, RZ, 0xfc, !PT ;  /* 0x00000000adad7212 */ /* 0x000fe200078efcff */
[----:B------:R-:W-:Y:S01]  /*0810*/  IMAD R183, R177, 0x10, R2 ;  /* 0x00000010b1b77824 */ /* 0x000fe200078e0202 */
[----:B------:R-:W-:Y:S01]  /*0820*/  LEA R171, R171, 0xa000, 0x1 ;  /* 0x0000a000abab7811 */ /* 0x000fe200078e08ff */
[----:B------:R-:W-:Y:S01]  /*0830*/  IMAD.IADD R164, R164, 0x1, R165 ;  /* 0x00000001a4a47824 */ /* 0x000fe200078e02a5 */
[----:B------:R-:W-:Y:S01]  /*0840*/  @P1 IADD3 R189, R186, 0x3e0, RZ ;  /* 0x000003e0babd1810 */ /* 0x000fe20007ffe0ff */
[----:B------:R-:W-:-:S02]  /*0850*/  IMAD.IADD R224, R224, 0x1, R191 ;  /* 0x00000001e0e07824 */ /* 0x000fc400078e02bf */
[----:B--23--:R-:W-:Y:S02]  /*0860*/  IMAD.IADD R195, R195, 0x1, R188 ;  /* 0x00000001c3c37824 */ /* 0x00cfe400078e02bc */
.L_x_618:
[----:B-1----:R-:W1:Y:S01]  /*0870*/  LDC.U8 R2, c[0x0][0x312] ;  /* 0x0000c480ff027b82 */ /* 0x002e620000000000 */
[----:B------:R-:W-:Y:S01]  /*0880*/  ISETP.NE.U32.AND P3, PT, RZ, c[0x0][0x250], PT ;  /* 0x00009400ff007a0c */ /* 0x000fe20003f65070 */
[C---:B------:R-:W-:Y:S01]  /*0890*/  IMAD.SHL.U32 R4, R182.reuse, 0x4, RZ ;  /* 0x00000004b6047824 */ /* 0x040fe200078e00ff */
[----:B------:R-:W-:Y:S01]  /*08a0*/  ISETP.NE.U32.AND P2, PT, RZ, c[0x0][0x240], PT ;  /* 0x00009000ff007a0c */ /* 0x000fe20003f45070 */
[----:B------:R-:W-:Y:S01]  /*08b0*/  IMAD.MOV.U32 R14, RZ, RZ, -0x1 ;  /* 0xffffffffff0e7424 */ /* 0x000fe200078e00ff */
[----:B------:R-:W-:Y:S02]  /*08c0*/  ISETP.NE.AND.EX P3, PT, RZ, c[0x0][0x254], PT, P3 ;  /* 0x00009500ff007a0c */ /* 0x000fe40003f65330 */
[----:B------:R-:W-:Y:S02]  /*08d0*/  SHF.R.S32.HI R3, RZ, 0x1f, R182 ;  /* 0x0000001fff037819 */ /* 0x000fe400000114b6 */
[----:B------:R-:W-:Y:S02]  /*08e0*/  ISETP.NE.AND.EX P2, PT, RZ, c[0x0][0x244], PT, P2 ;  /* 0x00009100ff007a0c */ /* 0x000fe40003f45320 */
[----:B------:R-:W-:-:S02]  /*08f0*/  SHF.L.U64.HI R0, R182, 0x2, R3 ;  /* 0x00000002b6007819 */ /* 0x000fc40000010203 */
[----:B------:R-:W-:Y:S02]  /*0900*/  IADD3 R222, P0, R4, c[0x0][0x240], RZ ;  /* 0x0000900004de7a10 */ /* 0x000fe40007f1e0ff */
[----:B------:R-:W-:Y:S02]  /*0910*/  ISETP.EQ.U32.AND P5, PT, RZ, c[0x0][0x248], PT ;  /* 0x00009200ff007a0c */ /* 0x000fe40003fa2070 */
[----:B------:R-:W-:Y:S02]  /*0920*/  IADD3.X R223, R0, c[0x0][0x244], RZ, P0, !PT ;  /* 0x0000910000df7a10 */ /* 0x000fe400007fe4ff */
[----:B---3--:R-:W-:Y:S02]  /*0930*/  @P3 IADD3 R8, P0, R4, c[0x0][0x250], RZ ;  /* 0x0000940004083a10 */ /* 0x008fe40007f1e0ff */
[----:B-1----:R-:W-:Y:S01]  /*0940*/  ISETP.NE.AND P4, PT, R2, RZ, PT ;  /* 0x000000ff0200720c */ /* 0x002fe20003f85270 */
[----:B--2---:R1:W2:Y:S03]  /*0950*/  @P2 LDG.E R14, [R222.64] ;  /* 0x00000008de0e2981 */ /* 0x0042a6000c1e1900 */
[----:B------:R-:W-:-:S02]  /*0960*/  ISETP.EQ.OR.EX P5, PT, RZ, c[0x0][0x24c], !P4, P5 ;  /* 0x00009300ff007a0c */ /* 0x000fc400067a2750 */
[----:B----4-:R-:W-:Y:S01]  /*0970*/  IADD3 R6, P1, R4, c[0x0][0x248], RZ ;  /* 0x0000920004067a10 */ /* 0x010fe20007f3e0ff */
[----:B------:R-:W-:Y:S01]  /*0980*/  IMAD.MOV.U32 R221, RZ, RZ, RZ ;  /* 0x000000ffffdd7224 */ /* 0x000fe200078e00ff */
[C---:B------:R-:W-:Y:S02]  /*0990*/  @P3 IADD3.X R9, R0.reuse, c[0x0][0x254], RZ, P0, !PT ;  /* 0x0000950000093a10 */ /* 0x040fe400007fe4ff */
[----:B------:R-:W-:-:S03]  /*09a0*/  IADD3.X R7, R0, c[0x0][0x24c], RZ, P1, !PT ;  /* 0x0000930000077a10 */ /* 0x000fc60000ffe4ff */
[----:B-----5:R3:W5:Y:S04]  /*09b0*/  @P3 LDG.E R221, [R8.64] ;  /* 0x0000000808dd3981 */ /* 0x020768000c1e1900 */
[----:B-1----:R1:W2:Y:S02]  /*09c0*/  @P2 LDG.E R222, [R222.64+0x4] ;  /* 0x00000408dede2981 */ /* 0x0022a4000c1e1900 */
[----:B-1----:R-:W-:-:S06]  /*09d0*/  IMAD.MOV.U32 R223, RZ, RZ, -0x1 ;  /* 0xffffffffffdf7424 */ /* 0x002fcc00078e00ff */
[----:B------:R3:W5:Y:S01]  /*09e0*/  @!P5 LDG.E R223, [R6.64] ;  /* 0x0000000806dfd981 */ /* 0x000762000c1e1900 */
[----:B------:R-:W-:-:S04]  /*09f0*/  ISETP.NE.U32.AND P0, PT, RZ, c[0x0][0x248], PT ;  /* 0x00009200ff007a0c */ /* 0x000fc80003f05070 */
[----:B------:R-:W-:Y:S01]  /*0a00*/  ISETP.NE.AND.EX P0, PT, RZ, c[0x0][0x24c], PT, P0 ;  /* 0x00009300ff007a0c */ /* 0x000fe20003f05300 */
[----:B------:R-:W-:Y:S02]  /*0a10*/  IMAD.MOV.U32 R2, RZ, RZ, c[0x0][0x218] ;  /* 0x00008600ff027624 */ /* 0x000fe400078e00ff */
[----:B--2---:R-:W-:Y:S02]  /*0a20*/  @P2 IMAD.IADD R222, R222, 0x1, -R14 ;  /* 0x00000001dede2824 */ /* 0x004fe400078e0a0e */
[----:B------:R-:W-:-:S08]  /*0a30*/  @!P2 IMAD.MOV.U32 R222, RZ, RZ, c[0x0][0x214] ;  /* 0x00008500ffdea624 */ /* 0x000fd000078e00ff */
[----:B------:R-:W-:Y:S05]  /*0a40*/  @!P0 BRA `(.L_x_574) ;  /* 0x0000003000008947 */ /* 0x000fea0003800000 */
[----:B---3--:R-:W2:Y:S02]  /*0a50*/  @P4 LDG.E R2, [R6.64+0x4] ;  /* 0x0000040806024981 */ /* 0x008ea4000c1e1900 */
[----:B--2--5:R-:W-:-:S06]  /*0a60*/  @P4 IADD3 R2, R2, -R223, RZ ;  /* 0x800000df02024210 */ /* 0x024fcc0007ffe0ff */
[----:B------:R1:W5:Y:S02]  /*0a70*/  @!P4 LDG.E R2, [R6.64] ;  /* 0x000000080602c981 */ /* 0x000364000c1e1900 */
.L_x_574:
[----:B---3--:R-:W-:-:S04]  /*0a80*/  ISETP.NE.U32.AND P1, PT, RZ, c[0x0][0x258], PT ;  /* 0x00009600ff007a0c */ /* 0x008fc80003f25070 */
[----:B------:R-:W-:-:S13]  /*0a90*/  ISETP.NE.AND.EX P1, PT, RZ, c[0x0][0x25c], PT, P1 ;  /* 0x00009700ff007a0c */ /* 0x000fda0003f25310 */
[----:B------:R-:W-:-:S04]  /*0aa0*/  @P1 IADD3 R4, P0, R4, c[0x0][0x258], RZ ;  /* 0x0000960004041a10 */ /* 0x000fc80007f1e0ff */
[----:B------:R-:W-:-:S05]  /*0ab0*/  @P1 IADD3.X R5, R0, c[0x0][0x25c], RZ, P0, !PT ;  /* 0x0000970000051a10 */ /* 0x000fca00007fe4ff */
        /* <DEDUP_REMOVED lines=22> */
[----:B------:R-:W-:Y:S01]  /*0c20*/  @P0 IMAD.WIDE.U32 R10, R9, c[0x0][0x198], RZ ;  /* 0x00006600090a0a25 */ /* 0x000fe200078e00ff */
[----:B------:R-:W-:Y:S02]  /*0c30*/  IADD3 R26, R26, -0x40, RZ ;  /* 0xffffffc01a1a7810 */ /* 0x000fe40007ffe0ff */
[----:B------:R-:W-:Y:S01]  /*0c40*/  SHF.R.S32.HI R218, RZ, 0x6, R218 ;  /* 0x00000006ffda7819 */ /* 0x000fe200000114da */
[----:B------:R-:W-:Y:S01]  /*0c50*/  IMAD.IADD R15, R21, 0x1, R15 ;  /* 0x00000001150f7824 */ /* 0x000fe200078e020f */
[----:B------:R-:W-:Y:S01]  /*0c60*/  SHF.R.S32.HI R17, RZ, 0x1f, R26 ;  /* 0x0000001fff117819 */ /* 0x000fe2000001141a */
[----:B------:R-:W-:-:S02]  /*0c70*/  @P1 IMAD.IADD R15, R5, 0x1, R0 ;  /* 0x00000001050f1824 */ /* 0x000fc400078e0200 */
[----:B------:R-:W-:Y:S01]  /*0c80*/  @P0 IMAD R9, R9, c[0x0][0x19c], R11 ;  /* 0x0000670009090a24 */ /* 0x000fe200078e020b */
[----:B------:R-:W-:Y:S05]  /*0c90*/  @P0 BRA `(.L_x_576) ;  /* 0x000000a000000947 */ /* 0x000fea0003800000 */
[----:B------:R-:W-:Y:S01]  /*0ca0*/  SHF.R.S32.HI R2, RZ, 0x1f, R221 ;  /* 0x0000001fff027819 */ /* 0x000fe200000114dd */
[----:B------:R-:W-:-:S04]  /*0cb0*/  IMAD.WIDE.U32 R4, R221, c[0x0][0x198], RZ ;  /* 0x00006600dd047a25 */ /* 0x000fc800078e00ff */
[----:B------:R-:W-:Y:S02]  /*0cc0*/  IMAD R2, R2, c[0x0][0x198], RZ ;  /* 0x0000660002027a24 */ /* 0x000fe400078e02ff */
[----:B------:R-:W-:Y:S02]  /*0cd0*/  IMAD R0, R3, c[0x0][0x180], RZ ;  /* 0x0000600003007a24 */ /* 0x000fe400078e02ff */
[----:B------:R-:W-:Y:S02]  /*0ce0*/  IMAD R2, R221, c[0x0][0x19c], R2 ;  /* 0x00006700dd027a24 */ /* 0x000fe400078e0202 */
[----:B------:R-:W-:-:S03]  /*0cf0*/  IMAD R0, R182, c[0x0][0x184], R0 ;  /* 0x00006100b6007a24 */ /* 0x000fc600078e0200 */
[----:B------:R-:W-:-:S05]  /*0d00*/  IADD3 R5, R5, R2, RZ ;  /* 0x0000000205057210 */ /* 0x000fca0007ffe0ff */
[----:B------:R-:W-:-:S05]  /*0d10*/  IMAD.WIDE.U32 R4, R182, c[0x0][0x180], R4 ;  /* 0x00006000b6047a25 */ /* 0x000fca00078e0004 */
[----:B------:R-:W-:Y:S02]  /*0d20*/  IADD3 R9, R5, R0, RZ ;  /* 0x0000000005097210 */ /* 0x000fe40007ffe0ff */
[----:B------:R-:W-:Y:S02]  /*0d30*/  MOV R10, R4 ;  /* 0x00000004000a7202 */ /* 0x000fe40000000f00 */
.L_x_576:
        /* <DEDUP_REMOVED lines=15> */
.L_x_577:
[----:B------:R-:W-:Y:S01]  /*0e30*/  IABS R5, c[0x0][0x1c8] ;  /* 0x0000720000057a13 */ /* 0x000fe20000000000 */
[----:B------:R-:W-:Y:S01]  /*0e40*/  @!P1 IMAD R2, R3, c[0x0][0x368], RZ ;  /* 0x0000da0003029a24 */ /* 0x000fe200078e02ff */
[----:B------:R-:W-:Y:S01]  /*0e50*/  IABS R4, R201 ;  /* 0x000000c900047213 */ /* 0x000fe20000000000 */
[----:B------:R-:W-:Y:S01]  /*0e60*/  @P1 IMAD.WIDE.U32 R22, R14, c[0x0][0x370], RZ ;  /* 0x0000dc000e161a25 */ /* 0x000fe200078e00ff */
[----:B------:R-:W2:Y:S01]  /*0e70*/  I2F.RP R12, R5 ;  /* 0x00000005000c7306 */ /* 0x000ea20000209400 */
[----:B------:R-:W-:Y:S02]  /*0e80*/  MOV R206, c[0x0][0x22c] ;  /* 0x00008b0000ce7a02 */ /* 0x000fe40000000f00 */
[C---:B------:R-:W-:Y:S01]  /*0e90*/  @!P1 IMAD R2, R182.reuse, c[0x0][0x36c], R2 ;  /* 0x0000db00b6029a24 */ /* 0x040fe200078e0202 */
[----:B-1----:R-:W-:Y:S01]  /*0ea0*/  LOP3.LUT R7, R201, c[0x0][0x1c8], RZ, 0x3c, !PT ;  /* 0x00007200c9077a12 */ /* 0x002fe200078e3cff */
[C---:B------:R-:W-:Y:S01]  /*0eb0*/  @!P1 IMAD.WIDE.U32 R18, R182.reuse, c[0x0][0x368], RZ ;  /* 0x0000da00b6129a25 */ /* 0x040fe200078e00ff */
[----:B------:R-:W-:-:S02]  /*0ec0*/  SHF.L.U32 R28, R182, 0x7, RZ ;  /* 0x00000007b61c7819 */ /* 0x000fc400000006ff */
[----:B------:R-:W-:Y:S01]  /*0ed0*/  ISETP.GE.AND P4, PT, R7, RZ, PT ;  /* 0x000000ff0700720c */ /* 0x000fe20003f86270 */
[C---:B------:R-:W-:Y:S01]  /*0ee0*/  IMAD.WIDE.U32 R32, R182.reuse, c[0x0][0x224], RZ ;  /* 0x00008900b6207a25 */ /* 0x040fe200078e00ff */
[----:B------:R-:W-:Y:S02]  /*0ef0*/  SHF.L.U64.HI R7, R182, 0x7, R3 ;  /* 0x00000007b6077819 */ /* 0x000fe40000010203 */
[----:B------:R-:W-:Y:S01]  /*0f00*/  SEL R28, R28, RZ, P2 ;  /* 0x000000ff1c1c7207 */ /* 0x000fe20001000000 */
[----:B------:R-:W-:Y:S01]  /*0f10*/  IMAD.WIDE R30, R206, c[0x0][0x1c0], RZ ;  /* 0x00007000ce1e7a25 */ /* 0x000fe200078e02ff */
[----:B------:R-:W-:Y:S01]  /*0f20*/  SEL R7, R7, RZ, P2 ;  /* 0x000000ff07077207 */ /* 0x000fe20001000000 */
[----:B--2---:R-:W1:Y:S01]  /*0f30*/  MUFU.RCP R12, R12 ;  /* 0x0000000c000c7308 */ /* 0x004e620000001000 */
[----:B------:R-:W-:Y:S02]  /*0f40*/  IADD3 R28, P2, R26, R28, RZ ;  /* 0x0000001c1a1c7210 */ /* 0x000fe40007f5e0ff */
[----:B------:R-:W-:-:S02]  /*0f50*/  @!P1 MOV R22, R18 ;  /* 0x0000001200169202 */ /* 0x000fc40000000f00 */
[----:B------:R-:W-:Y:S01]  /*0f60*/  IADD3.X R7, R17, R7, RZ, P2, !PT ;  /* 0x0000000711077210 */ /* 0x000fe200017fe4ff */
[-C--:B------:R-:W-:Y:S02]  /*0f70*/  IMAD R24, R31, R28.reuse, RZ ;  /* 0x0000001c1f187224 */ /* 0x080fe400078e02ff */
[----:B------:R-:W-:-:S04]  /*0f80*/  IMAD.WIDE.U32 R28, R30, R28, RZ ;  /* 0x0000001c1e1c7225 */ /* 0x000fc800078e00ff */
[----:B------:R-:W-:Y:S01]  /*0f90*/  IMAD R24, R30, R7, R24 ;  /* 0x000000071e187224 */ /* 0x000fe200078e0218 */
[----:B------:R-:W-:Y:S02]  /*0fa0*/  SHF.R.S32.HI R7, RZ, 0x1f, R219 ;  /* 0x0000001fff077819 */ /* 0x000fe400000114db */
[----:B-1----:R-:W-:Y:S02]  /*0fb0*/  IADD3 R12, R12, 0xffffffe, RZ ;  /* 0x0ffffffe0c0c7810 */ /* 0x002fe40007ffe0ff */
[----:B------:R-:W-:Y:S02]  /*0fc0*/  IADD3 R24, R29, R24, RZ ;  /* 0x000000181d187210 */ /* 0x000fe40007ffe0ff */
[----:B------:R-:W1:Y:S02]  /*0fd0*/  F2I.FTZ.U32.TRUNC.NTZ R13, R12 ;  /* 0x0000000c000d7305 */ /* 0x000e64000021f000 */
[----:B-1----:R-:W-:Y:S01]  /*0fe0*/  IADD3 R0, RZ, -R13, RZ ;  /* 0x8000000dff007210 */ /* 0x002fe20007ffe0ff */
[----:B------:R-:W-:-:S04]  /*0ff0*/  IMAD.MOV.U32 R12, RZ, RZ, RZ ;  /* 0x000000ffff0c7224 */ /* 0x000fc800078e00ff */
[----:B------:R-:W-:Y:S02]  /*1000*/  IMAD R6, R0, R5, RZ ;  /* 0x0000000500067224 */ /* 0x000fe400078e02ff */
[----:B------:R-:W-:Y:S02]  /*1010*/  @P1 IMAD R0, R14, c[0x0][0x374], R23 ;  /* 0x0000dd000e001a24 */ /* 0x000fe400078e0217 */
[----:B------:R-:W-:Y:S01]  /*1020*/  IMAD.HI.U32 R6, R13, R6, R12 ;  /* 0x000000060d067227 */ /* 0x000fe200078e000c */
[----:B------:R-:W-:Y:S01]  /*1030*/  MOV R13, c[0x0][0x224] ;  /* 0x00008900000d7a02 */ /* 0x000fe20000000f00 */
[----:B------:R-:W1:Y:S02]  /*1040*/  LDC.U8 R12, c[0x0][0x328] ;  /* 0x0000ca00ff0c7b82 */ /* 0x000e640000000000 */
[----:B------:R-:W-:Y:S01]  /*1050*/  @!P1 IMAD.IADD R0, R19, 0x1, R2 ;  /* 0x0000000113009824 */ /* 0x000fe200078e0202 */
[----:B------:R-:W-:Y:S01]  /*1060*/  SHF.R.S32.HI R13, RZ, 0x1f, R13 ;  /* 0x0000001fff0d7819 */ /* 0x000fe2000001140d */
[----:B------:R-:W-:Y:S01]  /*1070*/  IMAD.HI.U32 R6, R6, R4, RZ ;  /* 0x0000000406067227 */ /* 0x000fe200078e00ff */
[----:B------:R-:W2:Y:S03]  /*1080*/  S2R R2, SR_CTAID.X ;  /* 0x0000000000027919 */ /* 0x000ea60000002500 */
[----:B------:R-:W-:-:S02]  /*1090*/  IMAD.MOV R16, RZ, RZ, -R6 ;  /* 0x000000ffff107224 */ /* 0x000fc400078e0a06 */
[----:B------:R-:W-:Y:S02]  /*10a0*/  IMAD R13, R13, R182, RZ ;  /* 0x000000b60d0d7224 */ /* 0x000fe400078e02ff */
[----:B------:R-:W-:Y:S02]  /*10b0*/  IMAD R16, R5, R16, R4 ;  /* 0x0000001005107224 */ /* 0x000fe400078e0204 */
[----:B------:R-:W3:Y:S01]  /*10c0*/  LDC.U8 R4, c[0x0][0x3d0] ;  /* 0x0000f400ff047b82 */ /* 0x000ee20000000000 */
[----:B------:R-:W-:Y:S02]  /*10d0*/  IMAD R13, R3, c[0x0][0x224], R13 ;  /* 0x00008900030d7a24 */ /* 0x000fe400078e020d */
[----:B------:R-:W-:Y:S01]  /*10e0*/  ISETP.GT.U32.AND P5, PT, R5, R16, PT ;  /* 0x000000100500720c */ /* 0x000fe20003fa4070 */
[----:B------:R-:W-:Y:S02]  /*10f0*/  IMAD R19, R31, R32, RZ ;  /* 0x000000201f137224 */ /* 0x000fe400078e02ff */
[----:B------:R-:W-:-:S02]  /*1100*/  IMAD.IADD R13, R33, 0x1, R13 ;  /* 0x00000001210d7824 */ /* 0x000fc400078e020d */
[----:B------:R-:W-:Y:S01]  /*1110*/  IMAD.WIDE.U32 R32, R30, R32, RZ ;  /* 0x000000201e207225 */ /* 0x000fe200078e00ff */
[----:B-1----:R-:W-:-:S03]  /*1120*/  ISETP.NE.AND P3, PT, R12, RZ, PT ;  /* 0x000000ff0c00720c */ /* 0x002fc60003f65270 */
[C---:B------:R-:W-:Y:S02]  /*1130*/  IMAD R19, R30.reuse, R13, R19 ;  /* 0x0000000d1e137224 */ /* 0x040fe400078e0213 */
[-C--:B------:R-:W-:Y:S02]  /*1140*/  IMAD.WIDE.U32 R12, R30, R14.reuse, RZ ;  /* 0x0000000e1e0c7225 */ /* 0x080fe400078e00ff */
[----:B------:R-:W-:Y:S02]  /*1150*/  @!P5 IADD3 R6, R6, 0x1, RZ ;  /* 0x000000010606d810 */ /* 0x000fe40007ffe0ff */
[----:B------:R-:W-:Y:S01]  /*1160*/  @!P5 IMAD.IADD R16, R16, 0x1, -R5 ;  /* 0x000000011010d824 */ /* 0x000fe200078e0a05 */
[----:B------:R-:W-:Y:S02]  /*1170*/  ISETP.NE.AND P5, PT, RZ, c[0x0][0x1c8], PT ;  /* 0x00007200ff007a0c */ /* 0x000fe40003fa5270 */
[----:B------:R-:W-:Y:S02]  /*1180*/  IADD3 R19, R33, R19, RZ ;  /* 0x0000001321137210 */ /* 0x000fe40007ffe0ff */
[----:B------:R-:W-:Y:S01]  /*1190*/  ISETP.GE.U32.AND P6, PT, R16, R5, PT ;  /* 0x000000051000720c */ /* 0x000fe20003fc6070 */
[----:B------:R-:W-:Y:S01]  /*11a0*/  IMAD R5, R31, R14, RZ ;  /* 0x0000000e1f057224 */ /* 0x000fe200078e02ff */
[----:B------:R-:W-:Y:S01]  /*11b0*/  SEL R238, R32, R12, !P1 ;  /* 0x0000000c20ee7207 */ /* 0x000fe20004800000 */
[----:B------:R-:W-:Y:S01]  /*11c0*/  @P3 IMAD R235, R182, c[0x0][0x214], RZ ;  /* 0x00008500b6eb3a24 */ /* 0x000fe200078e02ff */
[----:B---3--:R-:W-:Y:S01]  /*11d0*/  ISETP.NE.AND P2, PT, R4, RZ, PT ;  /* 0x000000ff0400720c */ /* 0x008fe20003f45270 */
[----:B------:R-:W-:-:S02]  /*11e0*/  @P1 IMAD.IADD R19, R13, 0x1, R5 ;  /* 0x000000010d131824 */ /* 0x000fc400078e0205 */
[----:B--2---:R-:W-:Y:S01]  /*11f0*/  IMAD.WIDE.U32 R12, R2, c[0x0][0x3d8], RZ ;  /* 0x0000f600020c7a25 */ /* 0x004fe200078e00ff */
[----:B------:R-:W-:-:S03]  /*1200*/  @P3 SEL R235, R235, R14, !P1 ;  /* 0x0000000eebeb3207 */ /* 0x000fc60004800000 */
[----:B------:R-:W-:Y:S01]  /*1210*/  IMAD R21, R2, c[0x0][0x3dc], R13 ;  /* 0x0000f70002157a24 */ /* 0x000fe200078e020d */
[----:B------:R-:W-:Y:S01]  /*1220*/  SEL R13, R12, RZ, P2 ;  /* 0x000000ff0c0d7207 */ /* 0x000fe20001000000 */
[C---:B------:R-:W-:Y:S01]  /*1230*/  IMAD R16, R201.reuse, c[0x0][0x22c], RZ ;  /* 0x00008b00c9107a24 */ /* 0x040fe200078e02ff */
[----:B------:R-:W-:Y:S01]  /*1240*/  @P6 IADD3 R6, R6, 0x1, RZ ;  /* 0x0000000106066810 */ /* 0x000fe20007ffe0ff */
[--C-:B------:R-:W-:Y:S01]  /*1250*/  @!P3 IMAD R2, R182, c[0x0][0x1c0], R201.reuse ;  /* 0x00007000b602ba24 */ /* 0x100fe200078e02c9 */
[----:B------:R-:W-:Y:S01]  /*1260*/  SHF.R.S32.HI R12, RZ, 0x1f, R201 ;  /* 0x0000001fff0c7819 */ /* 0x000fe200000114c9 */
[----:B------:R-:W-:Y:S01]  /*1270*/  @P3 IMAD R235, R201, c[0x0][0x234], R235 ;  /* 0x00008d00c9eb3a24 */ /* 0x000fe200078e02eb */
[----:B------:R-:W-:Y:S01]  /*1280*/  @!P4 IADD3 R6, -R6, RZ, RZ ;  /* 0x000000ff0606c210 */ /* 0x000fe20007ffe1ff */
[----:B------:R-:W-:Y:S01]  /*1290*/  @!P3 IMAD R235, R2, c[0x0][0x214], RZ ;  /* 0x0000850002ebba24 */ /* 0x000fe200078e02ff */
[----:B------:R-:W-:Y:S02]  /*12a0*/  @!P5 LOP3.LUT R6, RZ, c[0x0][0x1c8], RZ, 0x33, !PT ;  /* 0x00007200ff06da12 */ /* 0x000fe400078e33ff */
[----:B------:R-:W-:-:S02]  /*12b0*/  SHF.R.S32.HI R25, RZ, 0x1f, R16 ;  /* 0x0000001fff197819 */ /* 0x000fc40000011410 */
[----:B------:R-:W-:Y:S02]  /*12c0*/  SEL R21, R21, RZ, P2 ;  /* 0x000000ff15157207 */ /* 0x000fe40001000000 */
        /* <DEDUP_REMOVED lines=9> */
.L_x_578:
[----:B------:R-:W-:-:S04]  /*1360*/  IMAD R14, R182, c[0x0][0x1c0], R201 ;  /* 0x00007000b60e7a24 */ /* 0x000fc800078e02c9 */
[----:B------:R-:W-:Y:S02]  /*1370*/  IMAD R14, R14, c[0x0][0x224], RZ ;  /* 0x000089000e0e7a24 */ /* 0x000fe400078e02ff */
.L_x_579:
        /* <DEDUP_REMOVED lines=10> */
[C---:B------:R-:W-:Y:S01]  /*1420*/  IMAD R18, R26.reuse, c[0x0][0x374], R18 ;  /* 0x0000dd001a127a24 */ /* 0x040fe200078e0212 */
[----:B------:R-:W-:Y:S01]  /*1430*/  SHF.R.S32.HI R2, RZ, 0x1f, R196 ;  /* 0x0000001fff027819 */ /* 0x000fe200000114c4 */
[----:B------:R-:W-:-:S03]  /*1440*/  IMAD.WIDE.U32 R22, R26, c[0x0][0x370], R22 ;  /* 0x0000dc001a167a25 */ /* 0x000fc600078e0016 */
[----:B------:R-:W-:Y:S01]  /*1450*/  IADD3.X R24, R24, R2, R25, P3, P1 ;  /* 0x0000000218187210 */ /* 0x000fe20001fe2419 */
[----:B------:R-:W-:Y:S01]  /*1460*/  IMAD.IADD R235, R26, 0x1, R235 ;  /* 0x000000011aeb7824 */ /* 0x000fe200078e02eb */
[----:B------:R-:W-:Y:S01]  /*1470*/  IADD3 R25, -R220, R222, R219 ;  /* 0x000000dedc197210 */ /* 0x000fe20007ffe1db */
[----:B------:R-:W-:Y:S01]  /*1480*/  IMAD.IADD R23, R23, 0x1, R18 ;  /* 0x0000000117177824 */ /* 0x000fe200078e0212 */
[----:B------:R-:W-:Y:S01]  /*1490*/  IADD3 R26, P4, R179, R26, RZ ;  /* 0x0000001ab31a7210 */ /* 0x000fe20007f9e0ff */
[----:B------:R-:W-:Y:S01]  /*14a0*/  IMAD.MOV.U32 R234, RZ, RZ, 0x4 ;  /* 0x00000004ffea7424 */ /* 0x000fe200078e00ff */
[----:B------:R-:W-:Y:S01]  /*14b0*/  SHF.R.S32.HI R2, RZ, 0x1f, R179 ;  /* 0x0000001fff027819 */ /* 0x000fe200000114b3 */
[----:B------:R-:W-:Y:S01]  /*14c0*/  IMAD.WIDE.U32 R22, R201, c[0x0][0x378], R22 ;  /* 0x0000de00c9167a25 */ /* 0x000fe200078e0016 */
[----:B------:R-:W-:Y:S02]  /*14d0*/  IADD3 R25, R25, -c[0x0][0x2e8], RZ ;  /* 0x8000ba0019197a10 */ /* 0x000fe40007ffe0ff */
[----:B------:R-:W-:Y:S01]  /*14e0*/  IADD3 R238, P3, P1, R13, R16, R238 ;  /* 0x000000100dee7210 */ /* 0x000fe2000797e0ee */
[----:B------:R-:W-:Y:S01]  /*14f0*/  IMAD.X R17, R2, 0x1, R17, P4 ;  /* 0x0000000102117824 */ /* 0x000fe200020e0611 */
[----:B-1----:R-:W-:Y:S01]  /*1500*/  SHF.R.S32.HI R0, RZ, 0x1f, R4 ;  /* 0x0000001fff007819 */ /* 0x002fe20000011404 */
[----:B------:R-:W-:Y:S01]  /*1510*/  IMAD R16, R12, c[0x0][0x378], RZ ;  /* 0x0000de000c107a24 */ /* 0x000fe200078e02ff */
[----:B------:R-:W-:Y:S01]  /*1520*/  SHF.R.S32.HI R13, RZ, 0x1f, R25 ;  /* 0x0000001fff0d7819 */ /* 0x000fe20000011419 */
[----:B------:R-:W-:Y:S01]  /*1530*/  IMAD R17, R17, c[0x0][0x190], RZ ;  /* 0x0000640011117a24 */ /* 0x000fe200078e02ff */
[----:B------:R-:W-:Y:S01]  /*1540*/  LEA.HI R18, R0, R4, RZ, 0x5 ;  /* 0x0000000400127211 */ /* 0x000fe200078f28ff */
[----:B------:R-:W-:Y:S01]  /*1550*/  IMAD R16, R201, c[0x0][0x37c], R16 ;  /* 0x0000df00c9107a24 */ /* 0x000fe200078e0210 */
[----:B------:R-:W-:Y:S01]  /*1560*/  LEA.HI R13, R13, R25, RZ, 0x6 ;  /* 0x000000190d0d7211 */ /* 0x000fe200078f30ff */
[----:B------:R-:W-:Y:S01]  /*1570*/  IMAD R17, R26, c[0x0][0x194], R17 ;  /* 0x000065001a117a24 */ /* 0x000fe200078e0211 */
[----:B------:R-:W-:Y:S01]  /*1580*/  LOP3.LUT R236, R18, 0xffffffe0, RZ, 0xc0, !PT ;  /* 0xffffffe012ec7812 */ /* 0x000fe200078ec0ff */
[----:B------:R-:W-:Y:S01]  /*1590*/  IMAD.WIDE.U32 R26, R26, c[0x0][0x190], R180 ;  /* 0x000064001a1a7a25 */ /* 0x000fe200078e00b4 */
[----:B------:R-:W-:-:S02]  /*15a0*/  SHF.R.S32.HI R194, RZ, 0x6, R13 ;  /* 0x00000006ffc27819 */ /* 0x000fc4000001140d */
[----:B------:R-:W-:Y:S01]  /*15b0*/  SHF.R.S32.HI R18, RZ, 0x5, R18 ;  /* 0x00000005ff127819 */ /* 0x000fe20000011412 */
[----:B------:R-:W-:Y:S01]  /*15c0*/  IMAD.IADD R23, R23, 0x1, R16 ;  /* 0x0000000117177824 */ /* 0x000fe200078e0210 */
[----:B------:R-:W-:Y:S01]  /*15d0*/  IADD3 R236, -R236, R4, RZ ;  /* 0x00000004ecec7210 */ /* 0x000fe20007ffe1ff */
[----:B------:R-:W-:Y:S01]  /*15e0*/  IMAD R13, R2, c[0x0][0x370], RZ ;  /* 0x0000dc00020d7a24 */ /* 0x000fe200078e02ff */
[----:B------:R-:W-:Y:S01]  /*15f0*/  IMNMX R194, RZ, R194, !PT ;  /* 0x000000c2ffc27217 */ /* 0x000fe20007800200 */
[----:B------:R-:W-:Y:S01]  /*1600*/  IMAD.WIDE.U32 R22, R179, c[0x0][0x370], R22 ;  /* 0x0000dc00b3167a25 */ /* 0x000fe200078e0016 */
[----:B------:R-:W-:Y:S02]  /*1610*/  IADD3 R20, P4, R20, R26, RZ ;  /* 0x0000001a14147210 */ /* 0x000fe40007f9e0ff */
[----:B------:R-:W-:Y:S01]  /*1620*/  IADD3.X R19, R21, R24, R19, P3, P1 ;  /* 0x0000001815137210 */ /* 0x000fe20001fe2413 */
[----:B------:R-:W-:Y:S01]  /*1630*/  IMAD R18, R18, R206, R236 ;  /* 0x000000ce12127224 */ /* 0x000fe200078e02ec */
[----:B------:R-:W-:-:S02]  /*1640*/  ISETP.GT.AND P5, PT, R218, R194, PT ;  /* 0x000000c2da00720c */ /* 0x000fc40003fa4270 */
[----:B------:R-:W-:Y:S01]  /*1650*/  IADD3.X R21, R15, R27, R17, P4, !PT ;  /* 0x0000001b0f157210 */ /* 0x000fe200027fe411 */
[----:B------:R-:W-:Y:S01]  /*1660*/  IMAD R15, R12, c[0x0][0x1a8], RZ ;  /* 0x00006a000c0f7a24 */ /* 0x000fe200078e02ff */
[----:B------:R-:W-:Y:S01]  /*1670*/  IADD3 R238, P1, R18, R238, RZ ;  /* 0x000000ee12ee7210 */ /* 0x000fe20007f3e0ff */
[----:B------:R-:W-:Y:S01]  /*1680*/  IMAD.WIDE R16, R14, R234, c[0x0][0x3c8] ;  /* 0x0000f2000e107625 */ /* 0x000fe200078e02ea */
[----:B------:R-:W-:Y:S02]  /*1690*/  LEA R230, P3, R22, c[0x0][0x330], 0x1 ;  /* 0x0000cc0016e67a11 */ /* 0x000fe400078608ff */
[----:B------:R-:W-:Y:S01]  /*16a0*/  LEA.HI.X.SX32 R18, R18, R19, 0x1, P1 ;  /* 0x0000001312127211 */ /* 0x000fe200008f0eff */
[C---:B------:R-:W-:Y:S01]  /*16b0*/  IMAD R15, R201.reuse, c[0x0][0x1ac], R15 ;  /* 0x00006b00c90f7a24 */ /* 0x040fe200078e020f */
[----:B------:R-:W-:Y:S01]  /*16c0*/  LEA R239, P1, R238, c[0x0][0x350], 0x2 ;  /* 0x0000d400eeef7a11 */ /* 0x000fe200078210ff */
[----:B------:R-:W-:Y:S01]  /*16d0*/  IMAD.WIDE.U32 R20, R201, c[0x0][0x1a8], R20 ;  /* 0x00006a00c9147a25 */ /* 0x000fe200078e0014 */
[----:B------:R-:W-:-:S02]  /*16e0*/  IADD3 R218, R218, -0x1, RZ ;  /* 0xffffffffdada7810 */ /* 0x000fc40007ffe0ff */
[----:B------:R-:W-:Y:S01]  /*16f0*/  LEA.HI.X R238, R238, c[0x0][0x354], R18, 0x2, P1 ;  /* 0x0000d500eeee7a11 */ /* 0x000fe200008f1412 */
[----:B------:R-:W-:Y:S01]  /*1700*/  IMAD R14, R179, c[0x0][0x374], R13 ;  /* 0x0000dd00b30e7a24 */ /* 0x000fe200078e020d */
[----:B------:R-:W-:Y:S01]  /*1710*/  IADD3 R13, R21, R15, RZ ;  /* 0x0000000f150d7210 */ /* 0x000fe20007ffe0ff */
[----:B------:R-:W-:Y:S01]  /*1720*/  IMAD.MOV.U32 R198, RZ, RZ, R16 ;  /* 0x000000ffffc67224 */ /* 0x000fe200078e0010 */
[C---:B------:R-:W-:Y:S01]  /*1730*/  LEA R232, P4, R20.reuse, c[0x0][0x160], 0x1 ;  /* 0x0000580014e87a11 */ /* 0x040fe200078808ff */
[----:B------:R-:W-:Y:S02]  /*1740*/  IMAD.IADD R14, R23, 0x1, R14 ;  /* 0x00000001170e7824 */ /* 0x000fe400078e020e */
[----:B------:R-:W-:Y:S01]  /*1750*/  IMAD.MOV.U32 R197, RZ, RZ, R17 ;  /* 0x000000ffffc57224 */ /* 0x000fe200078e0011 */
[----:B------:R-:W-:Y:S01]  /*1760*/  LEA.HI.X R233, R20, c[0x0][0x164], R13, 0x1, P4 ;  /* 0x0000590014e97a11 */ /* 0x000fe200020f0c0d */
[----:B------:R-:W-:Y:S01]  /*1770*/  IMAD.WIDE R234, R235, R234, c[0x0][0x200] ;  /* 0x00008000ebea7625 */ /* 0x000fe200078e02ea */
        /* <DEDUP_REMOVED lines=13> */
[----:B------:R-:W-:Y:S02]  /*1850*/  IADD3 R5, R9, R4, RZ ;  /* 0x0000000409057210 */ /* 0x000fe40007ffe0ff */
[----:B------:R-:W-:-:S05]  /*1860*/  MOV R4, R8 ;  /* 0x0000000800047202 */ /* 0x000fca0000000f00 */
[----:B------:R-:W-:-:S05]  /*1870*/  IMAD.WIDE.U32 R4, R182, c[0x0][0x388], R4 ;  /* 0x0000e200b6047a25 */ /* 0x000fca00078e0004 */
[----:B------:R-:W-:Y:S02]  /*1880*/  IADD3 R5, R5, R0, RZ ;  /* 0x0000000005057210 */ /* 0x000fe40007ffe0ff */
[----:B------:R-:W-:Y:S02]  /*1890*/  MOV R6, R4 ;  /* 0x0000000400067202 */ /* 0x000fe40000000f00 */
.L_x_581:
        /* <DEDUP_REMOVED lines=15> */
.L_x_582:
        /* <DEDUP_REMOVED lines=22> */
.L_x_584:
[----:B------:R-:W-:Y:S05]  /*1af0*/  BSYNC B0 ;  /* 0x0000000000007941 */ /* 0x000fea0003800000 */
.L_x_583:
        /* <DEDUP_REMOVED lines=15> */
.L_x_586:
[----:B------:R-:W-:Y:S05]  /*1bf0*/  BSYNC B0 ;  /* 0x0000000000007941 */ /* 0x000fea0003800000 */
.L_x_585:
        /* <DEDUP_REMOVED lines=15> */
.L_x_588:
[----:B------:R-:W-:Y:S05]  /*1cf0*/  BSYNC B0 ;  /* 0x0000000000007941 */ /* 0x000fea0003800000 */
.L_x_587:
        /* <DEDUP_REMOVED lines=14> */
.L_x_590:
[----:B------:R-:W-:Y:S05]  /*1de0*/  BSYNC B0 ;  /* 0x0000000000007941 */ /* 0x000fea0003800000 */
.L_x_589:
[----:B------:R-:W-:Y:S01]  /*1df0*/  IMAD.WIDE.U32 R8, R219, c[0x0][0x3a8], R180 ;  /* 0x0000ea00db087a25 */ /* 0x000fe200078e00b4 */
[----:B------:R-:W-:Y:S03]  /*1e00*/  BSSY B0, `(.L_x_591) ;  /* 0x0000013000007945 */ /* 0x000fe60003800000 */
[----:B------:R-:W-:Y:S01]  /*1e10*/  IMAD R7, R7, c[0x0][0x3a8], RZ ;  /* 0x0000ea0007077a24 */ /* 0x000fe200078e02ff */
[----:B------:R-:W-:Y:S01]  /*1e20*/  IADD3 R6, P4, R4, R8, RZ ;  /* 0x0000000804067210 */ /* 0x000fe20007f9e0ff */
[----:B------:R-:W-:Y:S02]  /*1e30*/  IMAD R12, R12, c[0x0][0x3c0], RZ ;  /* 0x0000f0000c0c7a24 */ /* 0x000fe400078e02ff */
[----:B------:R-:W-:Y:S02]  /*1e40*/  IMAD R7, R219, c[0x0][0x3ac], R7 ;  /* 0x0000eb00db077a24 */ /* 0x000fe400078e0207 */
[----:B------:R-:W-:-:S03]  /*1e50*/  IMAD R3, R201, c[0x0][0x3c4], R12 ;  /* 0x0000f100c9037a24 */ /* 0x000fc600078e020c */
[----:B------:R-:W-:-:S05]  /*1e60*/  IADD3.X R7, R0, R9, R7, P4, !PT ;  /* 0x0000000900077210 */ /* 0x000fca00027fe407 */
        /* <DEDUP_REMOVED lines=12> */
.L_x_592:
[----:B------:R-:W-:Y:S05]  /*1f30*/  BSYNC B0 ;  /* 0x0000000000007941 */ /* 0x000fea0003800000 */
.L_x_591:
[----:B------:R-:W-:Y:S01]  /*1f40*/  BSSY B0, `(.L_x_593) ;  /* 0x000000d000007945 */ /* 0x000fe20003800000 */
[----:B------:R-:W-:Y:S05]  /*1f50*/  @P2 BRA `(.L_x_594) ;  /* 0x000000b000002947 */ /* 0x000fea0003800000 */
[----:B------:R-:W-:Y:S01]  /*1f60*/  IADD3 R0, P2, R179, 0x20, RZ ;  /* 0x00000020b3007810 */ /* 0x000fe20007f5e0ff */
[----:B---3--:R-:W-:Y:S01]  /*1f70*/  IMAD.MOV.U32 R8, RZ, RZ, R6 ;  /* 0x000000ffff087224 */ /* 0x008fe200078e0006 */
        /* <DEDUP_REMOVED lines=8> */
[----:B------:R2:W-:Y:S02]  /*2000*/  STG.E.128 [R10.64], RZ ;  /* 0x000000ff0a007986 */ /* 0x0005e4000c101d08 */
.L_x_594:
[----:B------:R-:W-:Y:S05]  /*2010*/  BSYNC B0 ;  /* 0x0000000000007941 */ /* 0x000fea0003800000 */
.L_x_593:
        /* <DEDUP_REMOVED lines=13> */
.L_x_596:
[----:B------:R-:W-:Y:S05]  /*20f0*/  BSYNC B0 ;  /* 0x0000000000007941 */ /* 0x000fea0003800000 */
.L_x_595:
        /* <DEDUP_REMOVED lines=13> */
.L_x_580:
[----:B------:R-:W-:Y:S01]  /*21d0*/  IMAD R12, R7, c[0x0][0x1a0], RZ ;  /* 0x00006800070c7a24 */ /* 0x000fe200078e02ff */
[----:B------:R-:W-:Y:S01]  /*21e0*/  MOV R175, 0x40 ;  /* 0x0000004000af7802 */ /* 0x000fe20000000f00 */
[----:B------:R-:W-:Y:S01]  /*21f0*/  IMAD.WIDE.U32 R14, R219, c[0x0][0x1a0], R180 ;  /* 0x00006800db0e7a25 */ /* 0x000fe200078e00b4 */
[----:B------:R-:W-:Y:S01]  /*2200*/  @P2 BAR.SYNC.DEFER_BLOCKING 0x0 ;  /* 0x0000000000002b1d */ /* 0x000fe20000010000 */
[----:B------:R-:W-:Y:S02]  /*2210*/  MOV R213, 0x7f800000 ;  /* 0x7f80000000d57802 */ /* 0x000fe40000000f00 */
[----:B------:R-:W-:Y:S01]  /*2220*/  IMAD R3, R185, -0x80, R220 ;  /* 0xffffff80b9037824 */ /* 0x000fe200078e02dc */
[----:B------:R-:W-:Y:S01]  /*2230*/  IADD3 R16, P0, R11, R14, RZ ;  /* 0x0000000e0b107210 */ /* 0x000fe20007f1e0ff */
[----:B------:R-:W-:Y:S01]  /*2240*/  IMAD R12, R219, c[0x0][0x1a4], R12 ;  /* 0x00006900db0c7a24 */ /* 0x000fe200078e020c */
[----:B------:R-:W-:Y:S01]  /*2250*/  IADD3 R11, R179, 0x40, RZ ;  /* 0x00000040b30b7810 */ /* 0x000fe20007ffe0ff */
[----:B------:R-:W-:Y:S01]  /*2260*/  IMAD R13, R5, c[0x0][0x1b8], RZ ;  /* 0x00006e00050d7a24 */ /* 0x000fe200078e02ff */
[----:B------:R-:W-:Y:S01]  /*2270*/  ISETP.GE.AND P6, PT, R179, R3, PT ;  /* 0x00000003b300720c */ /* 0x000fe20003fc6270 */
[----:B------:R-:W-:Y:S01]  /*2280*/  IMAD R7, R7, c[0x0][0x198], RZ ;  /* 0x0000660007077a24 */ /* 0x000fe200078e02ff */
[----:B------:R-:W-:Y:S01]  /*2290*/  IADD3.X R17, R8, R15, R12, P0, !PT ;  /* 0x0000000f08117210 */ /* 0x000fe200007fe40c */
[C---:B------:R-:W-:Y:S01]  /*22a0*/  IMAD R13, R6.reuse, c[0x0][0x1bc], R13 ;  /* 0x00006f00060d7a24 */ /* 0x040fe200078e020d */
[----:B------:R-:W-:Y:S01]  /*22b0*/  IADD3 R8, R179, 0x20, RZ ;  /* 0x00000020b3087810 */ /* 0x000fe20007ffe0ff */
[----:B------:R-:W-:Y:S01]  /*22c0*/  IMAD R7, R219, c[0x0][0x19c], R7 ;  /* 0x00006700db077a24 */ /* 0x000fe200078e0207 */
[-C--:B------:R-:W-:Y:S01]  /*22d0*/  ISETP.GE.AND P4, PT, R11, R3.reuse, PT ;  /* 0x000000030b00720c */ /* 0x080fe20003f86270 */
[----:B------:R-:W-:Y:S01]  /*22e0*/  IMAD.WIDE.U32 R16, R6, c[0x0][0x1b8], R16 ;  /* 0x00006e0006107a25 */ /* 0x000fe200078e0010 */
[----:B------:R-:W-:-:S02]  /*22f0*/  ISETP.GE.AND P5, PT, R8, R3, PT ;  /* 0x000000030800720c */ /* 0x000fc40003fa6270 */
[----:B------:R-:W-:Y:S01]  /*2300*/  IADD3 R11, R179, 0x60, RZ ;  /* 0x00000060b30b7810 */ /* 0x000fe20007ffe0ff */
[----:B------:R-:W-:Y:S02]  /*2310*/  IMAD.IADD R17, R17, 0x1, R13 ;  /* 0x0000000111117824 */ /* 0x000fe400078e020d */
[----:B------:R-:W-:Y:S01]  /*2320*/  @!P6 IMAD R12, R2, c[0x0][0x1a0], RZ ;  /* 0x00006800020cea24 */ /* 0x000fe200078e02ff */
[----:B------:R-:W-:Y:S01]  /*2330*/  ISETP.GE.AND P3, PT, R11, R3, PT ;  /* 0x000000030b00720c */ /* 0x000fe20003f66270 */
[----:B------:R-:W-:-:S04]  /*2340*/  @!P6 IMAD.WIDE.U32 R14, R179, c[0x0][0x1a0], R16 ;  /* 0x00006800b30eea25 */ /* 0x000fc800078e0010 */
[----:B------:R-:W-:Y:S01]  /*2350*/  @!P6 IMAD R12, R179, c[0x0][0x1a4], R12 ;  /* 0x00006900b30cea24 */ /* 0x000fe200078e020c */
[C---:B------:R-:W-:Y:S01]  /*2360*/  @!P6 LEA R22, P1, R14.reuse, c[0x0][0x170], 0x1 ;  /* 0x00005c000e16ea11 */ /* 0x040fe200078208ff */
[----:B------:R-:W-:Y:S01]  /*2370*/  @!P5 IMAD.MOV.U32 R18, RZ, RZ, R16 ;  /* 0x000000ffff12d224 */ /* 0x000fe200078e0010 */
[----:B------:R-:W-:Y:S01]  /*2380*/  @!P5 MOV R19, R17 ;  /* 0x000000110013d202 */ /* 0x000fe20000000f00 */
[----:B------:R-:W-:Y:S01]  /*2390*/  @!P6 IMAD.IADD R3, R15, 0x1, R12 ;  /* 0x000000010f03e824 */ /* 0x000fe200078e020c */
[C---:B------:R-:W-:Y:S01]  /*23a0*/  @!P5 IADD3 R12, P0, R179.reuse, 0x20, RZ ;  /* 0x00000020b30cd810 */ /* 0x040fe20007f1e0ff */
[----:B------:R-:W-:Y:S02]  /*23b0*/  IMAD.MOV.U32 R215, RZ, RZ, 0x7f800000 ;  /* 0x7f800000ffd77424 */ /* 0x000fe400078e00ff */
[----:B------:R-:W-:Y:S01]  /*23c0*/  IMAD.MOV.U32 R216, RZ, RZ, 0x7f800000 ;  /* 0x7f800000ffd87424 */ /* 0x000fe200078e00ff */
[----:B------:R-:W-:Y:S01]  /*23d0*/  @!P6 LEA.HI.X R23, R14, c[0x0][0x174], R3, 0x1, P1 ;  /* 0x00005d000e17ea11 */ /* 0x000fe200008f0c03 */
[----:B------:R-:W-:Y:S01]  /*23e0*/  @!P5 IMAD.X R13, RZ, RZ, R2, P0 ;  /* 0x000000ffff0dd224 */ /* 0x000fe200000e0602 */
[C---:B------:R-:W-:Y:S01]  /*23f0*/  @!P4 IADD3 R14, P1, R179.reuse, 0x40, RZ ;  /* 0x00000040b30ec810 */ /* 0x040fe20007f3e0ff */
[----:B------:R-:W-:Y:S01]  /*2400*/  IMAD R3, R218, -0x40, R222 ;  /* 0xffffffc0da037824 */ /* 0x000fe200078e02de */
[----:B------:R-:W-:Y:S01]  /*2410*/  @!P3 IADD3 R11, P0, R179, 0x60, RZ ;  /* 0x00000060b30bb810 */ /* 0x000fe20007f1e0ff */
[----:B------:R-:W-:Y:S01]  /*2420*/  @!P5 IMAD R13, R13, c[0x0][0x1a0], RZ ;  /* 0x000068000d0dda24 */ /* 0x000fe200078e02ff */
[----:B------:R-:W-:Y:S01]  /*2430*/  @!P4 IADD3.X R15, RZ, R2, RZ, P1, !PT ;  /* 0x00000002ff0fc210 */ /* 0x000fe20000ffe4ff */
[----:B------:R-:W-:Y:S01]  /*2440*/  @!P5 IMAD.WIDE.U32 R18, R12, c[0x0][0x1a0], R18 ;  /* 0x000068000c12da25 */ /* 0x000fe200078e0012 */
[----:B------:R-:W-:-:S03]  /*2450*/  ISETP.GE.AND P1, PT, R8, R3, PT ;  /* 0x000000030800720c */ /* 0x000fc60003f26270 */
[----:B------:R-:W-:Y:S02]  /*2460*/  @!P4 IMAD R15, R15, c[0x0][0x1a0], RZ ;  /* 0x000068000f0fca24 */ /* 0x000fe400078e02ff */
[----:B------:R-:W-:Y:S02]  /*2470*/  @!P5 IMAD R13, R12, c[0x0][0x1a4], R13 ;  /* 0x000069000c0dda24 */ /* 0x000fe400078e020d */
[----:B------:R-:W-:Y:S01]  /*2480*/  @!P3 IMAD.X R8, RZ, RZ, R2, P0 ;  /* 0x000000ffff08b224 */ /* 0x000fe200000e0602 */
[----:B------:R-:W-:Y:S01]  /*2490*/  @!P5 LEA R20, P0, R18, c[0x0][0x170], 0x1 ;  /* 0x00005c001214da11 */ /* 0x000fe200078008ff */
[C---:B------:R-:W-:Y:S02]  /*24a0*/  @!P4 IMAD R12, R14.reuse, c[0x0][0x1a4], R15 ;  /* 0x000069000e0cca24 */ /* 0x040fe400078e020f */
[----:B------:R-:W-:Y:S02]  /*24b0*/  @!P5 IMAD.IADD R13, R19, 0x1, R13 ;  /* 0x00000001130dd824 */ /* 0x000fe400078e020d */
[----:B------:R-:W-:-:S03]  /*24c0*/  @!P4 IMAD.WIDE.U32 R14, R14, c[0x0][0x1a0], R16 ;  /* 0x000068000e0eca25 */ /* 0x000fc600078e0010 */
[----:B------:R-:W-:Y:S01]  /*24d0*/  @!P5 LEA.HI.X R21, R18, c[0x0][0x174], R13, 0x1, P0 ;  /* 0x00005d001215da11 */ /* 0x000fe200000f0c0d */
[----:B------:R-:W-:Y:S01]  /*24e0*/  @!P3 IMAD R8, R8, c[0x0][0x1a0], RZ ;  /* 0x000068000808ba24 */ /* 0x000fe200078e02ff */
[C---:B------:R-:W-:Y:S01]  /*24f0*/  @!P4 LEA R18, P0, R14.reuse, c[0x0][0x170], 0x1 ;  /* 0x00005c000e12ca11 */ /* 0x040fe200078008ff */
[----:B------:R-:W-:Y:S02]  /*2500*/  @!P4 IMAD.IADD R12, R15, 0x1, R12 ;  /* 0x000000010f0cc824 */ /* 0x000fe400078e020c */
[C---:B------:R-:W-:Y:S02]  /*2510*/  @!P3 IMAD R8, R11.reuse, c[0x0][0x1a4], R8 ;  /* 0x000069000b08ba24 */ /* 0x040fe400078e0208 */
[----:B------:R-:W-:Y:S01]  /*2520*/  @!P3 IMAD.WIDE.U32 R24, R11, c[0x0][0x1a0], R16 ;  /* 0x000068000b18ba25 */ /* 0x000fe200078e0010 */
[----:B------:R-:W-:Y:S02]  /*2530*/  @!P4 LEA.HI.X R19, R14, c[0x0][0x174], R12, 0x1, P0 ;  /* 0x00005d000e13ca11 */ /* 0x000fe400000f0c0c */
[----:B------:R-:W-:Y:S01]  /*2540*/  LEA.HI R11, R218, R218, RZ, 0x1 ;  /* 0x000000dada0b7211 */ /* 0x000fe200078f08ff */
[----:B------:R-:W-:Y:S01]  /*2550*/  @!P3 IMAD.IADD R8, R25, 0x1, R8 ;  /* 0x000000011908b824 */ /* 0x000fe200078e0208 */
[----:B------:R-:W-:Y:S01]  /*2560*/  @!P3 LEA R16, P0, R24, c[0x0][0x170], 0x1 ;  /* 0x00005c001810ba11 */ /* 0x000fe200078008ff */
[----:B------:R-:W-:Y:S01]  /*2570*/  IMAD.WIDE.U32 R14, R175, c[0x0][0x370], RZ ;  /* 0x0000dc00af0e7a25 */ /* 0x000fe200078e00ff */
[----:B------:R-:W-:-:S02]  /*2580*/  LOP3.LUT R11, R11, 0xfffffffe, RZ, 0xc0, !PT ;  /* 0xfffffffe0b0b7812 */ /* 0x000fc400078ec0ff */
[----:B------:R-:W-:Y:S01]  /*2590*/  @!P3 LEA.HI.X R17, R24, c[0x0][0x174], R8, 0x1, P0 ;  /* 0x00005d001811ba11 */ /* 0x000fe200000f0c08 */
[C---:B------:R-:W-:Y:S01]  /*25a0*/  IMAD R8, R175.reuse, c[0x0][0x374], RZ ;  /* 0x0000dd00af087a24 */ /* 0x040fe200078e02ff */
[----:B------:R-:W-:Y:S01]  /*25b0*/  @!P1 IADD3 R14, P0, R230, R14, RZ ;  /* 0x0000000ee60e9210 */ /* 0x000fe20007f1e0ff */
[----:B------:R-:W-:-:S03]  /*25c0*/  IMAD.WIDE.U32 R12, R175, c[0x0][0x190], RZ ;  /* 0x00006400af0c7a25 */ /* 0x000fc600078e00ff */
[----:B------:R-:W-:Y:S01]  /*25d0*/  @!P1 IADD3.X R15, R231, R15, R8, P0, !PT ;  /* 0x0000000fe70f9210 */ /* 0x000fe200007fe408 */
[----:B------:R-:W-:Y:S01]  /*25e0*/  IMAD R8, R175, c[0x0][0x194], RZ ;  /* 0x00006500af087a24 */ /* 0x000fe200078e02ff */
[----:B------:R-:W-:Y:S01]  /*25f0*/  @!P1 IADD3 R12, P0, R232, R12, RZ ;  /* 0x0000000ce80c9210 */ /* 0x000fe20007f1e0ff */
[----:B------:R-:W-:-:S03]  /*2600*/  IMAD.WIDE.U32 R24, R219, c[0x0][0x198], R180 ;  /* 0x00006600db187a25 */ /* 0x000fc600078e00b4 */
[----:B------:R-:W-:Y:S01]  /*2610*/  @!P1 IADD3.X R13, R233, R13, R8, P0, !PT ;  /* 0x0000000de90d9210 */ /* 0x000fe200007fe408 */
[----:B------:R-:W-:Y:S01]  /*2620*/  IMAD.IADD R11, R218, 0x1, -R11 ;  /* 0x00000001da0b7824 */ /* 0x000fe200078e0a0b */
[----:B------:R-:W-:Y:S01]  /*2630*/  IADD3 R8, P0, R10, R24, RZ ;  /* 0x000000180a087210 */ /* 0x000fe20007f1e0ff */
[----:B------:R-:W-:-:S03]  /*2640*/  IMAD.MOV.U32 R214, RZ, RZ, 0x7f800000 ;  /* 0x7f800000ffd67424 */ /* 0x000fc600078e00ff */
[----:B------:R-:W-:Y:S01]  /*2650*/  IADD3.X R9, R9, R25, R7, P0, !PT ;  /* 0x0000001909097210 */ /* 0x000fe200007fe407 */
[----:B------:R-:W-:Y:S01]  /*2660*/  IMAD R7, R5, c[0x0][0x1b0], RZ ;  /* 0x00006c0005077a24 */ /* 0x000fe200078e02ff */
[----:B------:R-:W-:Y:S02]  /*2670*/  SHF.L.U32 R5, R184, 0x1, RZ ;  /* 0x00000001b8057819 */ /* 0x000fe400000006ff */
[----:B------:R-:W-:Y:S01]  /*2680*/  ISETP.GE.AND P0, PT, R179, R3, PT ;  /* 0x00000003b300720c */ /* 0x000fe20003f06270 */
[C---:B------:R-:W-:Y:S01]  /*2690*/  IMAD R7, R6.reuse, c[0x0][0x1b4], R7 ;  /* 0x00006d0006077a24 */ /* 0x040fe200078e0207 */
[----:B------:R-:W-:Y:S01]  /*26a0*/  ISETP.NE.AND P2, PT, R11, 0x1, PT ;  /* 0x000000010b00780c */ /* 0x000fe20003f45270 */
[----:B------:R-:W-:Y:S01]  /*26b0*/  IMAD.WIDE.U32 R10, R6, c[0x0][0x1b0], R8 ;  /* 0x00006c00060a7a25 */ /* 0x000fe200078e0008 */
[----:B------:R-:W-:Y:S01]  /*26c0*/  @P6 STS.128 [R5+0xa000], RZ ;  /* 0x00a000ff05006388 */ /* 0x000fe20000000c00 */
[----:B------:R-:W-:Y:S02]  /*26d0*/  IADD3 R6, R184, 0x1000, RZ ;  /* 0x00001000b8067810 */ /* 0x000fe40007ffe0ff */
[----:B------:R-:W-:Y:S01]  /*26e0*/  @!P6 IMAD R8, R2, c[0x0][0x198], RZ ;  /* 0x000066000208ea24 */ /* 0x000fe200078e02ff */
[----:B------:R-:W-:Y:S01]  /*26f0*/  @!PT LDS RZ, [RZ] ;  /* 0x00000000fffff984 */ /* 0x000fe20000000800 */
[----:B------:R-:W-:Y:S01]  /*2700*/  @!PT LDS RZ, [RZ] ;  /* 0x00000000fffff984 */ /* 0x000fe20000000800 */
[----:B------:R-:W-:Y:S01]  /*2710*/  @!PT LDS RZ, [RZ] ;  /* 0x00000000fffff984 */ /* 0x000fe20000000800 */
[----:B------:R1:W-:Y:S01]  /*2720*/  @!P6 LDGSTS.E.BYPASS.LTC128B.128 [R5+0xa000], [R22.64] ;  /* 0x0a0000001605efae */ /* 0x0003e2000b901d48 */
[----:B------:R-:W-:-:S02]  /*2730*/  SEL R6, R6, R184, !P2 ;  /* 0x000000b806067207 */ /* 0x000fc40005000000 */
[----:B------:R-:W-:Y:S01]  /*2740*/  @!P6 IMAD R8, R179, c[0x0][0x19c], R8 ;  /* 0x00006700b308ea24 */ /* 0x000fe200078e0208 */
[----:B------:R-:W-:Y:S02]  /*2750*/  @P5 STS.128 [R5+0xb000], RZ ;  /* 0x00b000ff05005388 */ /* 0x000fe40000000c00 */
[----:B------:R-:W-:Y:S02]  /*2760*/  IMAD.SHL.U32 R217, R6, 0x2, RZ ;  /* 0x0000000206d97824 */ /* 0x000fe400078e00ff */
        /* <DEDUP_REMOVED lines=14> */
[----:B------:R-:W0:Y:S04]  /*2850*/  LDGDEPBAR ;  /* 0x00000000000079af */ /* 0x000e280000000000 */
[----:B------:R-:W-:Y:S01]  /*2860*/  @P0 STS.128 [R5+0x4000], RZ ;  /* 0x004000ff05000388 */ /* 0x000fe20000000c00 */
[----:B--2---:R-:W-:-:S03]  /*2870*/  @!P3 MOV R20, R10 ;  /* 0x0000000a0014b202 */ /* 0x004fc60000000f00 */
[----:B------:R-:W-:Y:S01]  /*2880*/  @!PT LDS RZ, [RZ] ;  /* 0x00000000fffff984 */ /* 0x000fe20000000800 */
[----:B------:R-:W-:Y:S01]  /*2890*/  @!PT LDS RZ, [RZ] ;  /* 0x00000000fffff984 */ /* 0x000fe20000000800 */
[----:B------:R-:W-:Y:S01]  /*28a0*/  @!PT LDS RZ, [RZ] ;  /* 0x00000000fffff984 */ /* 0x000fe20000000800 */
[----:B------:R1:W-:Y:S04]  /*28b0*/  @!P0 LDGSTS.E.BYPASS.LTC128B.128 [R5+0x4000], [R230.64] ;  /* 0x04000000e6058fae */ /* 0x0003e8000b901d48 */
[----:B------:R-:W-:Y:S01]  /*28c0*/  @P1 STS.128 [R5+0x5000], RZ ;  /* 0x005000ff05001388 */ /* 0x000fe20000000c00 */
[----:B---3--:R-:W-:Y:S01]  /*28d0*/  @!P6 MOV R18, R10 ;  /* 0x0000000a0012e202 */ /* 0x008fe20000000f00 */
[----:B------:R-:W-:Y:S02]  /*28e0*/  IMAD.IADD R19, R11, 0x1, R7 ;  /* 0x000000010b137824 */ /* 0x000fe400078e0207 */
[----:B------:R-:W-:Y:S01]  /*28f0*/  @!PT LDS RZ, [RZ] ;  /* 0x00000000fffff984 */ /* 0x000fe20000000800 */
[----:B------:R-:W-:Y:S01]  /*2900*/  @!PT LDS RZ, [RZ] ;  /* 0x00000000fffff984 */ /* 0x000fe20000000800 */
[----:B------:R-:W-:Y:S01]  /*2910*/  @!PT LDS RZ, [RZ] ;  /* 0x00000000fffff984 */ /* 0x000fe20000000800 */
[----:B------:R2:W-:Y:S02]  /*2920*/  @!P1 LDGSTS.E.BYPASS.LTC128B.128 [R5+0x5000], [R14.64] ;  /* 0x050000000e059fae */ /* 0x0005e4000b901d48 */
[----:B------:R-:W-:-:S02]  /*2930*/  @!P6 IMAD.WIDE.U32 R6, R179, c[0x0][0x198], R18 ;  /* 0x00006600b306ea25 */ /* 0x000fc400078e0012 */
[----:B------:R-:W-:Y:S01]  /*2940*/  @P0 STS [R217], RZ ;  /* 0x000000ffd9000388 */ /* 0x000fe20000000800 */
[----:B----4-:R-:W-:Y:S01]  /*2950*/  @!P5 MOV R17, R19 ;  /* 0x000000130011d202 */ /* 0x010fe20000000f00 */
[----:B------:R-:W-:Y:S02]  /*2960*/  @!P6 IMAD.IADD R8, R7, 0x1, R8 ;  /* 0x000000010708e824 */ /* 0x000fe400078e0208 */
[----:B------:R-:W-:Y:S01]  /*2970*/  @P0 STS [R217+0x4], RZ ;  /* 0x000004ffd9000388 */ /* 0x000fe20000000800 */
[--C-:B------:R-:W-:Y:S02]  /*2980*/  @!P5 IMAD.MOV.U32 R16, RZ, RZ, R10.reuse ;  /* 0x000000ffff10d224 */ /* 0x100fe400078e000a */
[----:B------:R-:W-:Y:S01]  /*2990*/  @!P4 IMAD.MOV.U32 R18, RZ, RZ, R10 ;  /* 0x000000ffff12c224 */ /* 0x000fe200078e000a */
[----:B------:R-:W-:Y:S01]  /*29a0*/  @P0 STS [R217+0x8], RZ ;  /* 0x000008ffd9000388 */ /* 0x000fe20000000800 */
[----:B------:R-:W-:-:S03]  /*29b0*/  @!P3 IMAD.MOV.U32 R21, RZ, RZ, R19 ;  /* 0x000000ffff15b224 */ /* 0x000fc600078e0013 */
[----:B------:R-:W-:Y:S04]  /*29c0*/  @P0 STS [R217+0xc], RZ ;  /* 0x00000cffd9000388 */ /* 0x000fe80000000800 */
[----:B------:R-:W-:Y:S01]  /*29d0*/  @!PT LDS RZ, [RZ] ;  /* 0x00000000fffff984 */ /* 0x000fe20000000800 */
[----:B------:R-:W-:Y:S01]  /*29e0*/  @!PT LDS RZ, [RZ] ;  /* 0x00000000fffff984 */ /* 0x000fe20000000800 */
[----:B------:R-:W-:Y:S01]  /*29f0*/  @!PT LDS RZ, [RZ] ;  /* 0x00000000fffff984 */ /* 0x000fe20000000800 */
[----:B------:R3:W-:Y:S04]  /*2a00*/  @!P0 LDGSTS.E.BYPASS.LTC128B.128 [R217], [R232.64] ;  /* 0x00000000e8d98fae */ /* 0x0007e8000b901d48 */
[----:B------:R-:W-:Y:S01]  /*2a10*/  @P1 STS [R217+0x1000], RZ ;  /* 0x001000ffd9001388 */ /* 0x000fe20000000800 */
[----:B--2---:R-:W-:-:S03]  /*2a20*/  @!P6 LEA R14, P0, R6, c[0x0][0x168], 0x1 ;  /* 0x00005a00060eea11 */ /* 0x004fc600078008ff */
[----:B------:R-:W-:Y:S01]  /*2a30*/  @P1 STS [R217+0x1004], RZ ;  /* 0x001004ffd9001388 */ /* 0x000fe20000000800 */
[----:B------:R-:W-:-:S03]  /*2a40*/  @!P6 LEA.HI.X R15, R6, c[0x0][0x16c], R8, 0x1, P0 ;  /* 0x00005b00060fea11 */ /* 0x000fc600000f0c08 */
[----:B------:R-:W-:Y:S01]  /*2a50*/  @P1 STS [R217+0x1008], RZ ;  /* 0x001008ffd9001388 */ /* 0x000fe20000000800 */
[----:B------:R-:W-:-:S03]  /*2a60*/  @!P5 IADD3 R9, P0, R179, 0x20, RZ ;  /* 0x00000020b309d810 */ /* 0x000fc60007f1e0ff */
[----:B------:R-:W-:Y:S02]  /*2a70*/  @P1 STS [R217+0x100c], RZ ;  /* 0x00100cffd9001388 */ /* 0x000fe40000000800 */
[----:B------:R-:W-:Y:S01]  /*2a80*/  @!P5 IMAD.X R11, RZ, RZ, R2, P0 ;  /* 0x000000ffff0bd224 */ /* 0x000fe200000e0602 */
[----:B------:R-:W-:Y:S01]  /*2a90*/  @!P4 IADD3 R8, P0, R179, 0x40, RZ ;  /* 0x00000040b308c810 */ /* 0x000fe20007f1e0ff */
[----:B------:R-:W-:Y:S01]  /*2aa0*/  @!P5 IMAD.WIDE.U32 R16, R9, c[0x0][0x198], R16 ;  /* 0x000066000910da25 */ /* 0x000fe200078e0010 */
[----:B------:R-:W-:Y:S01]  /*2ab0*/  @!PT LDS RZ, [RZ] ;  /* 0x00000000fffff984 */ /* 0x000fe20000000800 */
[----:B------:R-:W-:Y:S01]  /*2ac0*/  @!PT LDS RZ, [RZ] ;  /* 0x00000000fffff984 */ /* 0x000fe20000000800 */
[----:B------:R-:W-:Y:S01]  /*2ad0*/  @!PT LDS RZ, [RZ] ;  /* 0x00000000fffff984 */ /* 0x000fe20000000800 */
[----:B------:R3:W-:Y:S02]  /*2ae0*/  @!P1 LDGSTS.E.BYPASS.LTC128B.128 [R217+0x1000], [R12.64] ;  /* 0x010000000cd99fae */ /* 0x0007e4000b901d48 */
[----:B------:R-:W-:Y:S01]  /*2af0*/  @!P4 IADD3.X R7, RZ, R2, RZ, P0, !PT ;  /* 0x00000002ff07c210 */ /* 0x000fe200007fe4ff */
[----:B------:R-:W-:Y:S01]  /*2b00*/  @!P5 IMAD R11, R11, c[0x0][0x198], RZ ;  /* 0x000066000b0bda24 */ /* 0x000fe200078e02ff */
[----:B------:R-:W-:Y:S01]  /*2b10*/  @!P3 IADD3 R6, P0, R179, 0x60, RZ ;  /* 0x00000060b306b810 */ /* 0x000fe20007f1e0ff */
[----:B------:R-:W-:Y:S02]  /*2b20*/  @P6 STS.128 [R5+0x6000], RZ ;  /* 0x006000ff05006388 */ /* 0x000fe40000000c00 */
[----:B------:R-:W-:-:S02]  /*2b30*/  @!P4 IMAD R7, R7, c[0x0][0x198], RZ ;  /* 0x000066000707ca24 */ /* 0x000fc400078e02ff */
[----:B------:R-:W-:Y:S01]  /*2b40*/  @!P5 IMAD R11, R9, c[0x0][0x19c], R11 ;  /* 0x00006700090bda24 */ /* 0x000fe200078e020b */
[----:B------:R-:W-:Y:S01]  /*2b50*/  @!PT LDS RZ, [RZ] ;  /* 0x00000000fffff984 */ /* 0x000fe20000000800 */
[----:B------:R-:W-:Y:S01]  /*2b60*/  @!PT LDS RZ, [RZ] ;  /* 0x00000000fffff984 */ /* 0x000fe20000000800 */
[----:B------:R-:W-:Y:S01]  /*2b70*/  @!PT LDS RZ, [RZ] ;  /* 0x00000000fffff984 */ /* 0x000fe20000000800 */
[----:B------:R1:W-:Y:S01]  /*2b80*/  @!P6 LDGSTS.E.BYPASS.LTC128B.128 [R5+0x6000], [R14.64] ;  /* 0x060000000e05efae */ /* 0x0003e2000b901d48 */
[----:B------:R-:W-:Y:S02]  /*2b90*/  @!P3 IMAD.X R2, RZ, RZ, R2, P0 ;  /* 0x000000ffff02b224 */ /* 0x000fe400000e0602 */
[C---:B------:R-:W-:Y:S01]  /*2ba0*/  @!P4 IMAD R7, R8.reuse, c[0x0][0x19c], R7 ;  /* 0x000067000807ca24 */ /* 0x040fe200078e0207 */
[----:B------:R-:W-:Y:S01]  /*2bb0*/  @P5 STS.128 [R5+0x7000], RZ ;  /* 0x007000ff05005388 */ /* 0x000fe20000000c00 */
[----:B------:R-:W-:Y:S01]  /*2bc0*/  @!P4 IMAD.WIDE.U32 R8, R8, c[0x0][0x198], R18 ;  /* 0x000066000808ca25 */ /* 0x000fe200078e0012 */
[----:B------:R-:W-:-:S03]  /*2bd0*/  @!P5 LEA R18, P0, R16, c[0x0][0x168], 0x1 ;  /* 0x00005a001012da11 */ /* 0x000fc600078008ff */
[----:B------:R-:W-:Y:S02]  /*2be0*/  @!P5 IMAD.IADD R11, R17, 0x1, R11 ;  /* 0x00000001110bd824 */ /* 0x000fe400078e020b */
[----:B------:R-:W-:Y:S02]  /*2bf0*/  @!P3 IMAD R2, R2, c[0x0][0x198], RZ ;  /* 0x000066000202ba24 */ /* 0x000fe400078e02ff */
[----:B------:R-:W-:Y:S01]  /*2c00*/  @!P3 IMAD.WIDE.U32 R20, R6, c[0x0][0x198], R20 ;  /* 0x000066000614ba25 */ /* 0x000fe200078e0014 */
[----:B------:R-:W-:-:S03]  /*2c10*/  @!P5 LEA.HI.X R19, R16, c[0x0][0x16c], R11, 0x1, P0 ;  /* 0x00005b001013da11 */ /* 0x000fc600000f0c0b */
[----:B------:R-:W-:Y:S01]  /*2c20*/  @!P3 IMAD R2, R6, c[0x0][0x19c], R2 ;  /* 0x000067000602ba24 */ /* 0x000fe200078e0202 */
[C---:B------:R-:W-:Y:S01]  /*2c30*/  @!P4 LEA R6, P0, R8.reuse, c[0x0][0x168], 0x1 ;  /* 0x00005a000806ca11 */ /* 0x040fe200078008ff */
[----:B------:R-:W-:Y:S01]  /*2c40*/  @!P4 IMAD.IADD R7, R9, 0x1, R7 ;  /* 0x000000010907c824 */ /* 0x000fe200078e0207 */
[----:B------:R-:W-:Y:S01]  /*2c50*/  @!PT LDS RZ, [RZ] ;  /* 0x00000000fffff984 */ /* 0x000fe20000000800 */
[----:B------:R-:W-:Y:S01]  /*2c60*/  @!PT LDS RZ, [RZ] ;  /* 0x00000000fffff984 */ /* 0x000fe20000000800 */
[----:B------:R-:W-:Y:S01]  /*2c70*/  @!PT LDS RZ, [RZ] ;  /* 0x00000000fffff984 */ /* 0x000fe20000000800 */
[----:B------:R1:W-:Y:S02]  /*2c80*/  @!P5 LDGSTS.E.BYPASS.LTC128B.128 [R5+0x7000], [R18.64] ;  /* 0x070000001205dfae */ /* 0x0003e4000b901d48 */
[----:B------:R-:W-:Y:S02]  /*2c90*/  @!P3 IADD3 R2, R21, R2, RZ ;  /* 0x000000021502b210 */ /* 0x000fe40007ffe0ff */
[----:B------:R-:W-:Y:S01]  /*2ca0*/  @!P4 LEA.HI.X R7, R8, c[0x0][0x16c], R7, 0x1, P0 ;  /* 0x00005b000807ca11 */ /* 0x000fe200000f0c07 */
[----:B------:R-:W-:Y:S01]  /*2cb0*/  @P4 STS.128 [R5+0x8000], RZ ;  /* 0x008000ff05004388 */ /* 0x000fe20000000c00 */
[C---:B------:R-:W-:Y:S02]  /*2cc0*/  @!P3 LEA R10, P0, R20.reuse, c[0x0][0x168], 0x1 ;  /* 0x00005a00140aba11 */ /* 0x040fe400078008ff */
[----:B------:R-:W-:Y:S01]  /*2cd0*/  IADD3 R8, R183, 0x8, RZ ;  /* 0x00000008b7087810 */ /* 0x000fe20007ffe0ff */
[----:B------:R-:W-:Y:S01]  /*2ce0*/  @!PT LDS RZ, [RZ] ;  /* 0x00000000fffff984 */ /* 0x000fe20000000800 */
[----:B------:R-:W-:Y:S01]  /*2cf0*/  @!PT LDS RZ, [RZ] ;  /* 0x00000000fffff984 */ /* 0x000fe20000000800 */
[----:B------:R-:W-:Y:S01]  /*2d00*/  @!PT LDS RZ, [RZ] ;  /* 0x00000000fffff984 */ /* 0x000fe20000000800 */
[----:B------:R2:W-:Y:S01]  /*2d10*/  @!P4 LDGSTS.E.BYPASS.LTC128B.128 [R5+0x8000], [R6.64] ;  /* 0x080000000605cfae */ /* 0x0005e2000b901d48 */
[----:B------:R-:W-:-:S02]  /*2d20*/  @!P3 LEA.HI.X R11, R20, c[0x0][0x16c], R2, 0x1, P0 ;  /* 0x00005b00140bba11 */ /* 0x000fc400000f0c02 */
[C---:B------:R-:W-:Y:S01]  /*2d30*/  IADD3 R2, R183.reuse, 0x28, RZ ;  /* 0x00000028b7027810 */ /* 0x040fe20007ffe0ff */
[----:B------:R1:W-:Y:S01]  /*2d40*/  @P3 STS.128 [R5+0x9000], RZ ;  /* 0x009000ff05003388 */ /* 0x0003e20000000c00 */
[-C--:B------:R-:W-:Y:S02]  /*2d50*/  ISETP.GE.AND P4, PT, R183, R3.reuse, PT ;  /* 0x00000003b700720c */ /* 0x080fe40003f86270 */
[-C--:B------:R-:W-:Y:S01]  /*2d60*/  ISETP.GE.AND P0, PT, R2, R3.reuse, PT ;  /* 0x000000030200720c */ /* 0x080fe20003f06270 */
[----:B------:R-:W-:Y:S01]  /*2d70*/  @!PT LDS RZ, [RZ] ;  /* 0x00000000fffff984 */ /* 0x000fe20000000800 */
[----:B------:R-:W-:Y:S01]  /*2d80*/  @!PT LDS RZ, [RZ] ;  /* 0x00000000fffff984 */ /* 0x000fe20000000800 */
[----:B------:R-:W-:Y:S01]  /*2d90*/  @!PT LDS RZ, [RZ] ;  /* 0x00000000fffff984 */ /* 0x000fe20000000800 */
[----:B------:R1:W-:Y:S01]  /*2da0*/  @!P3 LDGSTS.E.BYPASS.LTC128B.128 [R5+0x9000], [R10.64] ;  /* 0x090000000a05bfae */ /* 0x0003e2000b901d48 */
[----:B------:R-:W-:-:S03]  /*2db0*/  ISETP.GE.AND P3, PT, R8, R3, PT ;  /* 0x000000030800720c */ /* 0x000fc60003f66270 */
[----:B------:R-:W0:Y:S01]  /*2dc0*/  LDGDEPBAR ;  /* 0x00000000000079af */ /* 0x000e220000000000 */
[----:B--2---:R-:W-:-:S05]  /*2dd0*/  IMAD.WIDE R6, R183, 0x4, R234 ;  /* 0x00000004b7067825 */ /* 0x004fca00078e02ea */
[----:B------:R2:W5:Y:S01]  /*2de0*/  @!P4 LDG.E R215, [R6.64] ;  /* 0x0000000806d7c981 */ /* 0x000562000c1e1900 */
[----:B-1----:R-:W-:-:S03]  /*2df0*/  IADD3 R5, R183, 0x20, RZ ;  /* 0x00000020b7057810 */ /* 0x002fc60007ffe0ff */
[----:B------:R2:W5:Y:S01]  /*2e00*/  @!P3 LDG.E R216, [R6.64+0x20] ;  /* 0x0000200806d8b981 */ /* 0x000562000c1e1900 */
[----:B------:R-:W-:-:S04]  /*2e10*/  DEPBAR.LE SB0, 0x1 ;  /* 0x000080400000791a */ /* 0x000fc80000000000 */
[----:B------:R-:W-:Y:S01]  /*2e20*/  ISETP.GE.AND P1, PT, R5, R3, PT ;  /* 0x000000030500720c */ /* 0x000fe20003f26270 */
[----:B------:R-:W-:-:S05]  /*2e30*/  @!P0 IMAD.WIDE R2, R2, 0x4, R234 ;  /* 0x0000000402028825 */ /* 0x000fca00078e02ea */
[----:B------:R1:W5:Y:S07]  /*2e40*/  @!P0 LDG.E R214, [R2.64] ;  /* 0x0000000802d68981 */ /* 0x00036e000c1e1900 */
[----:B------:R2:W5:Y:S04]  /*2e50*/  @!P1 LDG.E R213, [R6.64+0x80] ;  /* 0x0000800806d59981 */ /* 0x000568000c1e1900 */
[----:B------:R-:W-:Y:S01]  /*2e60*/  BAR.SYNC.DEFER_BLOCKING 0x0 ;  /* 0x0000000000007b1d */ /* 0x000fe20000010000 */
[----:B-1----:R-:W-:Y:S01]  /*2e70*/  IMAD.MOV.U32 R2, RZ, RZ, c[0x0][0x308] ;  /* 0x0000c200ff027624 */ /* 0x002fe200078e00ff */
[----:B------:R-:W-:-:S05]  /*2e80*/  MOV R3, c[0x0][0x30c] ;  /* 0x0000c30000037a02 */ /* 0x000fca0000000f00 */
[----:B--2---:R1:W2:Y:S01]  /*2e90*/  LDG.E.64 R6, [R2.64+0x8] ;  /* 0x0000080802067981 */ /* 0x0042a2000c1e1b00 */
[----:B------:R-:W-:-:S03]  /*2ea0*/  LEA.HI R5, R0, R4, RZ, 0x4 ;  /* 0x0000000400057211 */ /* 0x000fc600078f20ff */
[----:B------:R3:W4:Y:S04]  /*2eb0*/  LDSM.16.M88.4 R132, [R172+0xa000] ;  /* 0x00a00000ac84783b */ /* 0x0007280000000200 */
[----:B------:R3:W2:Y:S04]  /*2ec0*/  LDSM.16.M88.4 R136, [R172+0xa800] ;  /* 0x00a80000ac88783b */ /* 0x0006a80000000200 */
[----:B------:R3:W2:Y:S04]  /*2ed0*/  LDSM.16.M88.4 R140, [R166+0xa000] ;  /* 0x00a00000a68c783b */ /* 0x0006a80000000200 */
[----:B------:R3:W2:Y:S04]  /*2ee0*/  LDSM.16.M88.4 R144, [R166+0xa800] ;  /* 0x00a80000a690783b */ /* 0x0006a80000000200 */
[----:B------:R3:W2:Y:S04]  /*2ef0*/  LDSM.16.M88.4 R148, [R165+0xa000] ;  /* 0x00a00000a594783b */ /* 0x0006a80000000200 */
[----:B------:R3:W2:Y:S04]  /*2f00*/  LDSM.16.M88.4 R152, [R165+0xa800] ;  /* 0x00a80000a598783b */ /* 0x0006a80000000200 */
[----:B-1----:R-:W3:Y:S01]  /*2f10*/  LDG.E.64 R2, [R2.64] ;  /* 0x0000000802027981 */ /* 0x002ee2000c1e1b00 */
[----:B------:R-:W-:-:S03]  /*2f20*/  LOP3.LUT R5, R5, 0xfffffff0, RZ, 0xc0, !PT ;  /* 0xfffffff005057812 */ /* 0x000fc600078ec0ff */
[----:B------:R1:W1:Y:S04]  /*2f30*/  LDSM.16.M88.4 R156, [R164+0xa000] ;  /* 0x00a00000a49c783b */ /* 0x0002680000000200 */
[----:B------:R1:W1:Y:S01]  /*2f40*/  LDSM.16.M88.4 R160, [R164+0xa800] ;  /* 0x00a80000a4a0783b */ /* 0x0002620000000200 */
[----:B------:R-:W-:Y:S01]  /*2f50*/  IMAD.IADD R5, R4, 0x1, -R5 ;  /* 0x0000000104057824 */ /* 0x000fe200078e0a05 */
[C---:B------:R-:W-:Y:S01]  /*2f60*/  SHF.L.U32 R211, R206.reuse, 0x4, RZ ;  /* 0x00000004ced37819 */ /* 0x040fe200000006ff */
[----:B------:R-:W-:-:S03]  /*2f70*/  IMAD.SHL.U32 R212, R206, 0x8, RZ ;  /* 0x00000008ced47824 */ /* 0x000fc600078e00ff */
[----:B------:R-:W-:Y:S02]  /*2f80*/  SHF.R.S32.HI R0, RZ, 0x1f, R5 ;  /* 0x0000001fff007819 */ /* 0x000fe40000011405 */
[----:B------:R-:W-:Y:S02]  /*2f90*/  IADD3 R205, R211, 0x20, RZ ;  /* 0x00000020d3cd7810 */ /* 0x000fe40007ffe0ff */
[----:B------:R-:W-:Y:S02]  /*2fa0*/  LEA.HI R0, R0, R5, RZ, 0x3 ;  /* 0x0000000500007211 */ /* 0x000fe400078f18ff */
[----:B------:R-:W-:Y:S02]  /*2fb0*/  IADD3 R204, R212, R205, RZ ;  /* 0x000000cdd4cc7210 */ /* 0x000fe40007ffe0ff */
[----:B------:R-:W-:Y:S01]  /*2fc0*/  LOP3.LUT R0, R0, 0xfffffff8, RZ, 0xc0, !PT ;  /* 0xfffffff800007812 */ /* 0x000fe200078ec0ff */
[----:B------:R-:W-:Y:S02]  /*2fd0*/  IMAD R4, R182, c[0x0][0x1c0], R201 ;  /* 0x00007000b6047a24 */ /* 0x000fe400078e02c9 */
[----:B------:R-:W-:Y:S01]  /*2fe0*/  IMAD.IADD R203, R212, 0x1, R204 ;  /* 0x00000001d4cb7824 */ /* 0x000fe200078e02cc */
[----:B------:R-:W-:Y:S01]  /*2ff0*/  IADD3 R0, R5, -R0, RZ ;  /* 0x8000000005007210 */ /* 0x000fe20007ffe0ff */
[----:B------:R-:W-:Y:S01]  /*3000*/  IMAD.SHL.U32 R4, R4, 0x20, RZ ;  /* 0x0000002004047824 */ /* 0x000fe200078e00ff */
[----:B------:R-:W-:Y:S01]  /*3010*/  IADD3 R169, R174, 0x1000, RZ ;  /* 0x00001000aea97810 */ /* 0x000fe20007ffe0ff */
[----:B------:R-:W-:Y:S01]  /*3020*/  IMAD.MOV.U32 R167, RZ, RZ, 0x20 ;  /* 0x00000020ffa77424 */ /* 0x000fe200078e00ff */
[----:B------:R-:W-:-:S02]  /*3030*/  LOP3.LUT P0, RZ, R0, 0x2, RZ, 0xc0, !PT ;  /* 0x0000000200ff7812 */ /* 0x000fc4000780c0ff */
[----:B------:R-:W-:Y:S02]  /*3040*/  IADD3 R168, R173, 0x1000, RZ ;  /* 0x00001000ada87810 */ /* 0x000fe40007ffe0ff */
[----:B------:R-:W-:Y:S02]  /*3050*/  IADD3 R202, R212, R203, RZ ;  /* 0x000000cbd4ca7210 */ /* 0x000fe40007ffe0ff */
[----:B------:R-:W-:Y:S02]  /*3060*/  SHF.R.S32.HI R200, RZ, 0x1f, R236 ;  /* 0x0000001fffc87819 */ /* 0x000fe400000114ec */
[----:B------:R-:W-:Y:S01]  /*3070*/  LOP3.LUT P1, RZ, R0, 0x4, RZ, 0xc0, !PT ;  /* 0x0000000400ff7812 */ /* 0x000fe2000782c0ff */
[----:B------:R-:W-:Y:S01]  /*3080*/  IMAD.SHL.U32 R0, R174, 0x2, RZ ;  /* 0x00000002ae007824 */ /* 0x000fe200078e00ff */
[----:B------:R-:W-:Y:S02]  /*3090*/  IADD3 R193, R222, 0x80, R219 ;  /* 0x00000080dec17810 */ /* 0x000fe40007ffe0db */
[----:B------:R-:W-:-:S02]  /*30a0*/  SEL R169, R169, R174, !P2 ;  /* 0x000000aea9a97207 */ /* 0x000fc40005000000 */
[----:B------:R-:W-:Y:S02]  /*30b0*/  SEL R168, R168, R173, !P2 ;  /* 0x000000ada8a87207 */ /* 0x000fe40005000000 */
[----:B------:R-:W-:Y:S02]  /*30c0*/  SEL R167, R167, 0xffffffe0, !P0 ;  /* 0xffffffe0a7a77807 */ /* 0x000fe40004000000 */
[----:B------:R-:W-:Y:S01]  /*30d0*/  IADD3 R226, R212, R202, RZ ;  /* 0x000000cad4e27210 */ /* 0x000fe20007ffe0ff */
        /* <DEDUP_REMOVED lines=38> */
[----:B------:R-:W-:Y:S01]  /*3340*/  IMAD.IADD R193, R193, 0x1, -R220 ;  /* 0x00000001c1c17824 */ /* 0x000fe200078e0adc */
[----:B------:R-:W-:Y:S01]  /*3350*/  SEL R175, R175, 0xffffffc0, !P1 ;  /* 0xffffffc0afaf7807 */ /* 0x000fe20004800000 */
[----:B------:R-:W-:Y:S01]  /*3360*/  IMAD.SHL.U32 R169, R169, 0x2, RZ ;  /* 0x00000002a9a97824 */ /* 0x000fe200078e00ff */
[----:B------:R-:W-:Y:S01]  /*3370*/  SHF.L.U32 R228, R178, 0x5, RZ ;  /* 0x00000005b2e47819 */ /* 0x000fe200000006ff */
[----:B------:R-:W-:Y:S01]  /*3380*/  IMAD.SHL.U32 R168, R168, 0x2, RZ ;  /* 0x00000002a8a87824 */ /* 0x000fe200078e00ff */
[----:B------:R-:W-:Y:S01]  /*3390*/  IADD3 R227, R219, 0x80, RZ ;  /* 0x00000080dbe37810 */ /* 0x000fe20007ffe0ff */
[----:B------:R-:W-:Y:S01]  /*33a0*/  IMAD.MOV.U32 R229, RZ, RZ, 0x40 ;  /* 0x00000040ffe57424 */ /* 0x000fe200078e00ff */
[----:B------:R-:W-:-:S02]  /*33b0*/  IADD3 R225, R212, R226, RZ ;  /* 0x000000e2d4e17210 */ /* 0x000fc40007ffe0ff */
[----:B--2---:R-:W-:Y:S02]  /*33c0*/  IADD3 R236, P4, P3, R4, R6, R236 ;  /* 0x0000000604ec7210 */ /* 0x004fe40007b9e0ec */
[----:B------:R-:W-:-:S03]  /*33d0*/  SHF.R.S32.HI R4, RZ, 0x1f, R4 ;  /* 0x0000001fff047819 */ /* 0x000fc60000011404 */
[----:B------:R-:W-:Y:S01]  /*33e0*/  IMAD.WIDE.U32 R236, R236, -0x2daee0ad, RZ ;  /* 0xd2511f53ecec7825 */ /* 0x000fe200078e00ff */
[----:B------:R-:W-:Y:S01]  /*33f0*/  IADD3.X R200, R4, R7, R200, P4, P3 ;  /* 0x0000000704c87210 */ /* 0x000fe200027e64c8 */
[----:B---3--:R2:W3:Y:S08]  /*3400*/  R2UR UR6, R3 ;  /* 0x00000000030673c2 */ /* 0x0084f000000e0000 */
[----:B------:R1:W3:Y:S01]  /*3410*/  R2UR UR7, R2 ;  /* 0x00000000020773c2 */ /* 0x0002e200000e0000 */
[----:B--2---:R-:W-:-:S02]  /*3420*/  IMAD.IADD R3, R0, 0x1, R167 ;  /* 0x0000000100037824 */ /* 0x004fc400078e02a7 */
[----:B-1--4-:R-:W-:-:S05]  /*3430*/  IMAD.IADD R2, R171, 0x1, R167 ;  /* 0x00000001ab027824 */ /* 0x012fca00078e02a7 */
.L_x_600:
[----:B------:R-:W0:Y:S01]  /*3440*/  LDGDEPBAR ;  /* 0x00000000000079af */ /* 0x000e220000000000 */
[C---:B------:R-:W-:Y:S01]  /*3450*/  IMAD.IADD R176, R169.reuse, 0x1, R167 ;  /* 0x00000001a9b07824 */ /* 0x040fe200078e02a7 */
[----:B---3--:R-:W-:Y:S01]  /*3460*/  UIADD3 UR5, UR7, -0x61c88647, URZ ;  /* 0x9e3779b907057890 */ /* 0x008fe2000fffe03f */
[--C-:B------:R-:W-:Y:S01]  /*3470*/  IMAD.IADD R128, R169, 0x1, R175.reuse ;  /* 0x00000001a9807824 */ /* 0x100fe200078e02af */
[----:B------:R-:W-:Y:S01]  /*3480*/  UIADD3 UR4, UR7, 0x3c6ef372, URZ ;  /* 0x3c6ef37207047890 */ /* 0x000fe2000fffe03f */
[----:B------:R-:W-:Y:S02]  /*3490*/  IMAD.IADD R175, R176, 0x1, R175 ;  /* 0x00000001b0af7824 */ /* 0x000fe400078e02af */
[----:B------:R-:W-:Y:S01]  /*34a0*/  IMAD.MOV.U32 R199, RZ, RZ, R197 ;  /* 0x000000ffffc77224 */ /* 0x000fe200078e00c5 */
        /* <DEDUP_REMOVED lines=9> */
[----:B------:R-:W1:Y:S01]  /*3540*/  LDSM.16.M88.4 R112, [R176+0x1000] ;  /* 0x00100000b070783b */ /* 0x000e620000000200 */
[C---:B--2---:R-:W-:Y:S07]  /*3550*/  HMMA.16816.F32.BF16 R8, R28.reuse, R16, RZ ;  /* 0x000000101c08723c */ /* 0x044fee00000418ff */
[----:B------:R-:W2:Y:S01]  /*3560*/  LDSM.16.M88.4 R116, [R166+0x6800] ;  /* 0x00680000a674783b */ /* 0x000ea20000000200 */
[-C--:B------:R-:W-:Y:S07]  /*3570*/  HMMA.16816.F32.BF16 R12, R28, R18.reuse, RZ ;  /* 0x000000121c0c723c */ /* 0x080fee00000418ff */
[----:B------:R-:W-:Y:S01]  /*3580*/  LDSM.16.M88.4 R120, [R128] ;  /* 0x000000008078783b */ /* 0x000fe20000000200 */
[C---:B------:R-:W-:Y:S07]  /*3590*/  HMMA.16816.F32.BF16 R16, R32.reuse, R18, RZ ;  /* 0x000000122010723c */ /* 0x040fee00000418ff */
[----:B------:R-:W1:Y:S01]  /*35a0*/  LDSM.16.M88.4 R124, [R165+0x6000] ;  /* 0x00600000a57c783b */ /* 0x000e620000000200 */
[-C--:B---3--:R-:W-:Y:S07]  /*35b0*/  HMMA.16816.F32.BF16 R20, R32, R100.reuse, RZ ;  /* 0x000000642014723c */ /* 0x088fee00000418ff */
[----:B------:R-:W3:Y:S01]  /*35c0*/  LDSM.16.M88.4 R128, [R128+0x1000] ;  /* 0x001000008080783b */ /* 0x000ee20000000200 */
[C---:B------:R-:W-:Y:S08]  /*35d0*/  HMMA.16816.F32.BF16 R24, R28.reuse, R100, RZ ;  /* 0x000000641c18723c */ /* 0x040ff000000418ff */
[-C--:B------:R-:W-:Y:S08]  /*35e0*/  HMMA.16816.F32.BF16 R28, R28, R102.reuse, RZ ;  /* 0x000000661c1c723c */ /* 0x080ff000000418ff */
[----:B------:R-:W-:Y:S01]  /*35f0*/  HMMA.16816.F32.BF16 R32, R32, R102, RZ ;  /* 0x000000662020723c */ /* 0x000fe200000418ff */
[----:B------:R-:W3:Y:S07]  /*3600*/  LDSM.16.M88.4 R100, [R165+0x6800] ;  /* 0x00680000a564783b */ /* 0x000eee0000000200 */
[-C--:B----4-:R-:W-:Y:S08]  /*3610*/  HMMA.16816.F32.BF16 R4, R104, R108.reuse, R4 ;  /* 0x0000006c6804723c */ /* 0x090ff00000041804 */
[C---:B-1----:R-:W-:Y:S08]  /*3620*/  HMMA.16816.F32.BF16 R8, R112.reuse, R108, R8 ;  /* 0x0000006c7008723c */ /* 0x042ff00000041808 */
[-C--:B------:R-:W-:Y:S08]  /*3630*/  HMMA.16816.F32.BF16 R12, R112, R110.reuse, R12 ;  /* 0x0000006e700c723c */ /* 0x080ff0000004180c */
[C---:B------:R-:W-:Y:S01]  /*3640*/  HMMA.16816.F32.BF16 R16, R104.reuse, R110, R16 ;  /* 0x0000006e6810723c */ /* 0x040fe20000041810 */
[----:B------:R-:W-:Y:S07]  /*3650*/  LDSM.16.M88.4 R108, [R164+0x6000] ;  /* 0x00600000a46c783b */ /* 0x000fee0000000200 */
[-C--:B--2---:R-:W-:Y:S08]  /*3660*/  HMMA.16816.F32.BF16 R20, R104, R116.reuse, R20 ;  /* 0x000000746814723c */ /* 0x084ff00000041814 */
[C---:B------:R-:W-:Y:S08]  /*3670*/  HMMA.16816.F32.BF16 R24, R112.reuse, R116, R24 ;  /* 0x000000747018723c */ /* 0x040ff00000041818 */
[-C--:B------:R-:W-:Y:S07]  /*3680*/  HMMA.16816.F32.BF16 R28, R112, R118.reuse, R28 ;  /* 0x00000076701c723c */ /* 0x080fee000004181c */
[----:B------:R-:W-:Y:S01]  /*3690*/  LOP3.LUT R114, R200, UR7, RZ, 0x3c, !PT ;  /* 0x00000007c8727c12 */ /* 0x000fe2000f8e3cff */
[----:B------:R-:W-:Y:S01]  /*36a0*/  HMMA.16816.F32.BF16 R32, R104, R118, R32 ;  /* 0x000000766820723c */ /* 0x000fe20000041820 */
[----:B------:R-:W-:Y:S01]  /*36b0*/  IMAD.SHL.U32 R112, R218, 0x40, RZ ;  /* 0x00000040da707824 */ /* 0x000fe200078e00ff */
[----:B------:R-:W1:Y:S04]  /*36c0*/  LDSM.16.M88.4 R104, [R175] ;  /* 0x00000000af68783b */ /* 0x000e680000000200 */
[----:B------:R-:W-:Y:S02]  /*36d0*/  ISETP.GE.AND P6, PT, R112, R193, PT ;  /* 0x000000c17000720c */ /* 0x000fe40003fc6270 */
[-C--:B------:R-:W-:Y:S02]  /*36e0*/  HMMA.16816.F32.BF16 R4, R120, R124.reuse, R4 ;  /* 0x0000007c7804723c */ /* 0x080fe40000041804 */
[----:B------:R-:W-:Y:S06]  /*36f0*/  ISETP.LT.AND P6, PT, R227, R220, P6 ;  /* 0x000000dce300720c */ /* 0x000fec00037c1270 */
[C---:B---3--:R-:W-:Y:S07]  /*3700*/  HMMA.16816.F32.BF16 R8, R128.reuse, R124, R8 ;  /* 0x0000007c8008723c */ /* 0x048fee0000041808 */
[C---:B------:R-:W-:Y:S01]  /*3710*/  LEA R124, P0, R183.reuse, R198, 0x2 ;  /* 0x000000c6b77c7211 */ /* 0x040fe200078010ff */
[-C--:B------:R-:W-:Y:S01]  /*3720*/  HMMA.16816.F32.BF16 R12, R128, R126.reuse, R12 ;  /* 0x0000007e800c723c */ /* 0x080fe2000004180c */
[----:B------:R-:W-:Y:S01]  /*3730*/  @!P6 IADD3 R176, -R222, 0x1, R183 ;  /* 0x00000001deb0e810 */ /* 0x000fe20007ffe1b7 */
[----:B------:R-:W2:Y:S02]  /*3740*/  @!P6 S2R R113, SR_TID.X ;  /* 0x000000000071e919 */ /* 0x000ea40000002100 */
[----:B------:R-:W-:Y:S02]  /*3750*/  LEA.HI.X.SX32 R125, R183, R199, 0x2, P0 ;  /* 0x000000c7b77d7211 */ /* 0x000fe400000f16ff */
[----:B------:R-:W-:Y:S02]  /*3760*/  @!P6 IADD3 R176, R112, R176, R220 ;  /* 0x000000b070b0e210 */ /* 0x000fe40007ffe0dc */
[----:B-----5:R-:W-:Y:S01]  /*3770*/  FSETP.NEU.FTZ.AND P0, PT, R215, -INF , PT ;  /* 0xff800000d700780b */ /* 0x020fe20003f1d000 */
[C---:B------:R-:W-:Y:S01]  /*3780*/  HMMA.16816.F32.BF16 R16, R120.reuse, R126, R16 ;  /* 0x0000007e7810723c */ /* 0x040fe20000041810 */
[----:B------:R3:W4:Y:S04]  /*3790*/  LDG.E R119, [R124.64] ;  /* 0x000000087c777981 */ /* 0x000728000c1e1900 */
[----:B------:R3:W4:Y:S02]  /*37a0*/  LDG.E R118, [R124.64+0x20] ;  /* 0x000020087c767981 */ /* 0x000724000c1e1900 */
[----:B------:R-:W-:Y:S01]  /*37b0*/  @!P6 IMNMX R126, R176, R220, PT ;  /* 0x000000dcb07ee217 */ /* 0x000fe20003800200 */
[-C--:B------:R-:W-:Y:S08]  /*37c0*/  HMMA.16816.F32.BF16 R20, R120, R100.reuse, R20 ;  /* 0x000000647814723c */ /* 0x080ff00000041814 */
[C---:B------:R-:W-:Y:S01]  /*37d0*/  HMMA.16816.F32.BF16 R24, R128.reuse, R100, R24 ;  /* 0x000000648018723c */ /* 0x040fe20000041818 */
[----:B--2---:R-:W-:Y:S05]  /*37e0*/  @!P6 IMAD.SHL.U32 R113, R113, 0x2, RZ ;  /* 0x000000027171e824 */ /* 0x004fea00078e00ff */
[----:B------:R-:W-:Y:S01]  /*37f0*/  @!P6 LOP3.LUT R113, R228, 0x6, R113, 0xf8, !PT ;  /* 0x00000006e471e812 */ /* 0x000fe200078ef871 */
[----:B------:R-:W-:Y:S01]  /*3800*/  IMAD R101, R218, 0x4, R177 ;  /* 0x00000004da657824 */ /* 0x000fe200078e02b1 */
[-C--:B------:R-:W-:Y:S01]  /*3810*/  HMMA.16816.F32.BF16 R28, R128, R102.reuse, R28 ;  /* 0x00000066801c723c */ /* 0x080fe2000004181c */
[----:B------:R-:W-:Y:S03]  /*3820*/  IMAD R100, R185, 0x4, R178 ;  /* 0x00000004b9647824 */ /* 0x000fe600078e02b2 */
[----:B------:R-:W-:Y:S02]  /*3830*/  IMAD.WIDE.U32 R240, R101, -0x326172a9, RZ ;  /* 0xcd9e8d5765f07825 */ /* 0x000fe400078e00ff */
[----:B------:R-:W-:Y:S02]  /*3840*/  LOP3.LUT R100, R237, UR6, R100, 0x96, !PT ;  /* 0x00000006ed647c12 */ /* 0x000fe4000f8e9664 */
[----:B------:R-:W-:Y:S01]  /*3850*/  IADD3 R130, R101, 0x2, RZ ;  /* 0x0000000265827810 */ /* 0x000fe20007ffe0ff */
[----:B------:R-:W-:Y:S03]  /*3860*/  HMMA.16816.F32.BF16 R32, R120, R102, R32 ;  /* 0x000000667820723c */ /* 0x000fe60000041820 */
[----:B------:R-:W-:Y:S01]  /*3870*/  @!P6 IADD3 R128, R176, 0x8, RZ ;  /* 0x00000008b080e810 */ /* 0x000fe20007ffe0ff */
[----:B------:R-:W-:Y:S01]  /*3880*/  IMAD.WIDE.U32 R116, R100, -0x326172a9, RZ ;  /* 0xcd9e8d5764747825 */ /* 0x000fe200078e00ff */
[----:B------:R-:W-:Y:S01]  /*3890*/  LOP3.LUT R115, R241, R114, RZ, 0x3c, !PT ;  /* 0x00000072f1737212 */ /* 0x000fe200078e3cff */
[----:B------:R2:W3:Y:S01]  /*38a0*/  LDSM.16.M88.4 R100, [R175+0x1000] ;  /* 0x00100000af64783b */ /* 0x0004e20000000200 */
[----:B------:R-:W-:Y:S01]  /*38b0*/  @!P6 IMNMX R128, R128, R220, PT ;  /* 0x000000dc8080e217 */ /* 0x000fe20003800200 */
[----:B------:R-:W-:Y:S01]  /*38c0*/  IMAD.WIDE.U32 R130, R130, -0x326172a9, RZ ;  /* 0xcd9e8d5782827825 */ /* 0x000fe200078e00ff */
[----:B------:R-:W-:Y:S01]  /*38d0*/  LOP3.LUT R240, R117, UR5, R240, 0x96, !PT ;  /* 0x0000000575f07c12 */ /* 0x000fe2000f8e96f0 */
[-C--:B-1----:R-:W-:Y:S02]  /*38e0*/  HMMA.16816.F32.BF16 R4, R104, R108.reuse, R4 ;  /* 0x0000006c6804723c */ /* 0x082fe40000041804 */
[----:B------:R-:W-:Y:S01]  /*38f0*/  LOP3.LUT R129, R116, UR4, RZ, 0x3c, !PT ;  /* 0x0000000474817c12 */ /* 0x000fe2000f8e3cff */
[----:B------:R-:W-:Y:S01]  /*3900*/  UIADD3 UR4, UR6, 0x76cf5d0a, URZ ;  /* 0x76cf5d0a06047890 */ /* 0x000fe2000fffe03f */
[----:B------:R-:W-:Y:S01]  /*3910*/  LOP3.LUT R114, R131, R114, RZ, 0x3c, !PT ;  /* 0x0000007283727212 */ /* 0x000fe200078e3cff */
[----:B------:R3:W4:Y:S01]  /*3920*/  LDG.E R116, [R124.64+0xa0] ;  /* 0x0000a0087c747981 */ /* 0x000722000c1e1900 */
[----:B------:R-:W-:Y:S01]  /*3930*/  LOP3.LUT R130, R117, UR5, R130, 0x96, !PT ;  /* 0x0000000575827c12 */ /* 0x000fe2000f8e9682 */
[----:B------:R-:W-:Y:S01]  /*3940*/  UIADD3 UR5, UR6, -0x4498517b, URZ ;  /* 0xbb67ae8506057890 */ /* 0x000fe2000fffe03f */
[----:B------:R-:W-:Y:S01]  /*3950*/  IMAD.WIDE.U32 R242, R115, -0x2daee0ad, RZ ;  /* 0xd2511f5373f27825 */ /* 0x000fe200078e00ff */
[----:B------:R3:W4:Y:S03]  /*3960*/  LDG.E R117, [R124.64+0x80] ;  /* 0x000080087c757981 */ /* 0x000726000c1e1900 */
[----:B------:R-:W-:Y:S01]  /*3970*/  IMAD.WIDE.U32 R114, R114, -0x2daee0ad, RZ ;  /* 0xd2511f5372727825 */ /* 0x000fe200078e00ff */
[----:B------:R-:W-:Y:S01]  /*3980*/  LOP3.LUT R122, R236, UR5, RZ, 0x3c, !PT ;  /* 0x00000005ec7a7c12 */ /* 0x000fe2000f8e3cff */
[----:B------:R-:W-:Y:S02]  /*3990*/  UIADD3 UR5, UR6, 0x32370b8f, URZ ;  /* 0x32370b8f06057890 */ /* 0x000fe4000fffe03f */
[----:B------:R-:W-:Y:S01]  /*39a0*/  IMAD.WIDE.U32 R130, R130, -0x2daee0ad, RZ ;  /* 0xd2511f5382827825 */ /* 0x000fe200078e00ff */
[C---:B------:R-:W-:Y:S02]  /*39b0*/  LOP3.LUT R121, R122.reuse, R243, RZ, 0x3c, !PT ;  /* 0x000000f37a797212 */ /* 0x040fe400078e3cff */
[----:B------:R-:W-:Y:S01]  /*39c0*/  LOP3.LUT R122, R122, R115, RZ, 0x3c, !PT ;  /* 0x000000737a7a7212 */ /* 0x000fe200078e3cff */
[----:B--2---:R-:W-:Y:S01]  /*39d0*/  FMUL.FTZ R175, R215, 1.4426950216293334961 ;  /* 0x3fb8aa3bd7af7820 */ /* 0x004fe20000410000 */
[----:B------:R-:W-:Y:S01]  /*39e0*/  LOP3.LUT R244, R131, UR4, R114, 0x96, !PT ;  /* 0x0000000483f47c12 */ /* 0x000fe2000f8e9672 */
[----:B------:R-:W-:Y:S01]  /*39f0*/  IMAD.WIDE.U32 R246, R121, -0x326172a9, RZ ;  /* 0xcd9e8d5779f67825 */ /* 0x000fe200078e00ff */
[----:B------:R-:W-:Y:S02]  /*3a00*/  @!P6 IADD3 R131, R176, 0x28, RZ ;  /* 0x00000028b083e810 */ /* 0x000fe40007ffe0ff */
[----:B------:R-:W-:Y:S01]  /*3a10*/  FSEL R175, R175, RZ, P0 ;  /* 0x000000ffafaf7208 */ /* 0x000fe20000000000 */
[----:B------:R-:W-:Y:S01]  /*3a20*/  IMAD.WIDE.U32 R244, R244, -0x326172a9, RZ ;  /* 0xcd9e8d57f4f47825 */ /* 0x000fe200078e00ff */
[----:B------:R-:W-:Y:S03]  /*3a30*/  @!P6 IMNMX R131, R131, R220, PT ;  /* 0x000000dc8383e217 */ /* 0x000fe60003800200 */
[----:B------:R-:W-:Y:S01]  /*3a40*/  IMAD.WIDE.U32 R240, R240, -0x2daee0ad, RZ ;  /* 0xd2511f53f0f07825 */ /* 0x000fe200078e00ff */
[----:B---3--:R-:W-:Y:S03]  /*3a50*/  LOP3.LUT R125, R129, R247, RZ, 0x3c, !PT ;  /* 0x000000f7817d7212 */ /* 0x008fe600078e3cff */
[----:B------:R-:W-:Y:S01]  /*3a60*/  @!P6 IMAD R124, R185, 0x80, R113 ;  /* 0x00000080b97ce824 */ /* 0x000fe200078e0271 */
[----:B------:R-:W-:Y:S01]  /*3a70*/  LOP3.LUT R242, R241, UR4, R242, 0x96, !PT ;  /* 0x00000004f1f27c12 */ /* 0x000fe2000f8e96f2 */
[----:B------:R-:W1:Y:S01]  /*3a80*/  LDSM.16.M88.4 R112, [R164+0x6800] ;  /* 0x00680000a470783b */ /* 0x000e620000000200 */
[C---:B------:R-:W-:Y:S01]  /*3a90*/  HMMA.16816.F32.BF16 R8, R100.reuse, R108, R8 ;  /* 0x0000006c6408723c */ /* 0x040fe20000041808 */
[----:B------:R-:W-:Y:S01]  /*3aa0*/  UIADD3 UR4, UR7, -0x255992d5, URZ ;  /* 0xdaa66d2b07047890 */ /* 0x000fe2000fffe03f */
[-C--:B------:R-:W-:Y:S01]  /*3ab0*/  @!P6 ISETP.GE.AND P0, PT, R124, R126.reuse, PT ;  /* 0x0000007e7c00e20c */ /* 0x080fe20003f06270 */
[----:B------:R-:W-:Y:S01]  /*3ac0*/  IMAD.WIDE.U32 R242, R242, -0x326172a9, RZ ;  /* 0xcd9e8d57f2f27825 */ /* 0x000fe200078e00ff */
[----:B------:R-:W-:Y:S02]  /*3ad0*/  @!P6 IADD3 R123, R124, 0x1, RZ ;  /* 0x000000017c7be810 */ /* 0x000fe40007ffe0ff */
[----:B------:R-:W-:Y:S02]  /*3ae0*/  @!P6 FSEL R4, R4, -INF , !P0 ;  /* 0xff8000000404e808 */ /* 0x000fe40004000000 */
[----:B------:R-:W-:Y:S01]  /*3af0*/  @!P6 ISETP.GE.AND P0, PT, R123, R126, PT ;  /* 0x0000007e7b00e20c */ /* 0x000fe20003f06270 */
[-C--:B------:R-:W-:Y:S01]  /*3b00*/  HMMA.16816.F32.BF16 R12, R100, R110.reuse, R12 ;  /* 0x0000006e640c723c */ /* 0x080fe2000004180c */
[-C--:B------:R-:W-:Y:S02]  /*3b10*/  @!P6 ISETP.GE.AND P2, PT, R124, R128.reuse, PT ;  /* 0x000000807c00e20c */ /* 0x080fe40003f46270 */
[----:B------:R-:W-:Y:S01]  /*3b20*/  @!P6 FSEL R5, R5, -INF , !P0 ;  /* 0xff8000000505e808 */ /* 0x000fe20004000000 */
[--C-:B------:R-:W-:Y:S01]  /*3b30*/  FFMA.FTZ R4, R4, c[0x0][0x23c], -R175.reuse ;  /* 0x00008f0004047a23 */ /* 0x100fe200000108af */
[----:B------:R-:W-:Y:S02]  /*3b40*/  FSETP.NEU.FTZ.AND P0, PT, R216, -INF , PT ;  /* 0xff800000d800780b */ /* 0x000fe40003f1d000 */
[----:B------:R-:W-:Y:S01]  /*3b50*/  @!P6 FSEL R6, R6, -INF , !P2 ;  /* 0xff8000000606e808 */ /* 0x000fe20005000000 */
[----:B------:R2:W-:Y:S01]  /*3b60*/  MUFU.EX2 R120, R4 ;  /* 0x0000000400787308 */ /* 0x0005e20000000800 */
[----:B------:R-:W-:Y:S01]  /*3b70*/  FSETP.NEU.FTZ.AND P2, PT, R213, -INF , PT ;  /* 0xff800000d500780b */ /* 0x000fe20003f5d000 */
[C---:B------:R-:W-:Y:S02]  /*3b80*/  HMMA.16816.F32.BF16 R16, R104.reuse, R110, R16 ;  /* 0x0000006e6810723c */ /* 0x040fe40000041810 */
[----:B------:R-:W-:Y:S01]  /*3b90*/  LOP3.LUT R127, R243, UR4, R246, 0x96, !PT ;  /* 0x00000004f37f7c12 */ /* 0x000fe2000f8e96f6 */
[----:B------:R-:W-:Y:S02]  /*3ba0*/  FFMA.FTZ R5, R5, c[0x0][0x23c], -R175 ;  /* 0x00008f0005057a23 */ /* 0x000fe400000108af */
[----:B------:R-:W-:Y:S02]  /*3bb0*/  IMAD.WIDE.U32 R246, R122, -0x326172a9, RZ ;  /* 0xcd9e8d577af67825 */ /* 0x000fe400078e00ff */
[----:B------:R-:W-:Y:S01]  /*3bc0*/  @!P6 IADD3 R111, R124, 0x8, RZ ;  /* 0x000000087c6fe810 */ /* 0x000fe20007ffe0ff */
[----:B------:R3:W-:Y:S03]  /*3bd0*/  MUFU.EX2 R108, R5 ;  /* 0x00000005006c7308 */ /* 0x0007e60000000800 */
[----:B------:R-:W-:Y:S02]  /*3be0*/  @!P6 ISETP.GE.AND P4, PT, R111, R131, PT ;  /* 0x000000836f00e20c */ /* 0x000fe40003f86270 */
[----:B------:R-:W-:Y:S02]  /*3bf0*/  LOP3.LUT R129, R129, R247, RZ, 0x3c, !PT ;  /* 0x000000f781817212 */ /* 0x000fe400078e3cff */
[----:B------:R-:W-:Y:S01]  /*3c00*/  @!P6 FSEL R14, R14, -INF , !P4 ;  /* 0xff8000000e0ee808 */ /* 0x000fe20006000000 */
[-C--:B-1----:R-:W-:Y:S01]  /*3c10*/  HMMA.16816.F32.BF16 R20, R104, R112.reuse, R20 ;  /* 0x000000706814723c */ /* 0x082fe20000041814 */
[----:B--2---:R-:W-:Y:S05]  /*3c20*/  FMUL.FTZ R4, R216, 1.4426950216293334961 ;  /* 0x3fb8aa3bd8047820 */ /* 0x004fea0000410000 */
[----:B------:R-:W-:Y:S02]  /*3c30*/  FSEL R4, R4, RZ, P0 ;  /* 0x000000ff04047208 */ /* 0x000fe40000000000 */
[C---:B------:R-:W-:Y:S01]  /*3c40*/  HMMA.16816.F32.BF16 R24, R100.reuse, R112, R24 ;  /* 0x000000706418723c */ /* 0x040fe20000041818 */
[----:B------:R-:W-:Y:S03]  /*3c50*/  @!P6 ISETP.GE.AND P0, PT, R123, R128, PT ;  /* 0x000000807b00e20c */ /* 0x000fe60003f06270 */
[----:B---3--:R-:W-:Y:S01]  /*3c60*/  @!P6 IADD3 R5, R176, 0x20, RZ ;  /* 0x00000020b005e810 */ /* 0x008fe20007ffe0ff */
[--C-:B------:R-:W-:Y:S01]  /*3c70*/  FFMA.FTZ R6, R6, c[0x0][0x23c], -R4.reuse ;  /* 0x00008f0006067a23 */ /* 0x100fe20000010804 */
[----:B------:R-:W-:Y:S02]  /*3c80*/  @!P6 FSEL R7, R7, -INF , !P0 ;  /* 0xff8000000707e808 */ /* 0x000fe40004000000 */
[----:B------:R-:W-:Y:S01]  /*3c90*/  FSETP.NEU.FTZ.AND P0, PT, R214, -INF , PT ;  /* 0xff800000d600780b */ /* 0x000fe20003f1d000 */
[----:B------:R1:W2:Y:S01]  /*3ca0*/  MUFU.EX2 R109, R6 ;  /* 0x00000006006d7308 */ /* 0x0002a20000000800 */
[-C--:B------:R-:W-:Y:S02]  /*3cb0*/  HMMA.16816.F32.BF16 R28, R100, R114.reuse, R28 ;  /* 0x00000072641c723c */ /* 0x080fe4000004181c */
[----:B------:R-:W-:Y:S01]  /*3cc0*/  FFMA.FTZ R121, R7, c[0x0][0x23c], -R4 ;  /* 0x00008f0007797a23 */ /* 0x000fe20000010804 */
[----:B------:R-:W-:Y:S01]  /*3cd0*/  @!P6 IMNMX R7, R5, R220, PT ;  /* 0x000000dc0507e217 */ /* 0x000fe20003800200 */
[----:B------:R-:W-:Y:S03]  /*3ce0*/  FMUL.FTZ R5, R213, 1.4426950216293334961 ;  /* 0x3fb8aa3bd5057820 */ /* 0x000fe60000410000 */
[-C--:B------:R-:W-:Y:S01]  /*3cf0*/  @!P6 ISETP.GE.AND P3, PT, R124, R7.reuse, PT ;  /* 0x000000077c00e20c */ /* 0x080fe20003f66270 */
[----:B------:R-:W-:Y:S01]  /*3d00*/  HMMA.16816.F32.BF16 R32, R104, R114, R32 ;  /* 0x000000726820723c */ /* 0x000fe20000041820 */
[----:B------:R-:W-:Y:S01]  /*3d10*/  FSEL R5, R5, RZ, P2 ;  /* 0x000000ff05057208 */ /* 0x000fe20001000000 */
[----:B------:R-:W-:Y:S01]  /*3d20*/  MUFU.EX2 R121, R121 ;  /* 0x0000007900797308 */ /* 0x000fe20000000800 */
[----:B------:R-:W-:Y:S01]  /*3d30*/  @!P6 ISETP.GE.AND P2, PT, R123, R7, PT ;  /* 0x000000077b00e20c */ /* 0x000fe20003f46270 */
[----:B------:R-:W-:Y:S01]  /*3d40*/  IMAD.WIDE.U32 R100, R129, -0x2daee0ad, RZ ;  /* 0xd2511f5381647825 */ /* 0x000fe200078e00ff */
[----:B------:R-:W-:Y:S02]  /*3d50*/  @!P6 FSEL R8, R8, -INF , !P3 ;  /* 0xff8000000808e808 */ /* 0x000fe40005800000 */
[----:B------:R-:W-:Y:S02]  /*3d60*/  @!P6 FSEL R9, R9, -INF , !P2 ;  /* 0xff8000000909e808 */ /* 0x000fe40005000000 */
[----:B------:R-:W-:Y:S02]  /*3d70*/  @!P6 ISETP.GE.AND P2, PT, R123, R131, PT ;  /* 0x000000837b00e20c */ /* 0x000fe40003f46270 */
[-C--:B------:R-:W-:Y:S01]  /*3d80*/  @!P6 ISETP.GE.AND P3, PT, R111, R7.reuse, PT ;  /* 0x000000076f00e20c */ /* 0x080fe20003f66270 */
[--C-:B------:R-:W-:Y:S01]  /*3d90*/  FFMA.FTZ R110, R9, c[0x0][0x23c], -R5.reuse ;  /* 0x00008f00096e7a23 */ /* 0x100fe20000010805 */
[----:B------:R-:W-:Y:S01]  /*3da0*/  @!P6 IADD3 R9, R124, 0x9, RZ ;  /* 0x000000097c09e810 */ /* 0x000fe20007ffe0ff */
[--C-:B------:R-:W-:Y:S01]  /*3db0*/  FFMA.FTZ R8, R8, c[0x0][0x23c], -R5.reuse ;  /* 0x00008f0008087a23 */ /* 0x100fe20000010805 */
[----:B------:R-:W-:Y:S01]  /*3dc0*/  @!P6 FSEL R11, R11, -INF , !P2 ;  /* 0xff8000000b0be808 */ /* 0x000fe20005000000 */
[----:B-1----:R-:W-:Y:S01]  /*3dd0*/  FMUL.FTZ R6, R214, 1.4426950216293334961 ;  /* 0x3fb8aa3bd6067820 */ /* 0x002fe20000410000 */
[----:B------:R-:W-:Y:S01]  /*3de0*/  @!P6 ISETP.GE.AND P5, PT, R9, R7, PT ;  /* 0x000000070900e20c */ /* 0x000fe20003fa6270 */
[----:B------:R1:W3:Y:S01]  /*3df0*/  MUFU.EX2 R122, R8 ;  /* 0x00000008007a7308 */ /* 0x0002e20000000800 */
[----:B------:R-:W-:Y:S02]  /*3e00*/  @!P6 ISETP.GE.AND P2, PT, R111, R128, PT ;  /* 0x000000806f00e20c */ /* 0x000fe40003f46270 */
[----:B------:R-:W-:Y:S02]  /*3e10*/  FSEL R6, R6, RZ, P0 ;  /* 0x000000ff06067208 */ /* 0x000fe40000000000 */
[-C--:B------:R-:W-:Y:S02]  /*3e20*/  @!P6 ISETP.GE.AND P0, PT, R124, R131.reuse, PT ;  /* 0x000000837c00e20c */ /* 0x080fe40003f06270 */
[----:B------:R-:W-:Y:S01]  /*3e30*/  @!P6 FSEL R12, R12, -INF , !P3 ;  /* 0xff8000000c0ce808 */ /* 0x000fe20005800000 */
[--C-:B------:R-:W-:Y:S01]  /*3e40*/  FFMA.FTZ R14, R14, c[0x0][0x23c], -R6.reuse ;  /* 0x00008f000e0e7a23 */ /* 0x100fe20000010806 */
[----:B------:R-:W-:Y:S01]  /*3e50*/  @!P6 FSEL R10, R10, -INF , !P0 ;  /* 0xff8000000a0ae808 */ /* 0x000fe20004000000 */
[--C-:B------:R-:W-:Y:S01]  /*3e60*/  FFMA.FTZ R11, R11, c[0x0][0x23c], -R6.reuse ;  /* 0x00008f000b0b7a23 */ /* 0x100fe20000010806 */
[-C--:B------:R-:W-:Y:S01]  /*3e70*/  @!P6 ISETP.GE.AND P0, PT, R111, R126.reuse, PT ;  /* 0x0000007e6f00e20c */ /* 0x080fe20003f06270 */
[--C-:B------:R-:W-:Y:S01]  /*3e80*/  FFMA.FTZ R12, R12, c[0x0][0x23c], -R5.reuse ;  /* 0x00008f000c0c7a23 */ /* 0x100fe20000010805 */
[----:B------:R-:W-:Y:S01]  /*3e90*/  @!P6 FSEL R13, R13, -INF , !P5 ;  /* 0xff8000000d0de808 */ /* 0x000fe20006800000 */
[--C-:B------:R-:W-:Y:S01]  /*3ea0*/  FFMA.FTZ R10, R10, c[0x0][0x23c], -R6.reuse ;  /* 0x00008f000a0a7a23 */ /* 0x100fe20000010806 */
[C---:B------:R-:W-:Y:S01]  /*3eb0*/  @!P6 ISETP.GE.AND P3, PT, R9.reuse, R131, PT ;  /* 0x000000830900e20c */ /* 0x040fe20003f66270 */
[----:B------:R-:W-:Y:S01]  /*3ec0*/  MUFU.EX2 R113, R12 ;  /* 0x0000000c00717308 */ /* 0x000fe20000000800 */
[----:B------:R-:W-:Y:S01]  /*3ed0*/  @!P6 ISETP.GE.AND P5, PT, R9, R126, PT ;  /* 0x0000007e0900e20c */ /* 0x000fe20003fa6270 */
[----:B------:R-:W-:Y:S01]  /*3ee0*/  FFMA.FTZ R13, R13, c[0x0][0x23c], -R5 ;  /* 0x00008f000d0d7a23 */ /* 0x000fe20000010805 */
[----:B------:R-:W-:Y:S02]  /*3ef0*/  @!P6 ISETP.GE.AND P4, PT, R9, R128, PT ;  /* 0x000000800900e20c */ /* 0x000fe40003f86270 */
[----:B------:R-:W-:Y:S02]  /*3f00*/  @!P6 IADD3 R9, R124, 0x11, RZ ;  /* 0x000000117c09e810 */ /* 0x000fe40007ffe0ff */
[----:B------:R-:W-:Y:S02]  /*3f10*/  @!P6 FSEL R15, R15, -INF , !P3 ;  /* 0xff8000000f0fe808 */ /* 0x000fe40005800000 */
[----:B------:R-:W-:Y:S01]  /*3f20*/  @!P6 FSEL R16, R16, -INF , !P0 ;  /* 0xff8000001010e808 */ /* 0x000fe20004000000 */
[----:B------:R2:W-:Y:S01]  /*3f30*/  MUFU.EX2 R111, R10 ;  /* 0x0000000a006f7308 */ /* 0x0005e20000000800 */
[----:B------:R-:W-:Y:S01]  /*3f40*/  @!P6 FSEL R19, R19, -INF , !P4 ;  /* 0xff8000001313e808 */ /* 0x000fe20006000000 */
[----:B------:R-:W-:Y:S01]  /*3f50*/  FFMA.FTZ R15, R15, c[0x0][0x23c], -R6 ;  /* 0x00008f000f0f7a23 */ /* 0x000fe20000010806 */
[-C--:B------:R-:W-:Y:S01]  /*3f60*/  @!P6 ISETP.GE.AND P4, PT, R9, R126.reuse, PT ;  /* 0x0000007e0900e20c */ /* 0x080fe20003f86270 */
[--C-:B------:R-:W-:Y:S01]  /*3f70*/  FFMA.FTZ R16, R16, c[0x0][0x23c], -R175.reuse ;  /* 0x00008f0010107a23 */ /* 0x100fe200000108af */
[----:B------:R-:W-:Y:S01]  /*3f80*/  @!P6 FSEL R17, R17, -INF , !P5 ;  /* 0xff8000001111e808 */ /* 0x000fe20006800000 */
[----:B------:R-:W-:Y:S01]  /*3f90*/  FFMA.FTZ R19, R19, c[0x0][0x23c], -R4 ;  /* 0x00008f0013137a23 */ /* 0x000fe20000010804 */
[----:B------:R-:W-:Y:S02]  /*3fa0*/  @!P6 FSEL R18, R18, -INF , !P2 ;  /* 0xff8000001212e808 */ /* 0x000fe40005000000 */
[----:B------:R-:W-:Y:S01]  /*3fb0*/  @!P6 FSEL R21, R21, -INF , !P4 ;  /* 0xff8000001515e808 */ /* 0x000fe20006000000 */
[----:B------:R3:W-:Y:S01]  /*3fc0*/  MUFU.EX2 R123, R13 ;  /* 0x0000000d007b7308 */ /* 0x0007e20000000800 */
[-C--:B------:R-:W-:Y:S01]  /*3fd0*/  @!P6 ISETP.GE.AND P4, PT, R9, R7.reuse, PT ;  /* 0x000000070900e20c */ /* 0x080fe20003f86270 */
[--C-:B------:R-:W-:Y:S01]  /*3fe0*/  FFMA.FTZ R17, R17, c[0x0][0x23c], -R175.reuse ;  /* 0x00008f0011117a23 */ /* 0x100fe200000108af */
[----:B-1----:R-:W-:Y:S01]  /*3ff0*/  LOP3.LUT R8, R245, UR4, R246, 0x96, !PT ;  /* 0x00000004f5087c12 */ /* 0x002fe2000f8e96f6 */
[----:B------:R-:W-:Y:S01]  /*4000*/  FFMA.FTZ R21, R21, c[0x0][0x23c], -R175 ;  /* 0x00008f0015157a23 */ /* 0x000fe200000108af */
[----:B------:R-:W-:Y:S01]  /*4010*/  LOP3.LUT R130, R101, UR5, R130, 0x96, !PT ;  /* 0x0000000565827c12 */ /* 0x000fe2000f8e9682 */
[--C-:B------:R-:W-:Y:S01]  /*4020*/  FFMA.FTZ R18, R18, c[0x0][0x23c], -R4.reuse ;  /* 0x00008f0012127a23 */ /* 0x100fe20000010804 */
[----:B------:R-:W-:Y:S01]  /*4030*/  @!P6 FSEL R25, R25, -INF , !P4 ;  /* 0xff8000001919e808 */ /* 0x000fe20006000000 */
[----:B------:R-:W-:Y:S02]  /*4040*/  UIADD3 UR4, UR6, -0x126145ec, URZ ;  /* 0xed9eba1406047890 */ /* 0x000fe4000fffe03f */
[----:B------:R1:W-:Y:S02]  /*4050*/  MUFU.EX2 R112, R11 ;  /* 0x0000000b00707308 */ /* 0x0003e40000000800 */
[----:B------:R-:W-:Y:S01]  /*4060*/  FFMA.FTZ R25, R25, c[0x0][0x23c], -R5 ;  /* 0x00008f0019197a23 */ /* 0x000fe20000010805 */
[----:B--2---:R-:W-:Y:S04]  /*4070*/  @!P6 IADD3 R10, R124, 0x10, RZ ;  /* 0x000000107c0ae810 */ /* 0x004fe80007ffe0ff */
[C---:B------:R-:W-:Y:S02]  /*4080*/  @!P6 ISETP.GE.AND P3, PT, R10.reuse, R126, PT ;  /* 0x0000007e0a00e20c */ /* 0x040fe40003f66270 */
[CC--:B------:R-:W-:Y:S01]  /*4090*/  @!P6 ISETP.GE.AND P0, PT, R10.reuse, R128.reuse, PT ;  /* 0x000000800a00e20c */ /* 0x0c0fe20003f06270 */
[----:B------:R-:W-:Y:S01]  /*40a0*/  MUFU.EX2 R114, R21 ;  /* 0x0000001500727308 */ /* 0x000fe20000000800 */
[C---:B------:R-:W-:Y:S02]  /*40b0*/  @!P6 ISETP.GE.AND P5, PT, R10.reuse, R7, PT ;  /* 0x000000070a00e20c */ /* 0x040fe40003fa6270 */
[-C--:B------:R-:W-:Y:S01]  /*40c0*/  @!P6 ISETP.GE.AND P2, PT, R10, R131.reuse, PT ;  /* 0x000000830a00e20c */ /* 0x080fe20003f46270 */
[----:B---3--:R-:W-:Y:S01]  /*40d0*/  IMAD.WIDE.U32 R12, R125, -0x2daee0ad, RZ ;  /* 0xd2511f537d0c7825 */ /* 0x008fe200078e00ff */
[----:B------:R-:W-:Y:S02]  /*40e0*/  @!P6 FSEL R20, R20, -INF , !P3 ;  /* 0xff8000001414e808 */ /* 0x000fe40005800000 */
[C---:B------:R-:W-:Y:S02]  /*40f0*/  @!P6 ISETP.GE.AND P3, PT, R9.reuse, R128, PT ;  /* 0x000000800900e20c */ /* 0x040fe40003f66270 */
[----:B------:R-:W-:Y:S01]  /*4100*/  @!P6 FSEL R22, R22, -INF , !P0 ;  /* 0xff8000001616e808 */ /* 0x000fe20004000000 */
[----:B------:R-:W-:Y:S01]  /*4110*/  FFMA.FTZ R20, R20, c[0x0][0x23c], -R175 ;  /* 0x00008f0014147a23 */ /* 0x000fe200000108af */
[----:B------:R-:W-:Y:S01]  /*4120*/  @!P6 ISETP.GE.AND P0, PT, R9, R131, PT ;  /* 0x000000830900e20c */ /* 0x000fe20003f06270 */
[----:B------:R-:W-:Y:S01]  /*4130*/  MUFU.EX2 R125, R15 ;  /* 0x0000000f007d7308 */ /* 0x000fe20000000800 */
[----:B------:R-:W-:Y:S01]  /*4140*/  @!P6 IADD3 R10, R124, 0x18, RZ ;  /* 0x000000187c0ae810 */ /* 0x000fe20007ffe0ff */
[----:B------:R-:W-:Y:S01]  /*4150*/  FFMA.FTZ R115, R22, c[0x0][0x23c], -R4 ;  /* 0x00008f0016737a23 */ /* 0x000fe20000010804 */
[----:B------:R-:W-:Y:S02]  /*4160*/  @!P6 IADD3 R9, R124, 0x19, RZ ;  /* 0x000000197c09e810 */ /* 0x000fe40007ffe0ff */
[----:B------:R-:W-:Y:S02]  /*4170*/  @!P6 FSEL R23, R23, -INF , !P3 ;  /* 0xff8000001717e808 */ /* 0x000fe40005800000 */
[CC--:B------:R-:W-:Y:S02]  /*4180*/  @!P6 ISETP.GE.AND P3, PT, R10.reuse, R7.reuse, PT ;  /* 0x000000070a00e20c */ /* 0x0c0fe40003f66270 */
[----:B------:R-:W-:Y:S01]  /*4190*/  @!P6 FSEL R27, R27, -INF , !P0 ;  /* 0xff8000001b1be808 */ /* 0x000fe20004000000 */
[----:B------:R2:W-:Y:S01]  /*41a0*/  MUFU.EX2 R124, R14 ;  /* 0x0000000e007c7308 */ /* 0x0005e20000000800 */
[-C--:B------:R-:W-:Y:S02]  /*41b0*/  @!P6 ISETP.GE.AND P0, PT, R10, R126.reuse, PT ;  /* 0x0000007e0a00e20c */ /* 0x080fe40003f06270 */
[----:B------:R-:W-:Y:S01]  /*41c0*/  @!P6 FSEL R28, R28, -INF , !P3 ;  /* 0xff8000001c1ce808 */ /* 0x000fe20005800000 */
[----:B------:R-:W-:Y:S01]  /*41d0*/  FFMA.FTZ R27, R27, c[0x0][0x23c], -R6 ;  /* 0x00008f001b1b7a23 */ /* 0x000fe20000010806 */
[----:B------:R-:W-:Y:S02]  /*41e0*/  @!P6 ISETP.GE.AND P3, PT, R9, R126, PT ;  /* 0x0000007e0900e20c */ /* 0x000fe40003f66270 */
[----:B------:R-:W-:Y:S01]  /*41f0*/  LOP3.LUT R240, R13, UR5, R240, 0x96, !PT ;  /* 0x000000050df07c12 */ /* 0x000fe2000f8e96f0 */
[----:B------:R-:W-:Y:S01]  /*4200*/  UIADD3 UR5, UR7, 0x78dde6e4, URZ ;  /* 0x78dde6e407057890 */ /* 0x000fe2000fffe03f */
[----:B------:R-:W-:Y:S01]  /*4210*/  @!P6 FSEL R24, R24, -INF , !P5 ;  /* 0xff8000001818e808 */ /* 0x000fe20006800000 */
[----:B------:R3:W-:Y:S01]  /*4220*/  MUFU.EX2 R126, R16 ;  /* 0x00000010007e7308 */ /* 0x0007e20000000800 */
[C---:B------:R-:W-:Y:S01]  /*4230*/  @!P6 ISETP.GE.AND P5, PT, R9.reuse, R7, PT ;  /* 0x000000070900e20c */ /* 0x040fe20003fa6270 */
[----:B------:R-:W-:Y:S01]  /*4240*/  IMAD.WIDE.U32 R240, R240, -0x326172a9, RZ ;  /* 0xcd9e8d57f0f07825 */ /* 0x000fe200078e00ff */
[-C--:B------:R-:W-:Y:S02]  /*4250*/  @!P6 ISETP.GE.AND P4, PT, R10, R131.reuse, PT ;  /* 0x000000830a00e20c */ /* 0x080fe40003f86270 */
[----:B------:R-:W-:Y:S01]  /*4260*/  @!P6 FSEL R26, R26, -INF , !P2 ;  /* 0xff8000001a1ae808 */ /* 0x000fe20005000000 */
[--C-:B------:R-:W-:Y:S01]  /*4270*/  FFMA.FTZ R28, R28, c[0x0][0x23c], -R5.reuse ;  /* 0x00008f001c1c7a23 */ /* 0x100fe20000010805 */
[----:B------:R-:W-:Y:S01]  /*4280*/  @!P6 ISETP.GE.AND P2, PT, R9, R131, PT ;  /* 0x000000830900e20c */ /* 0x000fe20003f46270 */
[--C-:B------:R-:W-:Y:S01]  /*4290*/  FFMA.FTZ R176, R24, c[0x0][0x23c], -R5.reuse ;  /* 0x00008f0018b07a23 */ /* 0x100fe20000010805 */
[----:B------:R-:W-:Y:S01]  /*42a0*/  @!P6 FSEL R29, R29, -INF , !P5 ;  /* 0xff8000001d1de808 */ /* 0x000fe20006800000 */
[----:B------:R-:W-:Y:S01]  /*42b0*/  FFMA.FTZ R26, R26, c[0x0][0x23c], -R6 ;  /* 0x00008f001a1a7a23 */ /* 0x000fe20000010806 */
[-C--:B------:R-:W-:Y:S01]  /*42c0*/  @!P6 ISETP.GE.AND P5, PT, R10, R128.reuse, PT ;  /* 0x000000800a00e20c */ /* 0x080fe20003fa6270 */
[----:B-1----:R-:W-:Y:S01]  /*42d0*/  IMAD.WIDE.U32 R10, R8, -0x2daee0ad, RZ ;  /* 0xd2511f53080a7825 */ /* 0x002fe200078e00ff */
[----:B------:R-:W-:Y:S01]  /*42e0*/  LOP3.LUT R242, R241, UR5, R242, 0x96, !PT ;  /* 0x00000005f1f27c12 */ /* 0x000fe2000f8e96f2 */
[----:B------:R-:W-:Y:S01]  /*42f0*/  MUFU.EX2 R110, R110 ;  /* 0x0000006e006e7308 */ /* 0x000fe20000000800 */
[----:B------:R-:W-:Y:S01]  /*4300*/  @!P6 FSEL R30, R30, -INF , !P4 ;  /* 0xff8000001e1ee808 */ /* 0x000fe20006000000 */
[----:B--2---:R-:W-:Y:S01]  /*4310*/  IMAD.WIDE.U32 R14, R127, -0x2daee0ad, RZ ;  /* 0xd2511f537f0e7825 */ /* 0x004fe200078e00ff */
[----:B------:R-:W-:Y:S02]  /*4320*/  LOP3.LUT R100, R11, UR4, R100, 0x96, !PT ;  /* 0x000000040b647c12 */ /* 0x000fe4000f8e9664 */
[----:B------:R-:W-:Y:S01]  /*4330*/  @!P6 ISETP.GE.AND P4, PT, R9, R128, PT ;  /* 0x000000800900e20c */ /* 0x000fe20003f86270 */
[----:B------:R-:W-:Y:S01]  /*4340*/  IMAD.WIDE.U32 R130, R130, -0x326172a9, RZ ;  /* 0xcd9e8d5782827825 */ /* 0x000fe200078e00ff */
[----:B------:R-:W-:Y:S01]  /*4350*/  LOP3.LUT R102, R15, UR4, R12, 0x96, !PT ;  /* 0x000000040f667c12 */ /* 0x000fe2000f8e960c */
[----:B------:R-:W-:Y:S01]  /*4360*/  UIADD3 UR4, UR7, 0x1715609d, URZ ;  /* 0x1715609d07047890 */ /* 0x000fe2000fffe03f */
[----:B------:R-:W-:Y:S01]  /*4370*/  @!P6 FSEL R31, R31, -INF , !P2 ;  /* 0xff8000001f1fe808 */ /* 0x000fe20005000000 */
[----:B------:R1:W-:Y:S01]  /*4380*/  MUFU.EX2 R127, R17 ;  /* 0x00000011007f7308 */ /* 0x0003e20000000800 */
[----:B------:R-:W-:Y:S01]  /*4390*/  LOP3.LUT R244, R131, UR5, R244, 0x96, !PT ;  /* 0x0000000583f47c12 */ /* 0x000fe2000f8e96f4 */
[----:B------:R-:W-:Y:S01]  /*43a0*/  UIADD3 UR5, UR6, -0x56f99767, URZ ;  /* 0xa906689906057890 */ /* 0x000fe2000fffe03f */
[----:B------:R-:W-:Y:S01]  /*43b0*/  @!P6 FSEL R33, R33, -INF , !P3 ;  /* 0xff8000002121e808 */ /* 0x000fe20005800000 */
[----:B------:R-:W-:Y:S01]  /*43c0*/  IMAD.WIDE.U32 R102, R102, -0x326172a9, RZ ;  /* 0xcd9e8d5766667825 */ /* 0x000fe200078e00ff */
[----:B------:R-:W-:Y:S02]  /*43d0*/  @!P6 FSEL R32, R32, -INF , !P0 ;  /* 0xff8000002020e808 */ /* 0x000fe40004000000 */
[----:B------:R-:W-:Y:S01]  /*43e0*/  @!P6 FSEL R34, R34, -INF , !P5 ;  /* 0xff8000002222e808 */ /* 0x000fe20006800000 */
[----:B------:R-:W-:Y:S01]  /*43f0*/  IMAD.WIDE.U32 R12, R242, -0x2daee0ad, RZ ;  /* 0xd2511f53f20c7825 */ /* 0x000fe200078e00ff */
[----:B------:R-:W-:Y:S01]  /*4400*/  LOP3.LUT R7, R103, UR4, R240, 0x96, !PT ;  /* 0x0000000467077c12 */ /* 0x000fe2000f8e96f0 */
[----:B------:R-:W-:Y:S01]  /*4410*/  MUFU.EX2 R128, R18 ;  /* 0x0000001200807308 */ /* 0x000fe20000000800 */
[----:B------:R-:W-:Y:S01]  /*4420*/  @!P6 FSEL R35, R35, -INF , !P4 ;  /* 0xff8000002323e808 */ /* 0x000fe20006000000 */
[----:B------:R-:W-:Y:S01]  /*4430*/  IMAD.WIDE.U32 R244, R244, -0x2daee0ad, RZ ;  /* 0xd2511f53f4f47825 */ /* 0x000fe200078e00ff */
[----:B------:R-:W-:Y:S03]  /*4440*/  LOP3.LUT R240, R13, UR5, R14, 0x96, !PT ;  /* 0x000000050df07c12 */ /* 0x000fe6000f8e960e */
[----:B------:R-:W-:Y:S01]  /*4450*/  IMAD.WIDE.U32 R100, R100, -0x326172a9, RZ ;  /* 0xcd9e8d5764647825 */ /* 0x000fe200078e00ff */
[----:B---3--:R-:W-:Y:S01]  /*4460*/  LOP3.LUT R16, R245, UR5, R10, 0x96, !PT ;  /* 0x00000005f5107c12 */ /* 0x008fe2000f8e960a */
[----:B------:R-:W-:Y:S02]  /*4470*/  UIADD3 UR5, UR7, -0x4ab325aa, URZ ;  /* 0xb54cda5607057890 */ /* 0x000fe4000fffe03f */
[----:B------:R-:W-:Y:S01]  /*4480*/  IMAD.WIDE.U32 R240, R240, -0x326172a9, RZ ;  /* 0xcd9e8d57f0f07825 */ /* 0x000fe200078e00ff */
[----:B------:R-:W-:Y:S01]  /*4490*/  LOP3.LUT R243, R101, UR4, R130, 0x96, !PT ;  /* 0x0000000465f37c12 */ /* 0x000fe2000f8e9682 */
[----:B------:R-:W-:Y:S01]  /*44a0*/  UIADD3 UR4, UR6, 0x646e171e, URZ ;  /* 0x646e171e06047890 */ /* 0x000fe2000fffe03f */
[----:B------:R-:W-:Y:S01]  /*44b0*/  MUFU.EX2 R129, R19 ;  /* 0x0000001300817308 */ /* 0x000fe20000000800 */
[----:B------:R-:W-:Y:S01]  /*44c0*/  IMAD.WIDE.U32 R104, R16, -0x326172a9, RZ ;  /* 0xcd9e8d5710687825 */ /* 0x000fe200078e00ff */
[----:B------:R-:W-:Y:S02]  /*44d0*/  LOP3.LUT R102, R241, UR5, R102, 0x96, !PT ;  /* 0x00000005f1667c12 */ /* 0x000fe4000f8e9666 */
[----:B------:R-:W-:Y:S01]  /*44e0*/  LOP3.LUT R101, R240, 0xff, RZ, 0xc0, !PT ;  /* 0x000000fff0657812 */ /* 0x000fe200078ec0ff */
[----:B------:R-:W-:Y:S01]  /*44f0*/  IMAD.WIDE.U32 R8, R7, -0x2daee0ad, RZ ;  /* 0xd2511f5307087825 */ /* 0x000fe200078e00ff */
[----:B------:R-:W-:Y:S02]  /*4500*/  LOP3.LUT R100, R105, UR5, R100, 0x96, !PT ;  /* 0x0000000569647c12 */ /* 0x000fe4000f8e9664 */
[----:B------:R-:W-:Y:S01]  /*4510*/  LOP3.LUT R22, R104, 0xff, RZ, 0xc0, !PT ;  /* 0x000000ff68167812 */ /* 0x000fe200078ec0ff */
[----:B------:R-:W-:Y:S01]  /*4520*/  IMAD.WIDE.U32 R242, R243, -0x2daee0ad, RZ ;  /* 0xd2511f53f3f27825 */ /* 0x000fe200078e00ff */
[----:B-1----:R-:W-:Y:S01]  /*4530*/  LOP3.LUT R17, R8, 0xff, RZ, 0xc0, !PT ;  /* 0x000000ff08117812 */ /* 0x002fe200078ec0ff */
[----:B------:R-:W-:Y:S01]  /*4540*/  MUFU.EX2 R130, R20 ;  /* 0x0000001400827308 */ /* 0x000fe20000000800 */
[----:B------:R-:W-:Y:S01]  /*4550*/  LOP3.LUT R15, R9, UR4, R12, 0x96, !PT ;  /* 0x00000004090f7c12 */ /* 0x000fe2000f8e960c */
[----:B------:R-:W-:Y:S01]  /*4560*/  FFMA.FTZ R131, R23, c[0x0][0x23c], -R4 ;  /* 0x00008f0017837a23 */ /* 0x000fe20000010804 */
[----:B------:R-:W-:Y:S01]  /*4570*/  SHF.R.U32.HI R23, RZ, 0x10, R102 ;  /* 0x00000010ff177819 */ /* 0x000fe20000011666 */
[----:B------:R-:W-:Y:S01]  /*4580*/  FFMA.FTZ R5, R29, c[0x0][0x23c], -R5 ;  /* 0x00008f001d057a23 */ /* 0x000fe20000010805 */
[----:B------:R-:W-:Y:S01]  /*4590*/  LOP3.LUT R14, R243, UR4, R244, 0x96, !PT ;  /* 0x00000004f30e7c12 */ /* 0x000fe2000f8e96f4 */
[----:B------:R-:W-:Y:S01]  /*45a0*/  ULDC.U8 UR4, c[0x0][0x2d8] ;  /* 0x0000b60000047ab9 */ /* 0x000fe20000000000 */
[----:B------:R-:W-:Y:S01]  /*45b0*/  LOP3.LUT R23, R23, 0xff, RZ, 0xc0, !PT ;  /* 0x000000ff17177812 */ /* 0x000fe200078ec0ff */
[--C-:B------:R-:W-:Y:S01]  /*45c0*/  FFMA.FTZ R34, R34, c[0x0][0x23c], -R4.reuse ;  /* 0x00008f0022227a23 */ /* 0x100fe20000010804 */
[----:B------:R-:W-:Y:S01]  /*45d0*/  ISETP.LE.U32.AND P2, PT, R17, UR4, PT ;  /* 0x0000000411007c0c */ /* 0x000fe2000bf43070 */
[----:B------:R-:W-:Y:S01]  /*45e0*/  FFMA.FTZ R4, R35, c[0x0][0x23c], -R4 ;  /* 0x00008f0023047a23 */ /* 0x000fe20000010804 */
[----:B------:R-:W-:Y:S01]  /*45f0*/  LOP3.LUT R17, R104, 0xffff, RZ, 0xc0, !PT ;  /* 0x0000ffff68117812 */ /* 0x000fe200078ec0ff */
[--C-:B------:R-:W-:Y:S01]  /*4600*/  FFMA.FTZ R32, R32, c[0x0][0x23c], -R175.reuse ;  /* 0x00008f0020207a23 */ /* 0x100fe200000108af */
[--C-:B------:R-:W-:Y:S01]  /*4610*/  SHF.R.U32.HI R21, RZ, 0x10, R104.reuse ;  /* 0x00000010ff157819 */ /* 0x100fe20000011668 */
[----:B------:R-:W-:Y:S01]  /*4620*/  FFMA.FTZ R175, R33, c[0x0][0x23c], -R175 ;  /* 0x00008f0021af7a23 */ /* 0x000fe200000108af */
[----:B------:R-:W-:Y:S01]  /*4630*/  SHF.R.U32.HI R16, RZ, 0x18, R104 ;  /* 0x00000018ff107819 */ /* 0x000fe20000011668 */
[--C-:B------:R-:W-:Y:S01]  /*4640*/  FFMA.FTZ R30, R30, c[0x0][0x23c], -R6.reuse ;  /* 0x00008f001e1e7a23 */ /* 0x100fe20000010806 */
[C---:B------:R-:W-:Y:S01]  /*4650*/  LOP3.LUT R104, R102.reuse, 0xff, RZ, 0xc0, !PT ;  /* 0x000000ff66687812 */ /* 0x040fe200078ec0ff */
[----:B------:R-:W-:Y:S01]  /*4660*/  FFMA.FTZ R6, R31, c[0x0][0x23c], -R6 ;  /* 0x00008f001f067a23 */ /* 0x000fe20000010806 */
[----:B------:R-:W-:Y:S01]  /*4670*/  LOP3.LUT R103, R102, 0xffff, RZ, 0xc0, !PT ;  /* 0x0000ffff66677812 */ /* 0x000fe200078ec0ff */
[----:B------:R-:W1:Y:S01]  /*4680*/  MUFU.EX2 R245, R32 ;  /* 0x0000002000f57308 */ /* 0x000e620000000800 */
[----:B------:R-:W-:Y:S02]  /*4690*/  ISETP.LE.U32.AND P3, PT, R23, UR4, PT ;  /* 0x0000000417007c0c */ /* 0x000fe4000bf63070 */
[----:B------:R-:W-:Y:S02]  /*46a0*/  ISETP.LE.U32.AND P0, PT, R104, UR4, PT ;  /* 0x0000000468007c0c */ /* 0x000fe4000bf03070 */
[C---:B------:R-:W-:Y:S02]  /*46b0*/  LOP3.LUT R24, R100.reuse, 0xff, RZ, 0xc0, !PT ;  /* 0x000000ff64187812 */ /* 0x040fe400078ec0ff */
[----:B------:R-:W-:Y:S02]  /*46c0*/  SHF.R.U32.HI R103, RZ, 0x8, R103 ;  /* 0x00000008ff677819 */ /* 0x000fe40000011667 */
[----:B------:R-:W-:Y:S01]  /*46d0*/  LOP3.LUT R23, R100, 0xffff, RZ, 0xc0, !PT ;  /* 0x0000ffff64177812 */ /* 0x000fe200078ec0ff */
[----:B------:R-:W-:Y:S01]  /*46e0*/  MUFU.EX2 R247, R34 ;  /* 0x0000002200f77308 */ /* 0x000fe20000000800 */
[----:B------:R-:W-:Y:S02]  /*46f0*/  ISETP.LE.U32.AND P6, PT, R24, UR4, PT ;  /* 0x0000000418007c0c */ /* 0x000fe4000bfc3070 */
[--C-:B------:R-:W-:Y:S01]  /*4700*/  SHF.R.U32.HI R24, RZ, 0x10, R100.reuse ;  /* 0x00000010ff187819 */ /* 0x100fe20000011664 */
[----:B------:R-:W-:Y:S01]  /*4710*/  @!P3 FADD.FTZ R109, -R109, -RZ ;  /* 0x800000ff6d6db221 */ /* 0x000fe20000010100 */
[----:B------:R-:W-:Y:S01]  /*4720*/  LOP3.LUT R103, R103, 0xffff, RZ, 0xc0, !PT ;  /* 0x0000ffff67677812 */ /* 0x000fe200078ec0ff */
[----:B------:R-:W-:Y:S01]  /*4730*/  @!P0 FADD.FTZ R120, -R120, -RZ ;  /* 0x800000ff78788221 */ /* 0x000fe20000010100 */
[----:B------:R-:W-:Y:S02]  /*4740*/  SHF.R.U32.HI R23, RZ, 0x8, R23 ;  /* 0x00000008ff177819 */ /* 0x000fe40000011617 */
[----:B------:R-:W-:Y:S01]  /*4750*/  LOP3.LUT R24, R24, 0xff, RZ, 0xc0, !PT ;  /* 0x000000ff18187812 */ /* 0x000fe200078ec0ff */
[----:B------:R-:W-:Y:S01]  /*4760*/  MUFU.EX2 R244, R30 ;  /* 0x0000001e00f47308 */ /* 0x000fe20000000800 */
[----:B------:R-:W-:Y:S02]  /*4770*/  ISETP.LE.U32.AND P5, PT, R103, UR4, PT ;  /* 0x0000000467007c0c */ /* 0x000fe4000bfa3070 */
[----:B------:R-:W-:Y:S01]  /*4780*/  LOP3.LUT R23, R23, 0xffff, RZ, 0xc0, !PT ;  /* 0x0000ffff17177812 */ /* 0x000fe200078ec0ff */
[----:B------:R-:W-:Y:S01]  /*4790*/  @!P6 FADD.FTZ R122, -R122, -RZ ;  /* 0x800000ff7a7ae221 */ /* 0x000fe20000010100 */
[----:B------:R-:W-:Y:S01]  /*47a0*/  ISETP.LE.U32.AND P3, PT, R24, UR4, PT ;  /* 0x0000000418007c0c */ /* 0x000fe2000bf63070 */
[----:B-1----:R-:W-:Y:S01]  /*47b0*/  @!P2 FADD.FTZ R245, -R245, -RZ ;  /* 0x800000fff5f5a221 */ /* 0x002fe20000010100 */
[----:B------:R-:W-:Y:S02]  /*47c0*/  ISETP.LE.U32.AND P0, PT, R23, UR4, PT ;  /* 0x0000000417007c0c */ /* 0x000fe4000bf03070 */
[----:B------:R-:W-:Y:S01]  /*47d0*/  SHF.R.U32.HI R100, RZ, 0x18, R100 ;  /* 0x00000018ff647819 */ /* 0x000fe20000011664 */
[----:B------:R-:W-:Y:S01]  /*47e0*/  MUFU.EX2 R248, R4 ;  /* 0x0000000400f87308 */ /* 0x000fe20000000800 */
[----:B------:R-:W-:Y:S02]  /*47f0*/  SHF.R.U32.HI R17, RZ, 0x8, R17 ;  /* 0x00000008ff117819 */ /* 0x000fe40000011611 */
[----:B------:R-:W-:Y:S01]  /*4800*/  LOP3.LUT R21, R21, 0xff, RZ, 0xc0, !PT ;  /* 0x000000ff15157812 */ /* 0x000fe200078ec0ff */
[----:B------:R-:W-:Y:S01]  /*4810*/  @!P5 FADD.FTZ R108, -R108, -RZ ;  /* 0x800000ff6c6cd221 */ /* 0x000fe20000010100 */
[----:B------:R-:W-:Y:S02]  /*4820*/  ISETP.LE.U32.AND P5, PT, R100, UR4, PT ;  /* 0x0000000464007c0c */ /* 0x000fe4000bfa3070 */
[----:B------:R-:W-:Y:S01]  /*4830*/  LOP3.LUT R17, R17, 0xffff, RZ, 0xc0, !PT ;  /* 0x0000ffff11117812 */ /* 0x000fe200078ec0ff */
[----:B------:R-:W-:Y:S01]  /*4840*/  @!P3 FADD.FTZ R111, -R111, -RZ ;  /* 0x800000ff6f6fb221 */ /* 0x000fe20000010100 */
[----:B------:R-:W-:Y:S01]  /*4850*/  ISETP.LE.U32.AND P3, PT, R21, UR4, PT ;  /* 0x0000000415007c0c */ /* 0x000fe2000bf63070 */
[----:B------:R-:W-:Y:S01]  /*4860*/  @!P0 FADD.FTZ R110, -R110, -RZ ;  /* 0x800000ff6e6e8221 */ /* 0x000fe20000010100 */
[----:B------:R-:W-:Y:S01]  /*4870*/  LOP3.LUT R12, R8, 0xffff, RZ, 0xc0, !PT ;  /* 0x0000ffff080c7812 */ /* 0x000fe200078ec0ff */
[----:B------:R-:W-:Y:S01]  /*4880*/  MUFU.EX2 R249, R6 ;  /* 0x0000000600f97308 */ /* 0x000fe20000000800 */
[--C-:B------:R-:W-:Y:S02]  /*4890*/  SHF.R.U32.HI R11, RZ, 0x18, R8.reuse ;  /* 0x00000018ff0b7819 */ /* 0x100fe40000011608 */
[----:B------:R-:W-:Y:S02]  /*48a0*/  SHF.R.U32.HI R7, RZ, 0x10, R8 ;  /* 0x00000010ff077819 */ /* 0x000fe40000011608 */
[----:B------:R-:W-:Y:S01]  /*48b0*/  LOP3.LUT R8, R242, 0xffff, RZ, 0xc0, !PT ;  /* 0x0000fffff2087812 */ /* 0x000fe200078ec0ff */
[----:B------:R-:W-:Y:S01]  /*48c0*/  @!P5 FADD.FTZ R112, -R112, -RZ ;  /* 0x800000ff7070d221 */ /* 0x000fe20000010100 */
[----:B------:R-:W-:Y:S02]  /*48d0*/  LOP3.LUT R18, R240, 0xffff, RZ, 0xc0, !PT ;  /* 0x0000fffff0127812 */ /* 0x000fe400078ec0ff */
[----:B------:R-:W-:Y:S01]  /*48e0*/  ISETP.LE.U32.AND P0, PT, R17, UR4, PT ;  /* 0x0000000411007c0c */ /* 0x000fe2000bf03070 */
[----:B------:R1:W-:Y:S01]  /*48f0*/  MUFU.EX2 R243, R5 ;  /* 0x0000000500f37308 */ /* 0x0003e20000000800 */
[----:B------:R-:W-:Y:S01]  /*4900*/  SHF.R.U32.HI R18, RZ, 0x8, R18 ;  /* 0x00000008ff127819 */ /* 0x000fe20000011612 */
[----:B------:R-:W-:Y:S01]  /*4910*/  @!P3 FADD.FTZ R124, -R124, -RZ ;  /* 0x800000ff7c7cb221 */ /* 0x000fe20000010100 */
[----:B------:R-:W-:Y:S02]  /*4920*/  ISETP.LE.U32.AND P5, PT, R16, UR4, PT ;  /* 0x0000000410007c0c */ /* 0x000fe4000bfa3070 */
[----:B------:R-:W-:Y:S02]  /*4930*/  LOP3.LUT R18, R18, 0xffff, RZ, 0xc0, !PT ;  /* 0x0000ffff12127812 */ /* 0x000fe400078ec0ff */
[----:B------:R-:W-:Y:S02]  /*4940*/  LOP3.LUT R16, R15, 0xff, RZ, 0xc0, !PT ;  /* 0x000000ff0f107812 */ /* 0x000fe400078ec0ff */
[----:B------:R-:W-:Y:S01]  /*4950*/  ISETP.LE.U32.AND P3, PT, R18, UR4, PT ;  /* 0x0000000412007c0c */ /* 0x000fe2000bf63070 */
[----:B------:R-:W2:Y:S01]  /*4960*/  MUFU.EX2 R199, R25 ;  /* 0x0000001900c77308 */ /* 0x000ea20000000800 */
[----:B------:R-:W-:Y:S01]  /*4970*/  SHF.R.U32.HI R102, RZ, 0x18, R102 ;  /* 0x00000018ff667819 */ /* 0x000fe20000011666 */
[----:B------:R-:W-:Y:S01]  /*4980*/  @!P0 FADD.FTZ R123, -R123, -RZ ;  /* 0x800000ff7b7b8221 */ /* 0x000fe20000010100 */
[----:B------:R-:W-:Y:S02]  /*4990*/  ISETP.LE.U32.AND P0, PT, R16, UR4, PT ;  /* 0x0000000410007c0c */ /* 0x000fe4000bf03070 */
[----:B------:R-:W-:Y:S01]  /*49a0*/  LOP3.LUT R16, R15, 0xffff, RZ, 0xc0, !PT ;  /* 0x0000ffff0f107812 */ /* 0x000fe200078ec0ff */
[----:B------:R-:W-:Y:S01]  /*49b0*/  @!P5 FADD.FTZ R125, -R125, -RZ ;  /* 0x800000ff7d7dd221 */ /* 0x000fe20000010100 */
[----:B------:R-:W-:Y:S02]  /*49c0*/  ISETP.LE.U32.AND P4, PT, R102, UR4, PT ;  /* 0x0000000466007c0c */ /* 0x000fe4000bf83070 */
[----:B------:R-:W-:Y:S01]  /*49d0*/  SHF.R.U32.HI R16, RZ, 0x8, R16 ;  /* 0x00000008ff107819 */ /* 0x000fe20000011610 */
[----:B------:R-:W3:Y:S01]  /*49e0*/  MUFU.EX2 R131, R131 ;  /* 0x0000008300837308 */ /* 0x000ee20000000800 */
[----:B------:R-:W-:Y:S01]  /*49f0*/  ISETP.LE.U32.AND P6, PT, R101, UR4, PT ;  /* 0x0000000465007c0c */ /* 0x000fe2000bfc3070 */
[----:B------:R-:W-:Y:S01]  /*4a00*/  @!P3 FADD.FTZ R127, -R127, -RZ ;  /* 0x800000ff7f7fb221 */ /* 0x000fe20000010100 */
[----:B------:R-:W-:Y:S02]  /*4a10*/  LOP3.LUT R16, R16, 0xffff, RZ, 0xc0, !PT ;  /* 0x0000ffff10107812 */ /* 0x000fe400078ec0ff */
[----:B-1----:R-:W-:Y:S01]  /*4a20*/  LOP3.LUT R5, R14, 0xffff, RZ, 0xc0, !PT ;  /* 0x0000ffff0e057812 */ /* 0x002fe200078ec0ff */
[----:B------:R-:W-:Y:S01]  /*4a30*/  @!P0 FADD.FTZ R130, -R130, -RZ ;  /* 0x800000ff82828221 */ /* 0x000fe20000010100 */
[----:B------:R-:W-:Y:S02]  /*4a40*/  ISETP.LE.U32.AND P3, PT, R16, UR4, PT ;  /* 0x0000000410007c0c */ /* 0x000fe4000bf63070 */
[----:B------:R-:W-:Y:S01]  /*4a50*/  SHF.R.U32.HI R5, RZ, 0x8, R5 ;  /* 0x00000008ff057819 */ /* 0x000fe20000011605 */
[----:B------:R-:W-:Y:S01]  /*4a60*/  @!P4 FADD.FTZ R121, -R121, -RZ ;  /* 0x800000ff7979c221 */ /* 0x000fe20000010100 */
[----:B------:R-:W-:Y:S01]  /*4a70*/  SHF.R.U32.HI R19, RZ, 0x10, R240 ;  /* 0x00000010ff137819 */ /* 0x000fe200000116f0 */
[----:B------:R-:W1:Y:S01]  /*4a80*/  MUFU.EX2 R246, R175 ;  /* 0x000000af00f67308 */ /* 0x000e620000000800 */
[----:B------:R-:W-:Y:S01]  /*4a90*/  LOP3.LUT R5, R5, 0xffff, RZ, 0xc0, !PT ;  /* 0x0000ffff05057812 */ /* 0x000fe200078ec0ff */
[----:B------:R-:W-:Y:S01]  /*4aa0*/  @!P6 FADD.FTZ R126, -R126, -RZ ;  /* 0x800000ff7e7ee221 */ /* 0x000fe20000010100 */
[----:B------:R-:W-:Y:S02]  /*4ab0*/  ISETP.LE.U32.AND P4, PT, R22, UR4, PT ;  /* 0x0000000416007c0c */ /* 0x000fe4000bf83070 */
[----:B------:R-:W-:Y:S02]  /*4ac0*/  F2FP.RELU.BF16.PACK_AB R4, R108, R120 ;  /* 0x000000786c04723e */ /* 0x000fe400000018ff */
[----:B------:R-:W-:Y:S01]  /*4ad0*/  LOP3.LUT R19, R19, 0xff, RZ, 0xc0, !PT ;  /* 0x000000ff13137812 */ /* 0x000fe200078ec0ff */
[----:B------:R-:W-:Y:S01]  /*4ae0*/  @!P3 FADD.FTZ R114, -R114, -RZ ;  /* 0x800000ff7272b221 */ /* 0x000fe20000010100 */
[----:B------:R-:W-:Y:S01]  /*4af0*/  ISETP.LE.U32.AND P3, PT, R5, UR4, PT ;  /* 0x0000000405007c0c */ /* 0x000fe2000bf63070 */
[----:B------:R1:W-:Y:S01]  /*4b00*/  STS [R187+0xe000], R4 ;  /* 0x00e00004bb007388 */ /* 0x0003e20000000800 */
[----:B------:R-:W-:Y:S01]  /*4b10*/  ISETP.LE.U32.AND P5, PT, R19, UR4, PT ;  /* 0x0000000413007c0c */ /* 0x000fe2000bfa3070 */
[----:B------:R-:W-:Y:S01]  /*4b20*/  MUFU.EX2 R241, R27 ;  /* 0x0000001b00f17308 */ /* 0x000fe20000000800 */
[--C-:B------:R-:W-:Y:S02]  /*4b30*/  SHF.R.U32.HI R17, RZ, 0x18, R15.reuse ;  /* 0x00000018ff117819 */ /* 0x100fe4000001160f */
[----:B------:R-:W-:Y:S01]  /*4b40*/  SHF.R.U32.HI R12, RZ, 0x8, R12 ;  /* 0x00000008ff0c7819 */ /* 0x000fe2000001160c */
[----:B------:R-:W-:Y:S01]  /*4b50*/  @!P4 FADD.FTZ R113, -R113, -RZ ;  /* 0x800000ff7171c221 */ /* 0x000fe20000010100 */
[----:B------:R-:W-:Y:S02]  /*4b60*/  SHF.R.U32.HI R20, RZ, 0x18, R240 ;  /* 0x00000018ff147819 */ /* 0x000fe400000116f0 */
[----:B------:R-:W-:Y:S02]  /*4b70*/  ISETP.LE.U32.AND P6, PT, R17, UR4, PT ;  /* 0x0000000411007c0c */ /* 0x000fe4000bfc3070 */
[----:B------:R-:W-:Y:S01]  /*4b80*/  LOP3.LUT R12, R12, 0xffff, RZ, 0xc0, !PT ;  /* 0x0000ffff0c0c7812 */ /* 0x000fe200078ec0ff */
[----:B--2---:R-:W-:Y:S01]  /*4b90*/  @!P3 FADD.FTZ R199, -R199, -RZ ;  /* 0x800000ffc7c7b221 */ /* 0x004fe20000010100 */
[----:B------:R-:W-:Y:S01]  /*4ba0*/  SHF.R.U32.HI R15, RZ, 0x10, R15 ;  /* 0x00000010ff0f7819 */ /* 0x000fe2000001160f */
[----:B------:R-:W-:Y:S01]  /*4bb0*/  @!P5 FADD.FTZ R128, -R128, -RZ ;  /* 0x800000ff8080d221 */ /* 0x000fe20000010100 */
[----:B------:R-:W-:Y:S01]  /*4bc0*/  ISETP.LE.U32.AND P4, PT, R20, UR4, PT ;  /* 0x0000000414007c0c */ /* 0x000fe2000bf83070 */
[----:B------:R-:W2:Y:S01]  /*4bd0*/  MUFU.EX2 R115, R115 ;  /* 0x0000007300737308 */ /* 0x000ea20000000800 */
[----:B------:R-:W-:Y:S02]  /*4be0*/  ISETP.LE.U32.AND P3, PT, R12, UR4, PT ;  /* 0x000000040c007c0c */ /* 0x000fe4000bf63070 */
[----:B------:R-:W-:Y:S02]  /*4bf0*/  LOP3.LUT R15, R15, 0xff, RZ, 0xc0, !PT ;  /* 0x000000ff0f0f7812 */ /* 0x000fe400078ec0ff */
[----:B------:R-:W-:Y:S01]  /*4c00*/  LOP3.LUT R16, R14, 0xff, RZ, 0xc0, !PT ;  /* 0x000000ff0e107812 */ /* 0x000fe200078ec0ff */
[----:B---3--:R-:W-:Y:S01]  /*4c10*/  @!P6 FADD.FTZ R131, -R131, -RZ ;  /* 0x800000ff8383e221 */ /* 0x008fe20000010100 */
[----:B------:R-:W-:Y:S02]  /*4c20*/  ISETP.LE.U32.AND P5, PT, R15, UR4, PT ;  /* 0x000000040f007c0c */ /* 0x000fe4000bfa3070 */
[--C-:B------:R-:W-:Y:S01]  /*4c30*/  SHF.R.U32.HI R15, RZ, 0x10, R14.reuse ;  /* 0x00000010ff0f7819 */ /* 0x100fe2000001160e */
[----:B------:R-:W3:Y:S01]  /*4c40*/  MUFU.EX2 R176, R176 ;  /* 0x000000b000b07308 */ /* 0x000ee20000000800 */
[----:B------:R-:W-:Y:S01]  /*4c50*/  SHF.R.U32.HI R14, RZ, 0x18, R14 ;  /* 0x00000018ff0e7819 */ /* 0x000fe2000001160e */
[----:B------:R-:W-:Y:S01]  /*4c60*/  @!P4 FADD.FTZ R129, -R129, -RZ ;  /* 0x800000ff8181c221 */ /* 0x000fe20000010100 */
[----:B------:R-:W-:Y:S01]  /*4c70*/  SHF.R.U32.HI R8, RZ, 0x8, R8 ;  /* 0x00000008ff087819 */ /* 0x000fe20000011608 */
[----:B-1----:R-:W-:Y:S01]  /*4c80*/  @!P3 FADD.FTZ R246, -R246, -RZ ;  /* 0x800000fff6f6b221 */ /* 0x002fe20000010100 */
[----:B------:R-:W-:Y:S02]  /*4c90*/  ISETP.LE.U32.AND P6, PT, R14, UR4, PT ;  /* 0x000000040e007c0c */ /* 0x000fe4000bfc3070 */
[----:B------:R-:W-:Y:S02]  /*4ca0*/  LOP3.LUT R8, R8, 0xffff, RZ, 0xc0, !PT ;  /* 0x0000ffff08087812 */ /* 0x000fe400078ec0ff */
[----:B------:R-:W-:Y:S01]  /*4cb0*/  F2FP.RELU.BF16.PACK_AB R5, R127, R126 ;  /* 0x0000007e7f05723e */ /* 0x000fe200000018ff */
[----:B------:R-:W1:Y:S01]  /*4cc0*/  MUFU.EX2 R240, R26 ;  /* 0x0000001a00f07308 */ /* 0x000e620000000800 */
[----:B------:R-:W-:Y:S02]  /*4cd0*/  ISETP.LE.U32.AND P3, PT, R8, UR4, PT ;  /* 0x0000000408007c0c */ /* 0x000fe4000bf63070 */
[----:B------:R-:W-:Y:S01]  /*4ce0*/  F2FP.RELU.BF16.PACK_AB R8, R121, R109 ;  /* 0x0000006d7908723e */ /* 0x000fe200000018ff */
[----:B--2---:R-:W-:Y:S01]  /*4cf0*/  @!P5 FADD.FTZ R115, -R115, -RZ ;  /* 0x800000ff7373d221 */ /* 0x004fe20000010100 */
[----:B------:R-:W-:Y:S02]  /*4d00*/  F2FP.RELU.BF16.PACK_AB R4, R129, R128 ;  /* 0x000000808104723e */ /* 0x000fe400000018ff */
[----:B------:R-:W-:Y:S01]  /*4d10*/  LOP3.LUT R7, R7, 0xff, RZ, 0xc0, !PT ;  /* 0x000000ff07077812 */ /* 0x000fe200078ec0ff */
[----:B------:R2:W-:Y:S01]  /*4d20*/  STS [R187+0xe400], R8 ;  /* 0x00e40008bb007388 */ /* 0x0005e20000000800 */
[----:B------:R-:W-:Y:S01]  /*4d30*/  @!P6 FADD.FTZ R241, -R241, -RZ ;  /* 0x800000fff1f1e221 */ /* 0x000fe20000010100 */
[----:B------:R-:W-:Y:S02]  /*4d40*/  F2FP.RELU.BF16.PACK_AB R6, R112, R111 ;  /* 0x0000006f7006723e */ /* 0x000fe400000018ff */
[----:B------:R-:W-:Y:S01]  /*4d50*/  ISETP.LE.U32.AND P6, PT, R7, UR4, PT ;  /* 0x0000000407007c0c */ /* 0x000fe2000bfc3070 */
[----:B------:R1:W-:Y:S01]  /*4d60*/  STS [R192+0xe000], R5 ;  /* 0x00e00005c0007388 */ /* 0x0003e20000000800 */
[----:B------:R-:W-:Y:S01]  /*4d70*/  F2FP.RELU.BF16.PACK_AB R7, R110, R122 ;  /* 0x0000007a6e07723e */ /* 0x000fe200000018ff */
[----:B------:R-:W-:Y:S01]  /*4d80*/  @!P3 FADD.FTZ R243, -R243, -RZ ;  /* 0x800000fff3f3b221 */ /* 0x000fe20000010100 */
[----:B------:R-:W-:Y:S01]  /*4d90*/  LOP3.LUT R15, R15, 0xff, RZ, 0xc0, !PT ;  /* 0x000000ff0f0f7812 */ /* 0x000fe200078ec0ff */
[----:B------:R4:W-:Y:S01]  /*4da0*/  STS [R192+0xe400], R4 ;  /* 0x00e40004c0007388 */ /* 0x0009e20000000800 */
[----:B------:R-:W-:Y:S02]  /*4db0*/  LOP3.LUT R13, R242, 0xff, RZ, 0xc0, !PT ;  /* 0x000000fff20d7812 */ /* 0x000fe400078ec0ff */
[--C-:B------:R-:W-:Y:S01]  /*4dc0*/  SHF.R.U32.HI R9, RZ, 0x18, R242.reuse ;  /* 0x00000018ff097819 */ /* 0x100fe200000116f2 */
[----:B------:R4:W-:Y:S01]  /*4dd0*/  STS [R187+0xf000], R7 ;  /* 0x00f00007bb007388 */ /* 0x0009e20000000800 */
[----:B------:R-:W-:Y:S02]  /*4de0*/  SHF.R.U32.HI R10, RZ, 0x10, R242 ;  /* 0x00000010ff0a7819 */ /* 0x000fe400000116f2 */
[----:B------:R-:W-:Y:S01]  /*4df0*/  ISETP.LE.U32.AND P4, PT, R16, UR4, PT ;  /* 0x0000000410007c0c */ /* 0x000fe2000bf83070 */
[----:B------:R4:W-:Y:S01]  /*4e00*/  STS [R187+0xf400], R6 ;  /* 0x00f40006bb007388 */ /* 0x0009e20000000800 */
[----:B------:R-:W-:Y:S01]  /*4e10*/  ISETP.LE.U32.AND P0, PT, R15, UR4, PT ;  /* 0x000000040f007c0c */ /* 0x000fe2000bf03070 */
[----:B------:R-:W4:Y:S01]  /*4e20*/  MUFU.EX2 R242, R28 ;  /* 0x0000001c00f27308 */ /* 0x000f220000000800 */
[----:B------:R-:W-:Y:S01]  /*4e30*/  ISETP.LE.U32.AND P5, PT, R11, UR4, PT ;  /* 0x000000040b007c0c */ /* 0x000fe2000bfa3070 */
[----:B------:R-:W-:Y:S01]  /*4e40*/  @!P6 FADD.FTZ R247, -R247, -RZ ;  /* 0x800000fff7f7e221 */ /* 0x000fe20000010100 */
[----:B------:R-:W-:Y:S02]  /*4e50*/  LOP3.LUT R10, R10, 0xff, RZ, 0xc0, !PT ;  /* 0x000000ff0a0a7812 */ /* 0x000fe400078ec0ff */
[----:B------:R-:W-:Y:S02]  /*4e60*/  SEL R175, R229, 0xffffffc0, !P1 ;  /* 0xffffffc0e5af7807 */ /* 0x000fe40004800000 */
[----:B--2---:R-:W-:Y:S02]  /*4e70*/  F2FP.RELU.BF16.PACK_AB R8, R123, R113 ;  /* 0x000000717b08723e */ /* 0x004fe400000018ff */
[----:B------:R-:W-:Y:S01]  /*4e80*/  ISETP.LE.U32.AND P2, PT, R10, UR4, PT ;  /* 0x000000040a007c0c */ /* 0x000fe2000bf43070 */
[----:B---3--:R-:W-:Y:S01]  /*4e90*/  @!P4 FADD.FTZ R176, -R176, -RZ ;  /* 0x800000ffb0b0c221 */ /* 0x008fe20000010100 */
[----:B-1----:R-:W-:Y:S01]  /*4ea0*/  F2FP.RELU.BF16.PACK_AB R5, R131, R115 ;  /* 0x000000738305723e */ /* 0x002fe200000018ff */
[----:B------:R1:W-:Y:S01]  /*4eb0*/  STS [R192+0xf000], R8 ;  /* 0x00f00008c0007388 */ /* 0x0003e20000000800 */
[----:B------:R-:W-:Y:S01]  /*4ec0*/  @!P0 FADD.FTZ R240, -R240, -RZ ;  /* 0x800000fff0f08221 */ /* 0x000fe20000010100 */
[----:B------:R-:W-:Y:S01]  /*4ed0*/  ISETP.LE.U32.AND P4, PT, R13, UR4, PT ;  /* 0x000000040d007c0c */ /* 0x000fe2000bf83070 */
[----:B------:R-:W-:Y:S01]  /*4ee0*/  @!P5 FADD.FTZ R248, -R248, -RZ ;  /* 0x800000fff8f8d221 */ /* 0x000fe20000010100 */
[----:B----4-:R-:W-:Y:S02]  /*4ef0*/  F2FP.RELU.BF16.PACK_AB R4, R246, R245 ;  /* 0x000000f5f604723e */ /* 0x010fe400000018ff */
[----:B------:R-:W-:Y:S02]  /*4f00*/  ISETP.LE.U32.AND P0, PT, R9, UR4, PT ;  /* 0x0000000409007c0c */ /* 0x000fe4000bf03070 */
[----:B------:R-:W-:Y:S02]  /*4f10*/  F2FP.RELU.BF16.PACK_AB R7, R125, R124 ;  /* 0x0000007c7d07723e */ /* 0x000fe400000018ff */
[----:B------:R-:W-:Y:S01]  /*4f20*/  @!P2 FADD.FTZ R244, -R244, -RZ ;  /* 0x800000fff4f4a221 */ /* 0x000fe20000010100 */
[----:B------:R-:W-:Y:S02]  /*4f30*/  F2FP.RELU.BF16.PACK_AB R6, R114, R130 ;  /* 0x000000827206723e */ /* 0x000fe400000018ff */
[----:B------:R2:W-:Y:S01]  /*4f40*/  STS [R192+0xf400], R7 ;  /* 0x00f40007c0007388 */ /* 0x0005e20000000800 */
[----:B------:R-:W-:Y:S01]  /*4f50*/  FSETP.GE.FTZ.AND P2, PT, R126, RZ, PT ;  /* 0x000000ff7e00720b */ /* 0x000fe20003f56000 */
[----:B------:R-:W-:Y:S01]  /*4f60*/  @!P4 FADD.FTZ R242, -R242, -RZ ;  /* 0x800000fff2f2c221 */ /* 0x000fe20000010100 */
[----:B------:R-:W-:Y:S01]  /*4f70*/  FSETP.GE.FTZ.AND P3, PT, R108, RZ, PT ;  /* 0x000000ff6c00720b */ /* 0x000fe20003f76000 */
[----:B------:R3:W-:Y:S01]  /*4f80*/  STS [R191+0xe000], R6 ;  /* 0x00e00006bf007388 */ /* 0x0007e20000000800 */
[----:B------:R-:W-:Y:S01]  /*4f90*/  FSETP.GE.FTZ.AND P4, PT, R120, RZ, PT ;  /* 0x000000ff7800720b */ /* 0x000fe20003f96000 */
[----:B------:R-:W-:Y:S01]  /*4fa0*/  @!P0 FADD.FTZ R249, -R249, -RZ ;  /* 0x800000fff9f98221 */ /* 0x000fe20000010100 */
[----:B------:R-:W-:Y:S01]  /*4fb0*/  FSETP.GE.FTZ.AND P0, PT, R127, RZ, PT ;  /* 0x000000ff7f00720b */ /* 0x000fe20003f16000 */
[----:B------:R4:W-:Y:S01]  /*4fc0*/  STS [R191+0xe400], R5 ;  /* 0x00e40005bf007388 */ /* 0x0009e20000000800 */
[----:B------:R-:W-:Y:S02]  /*4fd0*/  FSETP.GE.FTZ.AND P5, PT, R131, RZ, PT ;  /* 0x000000ff8300720b */ /* 0x000fe40003fb6000 */
[----:B------:R-:W-:Y:S01]  /*4fe0*/  ISETP.GT.AND P6, PT, R218, R194, PT ;  /* 0x000000c2da00720c */ /* 0x000fe20003fc4270 */
[----:B------:R4:W-:Y:S01]  /*4ff0*/  STS [R224+0xe000], R4 ;  /* 0x00e00004e0007388 */ /* 0x0009e20000000800 */
[----:B-1----:R-:W-:Y:S02]  /*5000*/  F2FP.RELU.BF16.PACK_AB R8, R199, R176 ;  /* 0x000000b0c708723e */ /* 0x002fe400000018ff */
[----:B--2---:R-:W-:Y:S02]  /*5010*/  F2FP.RELU.BF16.PACK_AB R7, R241, R240 ;  /* 0x000000f0f107723e */ /* 0x004fe400000018ff */
[----:B---3--:R-:W-:Y:S02]  /*5020*/  F2FP.RELU.BF16.PACK_AB R6, R248, R247 ;  /* 0x000000f7f806723e */ /* 0x008fe400000018ff */
[----:B----4-:R-:W-:Y:S03]  /*5030*/  F2FP.RELU.BF16.PACK_AB R5, R243, R242 ;  /* 0x000000f2f305723e */ /* 0x010fe600000018ff */
[----:B------:R-:W-:Y:S01]  /*5040*/  STS [R224+0xe400], R6 ;  /* 0x00e40006e0007388 */ /* 0x000fe20000000800 */
[----:B------:R-:W-:Y:S03]  /*5050*/  F2FP.RELU.BF16.PACK_AB R4, R249, R244 ;  /* 0x000000f4f904723e */ /* 0x000fe600000018ff */
[----:B------:R-:W-:Y:S04]  /*5060*/  STS [R191+0xf000], R8 ;  /* 0x00f00008bf007388 */ /* 0x000fe80000000800 */
[----:B------:R-:W-:Y:S04]  /*5070*/  STS [R191+0xf400], R7 ;  /* 0x00f40007bf007388 */ /* 0x000fe80000000800 */
[----:B------:R-:W-:Y:S04]  /*5080*/  STS [R224+0xf000], R5 ;  /* 0x00f00005e0007388 */ /* 0x000fe80000000800 */
        /* <DEDUP_REMOVED lines=20> */
[----:B------:R-:W-:Y:S01]  /*51d0*/  IMAD.IADD R104, R0, 0x1, R175 ;  /* 0x0000000100687824 */ /* 0x000fe200078e02af */
        /* <DEDUP_REMOVED lines=17> */
[----:B------:R-:W-:Y:S01]  /*52f0*/  FADD.FTZ R5, -R119, R5 ;  /* 0x0000000577057221 */ /* 0x000fe20000010100 */
[C---:B------:R-:W-:Y:S03]  /*5300*/  HMMA.16816.F32.BF16 R16, R100.reuse, R158, R16 ;  /* 0x0000009e6410723c */ /* 0x040fe60000041810 */
[C---:B------:R-:W-:Y:S01]  /*5310*/  FADD.FTZ R6, -R118.reuse, R6 ;  /* 0x0000000676067221 */ /* 0x040fe20000010100 */
[-C--:B------:R-:W-:Y:S01]  /*5320*/  FSEL R5, R5, R119.reuse, P3 ;  /* 0x0000007705057208 */ /* 0x080fe20001800000 */
[----:B------:R-:W-:Y:S01]  /*5330*/  FADD.FTZ R4, -R119, R4 ;  /* 0x0000000477047221 */ /* 0x000fe20000010100 */
[----:B------:R-:W-:Y:S01]  /*5340*/  FSETP.GE.FTZ.AND P3, PT, R245, RZ, PT ;  /* 0x000000fff500720b */ /* 0x000fe20003f76000 */
[----:B------:R-:W-:Y:S01]  /*5350*/  FADD.FTZ R7, -R118, R7 ;  /* 0x0000000776077221 */ /* 0x000fe20000010100 */
[-C--:B------:R-:W-:Y:S01]  /*5360*/  HMMA.16816.F32.BF16 R20, R100, R160.reuse, R20 ;  /* 0x000000a06414723c */ /* 0x080fe20000041814 */
[C---:B------:R-:W-:Y:S03]  /*5370*/  FADD.FTZ R9, -R117.reuse, R9 ;  /* 0x0000000975097221 */ /* 0x040fe60000010100 */
[C---:B------:R-:W-:Y:S01]  /*5380*/  FADD.FTZ R8, -R117.reuse, R8 ;  /* 0x0000000875087221 */ /* 0x040fe20000010100 */
[-C--:B------:R-:W-:Y:S01]  /*5390*/  FSEL R4, R4, R119.reuse, P4 ;  /* 0x0000007704047208 */ /* 0x080fe20002000000 */
[----:B------:R-:W-:Y:S01]  /*53a0*/  FADD.FTZ R10, -R116, R10 ;  /* 0x0000000a740a7221 */ /* 0x000fe20000010100 */
[----:B------:R-:W-:Y:S01]  /*53b0*/  FSETP.GE.FTZ.AND P4, PT, R114, RZ, PT ;  /* 0x000000ff7200720b */ /* 0x000fe20003f96000 */
[----:B------:R-:W-:Y:S01]  /*53c0*/  FADD.FTZ R13, -R117, R13 ;  /* 0x0000000d750d7221 */ /* 0x000fe20000010100 */
[C---:B------:R-:W-:Y:S03]  /*53d0*/  HMMA.16816.F32.BF16 R24, R104.reuse, R160, R24 ;  /* 0x000000a06818723c */ /* 0x040fe60000041818 */
[C---:B------:R-:W-:Y:S02]  /*53e0*/  FADD.FTZ R14, -R116.reuse, R14 ;  /* 0x0000000e740e7221 */ /* 0x040fe40000010100 */
[----:B------:R-:W-:Y:S02]  /*53f0*/  FADD.FTZ R11, -R116, R11 ;  /* 0x0000000b740b7221 */ /* 0x000fe40000010100 */
[C---:B------:R-:W-:Y:S01]  /*5400*/  FADD.FTZ R16, -R119.reuse, R16 ;  /* 0x0000001077107221 */ /* 0x040fe20000010100 */
[-C--:B------:R-:W-:Y:S01]  /*5410*/  HMMA.16816.F32.BF16 R28, R104, R162.reuse, R28 ;  /* 0x000000a2681c723c */ /* 0x080fe2000004181c */
[----:B------:R-:W-:Y:S03]  /*5420*/  FADD.FTZ R17, -R119, R17 ;  /* 0x0000001177117221 */ /* 0x000fe60000010100 */
[----:B------:R-:W-:Y:S01]  /*5430*/  FADD.FTZ R18, -R118, R18 ;  /* 0x0000001276127221 */ /* 0x000fe20000010100 */
[-C--:B------:R-:W-:Y:S01]  /*5440*/  FSEL R16, R16, R119.reuse, P2 ;  /* 0x0000007710107208 */ /* 0x080fe20001000000 */
[----:B------:R-:W-:Y:S01]  /*5450*/  FADD.FTZ R19, -R118, R19 ;  /* 0x0000001376137221 */ /* 0x000fe20000010100 */
[-C--:B------:R-:W-:Y:S01]  /*5460*/  FSEL R17, R17, R119.reuse, P0 ;  /* 0x0000007711117208 */ /* 0x080fe20000000000 */
[C---:B------:R-:W-:Y:S01]  /*5470*/  FADD.FTZ R20, -R119.reuse, R20 ;  /* 0x0000001477147221 */ /* 0x040fe20000010100 */
[----:B------:R-:W-:Y:S01]  /*5480*/  HMMA.16816.F32.BF16 R32, R100, R162, R32 ;  /* 0x000000a26420723c */ /* 0x000fe20000041820 */
[----:B------:R-:W-:Y:S02]  /*5490*/  FSETP.GE.FTZ.AND P2, PT, R246, RZ, PT ;  /* 0x000000fff600720b */ /* 0x000fe40003f56000 */
[----:B------:R-:W-:Y:S01]  /*54a0*/  FADD.FTZ R21, -R119, R21 ;  /* 0x0000001577157221 */ /* 0x000fe20000010100 */
[----:B------:R-:W-:Y:S01]  /*54b0*/  FSETP.GE.FTZ.AND P0, PT, R130, RZ, PT ;  /* 0x000000ff8200720b */ /* 0x000fe20003f16000 */
[C---:B------:R-:W-:Y:S02]  /*54c0*/  FADD.FTZ R22, -R118.reuse, R22 ;  /* 0x0000001676167221 */ /* 0x040fe40000010100 */
[----:B------:R-:W-:Y:S01]  /*54d0*/  FADD.FTZ R23, -R118, R23 ;  /* 0x0000001776177221 */ /* 0x000fe20000010100 */
[-C--:B------:R-:W-:Y:S01]  /*54e0*/  FSEL R20, R20, R119.reuse, P0 ;  /* 0x0000007714147208 */ /* 0x080fe20000000000 */
[----:B------:R-:W-:Y:S01]  /*54f0*/  FADD.FTZ R25, -R117, R25 ;  /* 0x0000001975197221 */ /* 0x000fe20000010100 */
[----:B------:R-:W-:Y:S02]  /*5500*/  FSETP.GE.FTZ.AND P0, PT, R109, RZ, PT ;  /* 0x000000ff6d00720b */ /* 0x000fe40003f16000 */
[----:B------:R-:W-:Y:S01]  /*5510*/  FADD.FTZ R24, -R117, R24 ;  /* 0x0000001875187221 */ /* 0x000fe20000010100 */
[----:B------:R-:W-:Y:S01]  /*5520*/  FSEL R21, R21, R119, P4 ;  /* 0x0000007715157208 */ /* 0x000fe20002000000 */
[----:B------:R-:W-:Y:S01]  /*5530*/  FADD.FTZ R15, -R116, R15 ;  /* 0x0000000f740f7221 */ /* 0x000fe20000010100 */
[-C--:B------:R-:W-:Y:S01]  /*5540*/  FSEL R6, R6, R118.reuse, P0 ;  /* 0x0000007606067208 */ /* 0x080fe20000000000 */
[----:B------:R-:W-:Y:S01]  /*5550*/  FADD.FTZ R28, -R117, R28 ;  /* 0x0000001c751c7221 */ /* 0x000fe20000010100 */
[----:B------:R-:W-:Y:S01]  /*5560*/  FSETP.GE.FTZ.AND P0, PT, R121, RZ, PT ;  /* 0x000000ff7900720b */ /* 0x000fe20003f16000 */
[C---:B------:R-:W-:Y:S01]  /*5570*/  FADD.FTZ R26, -R116.reuse, R26 ;  /* 0x0000001a741a7221 */ /* 0x040fe20000010100 */
[----:B------:R-:W-:Y:S01]  /*5580*/  FSETP.GE.FTZ.AND P4, PT, R247, RZ, PT ;  /* 0x000000fff700720b */ /* 0x000fe20003f96000 */
[C---:B------:R-:W-:Y:S01]  /*5590*/  FADD.FTZ R27, -R116.reuse, R27 ;  /* 0x0000001b741b7221 */ /* 0x040fe20000010100 */
[-C--:B------:R-:W-:Y:S01]  /*55a0*/  FSEL R7, R7, R118.reuse, P0 ;  /* 0x0000007607077208 */ /* 0x080fe20000000000 */
[----:B------:R-:W-:Y:S01]  /*55b0*/  FADD.FTZ R30, -R116, R30 ;  /* 0x0000001e741e7221 */ /* 0x000fe20000010100 */
[----:B------:R-:W-:Y:S01]  /*55c0*/  FSETP.GE.FTZ.AND P0, PT, R115, RZ, PT ;  /* 0x000000ff7300720b */ /* 0x000fe20003f16000 */
[----:B------:R-:W-:Y:S01]  /*55d0*/  FADD.FTZ R32, -R119, R32 ;  /* 0x0000002077207221 */ /* 0x000fe20000010100 */
[-C--:B------:R-:W-:Y:S01]  /*55e0*/  FSEL R23, R23, R118.reuse, P5 ;  /* 0x0000007617177208 */ /* 0x080fe20002800000 */
[----:B------:R-:W-:Y:S01]  /*55f0*/  FMUL.FTZ R121, R121, R7 ;  /* 0x0000000779797220 */ /* 0x000fe20000410000 */
[----:B------:R-:W-:Y:S01]  /*5600*/  FSEL R22, R22, R118, P0 ;  /* 0x0000007616167208 */ /* 0x000fe20000000000 */
        /* <DEDUP_REMOVED lines=13> */
[----:B------:R-:W-:Y:S01]  /*56e0*/  FSEL R19, R19, R118, P2 ;  /* 0x0000007613137208 */ /* 0x000fe20001000000 */
[----:B------:R-:W-:Y:S01]  /*56f0*/  FMUL.FTZ R20, R130, R20 ;  /* 0x0000001482147220 */ /* 0x000fe20000410000 */
[----:B------:R-:W-:Y:S01]  /*5700*/  FSETP.GE.FTZ.AND P2, PT, R122, RZ, PT ;  /* 0x000000ff7a00720b */ /* 0x000fe20003f56000 */
[----:B------:R-:W-:Y:S01]  /*5710*/  FMUL.FTZ R21, R114, R21 ;  /* 0x0000001572157220 */ /* 0x000fe20000410000 */
[----:B------:R-:W-:Y:S01]  /*5720*/  FSEL R9, R9, R117, P0 ;  /* 0x0000007509097208 */ /* 0x000fe20000000000 */
[----:B------:R-:W-:Y:S01]  /*5730*/  FMUL.FTZ R32, R245, R32 ;  /* 0x00000020f5207220 */ /* 0x000fe20000410000 */
[----:B------:R-:W-:Y:S01]  /*5740*/  FSETP.GE.FTZ.AND P0, PT, R243, RZ, PT ;  /* 0x000000fff300720b */ /* 0x000fe20003f16000 */
[----:B------:R-:W-:Y:S01]  /*5750*/  FMUL.FTZ R119, R246, R119 ;  /* 0x00000077f6777220 */ /* 0x000fe20000410000 */
[-C--:B------:R-:W-:Y:S01]  /*5760*/  FSEL R8, R8, R117.reuse, P2 ;  /* 0x0000007508087208 */ /* 0x080fe20001000000 */
[----:B------:R-:W-:Y:S01]  /*5770*/  FMUL.FTZ R6, R109, R6 ;  /* 0x000000066d067220 */ /* 0x000fe20000410000 */
[----:B------:R-:W-:Y:S01]  /*5780*/  FSETP.GE.FTZ.AND P2, PT, R113, RZ, PT ;  /* 0x000000ff7100720b */ /* 0x000fe20003f56000 */
[----:B------:R-:W-:Y:S01]  /*5790*/  FMUL.FTZ R18, R128, R18 ;  /* 0x0000001280127220 */ /* 0x000fe20000410000 */
[----:B------:R-:W-:Y:S01]  /*57a0*/  FSEL R34, R34, R118, P4 ;  /* 0x0000007622227208 */ /* 0x000fe20002000000 */
[----:B------:R-:W-:Y:S01]  /*57b0*/  @P3 FADD.FTZ R118, -R118, R35 ;  /* 0x0000002376763221 */ /* 0x000fe20000010100 */
[----:B------:R-:W-:Y:S01]  /*57c0*/  FSEL R7, R7, R117, P2 ;  /* 0x0000007507077208 */ /* 0x000fe20001000000 */
[----:B------:R-:W-:Y:S01]  /*57d0*/  FMUL.FTZ R19, R129, R19 ;  /* 0x0000001381137220 */ /* 0x000fe20000410000 */
[----:B------:R-:W-:Y:S01]  /*57e0*/  FSETP.GE.FTZ.AND P2, PT, R199, RZ, PT ;  /* 0x000000ffc700720b */ /* 0x000fe20003f56000 */
[----:B------:R-:W-:Y:S01]  /*57f0*/  FMUL.FTZ R22, R115, R22 ;  /* 0x0000001673167220 */ /* 0x000fe20000410000 */
[----:B------:R-:W-:Y:S01]  /*5800*/  FSETP.GE.FTZ.AND P4, PT, R123, RZ, PT ;  /* 0x000000ff7b00720b */ /* 0x000fe20003f96000 */
        /* <DEDUP_REMOVED lines=8> */
[----:B------:R-:W-:Y:S01]  /*5890*/  FMUL.FTZ R9, R110, R9 ;  /* 0x000000096e097220 */ /* 0x000fe20000410000 */
[----:B------:R-:W-:Y:S01]  /*58a0*/  FSEL R24, R24, R117, P3 ;  /* 0x0000007518187208 */ /* 0x000fe20001800000 */
        /* <DEDUP_REMOVED lines=15> */
[----:B------:R-:W-:Y:S01]  /*59a0*/  FSEL R11, R11, R116, P2 ;  /* 0x000000740b0b7208 */ /* 0x000fe20001000000 */
[----:B------:R-:W-:Y:S01]  /*59b0*/  IMAD.MOV.U32 R122, RZ, RZ, R239 ;  /* 0x000000ffff7a7224 */ /* 0x000fe200078e00ef */
[----:B------:R-:W-:Y:S01]  /*59c0*/  FSETP.GE.FTZ.AND P5, PT, R125, RZ, PT ;  /* 0x000000ff7d00720b */ /* 0x000fe20003fb6000 */
[----:B------:R-:W-:Y:S01]  /*59d0*/  FMUL.FTZ R10, R111, R10 ;  /* 0x0000000a6f0a7220 */ /* 0x000fe20000410000 */
[----:B------:R-:W-:Y:S01]  /*59e0*/  FSETP.GE.FTZ.AND P4, PT, R240, RZ, PT ;  /* 0x000000fff000720b */ /* 0x000fe20003f96000 */
[----:B------:R-:W-:Y:S01]  /*59f0*/  FMUL.FTZ R11, R112, R11 ;  /* 0x0000000b700b7220 */ /* 0x000fe20000410000 */
[----:B------:R-:W-:Y:S01]  /*5a00*/  FSETP.GE.FTZ.AND P3, PT, R241, RZ, PT ;  /* 0x000000fff100720b */ /* 0x000fe20003f76000 */
[----:B------:R-:W-:Y:S01]  /*5a10*/  IMAD.MOV.U32 R123, RZ, RZ, R238 ;  /* 0x000000ffff7b7224 */ /* 0x000fe200078e00ee */
[----:B------:R-:W-:Y:S02]  /*5a20*/  FSETP.GE.FTZ.AND P2, PT, R244, RZ, PT ;  /* 0x000000fff400720b */ /* 0x000fe40003f56000 */
[-C--:B------:R-:W-:Y:S02]  /*5a30*/  FSEL R15, R15, R116.reuse, P5 ;  /* 0x000000740f0f7208 */ /* 0x080fe40002800000 */
[-C--:B------:R-:W-:Y:S02]  /*5a40*/  FSEL R26, R26, R116.reuse, P4 ;  /* 0x000000741a1a7208 */ /* 0x080fe40002000000 */
[-C--:B------:R-:W-:Y:S01]  /*5a50*/  FSEL R27, R27, R116.reuse, P3 ;  /* 0x000000741b1b7208 */ /* 0x080fe20001800000 */
[----:B------:R-:W-:Y:S01]  /*5a60*/  FMUL.FTZ R15, R125, R15 ;  /* 0x0000000f7d0f7220 */ /* 0x000fe20000410000 */
[----:B------:R-:W-:Y:S01]  /*5a70*/  FSEL R30, R30, R116, P2 ;  /* 0x000000741e1e7208 */ /* 0x000fe20001000000 */
[----:B------:R-:W-:Y:S02]  /*5a80*/  @P0 FADD.FTZ R116, -R116, R31 ;  /* 0x0000001f74740221 */ /* 0x000fe40000010100 */
[----:B------:R-:W-:Y:S02]  /*5a90*/  FMUL.FTZ R26, R240, R26 ;  /* 0x0000001af01a7220 */ /* 0x000fe40000410000 */
[----:B------:R-:W-:Y:S02]  /*5aa0*/  FMUL.FTZ R27, R241, R27 ;  /* 0x0000001bf11b7220 */ /* 0x000fe40000410000 */
[----:B------:R-:W-:Y:S02]  /*5ab0*/  FMUL.FTZ R30, R244, R30 ;  /* 0x0000001ef41e7220 */ /* 0x000fe40000410000 */
[----:B------:R-:W-:Y:S01]  /*5ac0*/  FMUL.FTZ R249, R249, R116 ;  /* 0x00000074f9f97220 */ /* 0x000fe20000410000 */
[----:B------:R-:W-:-:S05]  /*5ad0*/  @!P6 BRA `(.L_x_598) ;  /* 0x000001300000e947 */ /* 0x000fca0003800000 */
[----:B------:R-:W-:Y:S01]  /*5ae0*/  LOP3.LUT R33, R218, 0x1, RZ, 0xc0, !PT ;  /* 0x00000001da217812 */ /* 0x000fe200078ec0ff */
[----:B------:R-:W-:Y:S02]  /*5af0*/  IMAD.MOV.U32 R29, RZ, RZ, c[0x0][0x190] ;  /* 0x00006400ff1d7624 */ /* 0x000fe400078e00ff */
[----:B------:R-:W-:Y:S01]  /*5b00*/  IMAD.MOV.U32 R31, RZ, RZ, -0x2000 ;  /* 0xffffe000ff1f7424 */ /* 0x000fe200078e00ff */
[----:B------:R-:W-:Y:S01]  /*5b10*/  ISETP.NE.U32.AND P2, PT, R33, 0x1, PT ;  /* 0x000000012100780c */ /* 0x000fe20003f45070 */
[----:B------:R-:W-:Y:S03]  /*5b20*/  IMAD.U32 R12, R29, -0x40, RZ ;  /* 0xffffffc01d0c7824 */ /* 0x000fe600078e00ff */
[----:B------:R-:W-:Y:S02]  /*5b30*/  SEL R31, R31, 0x2000, !P2 ;  /* 0x000020001f1f7807 */ /* 0x000fe40005000000 */
[C---:B------:R-:W-:Y:S03]  /*5b40*/  LEA R232, P0, R12.reuse, R232, 0x1 ;  /* 0x000000e80ce87211 */ /* 0x040fe600078008ff */
[--C-:B------:R-:W-:Y:S01]  /*5b50*/  IMAD.IADD R217, R217, 0x1, R31.reuse ;  /* 0x00000001d9d97824 */ /* 0x100fe200078e021f */
[----:B------:R-:W-:Y:S01]  /*5b60*/  LEA.HI.X.SX32 R233, R12, R233, 0x1, P0 ;  /* 0x000000e90ce97211 */ /* 0x000fe200000f0eff */
[----:B------:R-:W-:Y:S01]  /*5b70*/  IMAD.MOV.U32 R12, RZ, RZ, c[0x0][0x194] ;  /* 0x00006500ff0c7624 */ /* 0x000fe200078e00ff */
[----:B------:R-:W-:Y:S01]  /*5b80*/  LEA R100, P0, R29, R232, 0x6 ;  /* 0x000000e81d647211 */ /* 0x000fe200078030ff */
[----:B------:R-:W-:Y:S02]  /*5b90*/  IMAD.IADD R169, R169, 0x1, R31 ;  /* 0x00000001a9a97824 */ /* 0x000fe400078e021f */
[----:B------:R-:W-:Y:S01]  /*5ba0*/  @!PT LDS RZ, [RZ] ;  /* 0x00000000fffff984 */ /* 0x000fe20000000800 */
[----:B------:R-:W-:Y:S01]  /*5bb0*/  @!PT LDS RZ, [RZ] ;  /* 0x00000000fffff984 */ /* 0x000fe20000000800 */
[----:B------:R-:W-:Y:S01]  /*5bc0*/  @!PT LDS RZ, [RZ] ;  /* 0x00000000fffff984 */ /* 0x000fe20000000800 */
[----:B------:R1:W-:Y:S01]  /*5bd0*/  LDGSTS.E.BYPASS.LTC128B.128 [R217], [R232.64] ;  /* 0x00000000e8d97fae */ /* 0x0003e2000b901d48 */
[----:B------:R-:W-:Y:S05]  /*5be0*/  LEA.HI.X R101, R29, R233, R12, 0x6, P0 ;  /* 0x000000e91d657211 */ /* 0x000fea00000f340c */
[----:B------:R1:W-:Y:S04]  /*5bf0*/  LDGSTS.E.BYPASS.LTC128B.128 [R217+0x1000], [R100.64] ;  /* 0x0100000064d97fae */ /* 0x0003e8000b901d48 */
[----:B------:R-:W0:Y:S02]  /*5c00*/  LDGDEPBAR ;  /* 0x00000000000079af */ /* 0x000e240000000000 */
.L_x_598:
        /* <DEDUP_REMOVED lines=27> */
[----:B-1----:R-:W-:Y:S02]  /*5dc0*/  IADD3 R100, R116, 0x4040, RZ ;  /* 0x0000404074647810 */ /* 0x002fe40007ffe0ff */
        /* <DEDUP_REMOVED lines=73> */
.L_x_599:
[----:B------:R-:W-:Y:S01]  /*6260*/  LDSM.16.M88.4 R16, [R171] ;  /* 0x00000000ab10783b */ /* 0x000fe20000000200 */
[--C-:B------:R-:W-:Y:S01]  /*6270*/  IMAD.IADD R117, R116, 0x1, R175.reuse ;  /* 0x0000000174757824 */ /* 0x100fe200078e02af */
[C---:B------:R-:W-:Y:S01]  /*6280*/  LEA R239, P0, R196.reuse, R122, 0x2 ;  /* 0x0000007ac4ef7211 */ /* 0x040fe200078010ff */
        /* <DEDUP_REMOVED lines=45> */
[C---:B----4-:R-:W-:Y:S07]  /*6560*/  HMMA.16816.F32.BF16 R4, R100.reuse, R104, R4 ;  /* 0x000000686404723c */ /* 0x050fee0000041804 */
[----:B------:R-:W-:Y:S01]  /*6570*/  IMAD.IADD R104, R175, 0x1, R168 ;  /* 0x00000001af687824 */ /* 0x000fe200078e02a8 */
        /* <DEDUP_REMOVED lines=8> */
[----:B------:R-:W-:Y:S01]  /*6600*/  @P6 IADD3 R20, R183, -0x40, RZ ;  /* 0xffffffc0b7146810 */ /* 0x000fe20007ffe0ff */
[----:B------:R-:W-:Y:S04]  /*6610*/  HMMA.16816.F32.BF16 R16, R108, R22, R16 ;  /* 0x000000166c10723c */ /* 0x000fe80000041810 */
[----:B------:R-:W-:Y:S04]  /*6620*/  @P6 IMAD.WIDE R20, R20, 0x4, R234 ;  /* 0x0000000414146825 */ /* 0x000fe800078e02ea */
[C---:B---3--:R-:W-:Y:S01]  /*6630*/  HMMA.16816.F32.BF16 R4, R28.reuse, R32, R4 ;  /* 0x000000201c04723c */ /* 0x048fe20000041804 */
[----:B------:R1:W5:Y:S04]  /*6640*/  @P6 LDG.E R215, [R20.64] ;  /* 0x0000000814d76981 */ /* 0x000368000c1e1900 */
[----:B------:R1:W5:Y:S03]  /*6650*/  @P6 LDG.E R216, [R20.64+0x20] ;  /* 0x0000200814d86981 */ /* 0x000366000c1e1900 */
[C---:B------:R-:W-:Y:S01]  /*6660*/  HMMA.16816.F32.BF16 R8, R28.reuse, R34, R8 ;  /* 0x000000221c08723c */ /* 0x040fe20000041808 */
[----:B------:R-:W-:Y:S04]  /*6670*/  LDSM.16.MT88.4 R32, [R170+0xc800] ;  /* 0x00c80000aa20783b */ /* 0x000fe80000004200 */
[----:B------:R1:W5:Y:S03]  /*6680*/  @P6 LDG.E R213, [R20.64+0x80] ;  /* 0x0000800814d56981 */ /* 0x000366000c1e1900 */
[C---:B--2---:R-:W-:Y:S01]  /*6690*/  HMMA.16816.F32.BF16 R12, R28.reuse, R24, R12 ;  /* 0x000000181c0c723c */ /* 0x044fe2000004180c */
[----:B------:R1:W5:Y:S06]  /*66a0*/  @P6 LDG.E R214, [R20.64+0xa0] ;  /* 0x0000a00814d66981 */ /* 0x00036c000c1e1900 */
[----:B------:R-:W-:Y:S01]  /*66b0*/  IMAD.MOV.U32 R24, RZ, RZ, R239 ;  /* 0x000000ffff187224 */ /* 0x000fe200078e00ef */
[----:B------:R-:W-:Y:S01]  /*66c0*/  HMMA.16816.F32.BF16 R16, R28, R26, R16 ;  /* 0x0000001a1c10723c */ /* 0x000fe20000041810 */
[----:B------:R-:W-:Y:S03]  /*66d0*/  LDSM.16.MT88.4 R28, [R170+0xa800] ;  /* 0x00a80000aa1c783b */ /* 0x000fe60000004200 */
[----:B------:R-:W-:Y:S01]  /*66e0*/  IMAD.MOV.U32 R25, RZ, RZ, R238 ;  /* 0x000000ffff197224 */ /* 0x000fe200078e00ee */
[CC--:B------:R-:W-:Y:S04]  /*66f0*/  LEA R22, P2, R212.reuse, R24.reuse, 0x2 ;  /* 0x00000018d4167211 */ /* 0x0c0fe800078410ff */
[-C--:B------:R-:W-:Y:S01]  /*6700*/  LEA.HI.X.SX32 R23, R212, R25.reuse, 0x2, P2 ;  /* 0x00000019d4177211 */ /* 0x080fe200010f16ff */
[----:B------:R2:W-:Y:S04]  /*6710*/  RED.E.ADD.F32.FTZ.RN.STRONG.GPU [R24.64], R4 ;  /* 0x000000041800798e */ /* 0x0005e8000c10e788 */
[----:B------:R3:W-:Y:S01]  /*6720*/  RED.E.ADD.F32.FTZ.RN.STRONG.GPU [R22.64], R5 ;  /* 0x000000051600798e */ /* 0x0007e2000c10e788 */
[CC--:B-1----:R-:W-:Y:S04]  /*6730*/  LEA R20, P0, R211.reuse, R24.reuse, 0x2 ;  /* 0x00000018d3147211 */ /* 0x0c2fe800078010ff */
[-C--:B------:R-:W-:Y:S02]  /*6740*/  LEA.HI.X.SX32 R21, R211, R25.reuse, 0x2, P0 ;  /* 0x00000019d3157211 */ /* 0x080fe400000f16ff */
[CC--:B------:R-:W-:Y:S03]  /*6750*/  LEA R26, P0, R209.reuse, R24.reuse, 0x2 ;  /* 0x00000018d11a7211 */ /* 0x0c0fe600078010ff */
[----:B------:R1:W-:Y:S01]  /*6760*/  RED.E.ADD.F32.FTZ.RN.STRONG.GPU [R20.64], R6 ;  /* 0x000000061400798e */ /* 0x0003e2000c10e788 */
[-C--:B------:R-:W-:Y:S02]  /*6770*/  LEA.HI.X.SX32 R27, R209, R25.reuse, 0x2, P0 ;  /* 0x00000019d11b7211 */ /* 0x080fe400000f16ff */
[CC--:B--2---:R-:W-:Y:S04]  /*6780*/  LEA R4, P2, R210.reuse, R24.reuse, 0x2 ;  /* 0x00000018d2047211 */ /* 0x0c4fe800078410ff */
[-C--:B---3--:R-:W-:Y:S05]  /*6790*/  LEA.HI.X.SX32 R5, R210, R25.reuse, 0x2, P2 ;  /* 0x00000019d2057211 */ /* 0x088fea00010f16ff */
[----:B------:R2:W-:Y:S04]  /*67a0*/  RED.E.ADD.F32.FTZ.RN.STRONG.GPU [R4.64], R7 ;  /* 0x000000070400798e */ /* 0x0005e8000c10e788 */
[----:B------:R3:W-:Y:S01]  /*67b0*/  RED.E.ADD.F32.FTZ.RN.STRONG.GPU [R26.64], R8 ;  /* 0x000000081a00798e */ /* 0x0007e2000c10e788 */
[CC--:B-1----:R-:W-:Y:S02]  /*67c0*/  LEA R20, P3, R208.reuse, R24.reuse, 0x2 ;  /* 0x00000018d0147211 */ /* 0x0c2fe400078610ff */
[CC--:B------:R-:W-:Y:S02]  /*67d0*/  LEA R6, P2, R207.reuse, R24.reuse, 0x2 ;  /* 0x00000018cf067211 */ /* 0x0c0fe400078410ff */
[-C--:B------:R-:W-:Y:S05]  /*67e0*/  LEA.HI.X.SX32 R21, R208, R25.reuse, 0x2, P3 ;  /* 0x00000019d0157211 */ /* 0x080fea00018f16ff */
[----:B------:R1:W-:Y:S01]  /*67f0*/  RED.E.ADD.F32.FTZ.RN.STRONG.GPU [R20.64], R9 ;  /* 0x000000091400798e */ /* 0x0003e2000c10e788 */
[-C--:B--2---:R-:W-:Y:S02]  /*6800*/  LEA.HI.X.SX32 R7, R207, R25.reuse, 0x2, P2 ;  /* 0x00000019cf077211 */ /* 0x084fe400010f16ff */
[-C--:B------:R-:W-:Y:S02]  /*6810*/  LEA R4, P0, R206, R24.reuse, 0x2 ;  /* 0x00000018ce047211 */ /* 0x080fe400078010ff */
[-C--:B---3--:R-:W-:Y:S01]  /*6820*/  LEA R26, P5, R204, R24.reuse, 0x2 ;  /* 0x00000018cc1a7211 */ /* 0x088fe200078a10ff */
[----:B------:R2:W-:Y:S01]  /*6830*/  RED.E.ADD.F32.FTZ.RN.STRONG.GPU [R6.64], R10 ;  /* 0x0000000a0600798e */ /* 0x0005e2000c10e788 */
[-C--:B------:R-:W-:Y:S02]  /*6840*/  LEA.HI.X.SX32 R5, R206, R25.reuse, 0x2, P0 ;  /* 0x00000019ce057211 */ /* 0x080fe400000f16ff */
[-C--:B------:R-:W-:Y:S02]  /*6850*/  LEA.HI.X.SX32 R27, R204, R25.reuse, 0x2, P5 ;  /* 0x00000019cc1b7211 */ /* 0x080fe400028f16ff */
[CC--:B------:R-:W-:Y:S01]  /*6860*/  LEA R8, P2, R226.reuse, R24.reuse, 0x2 ;  /* 0x00000018e2087211 */ /* 0x0c0fe200078410ff */
[----:B------:R3:W-:Y:S04]  /*6870*/  RED.E.ADD.F32.FTZ.RN.STRONG.GPU [R4.64], R11 ;  /* 0x0000000b0400798e */ /* 0x0007e8000c10e788 */
[----:B------:R-:W-:Y:S01]  /*6880*/  RED.E.ADD.F32.FTZ.RN.STRONG.GPU [R24.64+0x80], R12 ;  /* 0x0000800c1800798e */ /* 0x000fe2000c10e788 */
[C---:B-1----:R-:W-:Y:S03]  /*6890*/  LEA R20, P4, R203.reuse, R24, 0x2 ;  /* 0x00000018cb147211 */ /* 0x042fe600078810ff */
[----:B------:R-:W-:Y:S01]  /*68a0*/  RED.E.ADD.F32.FTZ.RN.STRONG.GPU [R22.64+0x80], R13 ;  /* 0x0000800d1600798e */ /* 0x000fe2000c10e788 */
[-C--:B------:R-:W-:Y:S02]  /*68b0*/  LEA.HI.X.SX32 R9, R226, R25.reuse, 0x2, P2 ;  /* 0x00000019e2097211 */ /* 0x080fe400010f16ff */
[-C--:B------:R-:W-:Y:S02]  /*68c0*/  LEA.HI.X.SX32 R21, R203, R25.reuse, 0x2, P4 ;  /* 0x00000019cb157211 */ /* 0x080fe400020f16ff */
[----:B------:R-:W-:Y:S02]  /*68d0*/  ISETP.GT.AND P4, PT, R218, R194, PT ;  /* 0x000000c2da00720c */ /* 0x000fe40003f84270 */
[----:B------:R-:W-:Y:S04]  /*68e0*/  @P6 IADD3 R198, P2, R198, -0x100, RZ ;  /* 0xffffff00c6c66810 */ /* 0x000fe80007f5e0ff */
[----:B------:R-:W-:Y:S02]  /*68f0*/  @P6 IADD3.X R197, R197, -0x1, RZ, P2, !PT ;  /* 0xffffffffc5c56810 */ /* 0x000fe400017fe4ff */
[CC--:B--2---:R-:W-:Y:S02]  /*6900*/  LEA R6, P0, R205.reuse, R24.reuse, 0x2 ;  /* 0x00000018cd067211 */ /* 0x0c4fe400078010ff */
[CC--:B------:R-:W-:Y:S02]  /*6910*/  LEA R10, P3, R202.reuse, R24.reuse, 0x2 ;  /* 0x00000018ca0a7211 */ /* 0x0c0fe400078610ff */
[-C--:B------:R-:W-:Y:S02]  /*6920*/  LEA.HI.X.SX32 R7, R205, R25.reuse, 0x2, P0 ;  /* 0x00000019cd077211 */ /* 0x080fe400000f16ff */
[-C--:B---3--:R-:W-:Y:S02]  /*6930*/  LEA.HI.X.SX32 R11, R202, R25.reuse, 0x2, P3 ;  /* 0x00000019ca0b7211 */ /* 0x088fe400018f16ff */
[C---:B------:R-:W-:Y:S01]  /*6940*/  LEA R4, P0, R225.reuse, R24, 0x2 ;  /* 0x00000018e1047211 */ /* 0x040fe200078010ff */
[----:B------:R-:W-:Y:S03]  /*6950*/  RED.E.ADD.F32.FTZ.RN.STRONG.GPU [R6.64], R14 ;  /* 0x0000000e0600798e */ /* 0x000fe6000c10e788 */
[----:B------:R-:W-:Y:S01]  /*6960*/  LEA.HI.X.SX32 R5, R225, R25, 0x2, P0 ;  /* 0x00000019e1057211 */ /* 0x000fe200000f16ff */
[----:B------:R-:W-:Y:S04]  /*6970*/  RED.E.ADD.F32.FTZ.RN.STRONG.GPU [R26.64], R15 ;  /* 0x0000000f1a00798e */ /* 0x000fe8000c10e788 */
[----:B------:R-:W-:Y:S04]  /*6980*/  RED.E.ADD.F32.FTZ.RN.STRONG.GPU [R20.64], R16 ;  /* 0x000000101400798e */ /* 0x000fe8000c10e788 */
[----:B------:R-:W-:Y:S04]  /*6990*/  RED.E.ADD.F32.FTZ.RN.STRONG.GPU [R10.64], R17 ;  /* 0x000000110a00798e */ /* 0x000fe8000c10e788 */
        /* <DEDUP_REMOVED lines=18> */
[----:B------:R-:W2:Y:S04]  /*6ac0*/  LDSM.16.MT88.4 R4, [R104+0x1000] ;  /* 0x001000006804783b */ /* 0x000ea80000004200 */
[----:B------:R-:W-:Y:S03]  /*6ad0*/  LDSM.16.MT88.4 R24, [R168+0x1800] ;  /* 0x00180000a818783b */ /* 0x000fe60000004200 */
        /* <DEDUP_REMOVED lines=10> */
[----:B------:R-:W3:Y:S07]  /*6b80*/  LDSM.16.MT88.4 R16, [R104+0x1800] ;  /* 0x001800006810783b */ /* 0x000eee0000004200 */
[-C--:B-1----:R-:W-:Y:S08]  /*6b90*/  HMMA.16816.F32.BF16 R68, R8, R20.reuse, R68 ;  /* 0x000000140844723c */ /* 0x082ff00000041844 */
[C---:B------:R-:W-:Y:S08]  /*6ba0*/  HMMA.16816.F32.BF16 R72, R100.reuse, R20, R72 ;  /* 0x000000146448723c */ /* 0x040ff00000041848 */
[-C--:B------:R-:W-:Y:S08]  /*6bb0*/  HMMA.16816.F32.BF16 R76, R100, R22.reuse, R76 ;  /* 0x00000016644c723c */ /* 0x080ff0000004184c */
[C---:B------:R-:W-:Y:S08]  /*6bc0*/  HMMA.16816.F32.BF16 R80, R8.reuse, R22, R80 ;  /* 0x000000160850723c */ /* 0x040ff00000041850 */
[-C--:B--2---:R-:W-:Y:S08]  /*6bd0*/  HMMA.16816.F32.BF16 R84, R8, R4.reuse, R84 ;  /* 0x000000040854723c */ /* 0x084ff00000041854 */
[C---:B------:R-:W-:Y:S07]  /*6be0*/  HMMA.16816.F32.BF16 R88, R100.reuse, R4, R88 ;  /* 0x000000046458723c */ /* 0x040fee0000041858 */
[----:B------:R-:W-:Y:S01]  /*6bf0*/  LOP3.LUT R4, R218, 0x1, RZ, 0xc0, !PT ;  /* 0x00000001da047812 */ /* 0x000fe200078ec0ff */
[-C--:B------:R-:W-:Y:S03]  /*6c00*/  HMMA.16816.F32.BF16 R92, R100, R6.reuse, R92 ;  /* 0x00000006645c723c */ /* 0x080fe6000004185c */
[----:B------:R-:W-:Y:S02]  /*6c10*/  ISETP.NE.U32.AND P0, PT, R4, 0x1, PT ;  /* 0x000000010400780c */ /* 0x000fe40003f05070 */
[----:B------:R-:W-:Y:S02]  /*6c20*/  @P6 IADD3 R5, P3, R234, -0x100, RZ ;  /* 0xffffff00ea056810 */ /* 0x000fe40007f7e0ff */
[----:B------:R-:W-:Y:S01]  /*6c30*/  IADD3 R218, R218, -0x1, RZ ;  /* 0xffffffffdada7810 */ /* 0x000fe20007ffe0ff */
[----:B------:R-:W-:Y:S04]  /*6c40*/  HMMA.16816.F32.BF16 R96, R8, R6, R96 ;  /* 0x000000060860723c */ /* 0x000fe80000041860 */
[----:B------:R-:W-:Y:S01]  /*6c50*/  @P6 IMAD.MOV.U32 R234, RZ, RZ, R5 ;  /* 0x000000ffffea6224 */ /* 0x000fe200078e0005 */
[----:B------:R-:W-:Y:S02]  /*6c60*/  @P6 IADD3.X R4, R235, -0x1, RZ, P3, !PT ;  /* 0xffffffffeb046810 */ /* 0x000fe40001ffe4ff */
[C---:B------:R-:W-:Y:S01]  /*6c70*/  IADD3 R6, R168.reuse, -0x2000, RZ ;  /* 0xffffe000a8067810 */ /* 0x040fe20007ffe0ff */
[-C--:B---3--:R-:W-:Y:S05]  /*6c80*/  HMMA.16816.F32.BF16 R68, R12, R24.reuse, R68 ;  /* 0x000000180c44723c */ /* 0x088fea0000041844 */
[----:B------:R-:W-:Y:S01]  /*6c90*/  @P0 IADD3 R6, R168, 0x2000, RZ ;  /* 0x00002000a8060810 */ /* 0x000fe20007ffe0ff */
[----:B------:R-:W-:Y:S02]  /*6ca0*/  @P6 IMAD.MOV.U32 R235, RZ, RZ, R4 ;  /* 0x000000ffffeb6224 */ /* 0x000fe400078e0004 */
[C---:B----4-:R-:W-:Y:S04]  /*6cb0*/  HMMA.16816.F32.BF16 R72, R32.reuse, R24, R72 ;  /* 0x000000182048723c */ /* 0x050fe80000041848 */
[----:B------:R-:W-:Y:S04]  /*6cc0*/  IMAD.MOV.U32 R168, RZ, RZ, R6 ;  /* 0x000000ffffa87224 */ /* 0x000fe800078e0006 */
[-C--:B------:R-:W-:Y:S08]  /*6cd0*/  HMMA.16816.F32.BF16 R76, R32, R26.reuse, R76 ;  /* 0x0000001a204c723c */ /* 0x080ff0000004184c */
[C---:B------:R-:W-:Y:S08]  /*6ce0*/  HMMA.16816.F32.BF16 R80, R12.reuse, R26, R80 ;  /* 0x0000001a0c50723c */ /* 0x040ff00000041850 */
[-C--:B------:R-:W-:Y:S08]  /*6cf0*/  HMMA.16816.F32.BF16 R84, R12, R16.reuse, R84 ;  /* 0x000000100c54723c */ /* 0x080ff00000041854 */
[C---:B------:R-:W-:Y:S08]  /*6d00*/  HMMA.16816.F32.BF16 R88, R32.reuse, R16, R88 ;  /* 0x000000102058723c */ /* 0x040ff00000041858 */
[-C--:B------:R-:W-:Y:S08]  /*6d10*/  HMMA.16816.F32.BF16 R92, R32, R18.reuse, R92 ;  /* 0x00000012205c723c */ /* 0x080ff0000004185c */
[----:B------:R-:W-:Y:S01]  /*6d20*/  HMMA.16816.F32.BF16 R96, R12, R18, R96 ;  /* 0x000000120c60723c */ /* 0x000fe20000041860 */
[----:B------:R-:W-:-:S07]  /*6d30*/  @P4 BRA `(.L_x_600) ;  /* 0xffffc70000004947 */ /* 0x000fce000383ffff */
[----:B------:R-:W-:Y:S01]  /*6d40*/  BAR.SYNC.DEFER_BLOCKING 0x0 ;  /* 0x0000000000007b1d */ /* 0x000fe20000010000 */
[----:B------:R-:W-:Y:S01]  /*6d50*/  FMUL.FTZ R68, R68, c[0x0][0x2e0] ;  /* 0x0000b80044447a20 */ /* 0x000fe20000410000 */
[----:B------:R-:W-:Y:S01]  /*6d60*/  ISETP.NE.AND P0, PT, R223, -0x1, PT ;  /* 0xffffffffdf00780c */ /* 0x000fe20003f05270 */
[----:B------:R-:W-:Y:S01]  /*6d70*/  FMUL.FTZ R69, R69, c[0x0][0x2e0] ;  /* 0x0000b80045457a20 */ /* 0x000fe20000410000 */
[----:B------:R-:W-:Y:S01]  /*6d80*/  SHF.R.S32.HI R3, RZ, 0x1f, R182 ;  /* 0x0000001fff037819 */ /* 0x000fe200000114b6 */
        /* <DEDUP_REMOVED lines=9> */
[----:B------:R-:W-:Y:S01]  /*6e20*/  FMUL.FTZ R72, R72, c[0x0][0x2e0] ;  /* 0x0000b80048487a20 */ /* 0x000fe20000410000 */
[----:B------:R-:W-:Y:S01]  /*6e30*/  @P0 IADD3 R33, R221, R223, RZ ;  /* 0x000000dfdd210210 */ /* 0x000fe20007ffe0ff */
[----:B------:R-:W-:Y:S01]  /*6e40*/  FMUL.FTZ R73, R73, c[0x0][0x2e0] ;  /* 0x0000b80049497a20 */ /* 0x000fe20000410000 */
[----:B------:R-:W-:Y:S01]  /*6e50*/  F2FP.BF16.PACK_AB R82, R83, R82 ;  /* 0x000000525352723e */ /* 0x000fe200000010ff */
[----:B------:R-:W-:-:S02]  /*6e60*/  FMUL.FTZ R74, R74, c[0x0][0x2e0] ;  /* 0x0000b8004a4a7a20 */ /* 0x000fc40000410000 */
        /* <DEDUP_REMOVED lines=106> */
[----:B------:R-:W-:Y:S01]  /*7510*/  @P0 IMAD.WIDE.U32 R34, R33, c[0x0][0x3a0], RZ ;  /* 0x0000e80021220a25 */ /* 0x000fe200078e00ff */
[----:B------:R1:W-:Y:S02]  /*7520*/  STS [R195+0x4000], R64 ;  /* 0x00400040c3007388 */ /* 0x0003e40000000800 */
[----:B------:R-:W-:Y:S01]  /*7530*/  F2FP.BF16.PACK_AB R62, R63, R62 ;  /* 0x0000003e3f3e723e */ /* 0x000fe200000010ff */
[----:B------:R-:W-:Y:S01]  /*7540*/  @P0 IMAD R33, R33, c[0x0][0x3a4], R35 ;  /* 0x0000e90021210a24 */ /* 0x000fe200078e0223 */
        /* <DEDUP_REMOVED lines=15> */
.L_x_601:
        /* <DEDUP_REMOVED lines=15> */
.L_x_602:
[----:B------:R-:W-:Y:S01]  /*7730*/  BAR.SYNC.DEFER_BLOCKING 0x0 ;  /* 0x0000000000007b1d */ /* 0x000fe20000010000 */
[----:B------:R-:W-:Y:S01]  /*7740*/  SHF.R.S32.HI R32, RZ, 0x1f, R219 ;  /* 0x0000001fff207819 */ /* 0x000fe200000114db */
[----:B------:R-:W-:Y:S01]  /*7750*/  IMAD R220, R185, -0x80, R220 ;  /* 0xffffff80b9dc7824 */ /* 0x000fe200078e02dc */
[----:B------:R-:W-:Y:S02]  /*7760*/  SHF.R.S32.HI R39, RZ, 0x1f, R180 ;  /* 0x0000001fff277819 */ /* 0x000fe400000114b4 */
[----:B-1----:R-:W-:Y:S01]  /*7770*/  MOV R38, R180 ;  /* 0x000000b400267202 */ /* 0x002fe20000000f00 */
[----:B------:R-:W-:Y:S01]  /*7780*/  IMAD R35, R32, c[0x0][0x3a0], RZ ;  /* 0x0000e80020237a24 */ /* 0x000fe200078e02ff */
[----:B------:R-:W-:Y:S01]  /*7790*/  ISETP.GE.AND P4, PT, R179, R220, PT ;  /* 0x000000dcb300720c */ /* 0x000fe20003f86270 */
[----:B------:R-:W-:Y:S01]  /*77a0*/  BSSY B0, `(.L_x_603) ;  /* 0x000001d000007945 */ /* 0x000fe20003800000 */
[----:B------:R-:W-:Y:S01]  /*77b0*/  SHF.R.S32.HI R3, RZ, 0x1f, R201 ;  /* 0x0000001fff037819 */ /* 0x000fe200000114c9 */
[----:B------:R-:W-:-:S04]  /*77c0*/  IMAD.WIDE.U32 R36, R219, c[0x0][0x3a0], R38 ;  /* 0x0000e800db247a25 */ /* 0x000fc800078e0026 */
[----:B------:R-:W-:Y:S01]  /*77d0*/  IMAD R35, R219, c[0x0][0x3a4], R35 ;  /* 0x0000e900db237a24 */ /* 0x000fe200078e0223 */
[----:B------:R-:W-:Y:S01]  /*77e0*/  IADD3 R40, P0, R34, R36, RZ ;  /* 0x0000002422287210 */ /* 0x000fe20007f1e0ff */
[----:B------:R-:W-:-:S03]  /*77f0*/  IMAD R34, R3, c[0x0][0x3b8], RZ ;  /* 0x0000ee0003227a24 */ /* 0x000fc600078e02ff */
[----:B------:R-:W-:Y:S01]  /*7800*/  IADD3.X R41, R33, R37, R35, P0, !PT ;  /* 0x0000002521297210 */ /* 0x000fe200007fe423 */
[C---:B------:R-:W-:Y:S01]  /*7810*/  IMAD R34, R201.reuse, c[0x0][0x3bc], R34 ;  /* 0x0000ef00c9227a24 */ /* 0x040fe200078e0222 */
[----:B------:R-:W-:Y:S01]  /*7820*/  SHF.R.S32.HI R33, RZ, 0x1f, R179 ;  /* 0x0000001fff217819 */ /* 0x000fe200000114b3 */
[----:B------:R1:W2:Y:S02]  /*7830*/  LDS.128 R28, [R120+0x7000] ;  /* 0x00700000781c7984 */ /* 0x0002a40000000c00 */
[----:B------:R-:W-:Y:S02]  /*7840*/  IMAD.WIDE.U32 R40, R201, c[0x0][0x3b8], R40 ;  /* 0x0000ee00c9287a25 */ /* 0x000fe400078e0028 */
[----:B------:R1:W3:Y:S03]  /*7850*/  LDS.128 R24, [R120+0x8000] ;  /* 0x0080000078187984 */ /* 0x0002e60000000c00 */
[----:B------:R-:W-:Y:S01]  /*7860*/  IADD3 R34, R34, R41, RZ ;  /* 0x0000002922227210 */ /* 0x000fe20007ffe0ff */
        /* <DEDUP_REMOVED lines=16> */
.L_x_604:
[----:B------:R-:W-:Y:S05]  /*7970*/  BSYNC B0 ;  /* 0x0000000000007941 */ /* 0x000fea0003800000 */
.L_x_603:
[----:B------:R-:W-:Y:S01]  /*7980*/  IADD3 R35, R179, 0x20, RZ ;  /* 0x00000020b3237810 */ /* 0x000fe20007ffe0ff */
[----:B------:R-:W-:Y:S03]  /*7990*/  BSSY B0, `(.L_x_605) ;  /* 0x000000e000007945 */ /* 0x000fe60003800000 */
[----:B------:R-:W-:-:S13]  /*79a0*/  ISETP.GE.AND P3, PT, R35, R220, PT ;  /* 0x000000dc2300720c */ /* 0x000fda0003f66270 */
[----:B------:R-:W-:Y:S05]  /*79b0*/  @P3 BRA `(.L_x_606) ;  /* 0x000000b000003947 */ /* 0x000fea0003800000 */
[----:B------:R-:W-:Y:S01]  /*79c0*/  IADD3 R36, P0, R179, 0x20, RZ ;  /* 0x00000020b3247810 */ /* 0x000fe20007f1e0ff */
[----:B-1----:R-:W-:Y:S01]  /*79d0*/  IMAD.MOV.U32 R42, RZ, RZ, R40 ;  /* 0x000000ffff2a7224 */ /* 0x002fe200078e0028 */
[----:B------:R-:W-:-:S03]  /*79e0*/  MOV R43, R34 ;  /* 0x00000022002b7202 */ /* 0x000fc60000000f00 */
[----:B------:R-:W-:Y:S02]  /*79f0*/  IMAD.X R35, RZ, RZ, R33, P0 ;  /* 0x000000ffff237224 */ /* 0x000fe400000e0621 */
[----:B------:R-:W-:-:S04]  /*7a00*/  IMAD.WIDE.U32 R42, R36, c[0x0][0x3a0], R42 ;  /* 0x0000e800242a7a25 */ /* 0x000fc800078e002a */
[----:B------:R-:W-:-:S04]  /*7a10*/  IMAD R35, R35, c[0x0][0x3a0], RZ ;  /* 0x0000e80023237a24 */ /* 0x000fc800078e02ff */
[----:B------:R-:W-:Y:S01]  /*7a20*/  IMAD R35, R36, c[0x0][0x3a4], R35 ;  /* 0x0000e90024237a24 */ /* 0x000fe200078e0223 */
[----:B------:R-:W-:-:S04]  /*7a30*/  LEA R36, P0, R42, c[0x0][0x340], 0x1 ;  /* 0x0000d0002a247a11 */ /* 0x000fc800078008ff */
[----:B------:R-:W-:-:S04]  /*7a40*/  IADD3 R35, R35, R43, RZ ;  /* 0x0000002b23237210 */ /* 0x000fc80007ffe0ff */
[----:B------:R-:W-:-:S05]  /*7a50*/  LEA.HI.X R37, R42, c[0x0][0x344], R35, 0x1, P0 ;  /* 0x0000d1002a257a11 */ /* 0x000fca00000f0c23 */
[----:B--2---:R1:W-:Y:S02]  /*7a60*/  STG.E.128 [R36.64], R28 ;  /* 0x0000001c24007986 */ /* 0x0043e4000c101d08 */
.L_x_606:
[----:B------:R-:W-:Y:S05]  /*7a70*/  BSYNC B0 ;  /* 0x0000000000007941 */ /* 0x000fea0003800000 */
.L_x_605:
[----:B-12---:R-:W-:Y:S01]  /*7a80*/  IADD3 R28, R179, 0x40, RZ ;  /* 0x00000040b31c7810 */ /* 0x006fe20007ffe0ff */
        /* <DEDUP_REMOVED lines=13> */
[----:B---3--:R1:W-:Y:S02]  /*7b60*/  STG.E.128 [R36.64], R24 ;  /* 0x0000001824007986 */ /* 0x0083e4000c101d08 */
.L_x_608:
[----:B------:R-:W-:Y:S05]  /*7b70*/  BSYNC B0 ;  /* 0x0000000000007941 */ /* 0x000fea0003800000 */
.L_x_607:
[----:B-1-3--:R-:W-:Y:S01]  /*7b80*/  IADD3 R24, R179, 0x60, RZ ;  /* 0x00000060b3187810 */ /* 0x00afe20007ffe0ff */
        /* <DEDUP_REMOVED lines=13> */
[----:B----4-:R1:W-:Y:S02]  /*7c60*/  STG.E.128 [R28.64], R20 ;  /* 0x000000141c007986 */ /* 0x0103e4000c101d08 */
.L_x_610:
[----:B------:R-:W-:Y:S05]  /*7c70*/  BSYNC B0 ;  /* 0x0000000000007941 */ /* 0x000fea0003800000 */
.L_x_609:
[----:B------:R-:W-:Y:S01]  /*7c80*/  IMAD.WIDE.U32 R38, R219, c[0x0][0x3a8], R38 ;  /* 0x0000ea00db267a25 */ /* 0x000fe200078e0026 */
[----:B------:R-:W-:Y:S03]  /*7c90*/  BSSY B0, `(.L_x_611) ;  /* 0x0000013000007945 */ /* 0x000fe60003800000 */
[----:B------:R-:W-:Y:S01]  /*7ca0*/  IMAD R32, R32, c[0x0][0x3a8], RZ ;  /* 0x0000ea0020207a24 */ /* 0x000fe200078e02ff */
[----:B-1--4-:R-:W-:Y:S01]  /*7cb0*/  IADD3 R20, P0, R2, R38, RZ ;  /* 0x0000002602147210 */ /* 0x012fe20007f1e0ff */
        /* <DEDUP_REMOVED lines=16> */
.L_x_612:
[----:B------:R-:W-:Y:S05]  /*7dc0*/  BSYNC B0 ;  /* 0x0000000000007941 */ /* 0x000fea0003800000 */
.L_x_611:
[----:B------:R-:W-:Y:S01]  /*7dd0*/  BSSY B0, `(.L_x_613) ;  /* 0x000000d000007945 */ /* 0x000fe20003800000 */
[----:B------:R-:W-:Y:S05]  /*7de0*/  @P3 BRA `(.L_x_614) ;  /* 0x000000b000003947 */ /* 0x000fea0003800000 */
[----:B------:R-:W-:Y:S01]  /*7df0*/  IADD3 R3, P0, R179, 0x20, RZ ;  /* 0x00000020b3037810 */ /* 0x000fe20007f1e0ff */
[----:B-1----:R-:W-:Y:S01]  /*7e00*/  IMAD.MOV.U32 R16, RZ, RZ, R20 ;  /* 0x000000ffff107224 */ /* 0x002fe200078e0014 */
        /* <DEDUP_REMOVED lines=8> */
[----:B------:R1:W-:Y:S02]  /*7e90*/  STG.E.128 [R18.64], R12 ;  /* 0x0000000c12007986 */ /* 0x0003e4000c101d08 */
.L_x_614:
[----:B------:R-:W-:Y:S05]  /*7ea0*/  BSYNC B0 ;  /* 0x0000000000007941 */ /* 0x000fea0003800000 */
.L_x_613:
        /* <DEDUP_REMOVED lines=13> */
.L_x_616:
[----:B------:R-:W-:Y:S05]  /*7f80*/  BSYNC B0 ;  /* 0x0000000000007941 */ /* 0x000fea0003800000 */
.L_x_615:
        /* <DEDUP_REMOVED lines=12> */
.L_x_597:
[----:B------:R-:W-:Y:S05]  /*8050*/  BSYNC B1 ;  /* 0x0000000000017941 */ /* 0x000fea0003800000 */
.L_x_575:
        /* <DEDUP_REMOVED lines=9> */
.L_x_617:
[----:B------:R-:W-:Y:S05]  /*80f0*/  EXIT ;  /* 0x000000000000794d */ /* 0x000fea0003800000 */
.L_x_619:
        /* <DEDUP_REMOVED lines=16> */
.L_x_1264:


//--------------------- .text._ZN5flash44flash_bwd_dq_dk_dv_loop_seqk_parallel_kernelI23Flash_bwd_kernel_traitsILi64ELi64ELi128ELi8ELi2ELi4ELi4ELb1ELb0EN7cutlass10bfloat16_tE19Flash_kernel_traitsILi64ELi64ELi128ELi8ES3_EELb0ELb1ELb0ELb0ELb0ELb1ELb1EEEvNS_16Flash_bwd_paramsE --------------------------
	.section	.text._ZN5flash44flash_bwd_dq_dk_dv_loop_seqk_parallel_kernelI23Flash_bwd_kernel_traitsILi64ELi64ELi128ELi8ELi2ELi4ELi4ELb1ELb0EN7cutlass10bfloat16_tE19Flash_kernel_traitsILi64ELi64ELi128ELi8ES3_EELb0ELb1ELb0ELb0ELb0ELb1ELb1EEEvNS_16Flash_bwd_paramsE,"ax",@progbits
	.sectioninfo	@"SHI_REGISTERS=255"
	.align	128
        .global         _ZN5flash44flash_bwd_dq_dk_dv_loop_seqk_parallel_kernelI23Flash_bwd_kernel_traitsILi64ELi64ELi128ELi8ELi2ELi4ELi4ELb1ELb0EN7cutlass10bfloat16_tE19Flash_kernel_traitsILi64ELi64ELi128ELi8ES3_EELb0ELb1ELb0ELb0ELb0ELb1ELb1EEEvNS_16Flash_bwd_paramsE
        .type           _ZN5flash44flash_bwd_dq_dk_dv_loop_seqk_parallel_kernelI23Flash_bwd_kernel_traitsILi64ELi64ELi128ELi8ELi2ELi4ELi4ELb1ELb0EN7cutlass10bfloat16_tE19Flash_kernel_traitsILi64ELi64ELi128ELi8ES3_EELb0ELb1ELb0ELb0ELb0ELb1ELb1EEEvNS_16Flash_bwd_paramsE,@function
        .size           _ZN5flash44flash_bwd_dq_dk_dv_loop_seqk_parallel_kernelI23Flash_bwd_kernel_traitsILi64ELi64ELi128ELi8ELi2ELi4ELi4ELb1ELb0EN7cutlass10bfloat16_tE19Flash_kernel_traitsILi64ELi64ELi128ELi8ES3_EELb0ELb1ELb0ELb0ELb0ELb1ELb1EEEvNS_16Flash_bwd_paramsE,(.L_x_1265 - _ZN5flash44flash_bwd_dq_dk_dv_loop_seqk_parallel_kernelI23Flash_bwd_kernel_traitsILi64ELi64ELi128ELi8ELi2ELi4ELi4ELb1ELb0EN7cutlass10bfloat16_tE19Flash_kernel_traitsILi64ELi64ELi128ELi8ES3_EELb0ELb1ELb0ELb0ELb0ELb1ELb1EEEvNS_16Flash_bwd_paramsE)
        .other          _ZN5flash44flash_bwd_dq_dk_dv_loop_seqk_parallel_kernelI23Flash_bwd_kernel_traitsILi64ELi64ELi128ELi8ELi2ELi4ELi4ELb1ELb0EN7cutlass10bfloat16_tE19Flash_kernel_traitsILi64ELi64ELi128ELi8ES3_EELb0ELb1ELb0ELb0ELb0ELb1ELb1EEEvNS_16Flash_bwd_paramsE,@"STO_CUDA_ENTRY STV_DEFAULT"
_ZN5flash44flash_bwd_dq_dk_dv_loop_seqk_parallel_kernelI23Flash_bwd_kernel_traitsILi64ELi64ELi128ELi8ELi2ELi4ELi4ELb1ELb0EN7cutlass10bfloat16_tE19Flash_kernel_traitsILi64ELi64ELi128ELi8ES3_EELb0ELb1ELb0ELb0ELb0ELb1ELb1EEEvNS_16Flash_bwd_paramsE:
.text._ZN5flash44flash_bwd_dq_dk_dv_loop_seqk_parallel_kernelI23Flash_bwd_kernel_traitsILi64ELi64ELi128ELi8ELi2ELi4ELi4ELb1ELb0EN7cutlass10bfloat16_tE19Flash_kernel_traitsILi64ELi64ELi128ELi8ES3_EELb0ELb1ELb0ELb0ELb0ELb1ELb1EEEvNS_16Flash_bwd_paramsE:
        /* <DEDUP_REMOVED lines=12> */
[----:B------:R-:W-:Y:S01]  /*00c0*/  UMOV UR8, 0x80 ;  /* 0x0000008000087882 */ /* 0x000fe20000000000 */
[----:B------:R-:W2:Y:S01]  /*00d0*/  S2UR UR49, SR_CTAID.Z ;  /* 0x00000000003179c3 */ /* 0x000ea20000002700 */
[----:B------:R-:W-:Y:S01]  /*00e0*/  ULDC UR7, c[0x0][0x210] ;  /* 0x0000840000077ab9 */ /* 0x000fe20000000800 */
[----:B------:R-:W-:Y:S01]  /*00f0*/  IMAD.MOV.U32 R186, RZ, RZ, -0x10 ;  /* 0xfffffff0ffba7424 */ /* 0x000fe200078e00ff */
[----:B------:R-:W-:Y:S02]  /*0100*/  ULDC UR6, c[0x0][0x234] ;  /* 0x00008d0000067ab9 */ /* 0x000fe40000000800 */
[----:B------:R-:W-:Y:S02]  /*0110*/  UIMAD UR6, UR8, UR7, UR6 ;  /* 0x00000007080672a4 */ /* 0x000fe4000f8e0206 */
[----:B------:R-:W-:Y:S01]  /*0120*/  ULDC UR14, c[0x0][0x1c8] ;  /* 0x00007200000e7ab9 */ /* 0x000fe20000000800 */
[----:B------:R-:W3:Y:S01]  /*0130*/  S2UR UR42, SR_CTAID.Y ;  /* 0x00000000002a79c3 */ /* 0x000ee20000002600 */
[----:B------:R-:W-:-:S02]  /*0140*/  ULDC.U8 UR10, c[0x0][0x328] ;  /* 0x0000ca00000a7ab9 */ /* 0x000fc40000000000 */
[----:B------:R-:W-:Y:S02]  /*0150*/  UISETP.NE.AND UP5, UPT, UR10, URZ, UPT ;  /* 0x0000003f0a00728c */ /* 0x000fe4000bfa5270 */
[----:B------:R-:W-:Y:S02]  /*0160*/  ULDC UR9, c[0x0][0x1c0] ;  /* 0x0000700000097ab9 */ /* 0x000fe40000000800 */
[----:B------:R-:W-:Y:S02]  /*0170*/  ULDC UR12, c[0x0][0x214] ;  /* 0x00008500000c7ab9 */ /* 0x000fe40000000800 */
[----:B------:R-:W-:Y:S02]  /*0180*/  ULDC UR16, c[0x0][0x224] ;  /* 0x0000890000107ab9 */ /* 0x000fe40000000800 */
[----:B------:R-:W-:Y:S02]  /*0190*/  ULDC UR17, c[0x0][0x224] ;  /* 0x0000890000117ab9 */ /* 0x000fe40000000800 */
[----:B------:R-:W-:Y:S01]  /*01a0*/  USHF.R.S32.HI UR7, URZ, 0x1f, UR17 ;  /* 0x0000001f3f077899 */ /* 0x000fe20008011411 */
[----:B-1----:R-:W-:Y:S01]  /*01b0*/  SHF.R.S32.HI R13, RZ, 0x1f, R12 ;  /* 0x0000001fff0d7819 */ /* 0x002fe2000001140c */
[----:B------:R-:W-:Y:S01]  /*01c0*/  ULDC UR58, c[0x0][0x22c] ;  /* 0x00008b00003a7ab9 */ /* 0x000fe20000000800 */
[----:B------:R-:W-:Y:S01]  /*01d0*/  IMAD.SHL.U32 R243, R12, 0x2, RZ ;  /* 0x000000020cf37824 */ /* 0x000fe200078e00ff */
[----:B--2---:R-:W-:Y:S01]  /*01e0*/  ULOP3.LUT UR8, UR49, UR14, URZ, 0x3c, !UPT ;  /* 0x0000000e31087292 */ /* 0x004fe2000f8e3c3f */
[CC--:B------:R-:W-:Y:S01]  /*01f0*/  LEA.HI R8, R13.reuse, R12.reuse, RZ, 0x5 ;  /* 0x0000000c0d087211 */ /* 0x0c0fe200078f28ff */
[----:B------:R-:W-:Y:S01]  /*0200*/  UIMAD UR59, UR49, UR58, URZ ;  /* 0x0000003a313b72a4 */ /* 0x000fe2000f8e023f */
[-C--:B------:R-:W-:Y:S01]  /*0210*/  LEA.HI R6, R13, R12.reuse, RZ, 0x4 ;  /* 0x0000000c0d067211 */ /* 0x080fe200078f20ff */
[----:B------:R-:W-:Y:S01]  /*0220*/  ULDC UR50, c[0x0][0x1c0] ;  /* 0x0000700000327ab9 */ /* 0x000fe20000000800 */
[--C-:B------:R-:W-:Y:S01]  /*0230*/  SHF.R.S32.HI R3, RZ, 0x5, R8.reuse ;  /* 0x00000005ff037819 */ /* 0x100fe20000011408 */
[----:B------:R-:W-:Y:S01]  /*0240*/  UIMAD.WIDE UR50, UR58, UR50, URZ ;  /* 0x000000323a3272a5 */ /* 0x000fe2000f8e023f */
[----:B------:R-:W-:Y:S01]  /*0250*/  SHF.R.S32.HI R0, RZ, 0x1f, R8 ;  /* 0x0000001fff007819 */ /* 0x000fe20000011408 */
[----:B---3--:R-:W-:Y:S01]  /*0260*/  @UP5 UIMAD UR10, UR42, UR12, URZ ;  /* 0x0000000c2a0a52a4 */ /* 0x008fe2000f8e023f */
[-C--:B------:R-:W-:Y:S01]  /*0270*/  LEA.HI R2, R8, R3.reuse, RZ, 0x1 ;  /* 0x0000000308027211 */ /* 0x080fe200078f08ff */
[----:B------:R-:W-:Y:S01]  /*0280*/  UIMAD.WIDE.U32 UR60, UR42, UR17, URZ ;  /* 0x000000112a3c72a5 */ /* 0x000fe2000f8e003f */
[----:B------:R-:W-:Y:S01]  /*0290*/  LEA.HI R0, R0, R3, RZ, 0x2 ;  /* 0x0000000300007211 */ /* 0x000fe200078f10ff */
[----:B------:R-:W-:Y:S01]  /*02a0*/  ULDC UR15, c[0x0][0x1c0] ;  /* 0x00007000000f7ab9 */ /* 0x000fe20000000800 */
[----:B------:R-:W-:Y:S01]  /*02b0*/  LOP3.LUT R2, R2, 0xfffffffe, RZ, 0xc0, !PT ;  /* 0xfffffffe02027812 */ /* 0x000fe200078ec0ff */
[----:B------:R-:W-:Y:S01]  /*02c0*/  ULDC UR13, c[0x0][0x1c0] ;  /* 0x00007000000d7ab9 */ /* 0x000fe20000000800 */
[----:B------:R-:W-:Y:S01]  /*02d0*/  LOP3.LUT R0, R0, 0xfffffffc, RZ, 0xc0, !PT ;  /* 0xfffffffc00007812 */ /* 0x000fe200078ec0ff */
[----:B------:R-:W-:Y:S01]  /*02e0*/  UIMAD UR58, UR58, UR13, URZ ;  /* 0x0000000d3a3a72a4 */ /* 0x000fe2000f8e023f */
[----:B------:R-:W-:Y:S01]  /*02f0*/  SHF.R.S32.HI R4, RZ, 0x4, R6 ;  /* 0x00000004ff047819 */ /* 0x000fe20000011406 */
[----:B------:R-:W-:Y:S01]  /*0300*/  IMAD.IADD R184, R3, 0x1, -R2 ;  /* 0x0000000103b87824 */ /* 0x000fe200078e0a02 */
[----:B------:R-:W-:Y:S01]  /*0310*/  LEA.HI R16, R13, R12, RZ, 0x2 ;  /* 0x0000000c0d107211 */ /* 0x000fe200078f10ff */
[----:B------:R-:W-:Y:S01]  /*0320*/  IMAD.IADD R175, R3, 0x1, -R0 ;  /* 0x0000000103af7824 */ /* 0x000fe200078e0a00 */
[----:B------:R-:W-:Y:S01]  /*0330*/  LEA.HI R0, R6, R4, RZ, 0x1 ;  /* 0x0000000406007211 */ /* 0x000fe200078f08ff */
[----:B------:R-:W-:Y:S01]  /*0340*/  USHF.L.U32 UR20, UR58, 0x4, URZ ;  /* 0x000000043a147899 */ /* 0x000fe2000800063f */
[--C-:B------:R-:W-:Y:S01]  /*0350*/  SHF.R.S32.HI R5, RZ, 0x2, R16.reuse ;  /* 0x00000002ff057819 */ /* 0x100fe20000011410 */
[----:B------:R-:W-:Y:S01]  /*0360*/  USHF.L.U32 UR14, UR58, 0x3, URZ ;  /* 0x000000033a0e7899 */ /* 0x000fe2000800063f */
[----:B------:R-:W-:Y:S01]  /*0370*/  SHF.R.S32.HI R3, RZ, 0x1f, R16 ;  /* 0x0000001fff037819 */ /* 0x000fe20000011410 */
[----:B------:R-:W-:Y:S01]  /*0380*/  UIADD3 UR19, UR20, 0x20, URZ ;  /* 0x0000002014137890 */ /* 0x000fe2000fffe03f */
[----:B------:R-:W-:Y:S01]  /*0390*/  LOP3.LUT R2, R0, 0xfffffffe, RZ, 0xc0, !PT ;  /* 0xfffffffe00027812 */ /* 0x000fe200078ec0ff */
[----:B------:R-:W-:Y:S01]  /*03a0*/  USHF.L.U32 UR55, UR58, 0x6, URZ ;  /* 0x000000063a377899 */ /* 0x000fe2000800063f */
[----:B------:R-:W-:Y:S01]  /*03b0*/  LEA.HI R0, R3, R5, RZ, 0x3 ;  /* 0x0000000503007211 */ /* 0x000fe200078f18ff */
[----:B------:R-:W-:Y:S01]  /*03c0*/  UIADD3 UR18, UR14, UR19, URZ ;  /* 0x000000130e127290 */ /* 0x000fe2000fffe03f */
[----:B------:R-:W-:Y:S01]  /*03d0*/  LEA.HI R15, R13, R12, RZ, 0x3 ;  /* 0x0000000c0d0f7211 */ /* 0x000fe200078f18ff */
[----:B------:R-:W-:Y:S01]  /*03e0*/  IMAD.IADD R10, R4, 0x1, -R2 ;  /* 0x00000001040a7824 */ /* 0x000fe200078e0a02 */
[----:B------:R-:W-:Y:S01]  /*03f0*/  LOP3.LUT R0, R0, 0xfffffff8, RZ, 0xc0, !PT ;  /* 0xfffffff800007812 */ /* 0x000fe200078ec0ff */
[----:B------:R-:W-:Y:S01]  /*0400*/  IMAD.U32 R2, RZ, RZ, UR6 ;  /* 0x00000006ff027e24 */ /* 0x000fe2000f8e00ff */
[----:B------:R-:W-:Y:S01]  /*0410*/  SHF.R.S32.HI R237, RZ, 0x3, R15 ;  /* 0x00000003ffed7819 */ /* 0x000fe2000001140f */
[----:B------:R-:W-:-:S02]  /*0420*/  UIMAD UR6, UR42, UR9, UR49 ;  /* 0x000000092a0672a4 */ /* 0x000fc4000f8e0231 */
[----:B------:R-:W-:Y:S01]  /*0430*/  IMAD.IADD R7, R5, 0x1, -R0 ;  /* 0x0000000105077824 */ /* 0x000fe200078e0a00 */
[----:B------:R1:W-:Y:S01]  /*0440*/  STL [R1+0x8], R2 ;  /* 0x0000080201007387 */ /* 0x0003e20000100800 */
[----:B------:R-:W-:Y:S01]  /*0450*/  LOP3.LUT R0, R15, 0xfffffff8, RZ, 0xc0, !PT ;  /* 0xfffffff80f007812 */ /* 0x000fe200078ec0ff */
[----:B------:R-:W-:Y:S01]  /*0460*/  IMAD.SHL.U32 R3, R237, 0x40, RZ ;  /* 0x00000040ed037824 */ /* 0x000fe200078e00ff */
[----:B------:R-:W-:Y:S02]  /*0470*/  USHF.R.S32.HI UR9, URZ, 0x1f, UR49 ;  /* 0x0000001f3f097899 */ /* 0x000fe40008011431 */
[----:B------:R-:W-:Y:S01]  /*0480*/  UIADD3 UR17, UR14, UR18, URZ ;  /* 0x000000120e117290 */ /* 0x000fe2000fffe03f */
[----:B------:R-:W-:Y:S01]  /*0490*/  IMAD.IADD R0, R12, 0x1, -R0 ;  /* 0x000000010c007824 */ /* 0x000fe200078e0a00 */
[----:B------:R-:W-:Y:S01]  /*04a0*/  LOP3.LUT R3, R3, 0x1c0, RZ, 0xc0, !PT ;  /* 0x000001c003037812 */ /* 0x000fe200078ec0ff */
[----:B------:R-:W-:Y:S02]  /*04b0*/  ULDC.U8 UR11, c[0x0][0x3d0] ;  /* 0x0000f400000b7ab9 */ /* 0x000fe40000000000 */
[C---:B------:R-:W-:Y:S01]  /*04c0*/  IMAD.SHL.U32 R244, R0.reuse, 0x8, RZ ;  /* 0x0000000800f47824 */ /* 0x040fe200078e00ff */
[----:B------:R-:W-:Y:S01]  /*04d0*/  SHF.R.U32.HI R4, RZ, 0x3, R3 ;  /* 0x00000003ff047819 */ /* 0x000fe20000011603 */
[----:B------:R-:W-:Y:S01]  /*04e0*/  ULDC.64 UR4, c[0x0][0x118] ;  /* 0x0000460000047ab9 */ /* 0x000fe20000000a00 */
[C---:B------:R-:W-:Y:S01]  /*04f0*/  LOP3.LUT P4, RZ, R0.reuse, 0x2, RZ, 0xc0, !PT ;  /* 0x0000000200ff7812 */ /* 0x040fe2000788c0ff */
[----:B------:R-:W-:Y:S01]  /*0500*/  UISETP.NE.AND UP6, UPT, UR11, URZ, UPT ;  /* 0x0000003f0b00728c */ /* 0x000fe2000bfc5270 */
[----:B------:R-:W-:Y:S01]  /*0510*/  LOP3.LUT R3, R3, 0x38, R244, 0xf8, !PT ;  /* 0x0000003803037812 */ /* 0x000fe200078ef8f4 */
[----:B------:R-:W-:Y:S01]  /*0520*/  UIMAD.WIDE.U32 UR56, UR50, UR60, URZ ;  /* 0x0000003c323872a5 */ /* 0x000fe2000f8e003f */
[C---:B------:R-:W-:Y:S01]  /*0530*/  LOP3.LUT P3, RZ, R0.reuse, 0x4, RZ, 0xc0, !PT ;  /* 0x0000000400ff7812 */ /* 0x040fe2000786c0ff */
[----:B------:R-:W-:Y:S01]  /*0540*/  IMAD.SHL.U32 R0, R0, 0x40, RZ ;  /* 0x0000004000007824 */ /* 0x000fe200078e00ff */
[----:B------:R-:W-:Y:S01]  /*0550*/  LOP3.LUT R9, R3, R4, RZ, 0x3c, !PT ;  /* 0x0000000403097212 */ /* 0x000fe200078e3cff */
[----:B------:R-:W-:-:S02]  /*0560*/  UIMAD UR26, UR58, 0x18, URZ ;  /* 0x000000183a1a78a4 */ /* 0x000fc4000f8e023f */
[----:B------:R-:W-:Y:S01]  /*0570*/  USHF.L.U32 UR25, UR58, 0x5, URZ ;  /* 0x000000053a197899 */ /* 0x000fe2000800063f */
[----:B------:R-:W-:Y:S01]  /*0580*/  LOP3.LUT R0, R0, 0x1c0, RZ, 0xc0, !PT ;  /* 0x000001c000007812 */ /* 0x000fe200078ec0ff */
[----:B------:R-:W-:Y:S01]  /*0590*/  UIMAD UR24, UR58, 0x28, URZ ;  /* 0x000000283a1878a4 */ /* 0x000fe2000f8e023f */
[----:B-1----:R-:W-:Y:S01]  /*05a0*/  LOP3.LUT R2, R6, 0xfffffff0, RZ, 0xc0, !PT ;  /* 0xfffffff006027812 */ /* 0x002fe200078ec0ff */
[----:B------:R-:W-:Y:S01]  /*05b0*/  UIMAD UR23, UR58, 0x30, URZ ;  /* 0x000000303a1778a4 */ /* 0x000fe2000f8e023f */
[----:B------:R-:W-:Y:S01]  /*05c0*/  LOP3.LUT R178, R0, 0x8, R15, 0xf8, !PT ;  /* 0x0000000800b27812 */ /* 0x000fe200078ef80f */
[----:B------:R-:W-:Y:S02]  /*05d0*/  UIMAD UR22, UR58, 0x38, URZ ;  /* 0x000000383a1678a4 */ /* 0x000fe4000f8e023f */
[----:B------:R-:W-:Y:S01]  /*05e0*/  IMAD.IADD R2, R12, 0x1, -R2 ;  /* 0x000000010c027824 */ /* 0x000fe200078e0a02 */
[----:B------:R-:W-:-:S04]  /*05f0*/  UMOV UR54, 0xffffe000 ;  /* 0xffffe00000367882 */ /* 0x000fc80000000000 */
        /* <DEDUP_REMOVED lines=9> */
[----:B------:R-:W-:Y:S01]  /*0690*/  LOP3.LUT R4, R7, 0x1, RZ, 0xc0, !PT ;  /* 0x0000000107047812 */ /* 0x000fe200078ec0ff */
[----:B------:R-:W-:-:S03]  /*06a0*/  IMAD.SHL.U32 R2, R175, 0x10, RZ ;  /* 0x00000010af027824 */ /* 0x000fc600078e00ff */
[----:B------:R-:W-:Y:S01]  /*06b0*/  ISETP.NE.U32.AND P0, PT, R4, 0x1, PT ;  /* 0x000000010400780c */ /* 0x000fe20003f05070 */
[----:B------:R-:W-:Y:S01]  /*06c0*/  IMAD.U32 R3, RZ, RZ, UR8 ;  /* 0x00000008ff037e24 */ /* 0x000fe2000f8e00ff */
[----:B------:R-:W-:Y:S01]  /*06d0*/  LOP3.LUT R6, R0, 0x30, R2, 0xf8, !PT ;  /* 0x0000003000067812 */ /* 0x000fe200078ef802 */
[----:B------:R-:W-:Y:S01]  /*06e0*/  IMAD.SHL.U32 R3, R10, 0x200, RZ ;  /* 0x000002000a037824 */ /* 0x000fe200078e00ff */
[----:B------:R-:W-:Y:S01]  /*06f0*/  SHF.R.U32.HI R0, RZ, 0x3, R0 ;  /* 0x00000003ff007819 */ /* 0x000fe20000011600 */
[----:B------:R-:W-:Y:S01]  /*0700*/  USHF.R.S32.HI UR8, URZ, 0x1f, UR42 ;  /* 0x0000001f3f087899 */ /* 0x000fe2000801142a */
[----:B------:R-:W-:Y:S01]  /*0710*/  LOP3.LUT R4, R6, 0x8, R15, 0xf8, !PT ;  /* 0x0000000806047812 */ /* 0x000fe200078ef80f */
[----:B------:R-:W-:Y:S01]  /*0720*/  IMAD.U32 R6, RZ, RZ, UR9 ;  /* 0x00000009ff067e24 */ /* 0x000fe2000f8e00ff */
[----:B------:R-:W-:Y:S01]  /*0730*/  UIMAD UR9, UR6, UR16, URZ ;  /* 0x00000010060972a4 */ /* 0x000fe2000f8e023f */
[----:B------:R-:W-:Y:S01]  /*0740*/  LOP3.LUT R178, R178, R0, RZ, 0x3c, !PT ;  /* 0x00000000b2b27212 */ /* 0x000fe200078e3cff */
[----:B------:R-:W-:Y:S01]  /*0750*/  UIMAD UR6, UR7, UR42, URZ ;  /* 0x0000002a070672a4 */ /* 0x000fe2000f8e023f */
[-C--:B------:R-:W-:Y:S01]  /*0760*/  LEA.HI R6, R13, R12.reuse, RZ, 0x7 ;  /* 0x0000000c0d067211 */ /* 0x080fe200078f38ff */
[----:B------:R-:W-:Y:S01]  /*0770*/  IMAD.U32 R17, RZ, RZ, UR8 ;  /* 0x00000008ff117e24 */ /* 0x000fe2000f8e00ff */
[----:B------:R-:W-:Y:S01]  /*0780*/  R2P PR, R7, 0x6 ;  /* 0x0000000607007804 */ /* 0x000fe20000000000 */
[----:B------:R-:W-:Y:S01]  /*0790*/  @!UP5 UIMAD UR8, UR42, UR15, UR49 ;  /* 0x0000000f2a08d2a4 */ /* 0x000fe2000f8e0231 */
[----:B------:R-:W-:Y:S01]  /*07a0*/  SHF.R.S32.HI R6, RZ, 0x7, R6 ;  /* 0x00000007ff067819 */ /* 0x000fe20000011406 */
[----:B------:R-:W-:Y:S01]  /*07b0*/  UIADD3 UR16, UR14, UR17, URZ ;  /* 0x000000110e107290 */ /* 0x000fe2000fffe03f */
[----:B-1----:R-:W-:-:S02]  /*07c0*/  LEA.HI R5, R13, R12, RZ, 0x6 ;  /* 0x0000000c0d057211 */ /* 0x002fc400078f30ff */
[----:B------:R-:W-:Y:S01]  /*07d0*/  SEL R186, R186, 0x10, !P0 ;  /* 0x00000010baba7807 */ /* 0x000fe20004000000 */
[----:B------:R-:W-:Y:S01]  /*07e0*/  UIADD3 UR15, UR14, UR16, URZ ;  /* 0x000000100e0f7290 */ /* 0x000fe2000fffe03f */
[----:B------:R-:W-:-:S03]  /*07f0*/  SHF.R.S32.HI R5, RZ, 0x6, R5 ;  /* 0x00000006ff057819 */ /* 0x000fc60000011405 */
[----:B------:R-:W-:Y:S02]  /*0800*/  UIADD3 UR21, UR14, UR15, URZ ;  /* 0x0000000f0e157290 */ /* 0x000fe4000fffe03f */
[----:B------:R-:W-:Y:S01]  /*0810*/  IMAD R2, R5, 0x800, R3 ;  /* 0x0000080005027824 */ /* 0x000fe200078e0203 */
[----:B------:R-:W-:Y:S01]  /*0820*/  LOP3.LUT R3, R3, R4, R0, 0xf6, !PT ;  /* 0x0000000403037212 */ /* 0x000fe200078ef600 */
[----:B------:R-:W-:Y:S02]  /*0830*/  IMAD.U32 R0, RZ, RZ, UR10 ;  /* 0x0000000aff007e24 */ /* 0x000fe4000f8e00ff */
[----:B------:R-:W-:Y:S02]  /*0840*/  IMAD.U32 R4, RZ, RZ, UR9 ;  /* 0x00000009ff047e24 */ /* 0x000fe4000f8e00ff */
[----:B------:R-:W-:Y:S01]  /*0850*/  IMAD.IADD R178, R2, 0x1, R178 ;  /* 0x0000000102b27824 */ /* 0x000fe200078e02b2 */
[----:B------:R1:W-:Y:S01]  /*0860*/  STL [R1+0x18], R0 ;  /* 0x0000180001007387 */ /* 0x0003e20000100800 */
[----:B------:R-:W-:Y:S01]  /*0870*/  LOP3.LUT R2, R8, 0xffffffe0, RZ, 0xc0, !PT ;  /* 0xffffffe008027812 */ /* 0x000fe200078ec0ff */
[----:B------:R-:W-:-:S02]  /*0880*/  IMAD R252, R5, 0x200, R9 ;  /* 0x0000020005fc7824 */ /* 0x000fc400078e0209 */
[----:B------:R2:W-:Y:S01]  /*0890*/  STL [R1+0x14], R4 ;  /* 0x0000140401007387 */ /* 0x0005e20000100800 */
[----:B------:R-:W-:Y:S02]  /*08a0*/  IMAD.SHL.U32 R8, R6, 0x8, RZ ;  /* 0x0000000806087824 */ /* 0x000fe400078e00ff */
[----:B------:R-:W-:Y:S02]  /*08b0*/  IMAD.IADD R13, R12, 0x1, -R2 ;  /* 0x000000010c0d7824 */ /* 0x000fe400078e0a02 */
[----:B------:R-:W-:Y:S02]  /*08c0*/  IMAD.SHL.U32 R178, R178, 0x2, RZ ;  /* 0x00000002b2b27824 */ /* 0x000fe400078e00ff */
[----:B------:R-:W-:Y:S02]  /*08d0*/  IMAD.SHL.U32 R236, R252, 0x2, RZ ;  /* 0x00000002fcec7824 */ /* 0x000fe400078e00ff */
[----:B------:R-:W-:Y:S01]  /*08e0*/  IMAD.SHL.U32 R3, R3, 0x2, RZ ;  /* 0x0000000203037824 */ /* 0x000fe200078e00ff */
        /* <DEDUP_REMOVED lines=8> */
[----:B------:R-:W-:Y:S04]  /*0970*/  STL [R1+0x4], R13 ;  /* 0x0000040d01007387 */ /* 0x000fe80000100800 */
[----:B------:R-:W-:Y:S01]  /*0980*/  IMAD.U32 R12, RZ, RZ, UR6 ;  /* 0x00000006ff0c7e24 */ /* 0x000fe2000f8e00ff */
[----:B------:R-:W-:Y:S01]  /*0990*/  @!UP5 UIMAD UR6, UR8, UR12, URZ ;  /* 0x0000000c0806d2a4 */ /* 0x000fe2000f8e023f */
[----:B-1----:R-:W-:-:S02]  /*09a0*/  IMAD.SHL.U32 R4, R5, 0x20, RZ ;  /* 0x0000002005047824 */ /* 0x002fc400078e00ff */
[----:B------:R-:W-:Y:S01]  /*09b0*/  IMAD.SHL.U32 R5, R0, 0x2, RZ ;  /* 0x0000000200057824 */ /* 0x000fe200078e00ff */
[----:B------:R-:W-:Y:S02]  /*09c0*/  LOP3.LUT R0, R2, 0x1c0, RZ, 0xc0, !PT ;  /* 0x000001c002007812 */ /* 0x000fe400078ec0ff */
[----:B------:R-:W-:Y:S02]  /*09d0*/  LOP3.LUT R243, R4, 0x6, R243, 0xf8, !PT ;  /* 0x0000000604f37812 */ /* 0x000fe400078ef8f3 */
[----:B------:R-:W-:Y:S02]  /*09e0*/  LOP3.LUT R7, R0, 0x20, R4, 0xf8, !PT ;  /* 0x0000002000077812 */ /* 0x000fe400078ef804 */
[----:B------:R-:W-:Y:S01]  /*09f0*/  LOP3.LUT R2, R8, 0x8, RZ, 0xc0, !PT ;  /* 0x0000000808027812 */ /* 0x000fe200078ec0ff */
[----:B------:R-:W-:Y:S01]  /*0a00*/  IMAD R8, R6, 0x1000, R5 ;  /* 0x0000100006087824 */ /* 0x000fe200078e0205 */
[----:B------:R-:W-:Y:S01]  /*0a10*/  SHF.R.U32.HI R4, RZ, 0x3, R0 ;  /* 0x00000003ff047819 */ /* 0x000fe20000011600 */
[----:B------:R-:W-:-:S02]  /*0a20*/  IMAD.SHL.U32 R6, R10, 0x10, RZ ;  /* 0x000000100a067824 */ /* 0x000fc400078e00ff */
[----:B------:R-:W-:Y:S01]  /*0a30*/  IMAD R8, R184, 0x400, R8 ;  /* 0x00000400b8087824 */ /* 0x000fe200078e0208 */
[----:B------:R-:W-:Y:S02]  /*0a40*/  LOP3.LUT R7, R7, R4, RZ, 0x3c, !PT ;  /* 0x0000000407077212 */ /* 0x000fe400078e3cff */
[----:B------:R-:W-:Y:S01]  /*0a50*/  LOP3.LUT R4, R4, R0, R2, 0x1e, !PT ;  /* 0x0000000004047212 */ /* 0x000fe200078e1e02 */
[----:B------:R-:W-:Y:S01]  /*0a60*/  IMAD R0, R175, 0x400, R5 ;  /* 0x00000400af007824 */ /* 0x000fe200078e0205 */
[----:B------:R-:W-:Y:S01]  /*0a70*/  LOP3.LUT R9, R2, 0x10, R6, 0xf8, !PT ;  /* 0x0000001002097812 */ /* 0x000fe200078ef806 */
[----:B------:R-:W-:Y:S01]  /*0a80*/  IMAD.SHL.U32 R2, R14, 0x40, RZ ;  /* 0x000000400e027824 */ /* 0x000fe200078e00ff */
[----:B------:R-:W-:Y:S01]  /*0a90*/  SHF.R.S32.HI R5, RZ, 0x1f, R13 ;  /* 0x0000001fff057819 */ /* 0x000fe2000001140d */
[----:B------:R-:W-:Y:S02]  /*0aa0*/  IMAD.IADD R247, R0, 0x1, R4 ;  /* 0x0000000100f77824 */ /* 0x000fe400078e0204 */
[----:B------:R-:W-:Y:S01]  /*0ab0*/  IMAD.SHL.U32 R0, R10, 0x8, RZ ;  /* 0x000000080a007824 */ /* 0x000fe200078e00ff */
[----:B------:R-:W-:Y:S01]  /*0ac0*/  LEA.HI R5, R5, R13, RZ, 0x2 ;  /* 0x0000000d05057211 */ /* 0x000fe200078f10ff */
[----:B------:R-:W-:Y:S01]  /*0ad0*/  IMAD.SHL.U32 R6, R11, 0x40, RZ ;  /* 0x000000400b067824 */ /* 0x000fe200078e00ff */
[----:B------:R-:W-:Y:S01]  /*0ae0*/  LOP3.LUT R2, R2, 0x1c0, RZ, 0xc0, !PT ;  /* 0x000001c002027812 */ /* 0x000fe200078ec0ff */
[----:B------:R-:W-:Y:S01]  /*0af0*/  IMAD.IADD R8, R7, 0x1, R8 ;  /* 0x0000000107087824 */ /* 0x000fe200078e0208 */
[----:B------:R-:W-:-:S02]  /*0b00*/  SHF.R.S32.HI R5, RZ, 0x2, R5 ;  /* 0x00000002ff057819 */ /* 0x000fc40000011405 */
[----:B------:R-:W-:Y:S01]  /*0b10*/  SHF.R.U32.HI R4, RZ, 0x3, R2 ;  /* 0x00000003ff047819 */ /* 0x000fe20000011602 */
[----:B------:R-:W-:Y:S01]  /*0b20*/  IMAD.SHL.U32 R188, R8, 0x2, RZ ;  /* 0x0000000208bc7824 */ /* 0x000fe200078e00ff */
[----:B------:R-:W-:Y:S01]  /*0b30*/  LOP3.LUT R7, R2, 0x8, R0, 0xf8, !PT ;  /* 0x0000000802077812 */ /* 0x000fe200078ef800 */
[----:B------:R-:W-:Y:S01]  /*0b40*/  IMAD R246, R184, 0x10, R5 ;  /* 0x00000010b8f67824 */ /* 0x000fe200078e0205 */
[----:B------:R-:W-:Y:S01]  /*0b50*/  LOP3.LUT R2, R4, R9, R2, 0x1e, !PT ;  /* 0x0000000904027212 */ /* 0x000fe200078e1e02 */
[----:B------:R-:W-:Y:S01]  /*0b60*/  IMAD.MOV.U32 R5, RZ, RZ, 0x20 ;  /* 0x00000020ff057424 */ /* 0x000fe200078e00ff */
[----:B------:R-:W-:Y:S01]  /*0b70*/  LOP3.LUT R0, R6, 0xfffffe00, RZ, 0xc0, !PT ;  /* 0xfffffe0006007812 */ /* 0x000fe200078ec0ff */
[----:B------:R-:W-:Y:S01]  /*0b80*/  IMAD.IADD R189, R188, 0x1, R186 ;  /* 0x00000001bcbd7824 */ /* 0x000fe200078e02ba */
[----:B------:R-:W-:Y:S02]  /*0b90*/  LEA R247, R247, 0x6000, 0x1 ;  /* 0x00006000f7f77811 */ /* 0x000fe400078e08ff */
[----:B------:R-:W-:Y:S01]  /*0ba0*/  LOP3.LUT R183, R2, R0, RZ, 0xfc, !PT ;  /* 0x0000000002b77212 */ /* 0x000fe200078efcff */
[----:B------:R-:W-:Y:S01]  /*0bb0*/  IMAD.U32 R2, RZ, RZ, UR6 ;  /* 0x00000006ff027e24 */ /* 0x000fe2000f8e00ff */
[----:B------:R-:W-:Y:S01]  /*0bc0*/  SHF.R.S32.HI R6, RZ, 0x1f, R246 ;  /* 0x0000001fff067819 */ /* 0x000fe200000114f6 */
[--C-:B------:R-:W-:Y:S01]  /*0bd0*/  IMAD R184, R184, 0x400, R0.reuse ;  /* 0x00000400b8b87824 */ /* 0x100fe200078e0200 */
[----:B------:R-:W-:Y:S01]  /*0be0*/  IADD3 R6, R247, 0x420, RZ ;  /* 0x00000420f7067810 */ /* 0x000fe20007ffe0ff */
[----:B------:R-:W-:Y:S01]  /*0bf0*/  IMAD R175, R175, 0x400, R0 ;  /* 0x00000400afaf7824 */ /* 0x000fe200078e0200 */
[----:B------:R-:W-:Y:S01]  /*0c00*/  @P1 IADD3 R6, R247, 0x3e0, RZ ;  /* 0x000003e0f7061810 */ /* 0x000fe20007ffe0ff */
[----:B------:R1:W-:Y:S01]  /*0c10*/  STL [R1+0xc], R2 ;  /* 0x00000c0201007387 */ /* 0x0003e20000100800 */
[----:B------:R-:W-:Y:S01]  /*0c20*/  IMAD.MOV.U32 R0, RZ, RZ, 0x40 ;  /* 0x00000040ff007424 */ /* 0x000fe200078e00ff */
[----:B------:R-:W-:Y:S01]  /*0c30*/  LOP3.LUT R4, R7, R4, RZ, 0x3c, !PT ;  /* 0x0000000407047212 */ /* 0x000fe200078e3cff */
[----:B------:R-:W-:Y:S01]  /*0c40*/  USHF.R.S32.HI UR6, URZ, 0x1f, UR55 ;  /* 0x0000001f3f067899 */ /* 0x000fe20008011437 */
[----:B------:R2:W-:Y:S01]  /*0c50*/  STL [R1], R6 ;  /* 0x0000000601007387 */ /* 0x0005e20000100800 */
[----:B------:R-:W-:-:S02]  /*0c60*/  SEL R180, R5, 0xffffffe0, !P4 ;  /* 0xffffffe005b47807 */ /* 0x000fc40006000000 */
[----:B------:R-:W-:Y:S01]  /*0c70*/  SEL R0, R0, 0xffffffc0, !P3 ;  /* 0xffffffc000007807 */ /* 0x000fe20005800000 */
[----:B------:R-:W-:Y:S01]  /*0c80*/  IMAD.IADD R184, R184, 0x1, R4 ;  /* 0x00000001b8b87824 */ /* 0x000fe200078e0204 */
[----:B------:R-:W-:Y:S01]  /*0c90*/  SEL R5, R5, 0xffffffe0, !P1 ;  /* 0xffffffe005057807 */ /* 0x000fe20004800000 */
[----:B------:R-:W-:Y:S01]  /*0ca0*/  IMAD.IADD R175, R4, 0x1, R175 ;  /* 0x0000000104af7824 */ /* 0x000fe200078e02af */
[C---:B------:R-:W-:Y:S01]  /*0cb0*/  IADD3 R248, R247.reuse, 0x40, RZ ;  /* 0x00000040f7f87810 */ /* 0x040fe20007ffe0ff */
[----:B------:R-:W-:Y:S01]  /*0cc0*/  IMAD.U32 R4, RZ, RZ, UR6 ;  /* 0x00000006ff047e24 */ /* 0x000fe2000f8e00ff */
[----:B------:R-:W-:Y:S01]  /*0cd0*/  @P2 IADD3 R248, R247, -0x40, RZ ;  /* 0xffffffc0f7f82810 */ /* 0x000fe20007ffe0ff */
[----:B------:R-:W-:Y:S01]  /*0ce0*/  IMAD.IADD R179, R178, 0x1, R0 ;  /* 0x00000001b2b37824 */ /* 0x000fe200078e0200 */
[----:B------:R-:W-:Y:S01]  /*0cf0*/  LEA R175, R175, 0xa000, 0x1 ;  /* 0x0000a000afaf7811 */ /* 0x000fe200078e08ff */
[----:B------:R-:W-:Y:S02]  /*0d00*/  IMAD.IADD R187, R188, 0x1, R5 ;  /* 0x00000001bcbb7824 */ /* 0x000fe400078e0205 */
[----:B------:R-:W-:-:S02]  /*0d10*/  IMAD.IADD R181, R178, 0x1, R180 ;  /* 0x00000001b2b57824 */ /* 0x000fc400078e02b4 */
[----:B------:R-:W-:Y:S02]  /*0d20*/  IMAD.IADD R180, R180, 0x1, R179 ;  /* 0x00000001b4b47824 */ /* 0x000fe400078e02b3 */
[C---:B------:R-:W-:Y:S02]  /*0d30*/  IMAD.IADD R250, R5.reuse, 0x1, R247 ;  /* 0x0000000105fa7824 */ /* 0x040fe400078e02f7 */
[----:B------:R-:W-:Y:S01]  /*0d40*/  IMAD.IADD R186, R186, 0x1, R187 ;  /* 0x00000001baba7824 */ /* 0x000fe200078e02bb */
[----:B-1----:R-:W-:Y:S01]  /*0d50*/  IADD3 R2, R246, -0x40, RZ ;  /* 0xffffffc0f6027810 */ /* 0x002fe20007ffe0ff */
[----:B------:R-:W-:-:S03]  /*0d60*/  IMAD.IADD R249, R5, 0x1, R248 ;  /* 0x0000000105f97824 */ /* 0x000fc600078e02f8 */
[----:B------:R-:W-:Y:S01]  /*0d70*/  SHF.R.S32.HI R4, RZ, 0x1f, R2 ;  /* 0x0000001fff047819 */ /* 0x000fe20000011402 */
[----:B------:R-:W-:-:S03]  /*0d80*/  IMAD.SHL.U32 R241, R2, 0x4, RZ ;  /* 0x0000000402f17824 */ /* 0x000fc600078e00ff */
[----:B--2---:R-:W-:Y:S02]  /*0d90*/  SHF.L.U64.HI R242, R2, 0x2, R4 ;  /* 0x0000000202f27819 */ /* 0x004fe40000010204 */
.L_x_664:
[----:B------:R-:W-:Y:S02]  /*0da0*/  USHF.L.U32 UR12, UR42, 0x2, URZ ;  /* 0x000000022a0c7899 */ /* 0x000fe4000800063f */
[----:B------:R-:W-:Y:S02]  /*0db0*/  ULDC.64 UR10, c[0x0][0x240] ;  /* 0x00009000000a7ab9 */ /* 0x000fe40000000a00 */
[----:B------:R-:W-:Y:S02]  /*0dc0*/  UISETP.NE.U32.AND UP1, UPT, URZ, UR10, UPT ;  /* 0x0000000a3f00728c */ /* 0x000fe4000bf25070 */
[----:B------:R-:W-:Y:S02]  /*0dd0*/  UIADD3 UR6, UP2, UR12, UR10, URZ ;  /* 0x0000000a0c067290 */ /* 0x000fe4000ff5e03f */
[----:B------:R-:W-:Y:S02]  /*0de0*/  USHF.R.S32.HI UR53, URZ, 0x1f, UR42 ;  /* 0x0000001f3f357899 */ /* 0x000fe4000801142a */
[----:B------:R-:W-:-:S02]  /*0df0*/  UISETP.NE.AND.EX UP1, UPT, URZ, UR11, UPT, UP1 ;  /* 0x0000000b3f00728c */ /* 0x000fc4000bf25310 */
[----:B------:R-:W-:Y:S01]  /*0e00*/  ULDC.64 UR8, c[0x0][0x250] ;  /* 0x0000940000087ab9 */ /* 0x000fe20000000a00 */
[----:B------:R-:W-:Y:S01]  /*0e10*/  IMAD.U32 R6, RZ, RZ, UR6 ;  /* 0x00000006ff067e24 */ /* 0x000fe2000f8e00ff */
[----:B------:R-:W-:Y:S02]  /*0e20*/  UISETP.NE.U32.AND UP3, UPT, URZ, UR8, UPT ;  /* 0x000000083f00728c */ /* 0x000fe4000bf65070 */
[----:B------:R-:W-:Y:S01]  /*0e30*/  USHF.L.U64.HI UR7, UR42, 0x2, UR53 ;  /* 0x000000022a077899 */ /* 0x000fe20008010235 */
[----:B------:R-:W-:Y:S01]  /*0e40*/  PLOP3.LUT P2, PT, PT, PT, UP1, 0x80, 0x0 ;  /* 0x000000000000781c */ /* 0x000fe20003f4f018 */
[----:B------:R-:W-:Y:S02]  /*0e50*/  ULDC.U8 UR6, c[0x0][0x312] ;  /* 0x0000c48000067ab9 */ /* 0x000fe40000000000 */
[----:B------:R-:W-:Y:S02]  /*0e60*/  UISETP.NE.AND UP4, UPT, UR6, URZ, UPT ;  /* 0x0000003f0600728c */ /* 0x000fe4000bf85270 */
[----:B------:R-:W-:-:S02]  /*0e70*/  UISETP.NE.AND.EX UP3, UPT, URZ, UR9, UPT, UP3 ;  /* 0x000000093f00728c */ /* 0x000fc4000bf65330 */
        /* <DEDUP_REMOVED lines=14> */
[----:B------:R-:W-:-:S03]  /*0f60*/  IMAD.U32 R4, RZ, RZ, UR10 ;  /* 0x0000000aff047e24 */ /* 0x000fc6000f8e00ff */
[----:B---3--:R-:W3:Y:S02]  /*0f70*/  @P0 LDG.E R8, [R8.64] ;  /* 0x0000000408080981 */ /* 0x008ee4000c1e1900 */
[----:B------:R-:W-:-:S05]  /*0f80*/  MOV R5, UR11 ;  /* 0x0000000b00057c02 */ /* 0x000fca0008000f00 */
[----:B----4-:R-:W4:Y:S04]  /*0f90*/  @!P1 LDG.E R0, [R4.64] ;  /* 0x0000000404009981 */ /* 0x010f28000c1e1900 */
        /* <DEDUP_REMOVED lines=21> */
.L_x_620:
        /* <DEDUP_REMOVED lines=59> */
.L_x_622:
        /* <DEDUP_REMOVED lines=18> */
.L_x_623:
        /* <DEDUP_REMOVED lines=19> */
[----:B------:R-:W-:-:S04]  /*16f0*/  UIADD3 UR8, UR61, UR8, URZ ;  /* 0x000000083d087290 */ /* 0x000fc8000fffe03f */
[----:B------:R-:W-:Y:S01]  /*1700*/  UIMAD UR8, UR50, UR8, UR12 ;  /* 0x00000008320872a4 */ /* 0x000fe2000f8e020c */
[----:B------:R-:W2:Y:S01]  /*1710*/  S2UR UR12, SR_CTAID.X ;  /* 0x00000000000c79c3 */ /* 0x000ea20000002500 */
[----:B-1----:R-:W1:Y:S01]  /*1720*/  I2F.RP R4, R6 ;  /* 0x0000000600047306 */ /* 0x002e620000209400 */
[----:B------:R-:W-:Y:S02]  /*1730*/  @!UP2 UIADD3 UR41, UR9, UR10, URZ ;  /* 0x0000000a0929a290 */ /* 0x000fe4000fffe03f */
[----:B------:R-:W-:Y:S02]  /*1740*/  UIMAD UR10, UR51, UR6, URZ ;  /* 0x00000006330a72a4 */ /* 0x000fe4000f8e023f */
[----:B------:R-:W-:-:S03]  /*1750*/  UIADD3 UR13, UR57, UR8, URZ ;  /* 0x00000008390d7290 */ /* 0x000fc6000fffe03f */
[----:B-1----:R-:W1:Y:S01]  /*1760*/  MUFU.RCP R4, R4 ;  /* 0x0000000400047308 */ /* 0x002e620000001000 */
[----:B------:R-:W-:-:S04]  /*1770*/  UIMAD.WIDE.U32 UR8, UR50, UR6, URZ ;  /* 0x00000006320872a5 */ /* 0x000fc8000f8e003f */
[----:B------:R-:W-:Y:S02]  /*1780*/  @UP2 UIADD3 UR13, UR9, UR10, URZ ;  /* 0x0000000a090d2290 */ /* 0x000fe4000fffe03f */
[----:B------:R-:W-:Y:S02]  /*1790*/  USEL UR33, UR56, UR8, !UP2 ;  /* 0x0000000838217287 */ /* 0x000fe4000d000000 */
[----:B------:R-:W-:Y:S02]  /*17a0*/  ULDC.64 UR10, c[0x0][0x3d8] ;  /* 0x0000f600000a7ab9 */ /* 0x000fe40000000a00 */
[----:B--2---:R-:W-:Y:S01]  /*17b0*/  UIMAD.WIDE.U32 UR8, UR12, UR10, URZ ;  /* 0x0000000a0c0872a5 */ /* 0x004fe2000f8e003f */
[----:B-1----:R-:W-:-:S03]  /*17c0*/  IADD3 R4, R4, 0xffffffe, RZ ;  /* 0x0ffffffe04047810 */ /* 0x002fc60007ffe0ff */
[----:B------:R-:W-:Y:S01]  /*17d0*/  UIMAD UR31, UR12, UR11, UR9 ;  /* 0x0000000b0c1f72a4 */ /* 0x000fe2000f8e0209 */
[----:B------:R1:W2:Y:S01]  /*17e0*/  F2I.FTZ.U32.TRUNC.NTZ R5, R4 ;  /* 0x0000000400057305 */ /* 0x0002a2000021f000 */
[----:B------:R-:W-:Y:S02]  /*17f0*/  USHF.L.U32 UR12, UR42, 0x7, URZ ;  /* 0x000000072a0c7899 */ /* 0x000fe4000800063f */
[----:B------:R-:W-:Y:S02]  /*1800*/  USEL UR32, UR8, URZ, UP6 ;  /* 0x0000003f08207287 */ /* 0x000fe4000b000000 */
[----:B------:R-:W-:-:S04]  /*1810*/  USHF.L.U64.HI UR8, UR42, 0x7, UR53 ;  /* 0x000000072a087899 */ /* 0x000fc80008010235 */
[----:B------:R-:W-:Y:S02]  /*1820*/  USEL UR9, UR8, URZ, UP1 ;  /* 0x0000003f08097287 */ /* 0x000fe40008800000 */
[----:B------:R-:W-:Y:S01]  /*1830*/  USEL UR8, UR12, URZ, UP1 ;  /* 0x0000003f0c087287 */ /* 0x000fe20008800000 */
[----:B----4-:R4:W2:Y:S01]  /*1840*/  R2UR UR37, R2 ;  /* 0x00000000022573c2 */ /* 0x0108a200000e0000 */
[----:B-1----:R-:W-:Y:S01]  /*1850*/  IMAD.MOV.U32 R4, RZ, RZ, RZ ;  /* 0x000000ffff047224 */ /* 0x002fe200078e00ff */
[----:B----4-:R-:W-:Y:S01]  /*1860*/  IABS R2, UR49 ;  /* 0x0000003100027c13 */ /* 0x010fe20008000000 */
[----:B------:R-:W-:-:S04]  /*1870*/  UIADD3 UR8, UP1, UR30, UR8, URZ ;  /* 0x000000081e087290 */ /* 0x000fc8000ff3e03f */
[----:B------:R-:W-:Y:S02]  /*1880*/  UIADD3.X UR10, UR39, UR9, URZ, UP1, !UPT ;  /* 0x00000009270a7290 */ /* 0x000fe40008ffe43f */
[----:B------:R-:W-:Y:S01]  /*1890*/  UIMAD UR9, UR51, UR8, URZ ;  /* 0x00000008330972a4 */ /* 0x000fe2000f8e023f */
[----:B------:R-:W-:-:S03]  /*18a0*/  ISETP.NE.AND P2, PT, RZ, c[0x0][0x1c8], PT ;  /* 0x00007200ff007a0c */ /* 0x000fc60003f45270 */
[----:B------:R-:W-:Y:S02]  /*18b0*/  UIMAD UR11, UR50, UR10, UR9 ;  /* 0x0000000a320b72a4 */ /* 0x000fe4000f8e0209 */
[----:B--2---:R-:W-:Y:S02]  /*18c0*/  @UP5 USEL UR9, UR37, UR6, !UP2 ;  /* 0x0000000625095287 */ /* 0x004fe4000d000000 */
[----:B------:R-:W-:Y:S01]  /*18d0*/  USEL UR31, UR31, URZ, UP6 ;  /* 0x0000003f1f1f7287 */ /* 0x000fe2000b000000 */
        /* <DEDUP_REMOVED lines=22> */
[----:B------:R-:W-:Y:S01]  /*1a40*/  UIADD3 UR12, UR9, UR11, URZ ;  /* 0x0000000b090c7290 */ /* 0x000fe2000fffe03f */
[----:B------:R-:W-:Y:S02]  /*1a50*/  SHF.R.S32.HI R22, RZ, 0x1f, R12 ;  /* 0x0000001fff167819 */ /* 0x000fe4000001140c */
        /* <DEDUP_REMOVED lines=8> */
.L_x_624:
[----:B------:R-:W2:Y:S02]  /*1ae0*/  LDL R0, [R1+0x14] ;  /* 0x0000140001007983 */ /* 0x000ea40000100800 */
[----:B--2---:R1:W2:Y:S01]  /*1af0*/  R2UR UR11, R0 ;  /* 0x00000000000b73c2 */ /* 0x0042a200000e0000 */
[----:B------:R-:W-:-:S07]  /*1b00*/  DEPBAR.LE SB1, 0x0, {2} ;  /* 0x000090040000791a */ /* 0x000fce0000000000 */
.L_x_625:
[----:B------:R-:W2:Y:S01]  /*1b10*/  LDL R10, [R1+0x4] ;  /* 0x00000400010a7983 */ /* 0x000ea20000100800 */
[----:B------:R-:W-:Y:S01]  /*1b20*/  USHF.R.S32.HI UR6, URZ, 0x1f, UR55 ;  /* 0x0000001f3f067899 */ /* 0x000fe20008011437 */
[----:B------:R-:W-:Y:S01]  /*1b30*/  IMAD.U32 R9, RZ, RZ, UR5 ;  /* 0x00000005ff097e24 */ /* 0x000fe2000f8e00ff */
[----:B------:R-:W-:Y:S01]  /*1b40*/  USHF.R.S32.HI UR37, URZ, 0x1f, UR59 ;  /* 0x0000001f3f257899 */ /* 0x000fe2000801143b */
[----:B------:R-:W-:Y:S01]  /*1b50*/  SHF.R.S32.HI R24, RZ, 0x1f, R237 ;  /* 0x0000001fff187819 */ /* 0x000fe200000114ed */
[----:B------:R-:W-:Y:S01]  /*1b60*/  UIADD3 UR8, UP4, UP3, UR8, UR55, UR59 ;  /* 0x0000003708087290 */ /* 0x000fe2000fb9e03b */
[----:B------:R-:W-:Y:S01]  /*1b70*/  IADD3 R0, P0, R237, UR30, RZ ;  /* 0x0000001eed007c10 */ /* 0x000fe2000ff1e0ff */
[----:B------:R-:W-:Y:S01]  /*1b80*/  USHF.R.S32.HI UR5, URZ, 0x1f, UR49 ;  /* 0x0000001f3f057899 */ /* 0x000fe20008011431 */
[----:B------:R-:W1:Y:S01]  /*1b90*/  S2R R26, SR_TID.X ;  /* 0x00000000001a7919 */ /* 0x000e620000002100 */
[----:B------:R-:W-:Y:S01]  /*1ba0*/  UIADD3 UR40, UP2, UP1, UR32, UR8, UR33 ;  /* 0x0000000820287290 */ /* 0x000fe2000f95e021 */
[----:B------:R-:W-:Y:S01]  /*1bb0*/  IADD3.X R2, R24, UR39, RZ, P0, !PT ;  /* 0x0000002718027c10 */ /* 0x000fe200087fe4ff */
[----:B------:R-:W-:Y:S01]  /*1bc0*/  UIADD3.X UR6, UR12, UR6, UR37, UP4, UP3 ;  /* 0x000000060c067290 */ /* 0x000fe2000a7e6425 */
[--C-:B------:R-:W-:Y:S01]  /*1bd0*/  SHF.R.S32.HI R245, RZ, 0x1f, R244.reuse ;  /* 0x0000001ffff57819 */ /* 0x100fe200000114f4 */
[----:B------:R-:W-:Y:S01]  /*1be0*/  ULDC.64 UR8, c[0x0][0x1a8] ;  /* 0x00006a0000087ab9 */ /* 0x000fe20000000a00 */
[----:B------:R-:W-:Y:S01]  /*1bf0*/  IMAD.U32 R8, RZ, RZ, UR4 ;  /* 0x00000004ff087e24 */ /* 0x000fe2000f8e00ff */
[----:B------:R-:W-:Y:S01]  /*1c00*/  UIADD3.X UR37, UR31, UR6, UR13, UP2, UP1 ;  /* 0x000000061f257290 */ /* 0x000fe200097e240d */
[----:B------:R-:W-:Y:S01]  /*1c10*/  IMAD R2, R2, c[0x0][0x190], RZ ;  /* 0x0000640002027a24 */ /* 0x000fe200078e02ff */
[----:B------:R-:W-:Y:S01]  /*1c20*/  UIMAD UR6, UR5, UR8, URZ ;  /* 0x00000008050672a4 */ /* 0x000fe2000f8e023f */
[C---:B------:R-:W-:Y:S01]  /*1c30*/  IMAD.WIDE.U32 R4, R0.reuse, c[0x0][0x190], R244 ;  /* 0x0000640000047a25 */ /* 0x040fe200078e00f4 */
[----:B------:R-:W-:Y:S01]  /*1c40*/  UIADD3 UR12, UR30, UR11, URZ ;  /* 0x0000000b1e0c7290 */ /* 0x000fe2000fffe03f */
[----:B------:R-:W-:Y:S01]  /*1c50*/  BSSY B1, `(.L_x_621) ;  /* 0x00006a0000017945 */ /* 0x000fe20003800000 */
[----:B------:R-:W-:Y:S01]  /*1c60*/  UIMAD UR33, UR49, UR9, UR6 ;  /* 0x00000009312172a4 */ /* 0x000fe2000f8e0206 */
[----:B------:R-:W-:Y:S01]  /*1c70*/  IMAD R0, R0, c[0x0][0x194], R2 ;  /* 0x0000650000007a24 */ /* 0x000fe200078e0202 */
[----:B------:R-:W-:Y:S01]  /*1c80*/  IADD3 R6, P0, R4, UR52, RZ ;  /* 0x0000003404067c10 */ /* 0x000fe2000ff1e0ff */
[----:B------:R-:W-:Y:S01]  /*1c90*/  ULDC.64 UR8, c[0x0][0x378] ;  /* 0x0000de0000087ab9 */ /* 0x000fe20000000a00 */
[----:B------:R-:W-:Y:S01]  /*1ca0*/  IMAD.U32 R2, RZ, RZ, UR30 ;  /* 0x0000001eff027e24 */ /* 0x000fe2000f8e00ff */
[----:B------:R-:W-:Y:S01]  /*1cb0*/  UIMAD UR6, UR5, UR8, URZ ;  /* 0x00000008050672a4 */ /* 0x000fe2000f8e023f */
[----:B------:R-:W-:Y:S01]  /*1cc0*/  IADD3.X R7, R5, UR47, R0, P0, !PT ;  /* 0x0000002f05077c10 */ /* 0x000fe200087fe400 */
[----:B------:R-:W-:Y:S01]  /*1cd0*/  UMOV UR13, 0x4 ;  /* 0x00000004000d7882 */ /* 0x000fe20000000000 */
[----:B------:R-:W-:Y:S01]  /*1ce0*/  IADD3 R4, P0, R244, UR38, RZ ;  /* 0x00000026f4047c10 */ /* 0x000fe2000ff1e0ff */
[----:B------:R-:W-:-:S02]  /*1cf0*/  UIMAD UR32, UR49, UR9, UR6 ;  /* 0x00000009312072a4 */ /* 0x000fc4000f8e0206 */
[----:B------:R-:W-:Y:S01]  /*1d00*/  ULDC.64 UR4, c[0x0][0x200] ;  /* 0x0000800000047ab9 */ /* 0x000fe20000000a00 */
[----:B-1----:R-:W-:Y:S01]  /*1d10*/  SHF.R.S32.HI R25, RZ, 0x1f, R26 ;  /* 0x0000001fff197819 */ /* 0x002fe2000001141a */
[----:B------:R-:W-:Y:S01]  /*1d20*/  ULDC.64 UR8, c[0x0][0x370] ;  /* 0x0000dc0000087ab9 */ /* 0x000fe20000000a00 */
[----:B------:R-:W-:Y:S01]  /*1d30*/  IADD3.X R5, R245, UR41, RZ, P0, !PT ;  /* 0x00000029f5057c10 */ /* 0x000fe200087fe4ff */
[----:B------:R-:W-:Y:S01]  /*1d40*/  UIMAD UR6, UR39, UR8, URZ ;  /* 0x00000008270672a4 */ /* 0x000fe2000f8e023f */
[----:B------:R-:W-:Y:S01]  /*1d50*/  LEA.HI R0, R25, R26, RZ, 0x5 ;  /* 0x0000001a19007211 */ /* 0x000fe200078f28ff */
[----:B------:R-:W-:Y:S02]  /*1d60*/  UIADD3 UR8, UR30, UR10, URZ ;  /* 0x0000000a1e087290 */ /* 0x000fe4000fffe03f */
[----:B------:R-:W-:Y:S01]  /*1d70*/  UIMAD UR31, UR30, UR9, UR6 ;  /* 0x000000091e1f72a4 */ /* 0x000fe2000f8e0206 */
[----:B------:R-:W-:Y:S01]  /*1d80*/  SHF.R.S32.HI R0, RZ, 0x5, R0 ;  /* 0x00000005ff007819 */ /* 0x000fe20000011400 */
[----:B------:R-:W-:Y:S01]  /*1d90*/  ULDC.64 UR38, c[0x0][0x3c8] ;  /* 0x0000f20000267ab9 */ /* 0x000fe20000000a00 */
[----:B------:R-:W-:Y:S01]  /*1da0*/  IMAD.WIDE.U32 R4, R2, c[0x0][0x370], R4 ;  /* 0x0000dc0002047a25 */ /* 0x000fe200078e0004 */
[----:B------:R-:W-:Y:S01]  /*1db0*/  UIMAD.WIDE UR8, UR8, UR13, UR4 ;  /* 0x0000000d080872a5 */ /* 0x000fe2000f8e0204 */
[----:B------:R1:W3:Y:S01]  /*1dc0*/  R2UR UR4, R8 ;  /* 0x00000000080473c2 */ /* 0x0002e200000e0000 */
[----:B------:R-:W-:-:S02]  /*1dd0*/  UIMAD.WIDE UR12, UR12, UR13, UR38 ;  /* 0x0000000d0c0c72a5 */ /* 0x000fc4000f8e0226 */
[----:B------:R-:W-:Y:S01]  /*1de0*/  UIADD3 UR6, -UR7, UR35, UR29 ;  /* 0x0000002307067290 */ /* 0x000fe2000fffe11d */
[----:B------:R-:W-:Y:S01]  /*1df0*/  IADD3 R5, R5, UR31, RZ ;  /* 0x0000001f05057c10 */ /* 0x000fe2000fffe0ff */
[----:B------:R-:W-:Y:S02]  /*1e00*/  ULDC UR39, c[0x0][0x2e8] ;  /* 0x0000ba0000277ab9 */ /* 0x000fe40000000800 */
[----:B------:R-:W-:Y:S01]  /*1e10*/  UIADD3 UR6, UR6, -UR39, URZ ;  /* 0x8000002706067290 */ /* 0x000fe2000fffe03f */
[----:B------:R4:W1:Y:S01]  /*1e20*/  R2UR UR5, R9 ;  /* 0x00000000090573c2 */ /* 0x00086200000e0000 */
[----:B------:R-:W-:Y:S02]  /*1e30*/  UMOV UR11, UR13 ;  /* 0x0000000d000b7c82 */ /* 0x000fe40008000000 */
[----:B------:R-:W-:Y:S02]  /*1e40*/  USHF.R.S32.HI UR13, URZ, 0x1f, UR6 ;  /* 0x0000001f3f0d7899 */ /* 0x000fe40008011406 */
[----:B------:R-:W-:-:S02]  /*1e50*/  UMOV UR10, UR8 ;  /* 0x00000008000a7c82 */ /* 0x000fc40008000000 */
        /* <DEDUP_REMOVED lines=44> */
.L_x_627:
        /* <DEDUP_REMOVED lines=16> */
.L_x_628:
[----:B------:R-:W-:Y:S01]  /*2220*/  ULDC.64 UR10, c[0x0][0x3a0] ;  /* 0x0000e800000a7ab9 */ /* 0x000fe20000000a00 */
[----:B------:R-:W-:Y:S01]  /*2230*/  IMAD.U32 R4, RZ, RZ, UR29 ;  /* 0x0000001dff047e24 */ /* 0x000fe2000f8e00ff */
[----:B------:R-:W-:Y:S01]  /*2240*/  UIMAD UR9, UR36, UR10, URZ ;  /* 0x0000000a240972a4 */ /* 0x000fe2000f8e023f */
[----:B------:R-:W-:Y:S01]  /*2250*/  BSSY B0, `(.L_x_629) ;  /* 0x0000019000007945 */ /* 0x000fe20003800000 */
[----:B------:R-:W-:Y:S01]  /*2260*/  UIMAD UR7, UR28, -0x80, UR7 ;  /* 0xffffff801c0778a4 */ /* 0x000fe2000f8e0207 */
[----:B------:R-:W-:Y:S01]  /*2270*/  IMAD.WIDE.U32 R4, R4, c[0x0][0x3a0], R244 ;  /* 0x0000e80004047a25 */ /* 0x000fe200078e00f4 */
[----:B------:R-:W-:Y:S02]  /*2280*/  UIMAD UR9, UR29, UR11, UR9 ;  /* 0x0000000b1d0972a4 */ /* 0x000fe4000f8e0209 */
[----:B------:R-:W-:Y:S02]  /*2290*/  USHF.R.S32.HI UR12, URZ, 0x1f, UR49 ;  /* 0x0000001f3f0c7899 */ /* 0x000fe40008011431 */
[----:B------:R-:W-:Y:S01]  /*22a0*/  IADD3 R4, P0, R4, UR13, RZ ;  /* 0x0000000d04047c10 */ /* 0x000fe2000ff1e0ff */
[----:B------:R-:W-:Y:S01]  /*22b0*/  ULDC.64 UR10, c[0x0][0x3b8] ;  /* 0x0000ee00000a7ab9 */ /* 0x000fe20000000a00 */
[----:B------:R-:W-:Y:S01]  /*22c0*/  MOV R0, UR9 ;  /* 0x0000000900007c02 */ /* 0x000fe20008000f00 */
[----:B------:R-:W-:Y:S01]  /*22d0*/  UIMAD UR9, UR12, UR10, URZ ;  /* 0x0000000a0c0972a4 */ /* 0x000fe2000f8e023f */
[----:B------:R-:W-:-:S02]  /*22e0*/  ISETP.GE.AND P3, PT, R237, UR7, PT ;  /* 0x00000007ed007c0c */ /* 0x000fc4000bf66270 */
        /* <DEDUP_REMOVED lines=15> */
.L_x_630:
[----:B------:R-:W-:Y:S05]  /*23e0*/  BSYNC B0 ;  /* 0x0000000000007941 */ /* 0x000fea0003800000 */
.L_x_629:
[----:B------:R-:W-:Y:S01]  /*23f0*/  IADD3 R0, R237, 0x20, RZ ;  /* 0x00000020ed007810 */ /* 0x000fe20007ffe0ff */
[----:B------:R-:W-:Y:S03]  /*2400*/  BSSY B0, `(.L_x_631) ;  /* 0x000000e000007945 */ /* 0x000fe60003800000 */
[----:B------:R-:W-:-:S13]  /*2410*/  ISETP.GE.AND P2, PT, R0, UR7, PT ;  /* 0x0000000700007c0c */ /* 0x000fda000bf46270 */
        /* <DEDUP_REMOVED lines=12> */
.L_x_632:
[----:B------:R-:W-:Y:S05]  /*24e0*/  BSYNC B0 ;  /* 0x0000000000007941 */ /* 0x000fea0003800000 */
.L_x_631:
        /* <DEDUP_REMOVED lines=15> */
.L_x_634:
[----:B------:R-:W-:Y:S05]  /*25e0*/  BSYNC B0 ;  /* 0x0000000000007941 */ /* 0x000fea0003800000 */
.L_x_633:
[----:B------:R-:W-:Y:S01]  /*25f0*/  IADD3 R0, R237, 0x60, RZ ;  /* 0x00000060ed007810 */ /* 0x000fe20007ffe0ff */
[----:B------:R-:W-:Y:S03]  /*2600*/  BSSY B0, `(.L_x_635) ;  /* 0x000000d000007945 */ /* 0x000fe60003800000 */
[----:B------:R-:W-:-:S13]  /*2610*/  ISETP.GE.AND P0, PT, R0, UR7, PT ;  /* 0x0000000700007c0c */ /* 0x000fda000bf06270 */
        /* <DEDUP_REMOVED lines=11> */
.L_x_636:
[----:B------:R-:W-:Y:S05]  /*26d0*/  BSYNC B0 ;  /* 0x0000000000007941 */ /* 0x000fea0003800000 */
.L_x_635:
        /* <DEDUP_REMOVED lines=26> */
.L_x_638:
[----:B------:R-:W-:Y:S05]  /*2880*/  BSYNC B0 ;  /* 0x0000000000007941 */ /* 0x000fea0003800000 */
.L_x_637:
        /* <DEDUP_REMOVED lines=13> */
.L_x_640:
[----:B------:R-:W-:Y:S05]  /*2960*/  BSYNC B0 ;  /* 0x0000000000007941 */ /* 0x000fea0003800000 */
.L_x_639:
        /* <DEDUP_REMOVED lines=13> */
.L_x_642:
[----:B------:R-:W-:Y:S05]  /*2a40*/  BSYNC B0 ;  /* 0x0000000000007941 */ /* 0x000fea0003800000 */
.L_x_641:
        /* <DEDUP_REMOVED lines=12> */
.L_x_626:
[----:B------:R-:W-:Y:S01]  /*2b10*/  ULDC.64 UR32, c[0x0][0x1a0] ;  /* 0x0000680000207ab9 */ /* 0x000fe20000000a00 */
[----:B------:R-:W-:Y:S01]  /*2b20*/  IMAD.U32 R4, RZ, RZ, UR29 ;  /* 0x0000001dff047e24 */ /* 0x000fe2000f8e00ff */
[----:B------:R-:W-:Y:S01]  /*2b30*/  UIMAD UR32, UR36, UR32, URZ ;  /* 0x00000020242072a4 */ /* 0x000fe2000f8e023f */
[----:B------:R-:W-:Y:S01]  /*2b40*/  IMAD.U32 R6, RZ, RZ, UR29 ;  /* 0x0000001dff067e24 */ /* 0x000fe2000f8e00ff */
[----:B------:R-:W-:Y:S01]  /*2b50*/  ULDC.64 UR30, c[0x0][0x198] ;  /* 0x00006600001e7ab9 */ /* 0x000fe20000000a00 */
[--C-:B------:R-:W-:Y:S01]  /*2b60*/  IMAD.WIDE.U32 R4, R4, c[0x0][0x1a0], R244.reuse ;  /* 0x0000680004047a25 */ /* 0x100fe200078e00f4 */
[----:B------:R-:W-:Y:S01]  /*2b70*/  UIMAD UR8, UR36, UR30, URZ ;  /* 0x0000001e240872a4 */ /* 0x000fe2000f8e023f */
[----:B------:R-:W-:Y:S01]  /*2b80*/  IADD3 R23, R237, 0x20, RZ ;  /* 0x00000020ed177810 */ /* 0x000fe20007ffe0ff */
[----:B------:R-:W-:Y:S01]  /*2b90*/  UIMAD UR33, UR29, UR33, UR32 ;  /* 0x000000211d2172a4 */ /* 0x000fe2000f8e0220 */
[----:B------:R-:W-:Y:S01]  /*2ba0*/  IMAD.WIDE.U32 R6, R6, c[0x0][0x198], R244 ;  /* 0x0000660006067a25 */ /* 0x000fe200078e00f4 */
[----:B------:R-:W-:Y:S01]  /*2bb0*/  UIMAD UR8, UR29, UR31, UR8 ;  /* 0x0000001f1d0872a4 */ /* 0x000fe2000f8e0208 */
[----:B------:R-:W-:-:S02]  /*2bc0*/  IADD3 R4, P1, R4, UR43, RZ ;  /* 0x0000002b04047c10 */ /* 0x000fc4000ff3e0ff */
[----:B------:R-:W-:Y:S01]  /*2bd0*/  IMAD.MOV.U32 R128, RZ, RZ, 0x40 ;  /* 0x00000040ff807424 */ /* 0x000fe200078e00ff */
[----:B------:R-:W-:Y:S01]  /*2be0*/  IADD3 R20, P0, R6, UR46, RZ ;  /* 0x0000002e06147c10 */ /* 0x000fe2000ff1e0ff */
[----:B------:R-:W-:Y:S01]  /*2bf0*/  IMAD.U32 R2, RZ, RZ, UR33 ;  /* 0x00000021ff027e24 */ /* 0x000fe2000f8e00ff */
[----:B------:R-:W-:Y:S01]  /*2c00*/  SHF.R.S32.HI R27, RZ, 0x1f, R246 ;  /* 0x0000001fff1b7819 */ /* 0x000fe200000114f6 */
[----:B------:R-:W-:Y:S01]  /*2c10*/  IMAD.U32 R0, RZ, RZ, UR8 ;  /* 0x00000008ff007e24 */ /* 0x000fe2000f8e00ff */
[----:B------:R-:W-:Y:S01]  /*2c20*/  UIMAD UR8, UR28, -0x80, UR7 ;  /* 0xffffff801c0878a4 */ /* 0x000fe2000f8e0207 */
[----:B------:R-:W-:Y:S01]  /*2c30*/  IMAD.MOV.U32 R232, RZ, RZ, 0x7f800000 ;  /* 0x7f800000ffe87424 */ /* 0x000fe200078e00ff */
[----:B------:R-:W-:Y:S01]  /*2c40*/  IADD3.X R5, R5, UR44, R2, P1, !PT ;  /* 0x0000002c05057c10 */ /* 0x000fe20008ffe402 */
[----:B------:R-:W-:Y:S01]  /*2c50*/  IMAD.MOV.U32 R233, RZ, RZ, 0x7f800000 ;  /* 0x7f800000ffe97424 */ /* 0x000fe200078e00ff */
[----:B------:R-:W-:Y:S01]  /*2c60*/  IADD3 R2, R237, 0x40, RZ ;  /* 0x00000040ed027810 */ /* 0x000fe20007ffe0ff */
[----:B------:R-:W-:Y:S01]  /*2c70*/  IMAD.MOV.U32 R231, RZ, RZ, 0x7f800000 ;  /* 0x7f800000ffe77424 */ /* 0x000fe200078e00ff */
[----:B------:R-:W-:Y:S01]  /*2c80*/  ISETP.GE.AND P4, PT, R23, UR8, PT ;  /* 0x0000000817007c0c */ /* 0x000fe2000bf86270 */
[----:B------:R-:W-:Y:S01]  /*2c90*/  IMAD.WIDE.U32 R4, R12, c[0x0][0x1b8], R4 ;  /* 0x00006e000c047a25 */ /* 0x000fe200078e0004 */
[----:B------:R-:W-:-:S02]  /*2ca0*/  ISETP.GE.AND P3, PT, R2, UR8, PT ;  /* 0x0000000802007c0c */ /* 0x000fc4000bf66270 */
[----:B------:R-:W-:Y:S02]  /*2cb0*/  IADD3.X R21, R7, UR48, R0, P0, !PT ;  /* 0x0000003007157c10 */ /* 0x000fe400087fe400 */
[C---:B------:R-:W-:Y:S02]  /*2cc0*/  ISETP.GE.AND P5, PT, R237.reuse, UR8, PT ;  /* 0x00000008ed007c0c */ /* 0x040fe4000bfa6270 */
[C---:B------:R-:W-:Y:S02]  /*2cd0*/  IADD3 R0, R237.reuse, 0x60, RZ ;  /* 0x00000060ed007810 */ /* 0x040fe40007ffe0ff */
[----:B------:R-:W-:Y:S02]  /*2ce0*/  MOV R230, 0x7f800000 ;  /* 0x7f80000000e67802 */ /* 0x000fe40000000f00 */
[----:B------:R-:W-:Y:S01]  /*2cf0*/  ISETP.GE.AND P2, PT, R0, UR8, PT ;  /* 0x0000000800007c0c */ /* 0x000fe2000bf46270 */
[----:B------:R-:W-:Y:S01]  /*2d00*/  IMAD R0, R22, c[0x0][0x1b8], RZ ;  /* 0x00006e0016007a24 */ /* 0x000fe200078e02ff */
[C---:B------:R-:W-:Y:S01]  /*2d10*/  @!P4 IADD3 R2, P1, R237.reuse, 0x20, RZ ;  /* 0x00000020ed02c810 */ /* 0x040fe20007f3e0ff */
[----:B------:R-:W-:Y:S01]  /*2d20*/  @!P4 IMAD.MOV.U32 R10, RZ, RZ, R4 ;  /* 0x000000ffff0ac224 */ /* 0x000fe200078e0004 */
[----:B------:R-:W-:Y:S01]  /*2d30*/  @!P3 IADD3 R13, P0, R237, 0x40, RZ ;  /* 0x00000040ed0db810 */ /* 0x000fe20007f1e0ff */
[----:B------:R-:W-:Y:S01]  /*2d40*/  IMAD R8, R12, c[0x0][0x1bc], R0 ;  /* 0x00006f000c087a24 */ /* 0x000fe200078e0200 */
[----:B------:R-:W-:Y:S01]  /*2d50*/  ULEA.HI UR8, UR6, UR6, URZ, 0x1 ;  /* 0x0000000606087291 */ /* 0x000fe2000f8f083f */
[----:B------:R-:W-:-:S02]  /*2d60*/  @!P4 IMAD.X R0, RZ, RZ, R24, P1 ;  /* 0x000000ffff00c224 */ /* 0x000fc400008e0618 */
[----:B------:R-:W-:Y:S01]  /*2d70*/  @!P5 IMAD R7, R24, c[0x0][0x1a0], RZ ;  /* 0x000068001807da24 */ /* 0x000fe200078e02ff */
[----:B------:R-:W-:Y:S01]  /*2d80*/  ULOP3.LUT UR8, UR8, 0xfffffffe, URZ, 0xc0, !UPT ;  /* 0xfffffffe08087892 */ /* 0x000fe2000f8ec03f */
[----:B------:R-:W-:Y:S02]  /*2d90*/  @!P3 IMAD.X R6, RZ, RZ, R24, P0 ;  /* 0x000000ffff06b224 */ /* 0x000fe400000e0618 */
[----:B------:R-:W-:Y:S01]  /*2da0*/  IMAD.IADD R5, R5, 0x1, R8 ;  /* 0x0000000105057824 */ /* 0x000fe200078e0208 */
[C---:B------:R-:W-:Y:S01]  /*2db0*/  @!P2 IADD3 R15, P0, R237.reuse, 0x60, RZ ;  /* 0x00000060ed0fa810 */ /* 0x040fe20007f1e0ff */
[----:B------:R-:W-:Y:S01]  /*2dc0*/  @!P4 IMAD R0, R0, c[0x0][0x1a0], RZ ;  /* 0x000068000000ca24 */ /* 0x000fe200078e02ff */
[----:B------:R-:W-:Y:S01]  /*2dd0*/  UIADD3 UR8, UR6, -UR8, URZ ;  /* 0x8000000806087290 */ /* 0x000fe2000fffe03f */
[C---:B------:R-:W-:Y:S02]  /*2de0*/  @!P5 IMAD R9, R237.reuse, c[0x0][0x1a4], R7 ;  /* 0x00006900ed09da24 */ /* 0x040fe400078e0207 */
[----:B------:R-:W-:Y:S01]  /*2df0*/  @!P3 IMAD R8, R6, c[0x0][0x1a0], RZ ;  /* 0x000068000608ba24 */ /* 0x000fe200078e02ff */
[----:B------:R-:W-:Y:S01]  /*2e00*/  UISETP.NE.AND UP0, UPT, UR8, 0x1, UPT ;  /* 0x000000010800788c */ /* 0x000fe2000bf05270 */
[----:B------:R-:W-:Y:S01]  /*2e10*/  @!P5 IMAD.WIDE.U32 R6, R237, c[0x0][0x1a0], R4 ;  /* 0x00006800ed06da25 */ /* 0x000fe200078e0004 */
[----:B------:R-:W-:-:S03]  /*2e20*/  UIMAD UR8, UR6, -0x40, UR35 ;  /* 0xffffffc0060878a4 */ /* 0x000fc6000f8e0223 */
[----:B------:R-:W-:Y:S02]  /*2e30*/  @!P4 IMAD.MOV.U32 R11, RZ, RZ, R5 ;  /* 0x000000ffff0bc224 */ /* 0x000fe400078e0005 */
[----:B------:R-:W-:Y:S02]  /*2e40*/  @!P4 IMAD R16, R2, c[0x0][0x1a4], R0 ;  /* 0x000069000210ca24 */ /* 0x000fe400078e0200 */
[----:B------:R-:W-:Y:S02]  /*2e50*/  @!P3 IMAD R14, R13, c[0x0][0x1a4], R8 ;  /* 0x000069000d0eba24 */ /* 0x000fe400078e0208 */
[----:B------:R-:W-:Y:S02]  /*2e60*/  @!P5 IMAD.IADD R0, R7, 0x1, R9 ;  /* 0x000000010700d824 */ /* 0x000fe400078e0209 */
[----:B------:R-:W-:Y:S02]  /*2e70*/  @!P3 IMAD.MOV.U32 R8, RZ, RZ, R4 ;  /* 0x000000ffff08b224 */ /* 0x000fe400078e0004 */
[----:B------:R-:W-:-:S02]  /*2e80*/  @!P3 IMAD.MOV.U32 R9, RZ, RZ, R5 ;  /* 0x000000ffff09b224 */ /* 0x000fc400078e0005 */
[----:B------:R-:W-:Y:S01]  /*2e90*/  @!P4 IMAD.WIDE.U32 R10, R2, c[0x0][0x1a0], R10 ;  /* 0x00006800020aca25 */ /* 0x000fe200078e000a */
[----:B------:R-:W-:Y:S02]  /*2ea0*/  @!P2 IADD3.X R2, RZ, R24, RZ, P0, !PT ;  /* 0x00000018ff02a210 */ /* 0x000fe400007fe4ff */
[----:B------:R-:W-:Y:S01]  /*2eb0*/  @!P5 LEA R18, P0, R6, c[0x0][0x170], 0x1 ;  /* 0x00005c000612da11 */ /* 0x000fe200078008ff */
[----:B------:R-:W-:-:S03]  /*2ec0*/  @!P3 IMAD.WIDE.U32 R8, R13, c[0x0][0x1a0], R8 ;  /* 0x000068000d08ba25 */ /* 0x000fc600078e0008 */
[----:B------:R-:W-:Y:S01]  /*2ed0*/  @!P5 LEA.HI.X R19, R6, c[0x0][0x174], R0, 0x1, P0 ;  /* 0x00005d000613da11 */ /* 0x000fe200000f0c00 */
[----:B------:R-:W-:Y:S02]  /*2ee0*/  @!P2 IMAD R0, R2, c[0x0][0x1a0], RZ ;  /* 0x000068000200aa24 */ /* 0x000fe400078e02ff */
[----:B------:R-:W-:Y:S01]  /*2ef0*/  @!P3 IMAD.IADD R9, R9, 0x1, R14 ;  /* 0x000000010909b824 */ /* 0x000fe200078e020e */
[C---:B------:R-:W-:Y:S01]  /*2f00*/  @!P3 LEA R14, P0, R8.reuse, c[0x0][0x170], 0x1 ;  /* 0x00005c00080eba11 */ /* 0x040fe200078008ff */
[C---:B------:R-:W-:Y:S02]  /*2f10*/  @!P2 IMAD R2, R15.reuse, c[0x0][0x1a4], R0 ;  /* 0x000069000f02aa24 */ /* 0x040fe400078e0200 */
[----:B------:R-:W-:Y:S01]  /*2f20*/  @!P2 IMAD.WIDE.U32 R6, R15, c[0x0][0x1a0], R4 ;  /* 0x000068000f06aa25 */ /* 0x000fe200078e0004 */
[----:B------:R-:W-:Y:S02]  /*2f30*/  @!P3 LEA.HI.X R15, R8, c[0x0][0x174], R9, 0x1, P0 ;  /* 0x00005d00080fba11 */ /* 0x000fe400000f0c09 */
[----:B------:R-:W-:Y:S01]  /*2f40*/  PLOP3.LUT P0, PT, PT, PT, UP6, 0x80, 0x0 ;  /* 0x000000000000781c */ /* 0x000fe20003f0f068 */
[----:B------:R-:W-:Y:S01]  /*2f50*/  @!P4 IMAD.IADD R11, R11, 0x1, R16 ;  /* 0x000000010b0bc824 */ /* 0x000fe200078e0210 */
[----:B------:R-:W-:Y:S01]  /*2f60*/  @!P4 LEA R16, P1, R10, c[0x0][0x170], 0x1 ;  /* 0x00005c000a10ca11 */ /* 0x000fe200078208ff */
[----:B------:R-:W-:Y:S01]  /*2f70*/  IMAD R0, R22, c[0x0][0x1b0], RZ ;  /* 0x00006c0016007a24 */ /* 0x000fe200078e02ff */
[----:B------:R-:W-:Y:S01]  /*2f80*/  @!P2 LEA R8, P6, R6, c[0x0][0x170], 0x1 ;  /* 0x00005c000608aa11 */ /* 0x000fe200078c08ff */
[----:B------:R-:W-:Y:S01]  /*2f90*/  IMAD.WIDE.U32 R4, R12, c[0x0][0x1b0], R20 ;  /* 0x00006c000c047a25 */ /* 0x000fe200078e0014 */
[----:B------:R-:W-:-:S02]  /*2fa0*/  @!P4 LEA.HI.X R17, R10, c[0x0][0x174], R11, 0x1, P1 ;  /* 0x00005d000a11ca11 */ /* 0x000fc400008f0c0b */
[----:B------:R-:W-:Y:S01]  /*2fb0*/  ISETP.GE.AND P1, PT, R23, UR8, PT ;  /* 0x0000000817007c0c */ /* 0x000fe2000bf26270 */
[----:B------:R-:W-:Y:S02]  /*2fc0*/  IMAD R11, R12, c[0x0][0x1b4], R0 ;  /* 0x00006d000c0b7a24 */ /* 0x000fe400078e0200 */
[----:B------:R-:W-:Y:S01]  /*2fd0*/  @!P2 IMAD.IADD R0, R7, 0x1, R2 ;  /* 0x000000010700a824 */ /* 0x000fe200078e0202 */
[----:B------:R-:W-:Y:S01]  /*2fe0*/  IADD3 R2, R246, 0x8, RZ ;  /* 0x00000008f6027810 */ /* 0x000fe20007ffe0ff */
[----:B------:R-:W-:Y:S01]  /*2ff0*/  @P0 BAR.SYNC.DEFER_BLOCKING 0x0 ;  /* 0x0000000000000b1d */ /* 0x000fe20000010000 */
[----:B------:R-:W-:Y:S02]  /*3000*/  IMAD.WIDE.U32 R12, R128, c[0x0][0x370], RZ ;  /* 0x0000dc00800c7a25 */ /* 0x000fe400078e00ff */
[----:B------:R-:W-:Y:S02]  /*3010*/  @!P2 LEA.HI.X R9, R6, c[0x0][0x174], R0, 0x1, P6 ;  /* 0x00005d000609aa11 */ /* 0x000fe400030f0c00 */
[----:B------:R-:W-:Y:S01]  /*3020*/  @!P4 IADD3 R6, P0, R237, 0x20, RZ ;  /* 0x00000020ed06c810 */ /* 0x000fe20007f1e0ff */
[----:B------:R-:W-:-:S02]  /*3030*/  IMAD.WIDE.U32 R20, R128, c[0x0][0x190], RZ ;  /* 0x0000640080147a25 */ /* 0x000fc400078e00ff */
[----:B------:R-:W-:Y:S02]  /*3040*/  @!P1 IADD3 R10, P6, R190, R12, RZ ;  /* 0x0000000cbe0a9210 */ /* 0x000fe40007fde0ff */
[----:B------:R-:W-:Y:S01]  /*3050*/  @!P4 IADD3.X R0, RZ, R24, RZ, P0, !PT ;  /* 0x00000018ff00c210 */ /* 0x000fe200007fe4ff */
[----:B------:R-:W-:Y:S01]  /*3060*/  IMAD R22, R128, c[0x0][0x374], RZ ;  /* 0x0000dd0080167a24 */ /* 0x000fe200078e02ff */
[----:B------:R-:W-:Y:S01]  /*3070*/  @!P1 IADD3 R12, P0, R192, R20, RZ ;  /* 0x00000014c00c9210 */ /* 0x000fe20007f1e0ff */
[----:B------:R-:W-:Y:S02]  /*3080*/  IMAD R7, R128, c[0x0][0x194], RZ ;  /* 0x0000650080077a24 */ /* 0x000fe400078e02ff */
[----:B------:R-:W-:Y:S02]  /*3090*/  @!P4 IMAD R0, R0, c[0x0][0x198], RZ ;  /* 0x000066000000ca24 */ /* 0x000fe400078e02ff */
[----:B------:R-:W-:Y:S01]  /*30a0*/  IMAD.IADD R5, R5, 0x1, R11 ;  /* 0x0000000105057824 */ /* 0x000fe200078e020b */
[----:B------:R-:W-:Y:S01]  /*30b0*/  @!P1 IADD3.X R11, R191, R13, R22, P6, !PT ;  /* 0x0000000dbf0b9210 */ /* 0x000fe200037fe416 */
[C---:B------:R-:W-:Y:S01]  /*30c0*/  @!P4 IMAD R20, R6.reuse, c[0x0][0x19c], R0 ;  /* 0x000067000614ca24 */ /* 0x040fe200078e0200 */
[----:B------:R-:W-:Y:S01]  /*30d0*/  @!P1 IADD3.X R13, R193, R21, R7, P0, !PT ;  /* 0x00000015c10d9210 */ /* 0x000fe200007fe407 */
[----:B------:R-:W-:Y:S01]  /*30e0*/  @!P4 IMAD.WIDE.U32 R6, R6, c[0x0][0x198], R4 ;  /* 0x000066000606ca25 */ /* 0x000fe200078e0004 */
[----:B------:R-:W-:-:S02]  /*30f0*/  IADD3 R0, R252, 0x1000, RZ ;  /* 0x00001000fc007810 */ /* 0x000fc40007ffe0ff */
[----:B------:R-:W-:Y:S01]  /*3100*/  PLOP3.LUT P0, PT, PT, PT, UP0, 0x40, 0x0 ;  /* 0x000000000000781c */ /* 0x000fe20003f0e808 */
[----:B------:R1:W-:Y:S01]  /*3110*/  @P5 STS.128 [R236+0xa000], RZ ;  /* 0x00a000ffec005388 */ /* 0x0003e20000000c00 */
[----:B------:R-:W-:Y:S02]  /*3120*/  ISETP.GE.AND P6, PT, R2, UR8, PT ;  /* 0x0000000802007c0c */ /* 0x000fe4000bfc6270 */
[----:B------:R-:W-:Y:S01]  /*3130*/  SEL R2, R0, R252, P0 ;  /* 0x000000fc00027207 */ /* 0x000fe20000000000 */
[----:B------:R-:W-:Y:S01]  /*3140*/  @!PT LDS RZ, [RZ] ;  /* 0x00000000fffff984 */ /* 0x000fe20000000800 */
[----:B------:R-:W-:Y:S01]  /*3150*/  @!PT LDS RZ, [RZ] ;  /* 0x00000000fffff984 */ /* 0x000fe20000000800 */
[----:B------:R-:W-:Y:S01]  /*3160*/  @!PT LDS RZ, [RZ] ;  /* 0x00000000fffff984 */ /* 0x000fe20000000800 */
[----:B------:R1:W-:Y:S01]  /*3170*/  @!P5 LDGSTS.E.BYPASS.LTC128B.128 [R236+0xa000], [R18.64] ;  /* 0x0a00000012ecdfae */ /* 0x0003e2000b901d44 */
[----:B------:R-:W-:Y:S01]  /*3180*/  ISETP.GE.AND P0, PT, R237, UR8, PT ;  /* 0x00000008ed007c0c */ /* 0x000fe2000bf06270 */
[----:B------:R-:W-:Y:S02]  /*3190*/  @!P5 IMAD R0, R24, c[0x0][0x198], RZ ;  /* 0x000066001800da24 */ /* 0x000fe400078e02ff */
[----:B------:R1:W-:Y:S01]  /*31a0*/  @P4 STS.128 [R236+0xb000], RZ ;  /* 0x00b000ffec004388 */ /* 0x0003e20000000c00 */
[----:B------:R-:W-:-:S02]  /*31b0*/  IMAD.SHL.U32 R196, R2, 0x2, RZ ;  /* 0x0000000202c47824 */ /* 0x000fc400078e00ff */
[----:B------:R-:W-:Y:S01]  /*31c0*/  @!P5 IMAD R0, R237, c[0x0][0x19c], R0 ;  /* 0x00006700ed00da24 */ /* 0x000fe200078e0200 */
[----:B------:R-:W-:Y:S01]  /*31d0*/  @!PT LDS RZ, [RZ] ;  /* 0x00000000fffff984 */ /* 0x000fe20000000800 */
[----:B------:R-:W-:Y:S01]  /*31e0*/  @!PT LDS RZ, [RZ] ;  /* 0x00000000fffff984 */ /* 0x000fe20000000800 */
[----:B------:R-:W-:Y:S01]  /*31f0*/  @!PT LDS RZ, [RZ] ;  /* 0x00000000fffff984 */ /* 0x000fe20000000800 */
[----:B------:R1:W-:Y:S01]  /*3200*/  @!P4 LDGSTS.E.BYPASS.LTC128B.128 [R236+0xb000], [R16.64] ;  /* 0x0b00000010eccfae */ /* 0x0003e2000b901d44 */
[----:B------:R-:W-:-:S03]  /*3210*/  @!P4 IMAD.IADD R2, R7, 0x1, R20 ;  /* 0x000000010702c824 */ /* 0x000fc600078e0214 */
[----:B------:R1:W-:Y:S04]  /*3220*/  @P3 STS.128 [R236+0xc000], RZ ;  /* 0x00c000ffec003388 */ /* 0x0003e80000000c00 */
[----:B------:R-:W-:Y:S01]  /*3230*/  @!PT LDS RZ, [RZ] ;  /* 0x00000000fffff984 */ /* 0x000fe20000000800 */
[----:B------:R-:W-:Y:S01]  /*3240*/  @!PT LDS RZ, [RZ] ;  /* 0x00000000fffff984 */ /* 0x000fe20000000800 */
[----:B------:R-:W-:Y:S01]  /*3250*/  @!PT LDS RZ, [RZ] ;  /* 0x00000000fffff984 */ /* 0x000fe20000000800 */
[----:B------:R1:W-:Y:S04]  /*3260*/  @!P3 LDGSTS.E.BYPASS.LTC128B.128 [R236+0xc000], [R14.64] ;  /* 0x0c0000000eecbfae */ /* 0x0003e8000b901d44 */
[----:B------:R1:W-:Y:S04]  /*3270*/  @P2 STS.128 [R236+0xd000], RZ ;  /* 0x00d000ffec002388 */ /* 0x0003e80000000c00 */
[----:B------:R-:W-:Y:S01]  /*3280*/  @!PT LDS RZ, [RZ] ;  /* 0x00000000fffff984 */ /* 0x000fe20000000800 */
[----:B------:R-:W-:Y:S01]  /*3290*/  @!PT LDS RZ, [RZ] ;  /* 0x00000000fffff984 */ /* 0x000fe20000000800 */
[----:B------:R-:W-:Y:S01]  /*32a0*/  @!PT LDS RZ, [RZ] ;  /* 0x00000000fffff984 */ /* 0x000fe20000000800 */
[----:B------:R2:W-:Y:S04]  /*32b0*/  @!P2 LDGSTS.E.BYPASS.LTC128B.128 [R236+0xd000], [R8.64] ;  /* 0x0d00000008ecafae */ /* 0x0005e8000b901d44 */
[----:B------:R-:W0:Y:S04]  /*32c0*/  LDGDEPBAR ;  /* 0x00000000000079af */ /* 0x000e280000000000 */
        /* <DEDUP_REMOVED lines=10> */
[----:B------:R1:W-:Y:S01]  /*3370*/  @P0 STS [R196], RZ ;  /* 0x000000ffc4000388 */ /* 0x0003e20000000800 */
[----:B--2---:R-:W-:-:S03]  /*3380*/  @!P5 IMAD.MOV.U32 R8, RZ, RZ, R4 ;  /* 0x000000ffff08d224 */ /* 0x004fc600078e0004 */
[----:B------:R1:W-:Y:S01]  /*3390*/  @P0 STS [R196+0x4], RZ ;  /* 0x000004ffc4000388 */ /* 0x0003e20000000800 */
[----:B------:R-:W-:-:S03]  /*33a0*/  @!P5 IMAD.MOV.U32 R9, RZ, RZ, R5 ;  /* 0x000000ffff09d224 */ /* 0x000fc600078e0005 */
[----:B------:R1:W-:Y:S01]  /*33b0*/  @P0 STS [R196+0x8], RZ ;  /* 0x000008ffc4000388 */ /* 0x0003e20000000800 */
[----:B------:R-:W-:-:S03]  /*33c0*/  @!P5 IMAD.WIDE.U32 R8, R237, c[0x0][0x198], R8 ;  /* 0x00006600ed08da25 */ /* 0x000fc600078e0008 */
[----:B------:R1:W-:Y:S01]  /*33d0*/  @P0 STS [R196+0xc], RZ ;  /* 0x00000cffc4000388 */ /* 0x0003e20000000800 */
[----:B------:R-:W-:-:S03]  /*33e0*/  @!P5 IMAD.IADD R0, R9, 0x1, R0 ;  /* 0x000000010900d824 */ /* 0x000fc600078e0200 */
[----:B------:R-:W-:Y:S01]  /*33f0*/  @!PT LDS RZ, [RZ] ;  /* 0x00000000fffff984 */ /* 0x000fe20000000800 */
[----:B------:R-:W-:Y:S01]  /*3400*/  @!PT LDS RZ, [RZ] ;  /* 0x00000000fffff984 */ /* 0x000fe20000000800 */
[----:B------:R-:W-:Y:S01]  /*3410*/  @!PT LDS RZ, [RZ] ;  /* 0x00000000fffff984 */ /* 0x000fe20000000800 */
[----:B------:R1:W-:Y:S04]  /*3420*/  @!P0 LDGSTS.E.BYPASS.LTC128B.128 [R196], [R192.64] ;  /* 0x00000000c0c48fae */ /* 0x0003e8000b901d44 */
[----:B------:R1:W-:Y:S01]  /*3430*/  @P1 STS [R196+0x1000], RZ ;  /* 0x001000ffc4001388 */ /* 0x0003e20000000800 */
[----:B---3--:R-:W-:-:S03]  /*3440*/  @!P5 LEA R10, P0, R8, c[0x0][0x168], 0x1 ;  /* 0x00005a00080ada11 */ /* 0x008fc600078008ff */
[----:B------:R1:W-:Y:S01]  /*3450*/  @P1 STS [R196+0x1004], RZ ;  /* 0x001004ffc4001388 */ /* 0x0003e20000000800 */
[----:B------:R-:W-:-:S03]  /*3460*/  @!P5 LEA.HI.X R11, R8, c[0x0][0x16c], R0, 0x1, P0 ;  /* 0x00005b00080bda11 */ /* 0x000fc600000f0c00 */
[----:B------:R1:W-:Y:S01]  /*3470*/  @P1 STS [R196+0x1008], RZ ;  /* 0x001008ffc4001388 */ /* 0x0003e20000000800 */
[----:B------:R-:W-:Y:S02]  /*3480*/  @!P3 IADD3 R8, P0, R237, 0x40, RZ ;  /* 0x00000040ed08b810 */ /* 0x000fe40007f1e0ff */
[----:B------:R-:W-:Y:S01]  /*3490*/  IADD3 R0, R246, 0x20, RZ ;  /* 0x00000020f6007810 */ /* 0x000fe20007ffe0ff */
[----:B------:R1:W-:Y:S02]  /*34a0*/  @P1 STS [R196+0x100c], RZ ;  /* 0x00100cffc4001388 */ /* 0x0003e40000000800 */
[----:B------:R-:W-:Y:S01]  /*34b0*/  @!P3 IMAD.X R7, RZ, RZ, R24, P0 ;  /* 0x000000ffff07b224 */ /* 0x000fe200000e0618 */
[----:B------:R-:W-:Y:S01]  /*34c0*/  ISETP.GE.AND P0, PT, R0, UR8, PT ;  /* 0x0000000800007c0c */ /* 0x000fe2000bf06270 */
[----:B------:R-:W-:Y:S01]  /*34d0*/  @!PT LDS RZ, [RZ] ;  /* 0x00000000fffff984 */ /* 0x000fe20000000800 */
[----:B------:R-:W-:Y:S01]  /*34e0*/  @!PT LDS RZ, [RZ] ;  /* 0x00000000fffff984 */ /* 0x000fe20000000800 */
[----:B------:R-:W-:Y:S01]  /*34f0*/  @!PT LDS RZ, [RZ] ;  /* 0x00000000fffff984 */ /* 0x000fe20000000800 */
[----:B------:R2:W-:Y:S01]  /*3500*/  @!P1 LDGSTS.E.BYPASS.LTC128B.128 [R196+0x1000], [R12.64] ;  /* 0x010000000cc49fae */ /* 0x0005e2000b901d44 */
[----:B------:R-:W-:Y:S01]  /*3510*/  IADD3 R0, R246, 0x28, RZ ;  /* 0x00000028f6007810 */ /* 0x000fe20007ffe0ff */
[----:B------:R-:W-:-:S02]  /*3520*/  @!P3 IMAD R9, R7, c[0x0][0x198], RZ ;  /* 0x000066000709ba24 */ /* 0x000fc400078e02ff */
[----:B------:R1:W-:Y:S01]  /*3530*/  @P5 STS.128 [R236+0x6000], RZ ;  /* 0x006000ffec005388 */ /* 0x0003e20000000c00 */
[----:B------:R-:W-:Y:S02]  /*3540*/  @!P3 IMAD.MOV.U32 R7, RZ, RZ, R5 ;  /* 0x000000ffff07b224 */ /* 0x000fe400078e0005 */
[----:B------:R-:W-:Y:S01]  /*3550*/  @!P3 IMAD R9, R8, c[0x0][0x19c], R9 ;  /* 0x000067000809ba24 */ /* 0x000fe200078e0209 */
[----:B------:R-:W-:Y:S01]  /*3560*/  @!PT LDS RZ, [RZ] ;  /* 0x00000000fffff984 */ /* 0x000fe20000000800 */
[----:B------:R-:W-:Y:S01]  /*3570*/  @!PT LDS RZ, [RZ] ;  /* 0x00000000fffff984 */ /* 0x000fe20000000800 */
[----:B------:R-:W-:Y:S01]  /*3580*/  @!PT LDS RZ, [RZ] ;  /* 0x00000000fffff984 */ /* 0x000fe20000000800 */
[----:B------:R3:W-:Y:S01]  /*3590*/  @!P5 LDGSTS.E.BYPASS.LTC128B.128 [R236+0x6000], [R10.64] ;  /* 0x060000000aecdfae */ /* 0x0007e2000b901d44 */
[----:B------:R-:W-:-:S03]  /*35a0*/  ISETP.GE.AND P5, PT, R246, UR8, PT ;  /* 0x00000008f6007c0c */ /* 0x000fc6000bfa6270 */
[----:B------:R1:W-:Y:S01]  /*35b0*/  @P4 STS.128 [R236+0x7000], RZ ;  /* 0x007000ffec004388 */ /* 0x0003e20000000c00 */
[----:B--2---:R-:W-:-:S04]  /*35c0*/  @!P4 LEA R12, P1, R6, c[0x0][0x168], 0x1 ;  /* 0x00005a00060cca11 */ /* 0x004fc800078208ff */
[----:B------:R-:W-:Y:S02]  /*35d0*/  @!P4 LEA.HI.X R13, R6, c[0x0][0x16c], R2, 0x1, P1 ;  /* 0x00005b00060dca11 */ /* 0x000fe400008f0c02 */
[----:B------:R-:W-:-:S03]  /*35e0*/  @!P2 IADD3 R2, P1, R237, 0x60, RZ ;  /* 0x00000060ed02a810 */ /* 0x000fc60007f3e0ff */
[----:B------:R-:W-:Y:S01]  /*35f0*/  @!PT LDS RZ, [RZ] ;  /* 0x00000000fffff984 */ /* 0x000fe20000000800 */
[----:B------:R-:W-:Y:S01]  /*3600*/  @!PT LDS RZ, [RZ] ;  /* 0x00000000fffff984 */ /* 0x000fe20000000800 */
[----:B------:R-:W-:Y:S01]  /*3610*/  @!PT LDS RZ, [RZ] ;  /* 0x00000000fffff984 */ /* 0x000fe20000000800 */
[----:B------:R1:W-:Y:S01]  /*3620*/  @!P4 LDGSTS.E.BYPASS.LTC128B.128 [R236+0x7000], [R12.64] ;  /* 0x070000000ceccfae */ /* 0x0003e2000b901d44 */
[----:B------:R-:W-:Y:S02]  /*3630*/  @!P2 IADD3.X R6, RZ, R24, RZ, P1, !PT ;  /* 0x00000018ff06a210 */ /* 0x000fe40000ffe4ff */
[----:B------:R-:W-:Y:S01]  /*3640*/  ISETP.GE.AND P1, PT, R0, UR8, PT ;  /* 0x0000000800007c0c */ /* 0x000fe2000bf26270 */
[----:B------:R1:W-:Y:S02]  /*3650*/  @P3 STS.128 [R236+0x8000], RZ ;  /* 0x008000ffec003388 */ /* 0x0003e40000000c00 */
[----:B---3--:R-:W-:Y:S02]  /*3660*/  @!P2 IMAD R10, R6, c[0x0][0x198], RZ ;  /* 0x00006600060aaa24 */ /* 0x008fe400078e02ff */
[--C-:B------:R-:W-:Y:S02]  /*3670*/  @!P3 IMAD.MOV.U32 R6, RZ, RZ, R4.reuse ;  /* 0x000000ffff06b224 */ /* 0x100fe400078e0004 */
[----:B------:R-:W-:-:S04]  /*3680*/  @!P2 IMAD.WIDE.U32 R4, R2, c[0x0][0x198], R4 ;  /* 0x000066000204aa25 */ /* 0x000fc800078e0004 */
[----:B------:R-:W-:-:S04]  /*3690*/  @!P3 IMAD.WIDE.U32 R6, R8, c[0x0][0x198], R6 ;  /* 0x000066000806ba25 */ /* 0x000fc800078e0006 */
[----:B------:R-:W-:Y:S01]  /*36a0*/  @!P2 IMAD R8, R2, c[0x0][0x19c], R10 ;  /* 0x000067000208aa24 */ /* 0x000fe200078e020a */
[----:B------:R-:W-:Y:S01]  /*36b0*/  @!P3 LEA R10, P4, R6, c[0x0][0x168], 0x1 ;  /* 0x00005a00060aba11 */ /* 0x000fe200078808ff */
[----:B------:R-:W-:-:S05]  /*36c0*/  @!P3 IMAD.IADD R2, R7, 0x1, R9 ;  /* 0x000000010702b824 */ /* 0x000fca00078e0209 */
[----:B------:R-:W-:Y:S01]  /*36d0*/  @!P3 LEA.HI.X R11, R6, c[0x0][0x16c], R2, 0x1, P4 ;  /* 0x00005b00060bba11 */ /* 0x000fe200020f0c02 */
[----:B------:R-:W-:Y:S01]  /*36e0*/  @!P2 IMAD.IADD R2, R5, 0x1, R8 ;  /* 0x000000010502a824 */ /* 0x000fe200078e0208 */
[----:B------:R-:W-:-:S03]  /*36f0*/  @!P2 LEA R8, P4, R4, c[0x0][0x168], 0x1 ;  /* 0x00005a000408aa11 */ /* 0x000fc600078808ff */
[----:B------:R-:W-:Y:S01]  /*3700*/  @!PT LDS RZ, [RZ] ;  /* 0x00000000fffff984 */ /* 0x000fe20000000800 */
[----:B------:R-:W-:Y:S01]  /*3710*/  @!PT LDS RZ, [RZ] ;  /* 0x00000000fffff984 */ /* 0x000fe20000000800 */
[----:B------:R-:W-:Y:S01]  /*3720*/  @!PT LDS RZ, [RZ] ;  /* 0x00000000fffff984 */ /* 0x000fe20000000800 */
[----:B------:R1:W-:Y:S01]  /*3730*/  @!P3 LDGSTS.E.BYPASS.LTC128B.128 [R236+0x8000], [R10.64] ;  /* 0x080000000aecbfae */ /* 0x0003e2000b901d44 */
[----:B------:R-:W-:Y:S01]  /*3740*/  @!P2 LEA.HI.X R9, R4, c[0x0][0x16c], R2, 0x1, P4 ;  /* 0x00005b000409aa11 */ /* 0x000fe200020f0c02 */
[----:B------:R-:W-:Y:S01]  /*3750*/  IMAD.SHL.U32 R4, R246, 0x4, RZ ;  /* 0x00000004f6047824 */ /* 0x000fe200078e00ff */
[----:B------:R-:W-:Y:S01]  /*3760*/  SHF.R.S32.HI R2, RZ, 0x1f, R0 ;  /* 0x0000001fff027819 */ /* 0x000fe20000011400 */
[----:B------:R1:W-:Y:S01]  /*3770*/  @P2 STS.128 [R236+0x9000], RZ ;  /* 0x009000ffec002388 */ /* 0x0003e20000000c00 */
[----:B------:R-:W-:Y:S02]  /*3780*/  @!P1 LEA R6, P4, R0, UR10, 0x2 ;  /* 0x0000000a00069c11 */ /* 0x000fe4000f8810ff */
[----:B------:R-:W-:Y:S01]  /*3790*/  IADD3 R4, P3, R4, UR10, RZ ;  /* 0x0000000a04047c10 */ /* 0x000fe2000ff7e0ff */
[----:B------:R-:W-:Y:S01]  /*37a0*/  @!PT LDS RZ, [RZ] ;  /* 0x00000000fffff984 */ /* 0x000fe20000000800 */
[----:B------:R-:W-:Y:S01]  /*37b0*/  @!PT LDS RZ, [RZ] ;  /* 0x00000000fffff984 */ /* 0x000fe20000000800 */
[----:B------:R-:W-:Y:S01]  /*37c0*/  @!PT LDS RZ, [RZ] ;  /* 0x00000000fffff984 */ /* 0x000fe20000000800 */
[----:B------:R1:W-:Y:S01]  /*37d0*/  @!P2 LDGSTS.E.BYPASS.LTC128B.128 [R236+0x9000], [R8.64] ;  /* 0x0900000008ecafae */ /* 0x0003e2000b901d44 */
[----:B------:R-:W-:Y:S02]  /*37e0*/  @!P1 LEA.HI.X R7, R0, UR9, R2, 0x2, P4 ;  /* 0x0000000900079c11 */ /* 0x000fe4000a0f1402 */
[----:B------:R-:W-:Y:S01]  /*37f0*/  SHF.L.U64.HI R0, R246, 0x2, R27 ;  /* 0x00000002f6007819 */ /* 0x000fe2000001021b */
[----:B------:R-:W0:Y:S03]  /*3800*/  LDGDEPBAR ;  /* 0x00000000000079af */ /* 0x000e260000000000 */
[----:B------:R-:W-:Y:S01]  /*3810*/  IADD3.X R5, R0, UR9, RZ, P3, !PT ;  /* 0x0000000900057c10 */ /* 0x000fe20009ffe4ff */
[----:B------:R1:W5:Y:S04]  /*3820*/  @!P1 LDG.E R231, [R6.64] ;  /* 0x0000000406e79981 */ /* 0x000368000c1e1900 */
[----:B------:R2:W5:Y:S04]  /*3830*/  @!P5 LDG.E R232, [R4.64] ;  /* 0x0000000404e8d981 */ /* 0x000568000c1e1900 */
[----:B------:R2:W5:Y:S04]  /*3840*/  @!P6 LDG.E R233, [R4.64+0x20] ;  /* 0x0000200404e9e981 */ /* 0x000568000c1e1900 */
[----:B------:R2:W5:Y:S01]  /*3850*/  @!P0 LDG.E R230, [R4.64+0x80] ;  /* 0x0000800404e68981 */ /* 0x000562000c1e1900 */
[----:B------:R-:W-:-:S04]  /*3860*/  DEPBAR.LE SB0, 0x1 ;  /* 0x000080400000791a */ /* 0x000fc80000000000 */
[----:B------:R-:W-:Y:S01]  /*3870*/  BAR.SYNC.DEFER_BLOCKING 0x0 ;  /* 0x0000000000007b1d */ /* 0x000fe20000010000 */
[----:B------:R-:W-:-:S04]  /*3880*/  LEA.HI R0, R25, R26, RZ, 0x4 ;  /* 0x0000001a19007211 */ /* 0x000fc800078f20ff */
[----:B------:R-:W-:-:S05]  /*3890*/  LOP3.LUT R0, R0, 0xfffffff0, RZ, 0xc0, !PT ;  /* 0xfffffff000007812 */ /* 0x000fca00078ec0ff */
[----:B------:R-:W-:-:S05]  /*38a0*/  IMAD.IADD R0, R26, 0x1, -R0 ;  /* 0x000000011a007824 */ /* 0x000fca00078e0a00 */
[----:B------:R-:W-:Y:S01]  /*38b0*/  SHF.R.S32.HI R2, RZ, 0x1f, R0 ;  /* 0x0000001fff027819 */ /* 0x000fe20000011400 */
[----:B------:R1:W3:Y:S04]  /*38c0*/  LDSM.16.M88.4 R140, [R178+0xa000] ;  /* 0x00a00000b28c783b */ /* 0x0002e80000000200 */
[----:B------:R1:W4:Y:S04]  /*38d0*/  LDSM.16.M88.4 R144, [R178+0xa800] ;  /* 0x00a80000b290783b */ /* 0x0003280000000200 */
[----:B------:R1:W1:Y:S04]  /*38e0*/  LDSM.16.M88.4 R148, [R181+0xa000] ;  /* 0x00a00000b594783b */ /* 0x0002680000000200 */
[----:B------:R1:W1:Y:S04]  /*38f0*/  LDSM.16.M88.4 R152, [R181+0xa800] ;  /* 0x00a80000b598783b */ /* 0x0002680000000200 */
[----:B------:R1:W1:Y:S04]  /*3900*/  LDSM.16.M88.4 R156, [R179+0xa000] ;  /* 0x00a00000b39c783b */ /* 0x0002680000000200 */
[----:B------:R1:W1:Y:S04]  /*3910*/  LDSM.16.M88.4 R160, [R179+0xa800] ;  /* 0x00a80000b3a0783b */ /* 0x0002680000000200 */
[----:B------:R1:W1:Y:S04]  /*3920*/  LDSM.16.M88.4 R164, [R180+0xa000] ;  /* 0x00a00000b4a4783b */ /* 0x0002680000000200 */
[----:B------:R1:W1:Y:S01]  /*3930*/  LDSM.16.M88.4 R168, [R180+0xa800] ;  /* 0x00a80000b4a8783b */ /* 0x0002620000000200 */
[----:B------:R-:W-:-:S04]  /*3940*/  LEA.HI R2, R2, R0, RZ, 0x3 ;  /* 0x0000000002027211 */ /* 0x000fc800078f18ff */
[----:B------:R-:W-:-:S05]  /*3950*/  LOP3.LUT R2, R2, 0xfffffff8, RZ, 0xc0, !PT ;  /* 0xfffffff802027812 */ /* 0x000fca00078ec0ff */
[----:B------:R-:W-:Y:S01]  /*3960*/  IMAD.IADD R0, R0, 0x1, -R2 ;  /* 0x0000000100007824 */ /* 0x000fe200078e0a02 */
[----:B------:R-:W-:Y:S01]  /*3970*/  PLOP3.LUT P2, PT, PT, PT, UP0, 0x40, 0x0 ;  /* 0x000000000000781c */ /* 0x000fe20003f4e808 */
[----:B------:R-:W-:Y:S01]  /*3980*/  IMAD.MOV.U32 R182, RZ, RZ, 0x20 ;  /* 0x00000020ffb67424 */ /* 0x000fe200078e00ff */
[----:B------:R-:W-:Y:S02]  /*3990*/  IADD3 R2, R184, 0x1000, RZ ;  /* 0x00001000b8027810 */ /* 0x000fe40007ffe0ff */
[C---:B------:R-:W-:Y:S02]  /*39a0*/  LOP3.LUT P0, RZ, R0.reuse, 0x2, RZ, 0xc0, !PT ;  /* 0x0000000200ff7812 */ /* 0x040fe4000780c0ff */
[----:B------:R-:W-:Y:S02]  /*39b0*/  LOP3.LUT P1, RZ, R0, 0x4, RZ, 0xc0, !PT ;  /* 0x0000000400ff7812 */ /* 0x000fe4000782c0ff */
[----:B------:R-:W-:Y:S02]  /*39c0*/  IADD3 R0, R183, 0x1000, RZ ;  /* 0x00001000b7007810 */ /* 0x000fe40007ffe0ff */
[----:B------:R-:W-:Y:S01]  /*39d0*/  PLOP3.LUT P3, PT, PT, PT, UP0, 0x40, 0x0 ;  /* 0x000000000000781c */ /* 0x000fe20003f6e808 */
[----:B--2---:R-:W-:Y:S01]  /*39e0*/  IMAD.U32 R4, RZ, RZ, UR35 ;  /* 0x00000023ff047e24 */ /* 0x004fe2000f8e00ff */
[----:B------:R-:W-:Y:S01]  /*39f0*/  SEL R0, R0, R183, P2 ;  /* 0x000000b700007207 */ /* 0x000fe20001000000 */
[----:B------:R-:W-:Y:S01]  /*3a00*/  IMAD.SHL.U32 R174, R184, 0x2, RZ ;  /* 0x00000002b8ae7824 */ /* 0x000fe200078e00ff */
[----:B------:R-:W-:-:S02]  /*3a10*/  SEL R182, R182, 0xffffffe0, !P0 ;  /* 0xffffffe0b6b67807 */ /* 0x000fc40004000000 */
[----:B------:R-:W-:Y:S02]  /*3a20*/  IADD3 R5, R246, 0x1, RZ ;  /* 0x00000001f6057810 */ /* 0x000fe40007ffe0ff */
[----:B------:R-:W-:Y:S01]  /*3a30*/  SEL R2, R2, R184, P3 ;  /* 0x000000b802027207 */ /* 0x000fe20001800000 */
[----:B------:R-:W-:Y:S01]  /*3a40*/  UIADD3 UR31, UR35, 0x80, UR29 ;  /* 0x00000080231f7890 */ /* 0x000fe2000fffe01d */
[----:B------:R-:W-:Y:S01]  /*3a50*/  IADD3 R240, R5, UR7, -R4 ;  /* 0x0000000705f07c10 */ /* 0x000fe2000fffe804 */
[----:B------:R-:W-:Y:S01]  /*3a60*/  IMAD R251, RZ, RZ, -UR55 ;  /* 0x80000037fffb7e24 */ /* 0x000fe2000f8e02ff */
        /* <DEDUP_REMOVED lines=32> */
[----:B------:R-:W-:Y:S01]  /*3c70*/  SHF.L.U32 R173, R2, 0x1, RZ ;  /* 0x0000000102ad7819 */ /* 0x000fe200000006ff */
[----:B------:R-:W-:Y:S01]  /*3c80*/  IMAD.SHL.U32 R172, R0, 0x2, RZ ;  /* 0x0000000200ac7824 */ /* 0x000fe200078e00ff */
[----:B------:R-:W-:Y:S01]  /*3c90*/  SEL R128, R128, 0xffffffc0, !P1 ;  /* 0xffffffc080807807 */ /* 0x000fe20004800000 */
[C---:B------:R-:W-:Y:S01]  /*3ca0*/  IMAD.SHL.U32 R238, R246.reuse, 0x4, RZ ;  /* 0x00000004f6ee7824 */ /* 0x040fe200078e00ff */
[----:B------:R-:W-:Y:S01]  /*3cb0*/  SHF.L.U64.HI R239, R246, 0x2, R27 ;  /* 0x00000002f6ef7819 */ /* 0x000fe2000001021b */
[----:B------:R-:W-:-:S02]  /*3cc0*/  IMAD.IADD R176, R175, 0x1, R182 ;  /* 0x00000001afb07824 */ /* 0x000fc400078e02b6 */
[----:B------:R-:W-:Y:S01]  /*3cd0*/  IMAD.IADD R177, R182, 0x1, R174 ;  /* 0x00000001b6b17824 */ /* 0x000fe200078e02ae */
[----:B------:R-:W-:Y:S02]  /*3ce0*/  UIADD3 UR31, UR31, -UR7, URZ ;  /* 0x800000071f1f7290 */ /* 0x000fe4000fffe03f */
[----:B-1-34-:R-:W-:Y:S02]  /*3cf0*/  UIADD3 UR30, UR29, 0x80, URZ ;  /* 0x000000801d1e7890 */ /* 0x01afe4000fffe03f */
.L_x_646:
        /* <DEDUP_REMOVED lines=23> */
[----:B------:R-:W-:Y:S01]  /*3e70*/  LDSM.16.M88.4 R120, [R2] ;  /* 0x000000000278783b */ /* 0x000fe20000000200 */
[C---:B------:R-:W-:Y:S07]  /*3e80*/  HMMA.16816.F32.BF16 R16, R32.reuse, R18, RZ ;  /* 0x000000122010723c */ /* 0x040fee00000418ff */
[----:B------:R-:W2:Y:S01]  /*3e90*/  LDSM.16.M88.4 R124, [R179+0x6000] ;  /* 0x00600000b37c783b */ /* 0x000ea20000000200 */
[----:B-1----:R-:W-:Y:S01]  /*3ea0*/  IADD3 R0, R0, R128, RZ ;  /* 0x0000008000007210 */ /* 0x002fe20007ffe0ff */
[-C--:B---3--:R-:W-:Y:S06]  /*3eb0*/  HMMA.16816.F32.BF16 R20, R32, R100.reuse, RZ ;  /* 0x000000642014723c */ /* 0x088fec00000418ff */
[----:B------:R-:W-:Y:S02]  /*3ec0*/  LDSM.16.M88.4 R128, [R179+0x6800] ;  /* 0x00680000b380783b */ /* 0x000fe40000000200 */
[C---:B------:R-:W-:Y:S06]  /*3ed0*/  HMMA.16816.F32.BF16 R24, R28.reuse, R100, RZ ;  /* 0x000000641c18723c */ /* 0x040fec00000418ff */
[----:B------:R-:W-:Y:S02]  /*3ee0*/  LDSM.16.M88.4 R132, [R0] ;  /* 0x000000000084783b */ /* 0x000fe40000000200 */
[-C--:B------:R-:W-:Y:S06]  /*3ef0*/  HMMA.16816.F32.BF16 R28, R28, R102.reuse, RZ ;  /* 0x000000661c1c723c */ /* 0x080fec00000418ff */
[----:B------:R-:W-:Y:S02]  /*3f00*/  LDSM.16.M88.4 R136, [R180+0x6000] ;  /* 0x00600000b488783b */ /* 0x000fe40000000200 */
[----:B------:R-:W-:Y:S06]  /*3f10*/  HMMA.16816.F32.BF16 R32, R32, R102, RZ ;  /* 0x000000662020723c */ /* 0x000fec00000418ff */
[----:B------:R-:W1:Y:S02]  /*3f20*/  LDSM.16.M88.4 R100, [R2+0x1000] ;  /* 0x001000000264783b */ /* 0x000e640000000200 */
[-C--:B----4-:R-:W-:Y:S08]  /*3f30*/  HMMA.16816.F32.BF16 R4, R104, R108.reuse, R4 ;  /* 0x0000006c6804723c */ /* 0x090ff00000041804 */
[C---:B------:R-:W-:Y:S07]  /*3f40*/  HMMA.16816.F32.BF16 R8, R112.reuse, R108, R8 ;  /* 0x0000006c7008723c */ /* 0x040fee0000041808 */
[----:B------:R-:W-:Y:S01]  /*3f50*/  MOV R108, 0x40 ;  /* 0x00000040006c7802 */ /* 0x000fe20000000f00 */
[-C--:B------:R-:W-:Y:S08]  /*3f60*/  HMMA.16816.F32.BF16 R12, R112, R110.reuse, R12 ;  /* 0x0000006e700c723c */ /* 0x080ff0000004180c */
[C---:B------:R-:W-:Y:S08]  /*3f70*/  HMMA.16816.F32.BF16 R16, R104.reuse, R110, R16 ;  /* 0x0000006e6810723c */ /* 0x040ff00000041810 */
[-C--:B--2---:R-:W-:Y:S08]  /*3f80*/  HMMA.16816.F32.BF16 R20, R104, R116.reuse, R20 ;  /* 0x000000746814723c */ /* 0x084ff00000041814 */
[C---:B------:R-:W-:Y:S08]  /*3f90*/  HMMA.16816.F32.BF16 R24, R112.reuse, R116, R24 ;  /* 0x000000747018723c */ /* 0x040ff00000041818 */
[-C--:B------:R-:W-:Y:S08]  /*3fa0*/  HMMA.16816.F32.BF16 R28, R112, R118.reuse, R28 ;  /* 0x00000076701c723c */ /* 0x080ff0000004181c */
[----:B------:R-:W-:Y:S01]  /*3fb0*/  HMMA.16816.F32.BF16 R32, R104, R118, R32 ;  /* 0x000000766820723c */ /* 0x000fe20000041820 */
[----:B------:R2:W3:Y:S07]  /*3fc0*/  LDSM.16.M88.4 R104, [R0+0x1000] ;  /* 0x001000000068783b */ /* 0x0004ee0000000200 */
[-C--:B------:R-:W-:Y:S08]  /*3fd0*/  HMMA.16816.F32.BF16 R4, R120, R124.reuse, R4 ;  /* 0x0000007c7804723c */ /* 0x080ff00000041804 */
[C---:B-1----:R-:W-:Y:S08]  /*3fe0*/  HMMA.16816.F32.BF16 R8, R100.reuse, R124, R8 ;  /* 0x0000007c6408723c */ /* 0x042ff00000041808 */
[-C--:B------:R-:W-:Y:S01]  /*3ff0*/  HMMA.16816.F32.BF16 R12, R100, R126.reuse, R12 ;  /* 0x0000007e640c723c */ /* 0x080fe2000004180c */
[----:B--2---:R-:W-:Y:S04]  /*4000*/  MOV R0, UR28 ;  /* 0x0000001c00007c02 */ /* 0x004fe80008000f00 */
        /* <DEDUP_REMOVED lines=54> */
[----:B------:R-:W-:Y:S01]  /*4370*/  @!P0 ISETP.GE.AND P3, PT, R0, R13, PT ;  /* 0x0000000d0000820c */ /* 0x000fe20003f66270 */
        /* <DEDUP_REMOVED lines=90> */
[C---:B------:R-:W-:Y:S03]  /*4920*/  @!P0 ISETP.GE.AND P2, PT, R11.reuse, R9, PT ;  /* 0x000000090b00820c */ /* 0x040fe60003f46270 */
[----:B------:R1:W-:Y:S10]  /*4930*/  MUFU.EX2 R217, R7 ;  /* 0x0000000700d97308 */ /* 0x0003f40000000800 */
[----:B------:R-:W-:Y:S10]  /*4940*/  MUFU.TANH R115, R32 ;  /* 0x0000002000737308 */ /* 0x000ff40000002400 */
[----:B------:R-:W-:Y:S01]  /*4950*/  MUFU.TANH R116, R33 ;  /* 0x0000002100747308 */ /* 0x000fe20000002400 */
[--C-:B-1----:R-:W-:Y:S01]  /*4960*/  FFMA.FTZ R7, R6, c[0x0][0x23c], -R2.reuse ;  /* 0x00008f0006077a23 */ /* 0x102fe20000010802 */
[----:B---3--:R-:W-:Y:S02]  /*4970*/  MOV R6, R216 ;  /* 0x000000d800067202 */ /* 0x008fe40000000f00 */
[----:B------:R-:W-:Y:S02]  /*4980*/  @!P0 FSEL R6, R216, -INF , !P2 ;  /* 0xff800000d8068808 */ /* 0x000fe40005000000 */
[----:B------:R-:W-:Y:S04]  /*4990*/  @!P0 ISETP.GE.AND P2, PT, R12, R14, PT ;  /* 0x0000000e0c00820c */ /* 0x000fe80003f46270 */
        /* <DEDUP_REMOVED lines=12> */
[----:B------:R-:W-:Y:S04]  /*4a60*/  @!P0 ISETP.GE.AND P2, PT, R12, R13, PT ;  /* 0x0000000d0c00820c */ /* 0x000fe80003f46270 */
        /* <DEDUP_REMOVED lines=16> */
[----:B------:R-:W-:Y:S05]  /*4b70*/  @!P0 ISETP.GE.AND P2, PT, R7, R14, PT ;  /* 0x0000000e0700820c */ /* 0x000fea0003f46270 */
        /* <DEDUP_REMOVED lines=8> */
[-C--:B------:R-:W-:Y:S03]  /*4c00*/  @!P0 ISETP.GE.AND P2, PT, R7, R13.reuse, PT ;  /* 0x0000000d0700820c */ /* 0x080fe60003f46270 */
[----:B---3--:R-:W-:Y:S01]  /*4c10*/  FFMA.FTZ R12, R11, c[0x0][0x23c], -R8 ;  /* 0x00008f000b0c7a23 */ /* 0x008fe20000010808 */
[----:B------:R-:W-:Y:S02]  /*4c20*/  MOV R11, R198 ;  /* 0x000000c6000b7202 */ /* 0x000fe40000000f00 */
[----:B------:R-:W-:Y:S03]  /*4c30*/  @!P0 FSEL R11, R198, -INF , !P2 ;  /* 0xff800000c60b8808 */ /* 0x000fe60005000000 */
[----:B------:R3:W-:Y:S01]  /*4c40*/  MUFU.EX2 R123, R12 ;  /* 0x0000000c007b7308 */ /* 0x0007e20000000800 */
[C---:B------:R-:W-:Y:S01]  /*4c50*/  @!P0 ISETP.GE.AND P2, PT, R6.reuse, R13, PT ;  /* 0x0000000d0600820c */ /* 0x040fe20003f46270 */
[--C-:B---3--:R-:W-:Y:S01]  /*4c60*/  FFMA.FTZ R12, R11, c[0x0][0x23c], -R5.reuse ;  /* 0x00008f000b0c7a23 */ /* 0x108fe20000010805 */
[----:B------:R-:W-:Y:S02]  /*4c70*/  MOV R11, R197 ;  /* 0x000000c5000b7202 */ /* 0x000fe40000000f00 */
[----:B------:R-:W-:Y:S05]  /*4c80*/  @!P0 FSEL R11, R197, -INF , !P2 ;  /* 0xff800000c50b8808 */ /* 0x000fea0005000000 */
[----:B------:R3:W-:Y:S01]  /*4c90*/  MUFU.EX2 R133, R12 ;  /* 0x0000000c00857308 */ /* 0x0007e20000000800 */
[-C--:B------:R-:W-:Y:S01]  /*4ca0*/  @!P0 ISETP.GE.AND P2, PT, R7, R10.reuse, PT ;  /* 0x0000000a0700820c */ /* 0x080fe20003f46270 */
        /* <DEDUP_REMOVED lines=13> */
[-C--:B------:R-:W-:Y:S02]  /*4d80*/  @!P0 ISETP.GE.AND P2, PT, R6, R9.reuse, PT ;  /* 0x000000090600820c */ /* 0x080fe40003f46270 */
        /* <DEDUP_REMOVED lines=32> */
[-C--:B------:R-:W-:Y:S03]  /*4f90*/  @!P0 ISETP.GE.AND P2, PT, R6, R13.reuse, PT ;  /* 0x0000000d0600820c */ /* 0x080fe60003f46270 */
        /* <DEDUP_REMOVED lines=55> */
[----:B-1----:R-:W-:Y:S04]  /*5310*/  FFMA.FTZ R2, -R112, R112, 1 ;  /* 0x3f80000070027423 */ /* 0x002fe80000010170 */
[----:B------:R-:W-:Y:S02]  /*5320*/  FMUL.FTZ R2, R2, c[0x0][0x2ec] ;  /* 0x0000bb0002027a20 */ /* 0x000fe40000410000 */
[----:B--2---:R-:W-:Y:S01]  /*5330*/  FFMA.FTZ R0, -R109, R109, 1 ;  /* 0x3f8000006d007423 */ /* 0x004fe2000001016d */
[----:B------:R-:W1:Y:S03]  /*5340*/  LDSM.16.M88.4 R104, [R177+0x5000] ;  /* 0x00500000b168783b */ /* 0x000e660000000200 */
        /* <DEDUP_REMOVED lines=29> */
[----:B------:R-:W1:Y:S04]  /*5520*/  LDSM.16.M88.4 R100, [R104+0x4000] ;  /* 0x004000006864783b */ /* 0x000e680000000200 */
[-C--:B-1----:R-:W-:Y:S11]  /*5530*/  HMMA.16816.F32.BF16 R4, R100, R164.reuse, R4 ;  /* 0x000000a46404723c */ /* 0x082ff60000041804 */
[----:B------:R-:W-:Y:S11]  /*5540*/  @!UPT UIADD3 URZ, URZ, URZ, URZ ;  /* 0x0000003f3f3ff290 */ /* 0x000ff6000fffe03f */
[----:B------:R-:W-:Y:S02]  /*5550*/  @!UPT UIADD3 URZ, URZ, URZ, URZ ;  /* 0x0000003f3f3ff290 */ /* 0x000fe4000fffe03f */
[C---:B----4-:R-:W-:Y:S02]  /*5560*/  FADD.FTZ R4, -R108.reuse, R4 ;  /* 0x000000046c047221 */ /* 0x050fe40000010100 */
[----:B------:R-:W-:Y:S02]  /*5570*/  FADD.FTZ R5, -R108, R5 ;  /* 0x000000056c057221 */ /* 0x000fe40000010100 */
[----:B------:R-:W-:Y:S02]  /*5580*/  FMUL.FTZ R105, R114, R4 ;  /* 0x0000000472697220 */ /* 0x000fe40000410000 */
[----:B------:R-:W-:Y:S01]  /*5590*/  FMUL.FTZ R5, R113, R5 ;  /* 0x0000000571057220 */ /* 0x000fe20000410000 */
[----:B------:R1:W2:Y:S01]  /*55a0*/  LDG.E R4, [R110.64+0x20] ;  /* 0x000020046e047981 */ /* 0x0002a2000c1e1900 */
[----:B------:R-:W-:Y:S02]  /*55b0*/  FMUL.FTZ R114, R105, R2 ;  /* 0x0000000269727220 */ /* 0x000fe40000410000 */
[----:B------:R-:W-:Y:S01]  /*55c0*/  FMUL.FTZ R113, R5, R0 ;  /* 0x0000000005717220 */ /* 0x000fe20000410000 */
[----:B------:R1:W3:Y:S04]  /*55d0*/  LDG.E R2, [R110.64+0x80] ;  /* 0x000080046e027981 */ /* 0x0002e8000c1e1900 */
[----:B------:R1:W4:Y:S04]  /*55e0*/  LDG.E R0, [R110.64+0xa0] ;  /* 0x0000a0046e007981 */ /* 0x000328000c1e1900 */
[----:B------:R-:W1:Y:S02]  /*55f0*/  LDSM.16.M88.4 R104, [R104+0x5000] ;  /* 0x005000006868783b */ /* 0x000e640000000200 */
[C---:B-1----:R-:W-:Y:S08]  /*5600*/  HMMA.16816.F32.BF16 R8, R104.reuse, R164, R8 ;  /* 0x000000a46808723c */ /* 0x042ff00000041808 */
[-C--:B------:R-:W-:Y:S08]  /*5610*/  HMMA.16816.F32.BF16 R12, R104, R166.reuse, R12 ;  /* 0x000000a6680c723c */ /* 0x080ff0000004180c */
[C---:B------:R-:W-:Y:S08]  /*5620*/  HMMA.16816.F32.BF16 R16, R100.reuse, R166, R16 ;  /* 0x000000a66410723c */ /* 0x040ff00000041810 */
[-C--:B------:R-:W-:Y:S08]  /*5630*/  HMMA.16816.F32.BF16 R20, R100, R168.reuse, R20 ;  /* 0x000000a86414723c */ /* 0x080ff00000041814 */
[C---:B------:R-:W-:Y:S08]  /*5640*/  HMMA.16816.F32.BF16 R24, R104.reuse, R168, R24 ;  /* 0x000000a86818723c */ /* 0x040ff00000041818 */
[C---:B------:R-:W-:Y:S01]  /*5650*/  FADD.FTZ R5, -R108.reuse, R17 ;  /* 0x000000116c057221 */ /* 0x040fe20000010100 */
[-C--:B------:R-:W-:Y:S03]  /*5660*/  HMMA.16816.F32.BF16 R28, R104, R170.reuse, R28 ;  /* 0x000000aa681c723c */ /* 0x080fe6000004181c */
[C---:B------:R-:W-:Y:S04]  /*5670*/  FADD.FTZ R16, -R108.reuse, R16 ;  /* 0x000000106c107221 */ /* 0x040fe80000010100 */
[----:B------:R-:W-:Y:S01]  /*5680*/  FADD.FTZ R17, -R108, R20 ;  /* 0x000000146c117221 */ /* 0x000fe20000010100 */
[----:B------:R-:W-:Y:S01]  /*5690*/  HMMA.16816.F32.BF16 R32, R100, R170, R32 ;  /* 0x000000aa6420723c */ /* 0x000fe20000041820 */
[----:B------:R-:W-:Y:S03]  /*56a0*/  FMUL.FTZ R20, R124, R5 ;  /* 0x000000057c147220 */ /* 0x000fe60000410000 */
[----:B------:R-:W-:Y:S02]  /*56b0*/  FFMA.FTZ R5, -R122, R122, 1 ;  /* 0x3f8000007a057423 */ /* 0x000fe4000001017a */
[----:B------:R-:W-:Y:S02]  /*56c0*/  FMUL.FTZ R17, R121, R17 ;  /* 0x0000001179117220 */ /* 0x000fe40000410000 */
[----:B------:R-:W-:Y:S04]  /*56d0*/  FMUL.FTZ R100, R129, R16 ;  /* 0x0000001081647220 */ /* 0x000fe80000410000 */
[----:B------:R-:W-:Y:S02]  /*56e0*/  FFMA.FTZ R16, -R126, R126, 1 ;  /* 0x3f8000007e107423 */ /* 0x000fe4000001017e */
[----:B------:R-:W-:Y:S02]  /*56f0*/  FMUL.FTZ R5, R5, c[0x0][0x2ec] ;  /* 0x0000bb0005057a20 */ /* 0x000fe40000410000 */
[----:B------:R-:W-:Y:S02]  /*5700*/  FADD.FTZ R21, -R108, R21 ;  /* 0x000000156c157221 */ /* 0x000fe40000010100 */
[----:B------:R-:W-:Y:S02]  /*5710*/  FMUL.FTZ R16, R16, c[0x0][0x2ec] ;  /* 0x0000bb0010107a20 */ /* 0x000fe40000410000 */
[----:B------:R-:W-:Y:S02]  /*5720*/  FMUL.FTZ R110, R17, R5 ;  /* 0x00000005116e7220 */ /* 0x000fe40000410000 */
[----:B------:R-:W-:Y:S02]  /*5730*/  FFMA.FTZ R5, -R115, R115, 1 ;  /* 0x3f80000073057423 */ /* 0x000fe40000010173 */
[----:B------:R-:W-:Y:S02]  /*5740*/  FADD.FTZ R17, -R108, R32 ;  /* 0x000000206c117221 */ /* 0x000fe40000010100 */
[----:B------:R-:W-:Y:S02]  /*5750*/  FMUL.FTZ R21, R123, R21 ;  /* 0x000000157b157220 */ /* 0x000fe40000410000 */
[----:B------:R-:W-:Y:S02]  /*5760*/  FMUL.FTZ R109, R100, R16 ;  /* 0x00000010646d7220 */ /* 0x000fe40000410000 */
[----:B------:R-:W-:Y:S02]  /*5770*/  FMUL.FTZ R17, R120, R17 ;  /* 0x0000001178117220 */ /* 0x000fe40000410000 */
[----:B------:R-:W-:Y:S02]  /*5780*/  FMUL.FTZ R5, R5, c[0x0][0x2ec] ;  /* 0x0000bb0005057a20 */ /* 0x000fe40000410000 */
[----:B------:R-:W-:Y:S01]  /*5790*/  FFMA.FTZ R16, -R116, R116, 1 ;  /* 0x3f80000074107423 */ /* 0x000fe20000010174 */
[----:B------:R-:W-:Y:S01]  /*57a0*/  MOV R116, R195 ;  /* 0x000000c300747202 */ /* 0x000fe20000000f00 */
[----:B------:R-:W-:Y:S02]  /*57b0*/  FMUL.FTZ R105, R17, R5 ;  /* 0x0000000511697220 */ /* 0x000fe40000410000 */
[----:B------:R-:W-:Y:S02]  /*57c0*/  FMUL.FTZ R5, R16, c[0x0][0x2ec] ;  /* 0x0000bb0010057a20 */ /* 0x000fe40000410000 */
[C---:B--2---:R-:W-:Y:S02]  /*57d0*/  FADD.FTZ R6, -R4.reuse, R6 ;  /* 0x0000000604067221 */ /* 0x044fe40000010100 */
[----:B------:R-:W-:Y:S02]  /*57e0*/  FADD.FTZ R16, -R4, R7 ;  /* 0x0000000704107221 */ /* 0x000fe40000010100 */
[----:B------:R-:W-:Y:S02]  /*57f0*/  FMUL.FTZ R112, R199, R6 ;  /* 0x00000006c7707220 */ /* 0x000fe40000410000 */
[----:B------:R-:W-:Y:S02]  /*5800*/  FFMA.FTZ R6, -R125, R125, 1 ;  /* 0x3f8000007d067423 */ /* 0x000fe4000001017d */
[----:B------:R-:W-:Y:S02]  /*5810*/  FFMA.FTZ R7, -R202, R202, 1 ;  /* 0x3f800000ca077423 */ /* 0x000fe400000101ca */
[----:B------:R-:W-:Y:S02]  /*5820*/  FMUL.FTZ R6, R6, c[0x0][0x2ec] ;  /* 0x0000bb0006067a20 */ /* 0x000fe40000410000 */
[----:B------:R-:W-:Y:S02]  /*5830*/  FMUL.FTZ R16, R222, R16 ;  /* 0x00000010de107220 */ /* 0x000fe40000410000 */
[----:B------:R-:W-:Y:S02]  /*5840*/  FMUL.FTZ R107, R20, R6 ;  /* 0x00000006146b7220 */ /* 0x000fe40000410000 */
[----:B------:R-:W-:Y:S02]  /*5850*/  FFMA.FTZ R6, -R127, R127, 1 ;  /* 0x3f8000007f067423 */ /* 0x000fe4000001017f */
[----:B------:R-:W-:Y:S02]  /*5860*/  FADD.FTZ R20, -R108, R33 ;  /* 0x000000216c147221 */ /* 0x000fe40000010100 */
[----:B------:R-:W-:Y:S02]  /*5870*/  FMUL.FTZ R6, R6, c[0x0][0x2ec] ;  /* 0x0000bb0006067a20 */ /* 0x000fe40000410000 */
[----:B------:R-:W-:Y:S02]  /*5880*/  FMUL.FTZ R20, R119, R20 ;  /* 0x0000001477147220 */ /* 0x000fe40000410000 */
[----:B------:R-:W-:Y:S02]  /*5890*/  FMUL.FTZ R106, R21, R6 ;  /* 0x00000006156a7220 */ /* 0x000fe40000410000 */
[----:B------:R-:W-:Y:S02]  /*58a0*/  FFMA.FTZ R6, -R203, R203, 1 ;  /* 0x3f800000cb067423 */ /* 0x000fe400000101cb */
[----:B------:R-:W-:Y:S02]  /*58b0*/  FMUL.FTZ R104, R20, R5 ;  /* 0x0000000514687220 */ /* 0x000fe40000410000 */
[----:B------:R-:W-:Y:S02]  /*58c0*/  FMUL.FTZ R6, R6, c[0x0][0x2ec] ;  /* 0x0000bb0006067a20 */ /* 0x000fe40000410000 */
        /* <DEDUP_REMOVED lines=18> */
[----:B------:R-:W-:Y:S02]  /*59f0*/  FFMA.FTZ R5, -R118, R118, 1 ;  /* 0x3f80000076057423 */ /* 0x000fe40000010176 */
        /* <DEDUP_REMOVED lines=98> */
[----:B------:R-:W-:Y:S02]  /*6020*/  IMAD.MOV.U32 R10, RZ, RZ, c[0x0][0x194] ;  /* 0x00006500ff0a7624 */ /* 0x000fe400078e00ff */
[C---:B------:R-:W-:Y:S01]  /*6030*/  IMAD.U32 R0, R5.reuse, -0x40, RZ ;  /* 0xffffffc005007824 */ /* 0x040fe200078e00ff */
[----:B------:R-:W-:Y:S04]  /*6040*/  UISETP.NE.U32.AND UP0, UPT, UR8, 0x1, UPT ;  /* 0x000000010800788c */ /* 0x000fe8000bf05070 */
[C---:B------:R-:W-:Y:S01]  /*6050*/  LEA R2, P0, R0.reuse, R192, 0x1 ;  /* 0x000000c000027211 */ /* 0x040fe200078008ff */
[----:B------:R-:W-:Y:S03]  /*6060*/  USEL UR8, UR54, 0x2000, !UP0 ;  /* 0x0000200036087887 */ /* 0x000fe6000c000000 */
[----:B------:R-:W-:Y:S01]  /*6070*/  LEA.HI.X.SX32 R0, R0, R193, 0x1, P0 ;  /* 0x000000c100007211 */ /* 0x000fe200000f0eff */
[----:B------:R-:W-:Y:S02]  /*6080*/  IMAD.MOV.U32 R192, RZ, RZ, R2 ;  /* 0x000000ffffc07224 */ /* 0x000fe400078e0002 */
[----:B------:R-:W-:Y:S02]  /*6090*/  IADD3 R196, R196, UR8, RZ ;  /* 0x00000008c4c47c10 */ /* 0x000fe4000fffe0ff */
[----:B------:R-:W-:Y:S01]  /*60a0*/  IMAD.MOV.U32 R193, RZ, RZ, R0 ;  /* 0x000000ffffc17224 */ /* 0x000fe200078e0000 */
[----:B------:R-:W-:Y:S02]  /*60b0*/  LEA R4, P0, R5, R192, 0x6 ;  /* 0x000000c005047211 */ /* 0x000fe400078030ff */
[----:B------:R-:W-:Y:S02]  /*60c0*/  IADD3 R173, R173, UR8, RZ ;  /* 0x00000008adad7c10 */ /* 0x000fe4000fffe0ff */
[----:B------:R-:W-:Y:S01]  /*60d0*/  @!PT LDS RZ, [RZ] ;  /* 0x00000000fffff984 */ /* 0x000fe20000000800 */
[----:B------:R-:W-:Y:S01]  /*60e0*/  @!PT LDS RZ, [RZ] ;  /* 0x00000000fffff984 */ /* 0x000fe20000000800 */
[----:B------:R-:W-:Y:S01]  /*60f0*/  @!PT LDS RZ, [RZ] ;  /* 0x00000000fffff984 */ /* 0x000fe20000000800 */
[----:B------:R1:W-:Y:S01]  /*6100*/  LDGSTS.E.BYPASS.LTC128B.128 [R196], [R192.64] ;  /* 0x00000000c0c47fae */ /* 0x0003e2000b901d44 */
[----:B------:R-:W-:Y:S05]  /*6110*/  LEA.HI.X R5, R5, R193, R10, 0x6, P0 ;  /* 0x000000c105057211 */ /* 0x000fea00000f340a */
[----:B------:R1:W-:Y:S04]  /*6120*/  LDGSTS.E.BYPASS.LTC128B.128 [R196+0x1000], [R4.64] ;  /* 0x0100000004c47fae */ /* 0x0003e8000b901d44 */
[----:B------:R-:W0:Y:S02]  /*6130*/  LDGDEPBAR ;  /* 0x00000000000079af */ /* 0x000e240000000000 */
.L_x_644:
        /* <DEDUP_REMOVED lines=102> */
.L_x_645:
        /* <DEDUP_REMOVED lines=319> */
.L_x_647:
        /* <DEDUP_REMOVED lines=17> */
.L_x_648:
[----:B------:R-:W-:Y:S01]  /*7ca0*/  BAR.SYNC.DEFER_BLOCKING 0x0 ;  /* 0x0000000000007b1d */ /* 0x000fe20000010000 */
[----:B------:R-:W-:Y:S01]  /*7cb0*/  USHF.R.S32.HI UR6, URZ, 0x1f, UR29 ;  /* 0x0000001f3f067899 */ /* 0x000fe2000801141d */
[--C-:B-1----:R-:W-:Y:S01]  /*7cc0*/  SHF.R.S32.HI R7, RZ, 0x1f, R244.reuse ;  /* 0x0000001fff077819 */ /* 0x102fe200000114f4 */
[----:B------:R-:W-:Y:S01]  /*7cd0*/  IMAD.U32 R4, RZ, RZ, UR29 ;  /* 0x0000001dff047e24 */ /* 0x000fe2000f8e00ff */
[----:B------:R-:W-:Y:S01]  /*7ce0*/  UIMAD UR7, UR28, -0x80, UR7 ;  /* 0xffffff801c0778a4 */ /* 0x000fe2000f8e0207 */
[----:B------:R-:W-:Y:S01]  /*7cf0*/  IMAD.MOV.U32 R6, RZ, RZ, R244 ;  /* 0x000000ffff067224 */ /* 0x000fe200078e00f4 */
[----:B------:R-:W-:Y:S01]  /*7d00*/  ULDC.64 UR10, c[0x0][0x3a0] ;  /* 0x0000e800000a7ab9 */ /* 0x000fe20000000a00 */
[----:B------:R-:W-:Y:S01]  /*7d10*/  BSSY B0, `(.L_x_649) ;  /* 0x0000022000007945 */ /* 0x000fe20003800000 */
[----:B------:R-:W-:Y:S01]  /*7d20*/  UIMAD UR10, UR6, UR10, URZ ;  /* 0x0000000a060a72a4 */ /* 0x000fe2000f8e023f */
[----:B------:R-:W-:Y:S01]  /*7d30*/  IMAD.WIDE.U32 R4, R4, c[0x0][0x3a0], R6 ;  /* 0x0000e80004047a25 */ /* 0x000fe200078e0006 */
[----:B------:R-:W-:Y:S01]  /*7d40*/  USHF.R.S32.HI UR12, URZ, 0x1f, UR49 ;  /* 0x0000001f3f0c7899 */ /* 0x000fe20008011431 */
[----:B------:R-:W-:Y:S01]  /*7d50*/  ISETP.GE.AND P4, PT, R237, UR7, PT ;  /* 0x00000007ed007c0c */ /* 0x000fe2000bf86270 */
[----:B------:R-:W-:Y:S01]  /*7d60*/  UIMAD UR10, UR29, UR11, UR10 ;  /* 0x0000000b1d0a72a4 */ /* 0x000fe2000f8e020a */
[----:B------:R-:W-:-:S02]  /*7d70*/  SHF.R.S32.HI R44, RZ, 0x1f, R237 ;  /* 0x0000001fff2c7819 */ /* 0x000fc400000114ed */
[----:B------:R-:W-:-:S03]  /*7d80*/  IADD3 R4, P0, R4, UR13, RZ ;  /* 0x0000000d04047c10 */ /* 0x000fc6000ff1e0ff */
[----:B------:R-:W-:Y:S01]  /*7d90*/  IMAD.U32 R0, RZ, RZ, UR10 ;  /* 0x0000000aff007e24 */ /* 0x000fe2000f8e00ff */
[----:B------:R-:W-:Y:S02]  /*7da0*/  ULDC.64 UR10, c[0x0][0x3b8] ;  /* 0x0000ee00000a7ab9 */ /* 0x000fe40000000a00 */
[----:B------:R-:W-:Y:S02]  /*7db0*/  UIMAD UR10, UR12, UR10, URZ ;  /* 0x0000000a0c0a72a4 */ /* 0x000fe4000f8e023f */
[----:B------:R-:W-:Y:S01]  /*7dc0*/  IADD3.X R5, R5, UR30, R0, P0, !PT ;  /* 0x0000001e05057c10 */ /* 0x000fe200087fe400 */
[----:B------:R1:W2:Y:S01]  /*7dd0*/  LDS.128 R16, [R236+0x7000] ;  /* 0x00700000ec107984 */ /* 0x0002a20000000c00 */
[----:B------:R-:W-:Y:S01]  /*7de0*/  IMAD.U32 R0, RZ, RZ, UR49 ;  /* 0x00000031ff007e24 */ /* 0x000fe2000f8e00ff */
[----:B------:R-:W-:Y:S02]  /*7df0*/  UIMAD UR10, UR49, UR11, UR10 ;  /* 0x0000000b310a72a4 */ /* 0x000fe4000f8e020a */
        /* <DEDUP_REMOVED lines=9> */
[----:B------:R-:W4:Y:S01]  /*7e90*/  LDS.128 R12, [R236+0x6000] ;  /* 0x00600000ec0c7984 */ /* 0x000f220000000c00 */
        /* <DEDUP_REMOVED lines=8> */
[----:B----4-:R4:W-:Y:S04]  /*7f20*/  STG.E.128 [R10.64], R12 ;  /* 0x0000000c0a007986 */ /* 0x0109e8000c101d04 */
.L_x_650:
[----:B------:R-:W-:Y:S05]  /*7f30*/  BSYNC B0 ;  /* 0x0000000000007941 */ /* 0x000fea0003800000 */
.L_x_649:
[----:B------:R-:W-:Y:S01]  /*7f40*/  IADD3 R0, R237, 0x20, RZ ;  /* 0x00000020ed007810 */ /* 0x000fe20007ffe0ff */
[----:B------:R-:W-:Y:S03]  /*7f50*/  BSSY B0, `(.L_x_651) ;  /* 0x000000e000007945 */ /* 0x000fe60003800000 */
[----:B------:R-:W-:-:S13]  /*7f60*/  ISETP.GE.AND P3, PT, R0, UR7, PT ;  /* 0x0000000700007c0c */ /* 0x000fda000bf66270 */
[----:B------:R-:W-:Y:S05]  /*7f70*/  @P3 BRA `(.L_x_652) ;  /* 0x000000b000003947 */ /* 0x000fea0003800000 */
[----:B------:R-:W-:Y:S02]  /*7f80*/  IADD3 R0, P0, R237, 0x20, RZ ;  /* 0x00000020ed007810 */ /* 0x000fe40007f1e0ff */
[----:B------:R-:W-:-:S03]  /*7f90*/  MOV R9, R2 ;  /* 0x0000000200097202 */ /* 0x000fc60000000f00 */
[----:B------:R-:W-:-:S04]  /*7fa0*/  IMAD.X R8, RZ, RZ, R44, P0 ;  /* 0x000000ffff087224 */ /* 0x000fc800000e062c */
[----:B----4-:R-:W-:Y:S02]  /*7fb0*/  IMAD R10, R8, c[0x0][0x3a0], RZ ;  /* 0x0000e800080a7a24 */ /* 0x010fe400078e02ff */
[----:B------:R-:W-:-:S04]  /*7fc0*/  IMAD.MOV.U32 R8, RZ, RZ, R4 ;  /* 0x000000ffff087224 */ /* 0x000fc800078e0004 */
[----:B------:R-:W-:-:S04]  /*7fd0*/  IMAD.WIDE.U32 R8, R0, c[0x0][0x3a0], R8 ;  /* 0x0000e80000087a25 */ /* 0x000fc800078e0008 */
[----:B------:R-:W-:Y:S01]  /*7fe0*/  IMAD R0, R0, c[0x0][0x3a4], R10 ;  /* 0x0000e90000007a24 */ /* 0x000fe200078e020a */
[----:B------:R-:W-:-:S04]  /*7ff0*/  LEA R10, P0, R8, c[0x0][0x340], 0x1 ;  /* 0x0000d000080a7a11 */ /* 0x000fc800078008ff */
[----:B------:R-:W-:-:S04]  /*8000*/  IADD3 R0, R0, R9, RZ ;  /* 0x0000000900007210 */ /* 0x000fc80007ffe0ff */
[----:B------:R-:W-:-:S05]  /*8010*/  LEA.HI.X R11, R8, c[0x0][0x344], R0, 0x1, P0 ;  /* 0x0000d100080b7a11 */ /* 0x000fca00000f0c00 */
[----:B--2---:R2:W-:Y:S02]  /*8020*/  STG.E.128 [R10.64], R16 ;  /* 0x000000100a007986 */ /* 0x0045e4000c101d04 */
.L_x_652:
[----:B------:R-:W-:Y:S05]  /*8030*/  BSYNC B0 ;  /* 0x0000000000007941 */ /* 0x000fea0003800000 */
.L_x_651:
[----:B------:R-:W-:Y:S01]  /*8040*/  IADD3 R0, R237, 0x40, RZ ;  /* 0x00000040ed007810 */ /* 0x000fe20007ffe0ff */
[----:B------:R-:W-:Y:S03]  /*8050*/  BSSY B0, `(.L_x_653) ;  /* 0x000000e000007945 */ /* 0x000fe60003800000 */
[----:B------:R-:W-:-:S13]  /*8060*/  ISETP.GE.AND P2, PT, R0, UR7, PT ;  /* 0x0000000700007c0c */ /* 0x000fda000bf46270 */
[----:B------:R-:W-:Y:S05]  /*8070*/  @P2 BRA `(.L_x_654) ;  /* 0x000000b000002947 */ /* 0x000fea0003800000 */
[----:B------:R-:W-:Y:S02]  /*8080*/  IADD3 R0, P0, R237, 0x40, RZ ;  /* 0x00000040ed007810 */ /* 0x000fe40007f1e0ff */
[----:B------:R-:W-:-:S03]  /*8090*/  MOV R9, R2 ;  /* 0x0000000200097202 */ /* 0x000fc60000000f00 */
[----:B------:R-:W-:-:S04]  /*80a0*/  IMAD.X R8, RZ, RZ, R44, P0 ;  /* 0x000000ffff087224 */ /* 0x000fc800000e062c */
[----:B--2-4-:R-:W-:Y:S02]  /*80b0*/  IMAD R10, R8, c[0x0][0x3a0], RZ ;  /* 0x0000e800080a7a24 */ /* 0x014fe400078e02ff */
[----:B------:R-:W-:-:S04]  /*80c0*/  IMAD.MOV.U32 R8, RZ, RZ, R4 ;  /* 0x000000ffff087224 */ /* 0x000fc800078e0004 */
[----:B------:R-:W-:-:S04]  /*80d0*/  IMAD.WIDE.U32 R8, R0, c[0x0][0x3a0], R8 ;  /* 0x0000e80000087a25 */ /* 0x000fc800078e0008 */
[----:B------:R-:W-:Y:S01]  /*80e0*/  IMAD R0, R0, c[0x0][0x3a4], R10 ;  /* 0x0000e90000007a24 */ /* 0x000fe200078e020a */
[----:B------:R-:W-:-:S04]  /*80f0*/  LEA R10, P0, R8, c[0x0][0x340], 0x1 ;  /* 0x0000d000080a7a11 */ /* 0x000fc800078008ff */
[----:B------:R-:W-:-:S04]  /*8100*/  IADD3 R0, R0, R9, RZ ;  /* 0x0000000900007210 */ /* 0x000fc80007ffe0ff */
[----:B------:R-:W-:-:S05]  /*8110*/  LEA.HI.X R11, R8, c[0x0][0x344], R0, 0x1, P0 ;  /* 0x0000d100080b7a11 */ /* 0x000fca00000f0c00 */
[----:B---3--:R2:W-:Y:S02]  /*8120*/  STG.E.128 [R10.64], R20 ;  /* 0x000000140a007986 */ /* 0x0085e4000c101d04 */
.L_x_654:
[----:B------:R-:W-:Y:S05]  /*8130*/  BSYNC B0 ;  /* 0x0000000000007941 */ /* 0x000fea0003800000 */
.L_x_653:
[----:B------:R-:W-:Y:S01]  /*8140*/  IADD3 R0, R237, 0x60, RZ ;  /* 0x00000060ed007810 */ /* 0x000fe20007ffe0ff */
[----:B------:R-:W-:Y:S03]  /*8150*/  BSSY B0, `(.L_x_655) ;  /* 0x000000d000007945 */ /* 0x000fe60003800000 */
[----:B------:R-:W-:-:S13]  /*8160*/  ISETP.GE.AND P1, PT, R0, UR7, PT ;  /* 0x0000000700007c0c */ /* 0x000fda000bf26270 */
[----:B------:R-:W-:Y:S05]  /*8170*/  @P1 BRA `(.L_x_656) ;  /* 0x000000a000001947 */ /* 0x000fea0003800000 */
[----:B------:R-:W-:-:S04]  /*8180*/  IADD3 R0, P0, R237, 0x60, RZ ;  /* 0x00000060ed007810 */ /* 0x000fc80007f1e0ff */
[----:B------:R-:W-:-:S05]  /*8190*/  IADD3.X R5, RZ, R44, RZ, P0, !PT ;  /* 0x0000002cff057210 */ /* 0x000fca00007fe4ff */
[----:B--2-4-:R-:W-:Y:S01]  /*81a0*/  IMAD R10, R5, c[0x0][0x3a0], RZ ;  /* 0x0000e800050a7a24 */ /* 0x014fe200078e02ff */
[----:B------:R-:W-:-:S05]  /*81b0*/  MOV R5, R2 ;  /* 0x0000000200057202 */ /* 0x000fca0000000f00 */
[----:B------:R-:W-:-:S04]  /*81c0*/  IMAD.WIDE.U32 R8, R0, c[0x0][0x3a0], R4 ;  /* 0x0000e80000087a25 */ /* 0x000fc800078e0004 */
[----:B------:R-:W-:Y:S01]  /*81d0*/  IMAD R0, R0, c[0x0][0x3a4], R10 ;  /* 0x0000e90000007a24 */ /* 0x000fe200078e020a */
[----:B------:R-:W-:-:S04]  /*81e0*/  LEA R4, P0, R8, c[0x0][0x340], 0x1 ;  /* 0x0000d00008047a11 */ /* 0x000fc800078008ff */
[----:B------:R-:W-:-:S04]  /*81f0*/  IADD3 R0, R0, R9, RZ ;  /* 0x0000000900007210 */ /* 0x000fc80007ffe0ff */
[----:B------:R-:W-:-:S05]  /*8200*/  LEA.HI.X R5, R8, c[0x0][0x344], R0, 0x1, P0 ;  /* 0x0000d10008057a11 */ /* 0x000fca00000f0c00 */
[----:B------:R2:W-:Y:S02]  /*8210*/  STG.E.128 [R4.64], R24 ;  /* 0x0000001804007986 */ /* 0x0005e4000c101d04 */
.L_x_656:
[----:B------:R-:W-:Y:S05]  /*8220*/  BSYNC B0 ;  /* 0x0000000000007941 */ /* 0x000fea0003800000 */
.L_x_655:
        /* <DEDUP_REMOVED lines=8> */
[----:B--2---:R-:W-:Y:S01]  /*82b0*/  IADD3 R4, P0, R6, UR8, RZ ;  /* 0x0000000806047c10 */ /* 0x004fe2000ff1e0ff */
[----:B------:R-:W-:Y:S01]  /*82c0*/  UIMAD UR6, UR12, UR6, URZ ;  /* 0x000000060c0672a4 */ /* 0x000fe2000f8e023f */
[----:B------:R-:W-:-:S03]  /*82d0*/  MOV R0, UR29 ;  /* 0x0000001d00007c02 */ /* 0x000fc60008000f00 */
[----:B------:R-:W-:Y:S01]  /*82e0*/  UIMAD UR6, UR49, UR7, UR6 ;  /* 0x00000007310672a4 */ /* 0x000fe2000f8e0206 */
[----:B------:R-:W-:Y:S01]  /*82f0*/  IADD3.X R5, R7, UR9, R0, P0, !PT ;  /* 0x0000000907057c10 */ /* 0x000fe200087fe400 */
[----:B------:R-:W-:-:S04]  /*8300*/  IMAD.U32 R0, RZ, RZ, UR49 ;  /* 0x00000031ff007e24 */ /* 0x000fc8000f8e00ff */
[----:B------:R-:W-:-:S05]  /*8310*/  IMAD.WIDE.U32 R4, R0, c[0x0][0x3c0], R4 ;  /* 0x0000f00000047a25 */ /* 0x000fca00078e0004 */
[----:B----4-:R-:W-:Y:S01]  /*8320*/  IADD3 R10, R5, UR6, RZ ;  /* 0x00000006050a7c10 */ /* 0x010fe2000fffe0ff */
        /* <DEDUP_REMOVED lines=10> */
.L_x_658:
[----:B------:R-:W-:Y:S05]  /*83d0*/  BSYNC B0 ;  /* 0x0000000000007941 */ /* 0x000fea0003800000 */
.L_x_657:
        /* <DEDUP_REMOVED lines=13> */
.L_x_660:
[----:B------:R-:W-:Y:S05]  /*84b0*/  BSYNC B0 ;  /* 0x0000000000007941 */ /* 0x000fea0003800000 */
.L_x_659:
        /* <DEDUP_REMOVED lines=13> */
.L_x_662:
[----:B------:R-:W-:Y:S05]  /*8590*/  BSYNC B0 ;  /* 0x0000000000007941 */ /* 0x000fea0003800000 */
.L_x_661:
        /* <DEDUP_REMOVED lines=11> */
.L_x_643:
[----:B------:R-:W-:Y:S05]  /*8650*/  BSYNC B1 ;  /* 0x0000000000017941 */ /* 0x000fea0003800000 */
.L_x_621:
        /* <DEDUP_REMOVED lines=11> */
.L_x_663:
[----:B------:R-:W-:Y:S05]  /*8710*/  EXIT ;  /* 0x000000000000794d */ /* 0x000fea0003800000 */
.L_x_665:
        /* <DEDUP_REMOVED lines=14> */
.L_x_1265:


//--------------------- .text._ZN5flash44flash_bwd_dq_dk_dv_loop_seqk_parallel_kernelI23Flash_bwd_kernel_traitsILi64ELi64ELi128ELi8ELi2ELi4ELi4ELb1ELb0EN7cutlass10bfloat16_tE19Flash_kernel_traitsILi64ELi64ELi128ELi8ES3_EELb1ELb1ELb0ELb1ELb0ELb0ELb0EEEvNS_16Flash_bwd_paramsE --------------------------
	.section	.text._ZN5flash44flash_bwd_dq_dk_dv_loop_seqk_parallel_kernelI23Flash_bwd_kernel_traitsILi64ELi64ELi128ELi8ELi2ELi4ELi4ELb1ELb0EN7cutlass10bfloat16_tE19Flash_kernel_traitsILi64ELi64ELi128ELi8ES3_EELb1ELb1ELb0ELb1ELb0ELb0ELb0EEEvNS_16Flash_bwd_paramsE,"ax",@progbits
	.sectioninfo	@"SHI_REGISTERS=255"
	.align	128
        .global         _ZN5flash44flash_bwd_dq_dk_dv_loop_seqk_parallel_kernelI23Flash_bwd_kernel_traitsILi64ELi64ELi128ELi8ELi2ELi4ELi4ELb1ELb0EN7cutlass10bfloat16_tE19Flash_kernel_traitsILi64ELi64ELi128ELi8ES3_EELb1ELb1ELb0ELb1ELb0ELb0ELb0EEEvNS_16Flash_bwd_paramsE
        .type           _ZN5flash44flash_bwd_dq_dk_dv_loop_seqk_parallel_kernelI23Flash_bwd_kernel_traitsILi64ELi64ELi128ELi8ELi2ELi4ELi4ELb1ELb0EN7cutlass10bfloat16_tE19Flash_kernel_traitsILi64ELi64ELi128ELi8ES3_EELb1ELb1ELb0ELb1ELb0ELb0ELb0EEEvNS_16Flash_bwd_paramsE,@function
        .size           _ZN5flash44flash_bwd_dq_dk_dv_loop_seqk_parallel_kernelI23Flash_bwd_kernel_traitsILi64ELi64ELi128ELi8ELi2ELi4ELi4ELb1ELb0EN7cutlass10bfloat16_tE19Flash_kernel_traitsILi64ELi64ELi128ELi8ES3_EELb1ELb1ELb0ELb1ELb0ELb0ELb0EEEvNS_16Flash_bwd_paramsE,(.L_x_1266 - _ZN5flash44flash_bwd_dq_dk_dv_loop_seqk_parallel_kernelI23Flash_bwd_kernel_traitsILi64ELi64ELi128ELi8ELi2ELi4ELi4ELb1ELb0EN7cutlass10bfloat16_tE19Flash_kernel_traitsILi64ELi64ELi128ELi8ES3_EELb1ELb1ELb0ELb1ELb0ELb0ELb0EEEvNS_16Flash_bwd_paramsE)
        .other          _ZN5flash44flash_bwd_dq_dk_dv_loop_seqk_parallel_kernelI23Flash_bwd_kernel_traitsILi64ELi64ELi128ELi8ELi2ELi4ELi4ELb1ELb0EN7cutlass10bfloat16_tE19Flash_kernel_traitsILi64ELi64ELi128ELi8ES3_EELb1ELb1ELb0ELb1ELb0ELb0ELb0EEEvNS_16Flash_bwd_paramsE,@"STO_CUDA_ENTRY STV_DEFAULT"
_ZN5flash44flash_bwd_dq_dk_dv_loop_seqk_parallel_kernelI23Flash_bwd_kernel_traitsILi64ELi64ELi128ELi8ELi2ELi4ELi4ELb1ELb0EN7cutlass10bfloat16_tE19Flash_kernel_traitsILi64ELi64ELi128ELi8ES3_EELb1ELb1ELb0ELb1ELb0ELb0ELb0EEEvNS_16Flash_bwd_paramsE:
.text._ZN5flash44flash_bwd_dq_dk_dv_loop_seqk_parallel_kernelI23Flash_bwd_kernel_traitsILi64ELi64ELi128ELi8ELi2ELi4ELi4ELb1ELb0EN7cutlass10bfloat16_tE19Flash_kernel_traitsILi64ELi64ELi128ELi8ES3_EELb1ELb1ELb0ELb1ELb0ELb0ELb0EEEvNS_16Flash_bwd_paramsE:
        /* <DEDUP_REMOVED lines=50> */
[----:B------:R-:W-:Y:S01]  /*0320*/  SHF.R.U32.HI R3, RZ, 0x3, R0 ;  /* 0x00000003ff037819 */ /* 0x000fe20000011600 */
[----:B------:R-:W-:Y:S01]  /*0330*/  STL [R1+0x4], R19 ;  /* 0x0000041301007387 */ /* 0x000fe20000100800 */
[----:B------:R-:W-:Y:S01]  /*0340*/  LOP3.LUT R2, R0, 0x38, R216, 0xf8, !PT ;  /* 0x0000003800027812 */ /* 0x000fe200078ef8d8 */
[C---:B------:R-:W-:Y:S01]  /*0350*/  IMAD.SHL.U32 R0, R5.reuse, 0x40, RZ ;  /* 0x0000004005007824 */ /* 0x040fe200078e00ff */
[----:B------:R-:W-:Y:S01]  /*0360*/  LOP3.LUT P4, RZ, R5, 0x2, RZ, 0xc0, !PT ;  /* 0x0000000205ff7812 */ /* 0x000fe2000788c0ff */
[----:B------:R-:W-:Y:S01]  /*0370*/  IMAD.IADD R13, R7, 0x1, -R4 ;  /* 0x00000001070d7824 */ /* 0x000fe200078e0a04 */
[----:B------:R-:W-:-:S02]  /*0380*/  SHF.R.S32.HI R4, RZ, 0x1f, R14 ;  /* 0x0000001fff047819 */ /* 0x000fc4000001140e */
[----:B------:R-:W-:Y:S01]  /*0390*/  LOP3.LUT R18, R2, R3, RZ, 0x3c, !PT ;  /* 0x0000000302127212 */ /* 0x000fe200078e3cff */
[----:B------:R-:W-:Y:S01]  /*03a0*/  IMAD.SHL.U32 R2, R168, 0x10, RZ ;  /* 0x00000010a8027824 */ /* 0x000fe200078e00ff */
[----:B------:R-:W-:Y:S02]  /*03b0*/  SHF.R.S32.HI R3, RZ, 0x1f, R11 ;  /* 0x0000001fff037819 */ /* 0x000fe4000001140b */
[----:B------:R-:W-:Y:S02]  /*03c0*/  LOP3.LUT R0, R0, 0x1c0, RZ, 0xc0, !PT ;  /* 0x000001c000007812 */ /* 0x000fe400078ec0ff */
[----:B------:R-:W-:Y:S02]  /*03d0*/  LEA.HI R222, R4, R14, RZ, 0x2 ;  /* 0x0000000e04de7211 */ /* 0x000fe400078f10ff */
[----:B------:R-:W-:Y:S02]  /*03e0*/  LEA.HI R14, R3, R11, RZ, 0x3 ;  /* 0x0000000b030e7211 */ /* 0x000fe400078f18ff */
[----:B------:R-:W-:Y:S01]  /*03f0*/  LOP3.LUT R6, R0, 0x30, R2, 0xf8, !PT ;  /* 0x0000003000067812 */ /* 0x000fe200078ef802 */
[----:B------:R-:W-:Y:S01]  /*0400*/  IMAD.SHL.U32 R2, R13, 0x200, RZ ;  /* 0x000002000d027824 */ /* 0x000fe200078e00ff */
[----:B------:R-:W-:-:S02]  /*0410*/  LOP3.LUT P3, RZ, R5, 0x4, RZ, 0xc0, !PT ;  /* 0x0000000405ff7812 */ /* 0x000fc4000786c0ff */
[----:B------:R-:W-:Y:S02]  /*0420*/  LOP3.LUT R5, R14, 0xfffffff8, RZ, 0xc0, !PT ;  /* 0xfffffff80e057812 */ /* 0x000fe400078ec0ff */
[----:B------:R-:W-:Y:S02]  /*0430*/  SHF.R.S32.HI R20, RZ, 0x6, R15 ;  /* 0x00000006ff147819 */ /* 0x000fe4000001140f */
[----:B------:R-:W-:Y:S01]  /*0440*/  LOP3.LUT R3, R0, 0x8, R12, 0xf8, !PT ;  /* 0x0000000800037812 */ /* 0x000fe200078ef80c */
[----:B------:R-:W-:Y:S01]  /*0450*/  IMAD.IADD R11, R11, 0x1, -R5 ;  /* 0x000000010b0b7824 */ /* 0x000fe200078e0a05 */
[----:B------:R-:W-:Y:S02]  /*0460*/  SHF.R.U32.HI R4, RZ, 0x3, R0 ;  /* 0x00000003ff047819 */ /* 0x000fe40000011600 */
[----:B------:R-:W-:Y:S02]  /*0470*/  LOP3.LUT R6, R6, 0x8, R12, 0xf8, !PT ;  /* 0x0000000806067812 */ /* 0x000fe400078ef80c */
[----:B------:R-:W-:Y:S01]  /*0480*/  LOP3.LUT R0, R3, R4, RZ, 0x3c, !PT ;  /* 0x0000000403007212 */ /* 0x000fe200078e3cff */
[----:B------:R-:W-:Y:S01]  /*0490*/  IMAD R3, R20, 0x800, R2 ;  /* 0x0000080014037824 */ /* 0x000fe200078e0202 */
[----:B------:R-:W-:-:S02]  /*04a0*/  SHF.R.S32.HI R5, RZ, 0x7, R16 ;  /* 0x00000007ff057819 */ /* 0x000fc40000011410 */
[----:B------:R-:W-:Y:S01]  /*04b0*/  LOP3.LUT R4, R2, R6, R4, 0xf6, !PT ;  /* 0x0000000602047212 */ /* 0x000fe200078ef604 */
[C---:B------:R-:W-:Y:S01]  /*04c0*/  IMAD.SHL.U32 R2, R8.reuse, 0x40, RZ ;  /* 0x0000004008027824 */ /* 0x040fe200078e00ff */
[----:B------:R-:W-:Y:S01]  /*04d0*/  LOP3.LUT R7, R8, 0x1, RZ, 0xc0, !PT ;  /* 0x0000000108077812 */ /* 0x000fe200078ec0ff */
[----:B------:R-:W-:Y:S01]  /*04e0*/  IMAD.IADD R0, R3, 0x1, R0 ;  /* 0x0000000103007824 */ /* 0x000fe200078e0200 */
[----:B------:R-:W-:Y:S01]  /*04f0*/  SHF.R.S32.HI R222, RZ, 0x2, R222 ;  /* 0x00000002ffde7819 */ /* 0x000fe200000114de */
[----:B------:R-:W-:Y:S01]  /*0500*/  IMAD.SHL.U32 R3, R5, 0x8, RZ ;  /* 0x0000000805037824 */ /* 0x000fe200078e00ff */
[----:B------:R-:W-:Y:S01]  /*0510*/  ISETP.NE.U32.AND P0, PT, R7, 0x1, PT ;  /* 0x000000010700780c */ /* 0x000fe20003f05070 */
[----:B------:R-:W-:Y:S01]  /*0520*/  IMAD.SHL.U32 R7, R20, 0x20, RZ ;  /* 0x0000002014077824 */ /* 0x000fe200078e00ff */
[----:B------:R-:W-:Y:S01]  /*0530*/  LOP3.LUT R2, R2, 0x1c0, RZ, 0xc0, !PT ;  /* 0x000001c002027812 */ /* 0x000fe200078ec0ff */
[----:B------:R-:W-:Y:S01]  /*0540*/  IMAD R9, R5, 0x1000, R10 ;  /* 0x0000100005097824 */ /* 0x000fe200078e020a */
[----:B------:R-:W-:Y:S01]  /*0550*/  R2P PR, R8, 0x6 ;  /* 0x0000000608007804 */ /* 0x000fe20000000000 */
[----:B------:R-:W-:Y:S01]  /*0560*/  IMAD.SHL.U32 R6, R13, 0x10, RZ ;  /* 0x000000100d067824 */ /* 0x000fe200078e00ff */
[----:B------:R-:W-:Y:S01]  /*0570*/  LOP3.LUT R3, R3, 0x8, RZ, 0xc0, !PT ;  /* 0x0000000803037812 */ /* 0x000fe200078ec0ff */
[----:B------:R-:W-:Y:S01]  /*0580*/  IMAD.SHL.U32 R8, R11, 0x40, RZ ;  /* 0x000000400b087824 */ /* 0x000fe200078e00ff */
[----:B------:R-:W-:Y:S01]  /*0590*/  SHF.R.U32.HI R5, RZ, 0x3, R2 ;  /* 0x00000003ff057819 */ /* 0x000fe20000011602 */
[----:B------:R-:W-:Y:S01]  /*05a0*/  IMAD.SHL.U32 R174, R0, 0x2, RZ ;  /* 0x0000000200ae7824 */ /* 0x000fe200078e00ff */
[----:B------:R-:W-:Y:S01]  /*05b0*/  LOP3.LUT R7, R2, 0x20, R7, 0xf8, !PT ;  /* 0x0000002002077812 */ /* 0x000fe200078ef807 */
[----:B------:R-:W-:Y:S01]  /*05c0*/  IMAD R222, R19, 0x10, R222 ;  /* 0x0000001013de7824 */ /* 0x000fe200078e02de */
        /* <DEDUP_REMOVED lines=9> */
[--C-:B------:R-:W-:Y:S01]  /*0660*/  SHF.R.U32.HI R5, RZ, 0x3, R3.reuse ;  /* 0x00000003ff057819 */ /* 0x100fe20000011603 */
        /* <DEDUP_REMOVED lines=9> */
[----:B------:R-:W-:Y:S01]  /*0700*/  LOP3.LUT R176, R3, R2, RZ, 0xfc, !PT ;  /* 0x0000000203b07212 */ /* 0x000fe200078efcff */
[----:B------:R-:W-:Y:S01]  /*0710*/  IMAD R168, R168, 0x400, R2 ;  /* 0x00000400a8a87824 */ /* 0x000fe200078e0202 */
[----:B------:R-:W-:Y:S01]  /*0720*/  LEA R6, R6, 0x6000, 0x1 ;  /* 0x0000600006067811 */ /* 0x000fe200078e08ff */
[----:B------:R-:W-:-:S02]  /*0730*/  IMAD.IADD R177, R177, 0x1, R5 ;  /* 0x00000001b1b17824 */ /* 0x000fc400078e0205 */
[----:B------:R-:W-:Y:S01]  /*0740*/  IMAD.IADD R168, R5, 0x1, R168 ;  /* 0x0000000105a87824 */ /* 0x000fe200078e02a8 */
[C---:B------:R-:W-:Y:S01]  /*0750*/  IADD3 R7, R6.reuse, 0x40, RZ ;  /* 0x0000004006077810 */ /* 0x040fe20007ffe0ff */
[----:B------:R-:W-:Y:S01]  /*0760*/  IMAD.MOV.U32 R5, RZ, RZ, 0x20 ;  /* 0x00000020ff057424 */ /* 0x000fe200078e00ff */
[C---:B------:R-:W-:Y:S01]  /*0770*/  @P2 IADD3 R7, R6.reuse, -0x40, RZ ;  /* 0xffffffc006072810 */ /* 0x040fe20007ffe0ff */
[----:B------:R-:W-:Y:S01]  /*0780*/  IMAD.MOV.U32 R2, RZ, RZ, 0x40 ;  /* 0x00000040ff027424 */ /* 0x000fe200078e00ff */
[----:B------:R-:W-:Y:S01]  /*0790*/  IADD3 R8, R6, 0x420, RZ ;  /* 0x0000042006087810 */ /* 0x000fe20007ffe0ff */
[----:B------:R-:W-:Y:S01]  /*07a0*/  IMAD R3, R20, 0x200, R18 ;  /* 0x0000020014037824 */ /* 0x000fe200078e0212 */
[----:B------:R-:W-:Y:S01]  /*07b0*/  SEL R172, R5, 0xffffffe0, !P4 ;  /* 0xffffffe005ac7807 */ /* 0x000fe20006000000 */
[----:B------:R-:W-:Y:S01]  /*07c0*/  IMAD.SHL.U32 R167, R177, 0x2, RZ ;  /* 0x00000002b1a77824 */ /* 0x000fe200078e00ff */
[----:B------:R-:W-:Y:S02]  /*07d0*/  SEL R2, R2, 0xffffffc0, !P3 ;  /* 0xffffffc002027807 */ /* 0x000fe40005800000 */
[----:B------:R-:W-:Y:S01]  /*07e0*/  SEL R5, R5, 0xffffffe0, !P1 ;  /* 0xffffffe005057807 */ /* 0x000fe20004800000 */
[C---:B------:R-:W-:Y:S01]  /*07f0*/  IMAD R173, R0.reuse, 0x2, R172 ;  /* 0x0000000200ad7824 */ /* 0x040fe200078e02ac */
[----:B------:R1:W-:Y:S01]  /*0800*/  STL [R1], R3 ;  /* 0x0000000301007387 */ /* 0x0003e20000100800 */
[----:B------:R-:W-:Y:S01]  /*0810*/  IMAD R171, R0, 0x2, R2 ;  /* 0x0000000200ab7824 */ /* 0x000fe200078e0202 */
[----:B------:R-:W-:Y:S01]  /*0820*/  @P1 IADD3 R8, R6, 0x3e0, RZ ;  /* 0x000003e006081810 */ /* 0x000fe20007ffe0ff */
[----:B------:R-:W-:Y:S01]  /*0830*/  IMAD.IADD R0, R5, 0x1, R6 ;  /* 0x0000000105007824 */ /* 0x000fe200078e0206 */
[----:B------:R-:W-:Y:S01]  /*0840*/  STL [R1+0xc], R6 ;  /* 0x00000c0601007387 */ /* 0x000fe20000100800 */
[----:B------:R-:W-:Y:S01]  /*0850*/  IMAD.IADD R199, R200, 0x1, R5 ;  /* 0x00000001c8c77824 */ /* 0x000fe200078e0205 */
[----:B------:R-:W-:Y:S01]  /*0860*/  LEA R168, R168, 0xa000, 0x1 ;  /* 0x0000a000a8a87811 */ /* 0x000fe200078e08ff */
[----:B------:R-:W-:Y:S01]  /*0870*/  IMAD.IADD R172, R172, 0x1, R171 ;  /* 0x00000001acac7824 */ /* 0x000fe200078e02ab */
[----:B------:R3:W-:Y:S01]  /*0880*/  STL [R1+0x18], R0 ;  /* 0x0000180001007387 */ /* 0x0007e20000100800 */
[----:B------:R-:W-:-:S03]  /*0890*/  IMAD.IADD R198, R198, 0x1, R199 ;  /* 0x00000001c6c67824 */ /* 0x000fc600078e02c7 */
[----:B------:R4:W-:Y:S04]  /*08a0*/  STL [R1+0x10], R7 ;  /* 0x0000100701007387 */ /* 0x0009e80000100800 */
[----:B------:R4:W-:Y:S01]  /*08b0*/  STL [R1+0x1c], R8 ;  /* 0x00001c0801007387 */ /* 0x0009e20000100800 */
[----:B-1----:R-:W-:Y:S02]  /*08c0*/  IMAD.SHL.U32 R3, R4, 0x2, RZ ;  /* 0x0000000204037824 */ /* 0x002fe400078e00ff */
[----:B---3--:R-:W-:-:S05]  /*08d0*/  IMAD.IADD R0, R5, 0x1, R7 ;  /* 0x0000000105007824 */ /* 0x008fca00078e0207 */
[----:B--2---:R4:W-:Y:S02]  /*08e0*/  STL [R1+0x14], R0 ;  /* 0x0000140001007387 */ /* 0x0049e40000100800 */
.L_x_734:
[----:B-1----:R-:W1:Y:S01]  /*08f0*/  S2R R36, SR_CTAID.Y ;  /* 0x0000000000247919 */ /* 0x002e620000002600 */
[----:B--2-4-:R-:W2:Y:S01]  /*0900*/  LDC.U8 R0, c[0x0][0x312] ;  /* 0x0000c480ff007b82 */ /* 0x014ea20000000000 */
[----:B------:R-:W-:Y:S02]  /*0910*/  ISETP.NE.U32.AND P2, PT, RZ, c[0x0][0x240], PT ;  /* 0x00009000ff007a0c */ /* 0x000fe40003f45070 */
[----:B------:R-:W-:Y:S02]  /*0920*/  ISETP.EQ.U32.AND P5, PT, RZ, c[0x0][0x248], PT ;  /* 0x00009200ff007a0c */ /* 0x000fe40003fa2070 */
[----:B------:R-:W-:Y:S02]  /*0930*/  ISETP.NE.AND.EX P2, PT, RZ, c[0x0][0x244], PT, P2 ;  /* 0x00009100ff007a0c */ /* 0x000fe40003f45320 */
[----:B------:R-:W-:Y:S01]  /*0940*/  ISETP.NE.U32.AND P3, PT, RZ, c[0x0][0x250], PT ;  /* 0x00009400ff007a0c */ /* 0x000fe20003f65070 */
[----:B---3--:R-:W-:-:S03]  /*0950*/  IMAD.MOV.U32 R37, RZ, RZ, -0x1 ;  /* 0xffffffffff257424 */ /* 0x008fc600078e00ff */
[----:B------:R-:W-:Y:S01]  /*0960*/  ISETP.NE.AND.EX P3, PT, RZ, c[0x0][0x254], PT, P3 ;  /* 0x00009500ff007a0c */ /* 0x000fe20003f65330 */
[----:B-1----:R-:W-:Y:S01]  /*0970*/  IMAD.SHL.U32 R9, R36, 0x4, RZ ;  /* 0x0000000424097824 */ /* 0x002fe200078e00ff */
[----:B------:R-:W-:Y:S02]  /*0980*/  SHF.R.S32.HI R32, RZ, 0x1f, R36 ;  /* 0x0000001fff207819 */ /* 0x000fe40000011424 */
[----:B--2---:R-:W-:Y:S01]  /*0990*/  ISETP.NE.AND P4, PT, R0, RZ, PT ;  /* 0x000000ff0000720c */ /* 0x004fe20003f85270 */
[----:B------:R-:W-:Y:S01]  /*09a0*/  IMAD.MOV.U32 R0, RZ, RZ, -0x1 ;  /* 0xffffffffff007424 */ /* 0x000fe200078e00ff */
[----:B------:R-:W-:Y:S02]  /*09b0*/  SHF.L.U64.HI R8, R36, 0x2, R32 ;  /* 0x0000000224087819 */ /* 0x000fe40000010220 */
[----:B------:R-:W-:Y:S02]  /*09c0*/  IADD3 R4, P0, R9, c[0x0][0x240], RZ ;  /* 0x0000900009047a10 */ /* 0x000fe40007f1e0ff */
[----:B------:R-:W-:-:S02]  /*09d0*/  ISETP.EQ.OR.EX P5, PT, RZ, c[0x0][0x24c], !P4, P5 ;  /* 0x00009300ff007a0c */ /* 0x000fc400067a2750 */
[----:B------:R-:W-:Y:S02]  /*09e0*/  IADD3.X R5, R8, c[0x0][0x244], RZ, P0, !PT ;  /* 0x0000910008057a10 */ /* 0x000fe400007fe4ff */
[----:B------:R-:W-:-:S03]  /*09f0*/  @P3 IADD3 R6, P0, R9, c[0x0][0x250], RZ ;  /* 0x0000940009063a10 */ /* 0x000fc60007f1e0ff */
[----:B------:R1:W2:Y:S04]  /*0a00*/  @P2 LDG.E R0, [R4.64] ;  /* 0x0000000604002981 */ /* 0x0002a8000c1e1900 */
[----:B------:R1:W2:Y:S01]  /*0a10*/  @P2 LDG.E R2, [R4.64+0x4] ;  /* 0x0000040604022981 */ /* 0x0002a2000c1e1900 */
[----:B------:R-:W-:Y:S01]  /*0a20*/  IMAD.MOV.U32 R247, RZ, RZ, RZ ;  /* 0x000000fffff77224 */ /* 0x000fe200078e00ff */
[----:B------:R-:W-:-:S05]  /*0a30*/  @P3 IADD3.X R7, R8, c[0x0][0x254], RZ, P0, !PT ;  /* 0x0000950008073a10 */ /* 0x000fca00007fe4ff */
[----:B-----5:R3:W5:Y:S01]  /*0a40*/  @P3 LDG.E R247, [R6.64] ;  /* 0x0000000606f73981 */ /* 0x020762000c1e1900 */
[----:B-1----:R-:W-:-:S04]  /*0a50*/  IADD3 R4, P1, R9, c[0x0][0x248], RZ ;  /* 0x0000920009047a10 */ /* 0x002fc80007f3e0ff */
[----:B------:R-:W-:-:S05]  /*0a60*/  IADD3.X R5, R8, c[0x0][0x24c], RZ, P1, !PT ;  /* 0x0000930008057a10 */ /* 0x000fca0000ffe4ff */
[----:B------:R-:W4:Y:S01]  /*0a70*/  @!P5 LDG.E R37, [R4.64] ;  /* 0x000000060425d981 */ /* 0x000f22000c1e1900 */
[----:B------:R-:W-:-:S04]  /*0a80*/  ISETP.NE.U32.AND P0, PT, RZ, c[0x0][0x248], PT ;  /* 0x00009200ff007a0c */ /* 0x000fc80003f05070 */
[----:B------:R-:W-:Y:S01]  /*0a90*/  ISETP.NE.AND.EX P0, PT, RZ, c[0x0][0x24c], PT, P0 ;  /* 0x00009300ff007a0c */ /* 0x000fe20003f05300 */
[----:B--2---:R-:W-:Y:S02]  /*0aa0*/  @P2 IMAD.IADD R250, R2, 0x1, -R0 ;  /* 0x0000000102fa2824 */ /* 0x004fe400078e0a00 */
[----:B------:R-:W-:Y:S02]  /*0ab0*/  IMAD.MOV.U32 R2, RZ, RZ, c[0x0][0x218] ;  /* 0x00008600ff027624 */ /* 0x000fe400078e00ff */
[----:B------:R-:W-:Y:S01]  /*0ac0*/  @!P2 IMAD.MOV.U32 R250, RZ, RZ, c[0x0][0x214] ;  /* 0x00008500fffaa624 */ /* 0x000fe200078e00ff */
[----:B----4-:R3:W-:Y:S07]  /*0ad0*/  STL [R1+0x8], R37 ;  /* 0x0000082501007387 */ /* 0x0107ee0000100800 */
[----:B------:R-:W-:Y:S05]  /*0ae0*/  @!P0 BRA `(.L_x_666) ;  /* 0x0000003000008947 */ /* 0x000fea0003800000 */
[----:B------:R-:W2:Y:S02]  /*0af0*/  @P4 LDG.E R2, [R4.64+0x4] ;  /* 0x0000040604024981 */ /* 0x000ea4000c1e1900 */
[----:B--2---:R-:W-:-:S06]  /*0b00*/  @P4 IADD3 R2, R2, -R37, RZ ;  /* 0x8000002502024210 */ /* 0x004fcc0007ffe0ff */
[----:B------:R1:W5:Y:S02]  /*0b10*/  @!P4 LDG.E R2, [R4.64] ;  /* 0x000000060402c981 */ /* 0x000364000c1e1900 */
.L_x_666:
[----:B------:R-:W-:-:S04]  /*0b20*/  ISETP.NE.U32.AND P1, PT, RZ, c[0x0][0x258], PT ;  /* 0x00009600ff007a0c */ /* 0x000fc80003f25070 */
        /* <DEDUP_REMOVED lines=19> */
[----:B---3--:R-:W-:Y:S01]  /*0c60*/  IMAD.WIDE.U32 R6, R0, c[0x0][0x190], RZ ;  /* 0x0000640000067a25 */ /* 0x008fe200078e00ff */
        /* <DEDUP_REMOVED lines=24> */
.L_x_668:
        /* <DEDUP_REMOVED lines=15> */
.L_x_669:
        /* <DEDUP_REMOVED lines=44> */
[----:B------:R-:W-:Y:S01]  /*11a0*/  IMAD R5, R22, R5, R6 ;  /* 0x0000000516057224 */ /* 0x000fe200078e0206 */
[----:B------:R-:W-:Y:S01]  /*11b0*/  IADD3 R8, P2, R10, R8, RZ ;  /* 0x000000080a087210 */ /* 0x000fe20007f5e0ff */
[----:B------:R-:W-:Y:S02]  /*11c0*/  IMAD.WIDE.U32 R6, R22, R0, RZ ;  /* 0x0000000016067225 */ /* 0x000fe400078e00ff */
[----:B------:R-:W-:Y:S02]  /*11d0*/  @!P5 IADD3 R2, R2, 0x1, RZ ;  /* 0x000000010202d810 */ /* 0x000fe40007ffe0ff */
[----:B------:R-:W-:Y:S01]  /*11e0*/  @!P5 IMAD.IADD R4, R4, 0x1, -R11 ;  /* 0x000000010404d824 */ /* 0x000fe200078e0a0b */
[----:B------:R-:W-:Y:S01]  /*11f0*/  SEL R20, R16, R6, !P1 ;  /* 0x0000000610147207 */ /* 0x000fe20004800000 */
[----:B------:R-:W-:Y:S01]  /*1200*/  IMAD R12, R23, R8, RZ ;  /* 0x00000008170c7224 */ /* 0x000fe200078e02ff */
[----:B------:R-:W-:Y:S01]  /*1210*/  ISETP.NE.AND P5, PT, RZ, c[0x0][0x1c8], PT ;  /* 0x00007200ff007a0c */ /* 0x000fe20003fa5270 */
[----:B------:R-:W-:Y:S01]  /*1220*/  IMAD.IADD R17, R17, 0x1, R5 ;  /* 0x0000000111117824 */ /* 0x000fe200078e0205 */
[----:B------:R-:W-:Y:S01]  /*1230*/  ISETP.GE.U32.AND P6, PT, R4, R11, PT ;  /* 0x0000000b0400720c */ /* 0x000fe20003fc6070 */
[----:B------:R-:W-:Y:S01]  /*1240*/  IMAD R11, R23, R0, RZ ;  /* 0x00000000170b7224 */ /* 0x000fe200078e02ff */
[----:B------:R-:W-:Y:S01]  /*1250*/  IADD3.X R4, R18, R9, RZ, P2, !PT ;  /* 0x0000000912047210 */ /* 0x000fe200017fe4ff */
[----:B------:R-:W-:Y:S01]  /*1260*/  IMAD.WIDE.U32 R8, R22, R8, RZ ;  /* 0x0000000816087225 */ /* 0x000fe200078e00ff */
[----:B----4-:R-:W-:-:S02]  /*1270*/  ISETP.NE.AND P2, PT, R21, RZ, PT ;  /* 0x000000ff1500720c */ /* 0x010fc40003f45270 */
[----:B------:R-:W-:Y:S01]  /*1280*/  @P1 IADD3 R17, R7, R11, RZ ;  /* 0x0000000b07111210 */ /* 0x000fe20007ffe0ff */
[----:B------:R-:W-:Y:S02]  /*1290*/  IMAD R16, R22, R4, R12 ;  /* 0x0000000416107224 */ /* 0x000fe400078e020c */
[----:B---3--:R-:W-:-:S03]  /*12a0*/  IMAD.WIDE.U32 R22, R14, c[0x0][0x3d8], RZ ;  /* 0x0000f6000e167a25 */ /* 0x008fc600078e00ff */
[----:B------:R-:W-:Y:S01]  /*12b0*/  IADD3 R11, R9, R16, RZ ;  /* 0x00000010090b7210 */ /* 0x000fe20007ffe0ff */
[----:B------:R-:W-:Y:S01]  /*12c0*/  @P3 IMAD R4, R36, c[0x0][0x214], RZ ;  /* 0x0000850024043a24 */ /* 0x000fe200078e02ff */
[----:B------:R-:W-:Y:S01]  /*12d0*/  @P6 IADD3 R2, R2, 0x1, RZ ;  /* 0x0000000102026810 */ /* 0x000fe20007ffe0ff */
[----:B------:R-:W-:Y:S01]  /*12e0*/  IMAD R5, R14, c[0x0][0x3dc], R23 ;  /* 0x0000f7000e057a24 */ /* 0x000fe200078e0217 */
[----:B------:R-:W-:Y:S01]  /*12f0*/  SEL R22, R22, RZ, P2 ;  /* 0x000000ff16167207 */ /* 0x000fe20001000000 */
[----:B------:R-:W-:Y:S01]  /*1300*/  @!P3 IMAD R6, R36, c[0x0][0x1c0], R248 ;  /* 0x000070002406ba24 */ /* 0x000fe200078e02f8 */
[----:B------:R-:W-:Y:S01]  /*1310*/  @P3 SEL R4, R4, R0, !P1 ;  /* 0x0000000004043207 */ /* 0x000fe20004800000 */
[----:B------:R-:W-:Y:S01]  /*1320*/  IMAD.MOV.U32 R14, RZ, RZ, R2 ;  /* 0x000000ffff0e7224 */ /* 0x000fe200078e0002 */
[----:B------:R-:W-:Y:S01]  /*1330*/  SHF.R.S32.HI R23, RZ, 0x1f, R19 ;  /* 0x0000001fff177819 */ /* 0x000fe20000011413 */
[C---:B------:R-:W-:Y:S01]  /*1340*/  IMAD R2, R248.reuse, c[0x0][0x22c], RZ ;  /* 0x00008b00f8027a24 */ /* 0x040fe200078e02ff */
[----:B------:R-:W-:Y:S01]  /*1350*/  SEL R21, R5, RZ, P2 ;  /* 0x000000ff05157207 */ /* 0x000fe20001000000 */
[----:B------:R-:W-:Y:S01]  /*1360*/  @P3 IMAD R7, R248, c[0x0][0x234], R4 ;  /* 0x00008d00f8073a24 */ /* 0x000fe200078e0204 */
[----:B------:R-:W-:Y:S01]  /*1370*/  @!P4 IADD3 R14, -R14, RZ, RZ ;  /* 0x000000ff0e0ec210 */ /* 0x000fe20007ffe1ff */
[----:B------:R-:W-:Y:S01]  /*1380*/  @!P3 IMAD R7, R6, c[0x0][0x214], RZ ;  /* 0x000085000607ba24 */ /* 0x000fe200078e02ff */
[----:B------:R-:W-:-:S02]  /*1390*/  @!P5 LOP3.LUT R14, RZ, c[0x0][0x1c8], RZ, 0x33, !PT ;  /* 0x00007200ff0eda12 */ /* 0x000fc400078e33ff */
[----:B------:R-:W-:Y:S02]  /*13a0*/  SHF.R.S32.HI R12, RZ, 0x1f, R2 ;  /* 0x0000001fff0c7819 */ /* 0x000fe40000011402 */
        /* <DEDUP_REMOVED lines=9> */
.L_x_670:
[----:B------:R-:W-:-:S04]  /*1440*/  IMAD R0, R36, c[0x0][0x1c0], R248 ;  /* 0x0000700024007a24 */ /* 0x000fc800078e02f8 */
[----:B------:R-:W-:Y:S02]  /*1450*/  IMAD R0, R0, c[0x0][0x224], RZ ;  /* 0x0000890000007a24 */ /* 0x000fe400078e02ff */
.L_x_671:
[----:B------:R-:W1:Y:S01]  /*1460*/  S2R R33, SR_TID.X ;  /* 0x0000000000217919 */ /* 0x000e620000002100 */
[----:B------:R-:W-:Y:S01]  /*1470*/  IMAD R34, R34, c[0x0][0x1c0], RZ ;  /* 0x0000700022227a24 */ /* 0x000fe200078e02ff */
[----:B------:R-:W-:Y:S01]  /*1480*/  IADD3 R4, P4, R216, R13, RZ ;  /* 0x0000000dd8047210 */ /* 0x000fe20007f9e0ff */
[----:B------:R-:W-:Y:S01]  /*1490*/  IMAD.IADD R16, R10, 0x1, R0 ;  /* 0x000000010a107824 */ /* 0x000fe200078e0200 */
[----:B------:R-:W-:Y:S01]  /*14a0*/  SHF.R.S32.HI R217, RZ, 0x1f, R216 ;  /* 0x0000001fffd97819 */ /* 0x000fe200000114d8 */
[----:B------:R-:W-:Y:S01]  /*14b0*/  IMAD.SHL.U32 R244, R34, 0x40, RZ ;  /* 0x0000004022f47824 */ /* 0x000fe200078e00ff */
[----:B------:R-:W-:Y:S01]  /*14c0*/  SHF.R.S32.HI R31, RZ, 0x1f, R225 ;  /* 0x0000001fff1f7819 */ /* 0x000fe200000114e1 */
[----:B------:R-:W-:Y:S01]  /*14d0*/  IMAD.IADD R214, R10, 0x1, R7 ;  /* 0x000000010ad67824 */ /* 0x000fe200078e0207 */
[----:B------:R-:W-:Y:S01]  /*14e0*/  IADD3 R0, -R202, R250, R19 ;  /* 0x000000faca007210 */ /* 0x000fe20007ffe113 */
[----:B------:R-:W-:Y:S01]  /*14f0*/  IMAD.X R5, R217, 0x1, R15, P4 ;  /* 0x00000001d9057824 */ /* 0x000fe200020e060f */
[----:B------:R-:W-:Y:S01]  /*1500*/  IADD3 R8, P3, P1, R8, R244, R2 ;  /* 0x000000f408087210 */ /* 0x000fe2000797e002 */
[----:B------:R-:W-:Y:S01]  /*1510*/  IMAD R2, R18, c[0x0][0x370], RZ ;  /* 0x0000dc0012027a24 */ /* 0x000fe200078e02ff */
[----:B------:R-:W-:Y:S01]  /*1520*/  SHF.R.S32.HI R6, RZ, 0x1f, R244 ;  /* 0x0000001fff067819 */ /* 0x000fe200000114f4 */
[----:B------:R-:W-:Y:S01]  /*1530*/  IMAD.WIDE.U32 R4, R10, c[0x0][0x370], R4 ;  /* 0x0000dc000a047a25 */ /* 0x000fe200078e0004 */
[----:B------:R-:W-:Y:S01]  /*1540*/  IADD3 R0, R0, -c[0x0][0x2e8], RZ ;  /* 0x8000ba0000007a10 */ /* 0x000fe20007ffe0ff */
[----:B------:R-:W-:Y:S01]  /*1550*/  BSSY B1, `(.L_x_667) ;  /* 0x000078e000017945 */ /* 0x000fe20003800000 */
[----:B------:R-:W-:Y:S01]  /*1560*/  IADD3.X R15, R11, R6, R12, P3, P1 ;  /* 0x000000060b0f7210 */ /* 0x000fe20001fe240c */
[----:B------:R-:W-:Y:S01]  /*1570*/  IMAD R2, R10, c[0x0][0x374], R2 ;  /* 0x0000dd000a027a24 */ /* 0x000fe200078e0202 */
[----:B------:R-:W-:Y:S01]  /*1580*/  IADD3 R12, P3, P1, R22, R8, R20 ;  /* 0x00000008160c7210 */ /* 0x000fe2000797e014 */
[----:B------:R-:W-:Y:S01]  /*1590*/  IMAD.MOV.U32 R215, RZ, RZ, 0x4 ;  /* 0x00000004ffd77424 */ /* 0x000fe200078e00ff */
[----:B------:R-:W-:Y:S01]  /*15a0*/  IADD3 R6, P4, R225, R10, RZ ;  /* 0x0000000ae1067210 */ /* 0x000fe20007f9e0ff */
[----:B------:R-:W-:Y:S01]  /*15b0*/  IMAD.IADD R5, R5, 0x1, R2 ;  /* 0x0000000105057824 */ /* 0x000fe200078e0202 */
[----:B------:R-:W-:Y:S01]  /*15c0*/  SHF.R.S32.HI R9, RZ, 0x1f, R0 ;  /* 0x0000001fff097819 */ /* 0x000fe20000011400 */
[----:B------:R-:W-:Y:S01]  /*15d0*/  IMAD R10, R249, c[0x0][0x378], RZ ;  /* 0x0000de00f90a7a24 */ /* 0x000fe200078e02ff */
[----:B-1----:R-:W-:Y:S01]  /*15e0*/  SHF.R.S32.HI R35, RZ, 0x1f, R33 ;  /* 0x0000001fff237819 */ /* 0x002fe20000011421 */
[----:B------:R-:W-:-:S02]  /*15f0*/  IMAD.X R7, R31, 0x1, R18, P4 ;  /* 0x000000011f077824 */ /* 0x000fc400020e0612 */
[----:B------:R-:W-:Y:S01]  /*1600*/  IMAD R11, R248, c[0x0][0x37c], R10 ;  /* 0x0000df00f80b7a24 */ /* 0x000fe200078e020a */
[-C--:B------:R-:W-:Y:S01]  /*1610*/  LEA.HI R8, R35, R33.reuse, RZ, 0x5 ;  /* 0x0000002123087211 */ /* 0x080fe200078f28ff */
[----:B------:R-:W-:Y:S01]  /*1620*/  IMAD R7, R7, c[0x0][0x190], RZ ;  /* 0x0000640007077a24 */ /* 0x000fe200078e02ff */
[----:B------:R-:W-:Y:S01]  /*1630*/  LEA.HI R10, R9, R0, RZ, 0x6 ;  /* 0x00000000090a7211 */ /* 0x000fe200078f30ff */
[----:B------:R-:W-:Y:S01]  /*1640*/  IMAD R0, R249, c[0x0][0x1a8], RZ ;  /* 0x00006a00f9007a24 */ /* 0x000fe200078e02ff */
[----:B------:R-:W-:Y:S01]  /*1650*/  LOP3.LUT R2, R8, 0xffffffe0, RZ, 0xc0, !PT ;  /* 0xffffffe008027812 */ /* 0x000fe200078ec0ff */
[C---:B------:R-:W-:Y:S01]  /*1660*/  IMAD R13, R6.reuse, c[0x0][0x194], R7 ;  /* 0x00006500060d7a24 */ /* 0x040fe200078e0207 */
[----:B------:R-:W-:Y:S01]  /*1670*/  SHF.R.S32.HI R8, RZ, 0x5, R8 ;  /* 0x00000005ff087819 */ /* 0x000fe20000011408 */
[----:B------:R-:W-:Y:S01]  /*1680*/  IMAD.WIDE.U32 R6, R6, c[0x0][0x190], R216 ;  /* 0x0000640006067a25 */ /* 0x000fe200078e00d8 */
[----:B------:R-:W-:Y:S02]  /*1690*/  IADD3 R18, -R2, R33, RZ ;  /* 0x0000002102127210 */ /* 0x000fe40007ffe1ff */
[----:B------:R-:W-:Y:S01]  /*16a0*/  IADD3.X R9, R21, R15, R17, P3, P1 ;  /* 0x0000000f15097210 */ /* 0x000fe20001fe2411 */
[----:B------:R-:W-:Y:S01]  /*16b0*/  IMAD.WIDE.U32 R4, R248, c[0x0][0x378], R4 ;  /* 0x0000de00f8047a25 */ /* 0x000fe200078e0004 */
[----:B------:R-:W-:-:S03]  /*16c0*/  IADD3 R6, P4, R28, R6, RZ ;  /* 0x000000061c067210 */ /* 0x000fc60007f9e0ff */
[----:B------:R-:W-:Y:S01]  /*16d0*/  IMAD R2, R8, R34, R18 ;  /* 0x0000002208027224 */ /* 0x000fe200078e0212 */
[----:B------:R-:W-:Y:S01]  /*16e0*/  IADD3.X R7, R24, R7, R13, P4, !PT ;  /* 0x0000000718077210 */ /* 0x000fe200027fe40d */
[----:B------:R-:W-:-:S03]  /*16f0*/  IMAD.IADD R5, R5, 0x1, R11 ;  /* 0x0000000105057824 */ /* 0x000fc600078e020b */
[----:B------:R-:W-:Y:S01]  /*1700*/  IADD3 R8, P1, R2, R12, RZ ;  /* 0x0000000c02087210 */ /* 0x000fe20007f3e0ff */
[----:B------:R-:W-:-:S03]  /*1710*/  IMAD.WIDE.U32 R6, R248, c[0x0][0x1a8], R6 ;  /* 0x00006a00f8067a25 */ /* 0x000fc600078e0006 */
[----:B------:R-:W-:Y:S01]  /*1720*/  LEA.HI.X.SX32 R203, R2, R9, 0x1, P1 ;  /* 0x0000000902cb7211 */ /* 0x000fe200008f0eff */
[----:B------:R-:W-:Y:S01]  /*1730*/  IMAD R9, R248, c[0x0][0x1ac], R0 ;  /* 0x00006b00f8097a24 */ /* 0x000fe200078e0200 */
[----:B------:R-:W-:Y:S01]  /*1740*/  SHF.R.S32.HI R0, RZ, 0x6, R10 ;  /* 0x00000006ff007819 */ /* 0x000fe2000001140a */
[----:B------:R-:W-:Y:S01]  /*1750*/  IMAD R2, R31, c[0x0][0x370], RZ ;  /* 0x0000dc001f027a24 */ /* 0x000fe200078e02ff */
[----:B------:R-:W-:Y:S01]  /*1760*/  LEA R196, P4, R6, c[0x0][0x160], 0x1 ;  /* 0x0000580006c47a11 */ /* 0x000fe200078808ff */
[C---:B------:R-:W-:Y:S01]  /*1770*/  IMAD.WIDE.U32 R4, R225.reuse, c[0x0][0x370], R4 ;  /* 0x0000dc00e1047a25 */ /* 0x040fe200078e0004 */
[----:B------:R-:W-:Y:S02]  /*1780*/  IMNMX R245, RZ, R0, !PT ;  /* 0x00000000fff57217 */ /* 0x000fe40007800200 */
[----:B------:R-:W-:Y:S01]  /*1790*/  LEA R204, P1, R8, c[0x0][0x350], 0x2 ;  /* 0x0000d40008cc7a11 */ /* 0x000fe200078210ff */
[----:B------:R-:W-:Y:S01]  /*17a0*/  IMAD R0, R225, c[0x0][0x374], R2 ;  /* 0x0000dd00e1007a24 */ /* 0x000fe200078e0202 */
[----:B------:R-:W-:Y:S01]  /*17b0*/  ISETP.GT.AND P5, PT, R193, R245, PT ;  /* 0x000000f5c100720c */ /* 0x000fe20003fa4270 */
[----:B------:R-:W-:Y:S01]  /*17c0*/  IMAD.WIDE R10, R16, R215, c[0x0][0x3c8] ;  /* 0x0000f200100a7625 */ /* 0x000fe200078e02d7 */
[----:B------:R-:W-:-:S02]  /*17d0*/  IADD3 R2, R7, R9, RZ ;  /* 0x0000000907027210 */ /* 0x000fc40007ffe0ff */
[----:B------:R-:W-:Y:S01]  /*17e0*/  LEA R194, P3, R4, c[0x0][0x330], 0x1 ;  /* 0x0000cc0004c27a11 */ /* 0x000fe200078608ff */
[----:B------:R-:W-:Y:S01]  /*17f0*/  IMAD.IADD R0, R5, 0x1, R0 ;  /* 0x0000000105007824 */ /* 0x000fe200078e0200 */
        /* <DEDUP_REMOVED lines=23> */
.L_x_673:
        /* <DEDUP_REMOVED lines=15> */
.L_x_674:
        /* <DEDUP_REMOVED lines=23> */
.L_x_676:
[----:B------:R-:W-:Y:S05]  /*1bd0*/  BSYNC B0 ;  /* 0x0000000000007941 */ /* 0x000fea0003800000 */
.L_x_675:
[----:B------:R-:W-:Y:S01]  /*1be0*/  IADD3 R0, R225, 0x20, RZ ;  /* 0x00000020e1007810 */ /* 0x000fe20007ffe0ff */
[----:B------:R-:W-:Y:S03]  /*1bf0*/  BSSY B0, `(.L_x_677) ;  /* 0x000000e000007945 */ /* 0x000fe60003800000 */
[----:B------:R-:W-:-:S13]  /*1c00*/  ISETP.GE.OR P2, PT, R0, R10, P4 ;  /* 0x0000000a0000720c */ /* 0x000fda0002746670 */
        /* <DEDUP_REMOVED lines=12> */
.L_x_678:
[----:B------:R-:W-:Y:S05]  /*1cd0*/  BSYNC B0 ;  /* 0x0000000000007941 */ /* 0x000fea0003800000 */
.L_x_677:
        /* <DEDUP_REMOVED lines=15> */
.L_x_680:
[----:B------:R-:W-:Y:S05]  /*1dd0*/  BSYNC B0 ;  /* 0x0000000000007941 */ /* 0x000fea0003800000 */
.L_x_679:
[----:B------:R-:W-:Y:S01]  /*1de0*/  IADD3 R0, R225, 0x60, RZ ;  /* 0x00000060e1007810 */ /* 0x000fe20007ffe0ff */
[----:B------:R-:W-:Y:S03]  /*1df0*/  BSSY B0, `(.L_x_681) ;  /* 0x000000d000007945 */ /* 0x000fe60003800000 */
[----:B------:R-:W-:-:S13]  /*1e00*/  ISETP.GE.OR P0, PT, R0, R10, P4 ;  /* 0x0000000a0000720c */ /* 0x000fda0002706670 */
        /* <DEDUP_REMOVED lines=11> */
.L_x_682:
[----:B------:R-:W-:Y:S05]  /*1ec0*/  BSYNC B0 ;  /* 0x0000000000007941 */ /* 0x000fea0003800000 */
.L_x_681:
[----:B-1----:R-:W-:Y:S01]  /*1ed0*/  IMAD.WIDE.U32 R4, R19, c[0x0][0x3a8], R216 ;  /* 0x0000ea0013047a25 */ /* 0x002fe200078e00d8 */
        /* <DEDUP_REMOVED lines=19> */
.L_x_684:
[----:B------:R-:W-:Y:S05]  /*2010*/  BSYNC B0 ;  /* 0x0000000000007941 */ /* 0x000fea0003800000 */
.L_x_683:
        /* <DEDUP_REMOVED lines=13> */
.L_x_686:
[----:B------:R-:W-:Y:S05]  /*20f0*/  BSYNC B0 ;  /* 0x0000000000007941 */ /* 0x000fea0003800000 */
.L_x_685:
        /* <DEDUP_REMOVED lines=13> */
.L_x_688:
[----:B------:R-:W-:Y:S05]  /*21d0*/  BSYNC B0 ;  /* 0x0000000000007941 */ /* 0x000fea0003800000 */
.L_x_687:
        /* <DEDUP_REMOVED lines=10> */
[----:B------:R1:W-:Y:S01]  /*2280*/  STG.E.128 [R4.64], RZ ;  /* 0x000000ff04007986 */ /* 0x0003e2000c101d06 */
[----:B------:R-:W-:Y:S05]  /*2290*/  BRA `(.L_x_689) ;  /* 0x00006b9000007947 */ /* 0x000fea0003800000 */
.L_x_672:
[----:B------:R-:W2:Y:S01]  /*22a0*/  LDL R15, [R1] ;  /* 0x00000000010f7983 */ /* 0x000ea20000100800 */
[----:B------:R-:W-:Y:S01]  /*22b0*/  IMAD R11, R251, -0x80, R202 ;  /* 0xffffff80fb0b7824 */ /* 0x000fe200078e02ca */
[----:B------:R-:W-:Y:S01]  /*22c0*/  LEA.HI R6, R193, R193, RZ, 0x1 ;  /* 0x000000c1c1067211 */ /* 0x000fe200078f08ff */
[----:B------:R-:W-:Y:S01]  /*22d0*/  IMAD.WIDE.U32 R4, R19, c[0x0][0x1a0], R216 ;  /* 0x0000680013047a25 */ /* 0x000fe200078e00d8 */
[----:B------:R-:W-:Y:S01]  /*22e0*/  BSSY B0, `(.L_x_690) ;  /* 0x0000021000007945 */ /* 0x000fe20003800000 */
[----:B------:R-:W-:Y:S01]  /*22f0*/  @P2 BAR.SYNC.DEFER_BLOCKING 0x0 ;  /* 0x0000000000002b1d */ /* 0x000fe20000010000 */
[----:B------:R-:W-:Y:S01]  /*2300*/  ISETP.GE.AND P3, PT, R225, R11, PT ;  /* 0x0000000be100720c */ /* 0x000fe20003f66270 */
[----:B------:R-:W-:Y:S01]  /*2310*/  IMAD R2, R23, c[0x0][0x1a0], RZ ;  /* 0x0000680017027a24 */ /* 0x000fe200078e02ff */
[----:B------:R-:W-:Y:S02]  /*2320*/  IADD3 R4, P0, R25, R4, RZ ;  /* 0x0000000419047210 */ /* 0x000fe40007f1e0ff */
        /* <DEDUP_REMOVED lines=8> */
[----:B------:R-:W-:-:S05]  /*23b0*/  IMAD.WIDE.U32 R4, R14, c[0x0][0x1b8], R4 ;  /* 0x00006e000e047a25 */ /* 0x000fca00078e0004 */
[----:B------:R-:W-:Y:S02]  /*23c0*/  IADD3 R10, R5, R2, RZ ;  /* 0x00000002050a7210 */ /* 0x000fe40007ffe0ff */
[----:B--2---:R-:W-:-:S05]  /*23d0*/  SHF.L.U32 R0, R15, 0x1, RZ ;  /* 0x000000010f007819 */ /* 0x004fca00000006ff */
        /* <DEDUP_REMOVED lines=17> */
.L_x_691:
[----:B------:R-:W-:Y:S05]  /*24f0*/  BSYNC B0 ;  /* 0x0000000000007941 */ /* 0x000fea0003800000 */
.L_x_690:
        /* <DEDUP_REMOVED lines=22> */
.L_x_693:
[----:B------:R-:W-:Y:S05]  /*2660*/  BSYNC B0 ;  /* 0x0000000000007941 */ /* 0x000fea0003800000 */
.L_x_692:
        /* <DEDUP_REMOVED lines=22> */
.L_x_695:
[----:B------:R-:W-:Y:S05]  /*27d0*/  BSYNC B0 ;  /* 0x0000000000007941 */ /* 0x000fea0003800000 */
.L_x_694:
        /* <DEDUP_REMOVED lines=21> */
.L_x_697:
[----:B------:R-:W-:Y:S05]  /*2930*/  BSYNC B0 ;  /* 0x0000000000007941 */ /* 0x000fea0003800000 */
.L_x_696:
        /* <DEDUP_REMOVED lines=13> */
.L_x_699:
[----:B------:R-:W-:Y:S05]  /*2a10*/  BSYNC B0 ;  /* 0x0000000000007941 */ /* 0x000fea0003800000 */
.L_x_698:
        /* <DEDUP_REMOVED lines=15> */
.L_x_701:
[----:B------:R-:W-:Y:S05]  /*2b10*/  BSYNC B0 ;  /* 0x0000000000007941 */ /* 0x000fea0003800000 */
.L_x_700:
        /* <DEDUP_REMOVED lines=19> */
.L_x_703:
[----:B------:R-:W-:Y:S05]  /*2c50*/  BSYNC B0 ;  /* 0x0000000000007941 */ /* 0x000fea0003800000 */
.L_x_702:
        /* <DEDUP_REMOVED lines=20> */
.L_x_705:
[----:B------:R-:W-:Y:S05]  /*2da0*/  BSYNC B0 ;  /* 0x0000000000007941 */ /* 0x000fea0003800000 */
.L_x_704:
[C---:B-1----:R-:W-:Y:S01]  /*2db0*/  IADD3 R4, R222.reuse, 0x8, RZ ;  /* 0x00000008de047810 */ /* 0x042fe20007ffe0ff */
[----:B------:R-:W-:Y:S01]  /*2dc0*/  IMAD.MOV.U32 R220, RZ, RZ, 0x7f800000 ;  /* 0x7f800000ffdc7424 */ /* 0x000fe200078e00ff */
[-C--:B------:R-:W-:Y:S02]  /*2dd0*/  ISETP.GE.AND P0, PT, R222, R2.reuse, PT ;  /* 0x00000002de00720c */ /* 0x080fe40003f06270 */
        /* <DEDUP_REMOVED lines=42> */
.L_x_707:
[----:B--2---:R-:W-:Y:S05]  /*3080*/  BSYNC B0 ;  /* 0x0000000000007941 */ /* 0x004fea0003800000 */
.L_x_706:
        /* <DEDUP_REMOVED lines=20> */
.L_x_709:
[----:B------:R-:W-:Y:S05]  /*31d0*/  BSYNC B0 ;  /* 0x0000000000007941 */ /* 0x000fea0003800000 */
.L_x_708:
        /* <DEDUP_REMOVED lines=20> */
.L_x_711:
[----:B------:R-:W-:Y:S05]  /*3320*/  BSYNC B0 ;  /* 0x0000000000007941 */ /* 0x000fea0003800000 */
.L_x_710:
        /* <DEDUP_REMOVED lines=19> */
.L_x_713:
[----:B------:R-:W-:Y:S05]  /*3460*/  BSYNC B0 ;  /* 0x0000000000007941 */ /* 0x000fea0003800000 */
.L_x_712:
[----:B------:R-:W0:Y:S01]  /*3470*/  LDGDEPBAR ;  /* 0x00000000000079af */ /* 0x000e220000000000 */
[----:B------:R-:W-:Y:S01]  /*3480*/  ISETP.NE.U32.AND P5, PT, RZ, c[0x0][0x318], PT ;  /* 0x0000c600ff007a0c */ /* 0x000fe20003fa5070 */
[----:B------:R-:W-:Y:S02]  /*3490*/  IMAD.MOV.U32 R10, RZ, RZ, c[0x0][0x308] ;  /* 0x0000c200ff0a7624 */ /* 0x000fe400078e00ff */
[----:B------:R-:W-:Y:S01]  /*34a0*/  IMAD.MOV.U32 R11, RZ, RZ, c[0x0][0x30c] ;  /* 0x0000c300ff0b7624 */ /* 0x000fe200078e00ff */
        /* <DEDUP_REMOVED lines=8> */
[----:B------:R-:W-:Y:S02]  /*3530*/  @P5 LEA.HI.X R7, R4, c[0x0][0x31c], R0, 0x2, P0 ;  /* 0x0000c70004075a11 */ /* 0x000fe400000f1400 */
[----:B------:R1:W2:Y:S04]  /*3540*/  LDG.E.64 R4, [R10.64+0x8] ;  /* 0x000008060a047981 */ /* 0x0002a8000c1e1b00 */
[----:B---3--:R4:W3:Y:S04]  /*3550*/  @P5 LDG.E R8, [R6.64] ;  /* 0x0000000606085981 */ /* 0x0088e8000c1e1900 */
[----:B------:R-:W4:Y:S04]  /*3560*/  S2R R14, SR_TID.X ;  /* 0x00000000000e7919 */ /* 0x000f280000002100 */
[----:B------:R-:W4:Y:S04]  /*3570*/  S2R R15, SR_TID.X ;  /* 0x00000000000f7919 */ /* 0x000f280000002100 */
[----:B------:R-:W4:Y:S04]  /*3580*/  S2R R12, SR_TID.X ;  /* 0x00000000000c7919 */ /* 0x000f280000002100 */
[----:B------:R2:W2:Y:S04]  /*3590*/  LDSM.16.M88.4 R132, [R174+0xa000] ;  /* 0x00a00000ae84783b */ /* 0x0004a80000000200 */
[----:B------:R2:W2:Y:S04]  /*35a0*/  LDSM.16.M88.4 R136, [R174+0xa800] ;  /* 0x00a80000ae88783b */ /* 0x0004a80000000200 */
[----:B-1----:R-:W3:Y:S01]  /*35b0*/  LDG.E.64 R10, [R10.64] ;  /* 0x000000060a0a7981 */ /* 0x002ee2000c1e1b00 */
[----:B------:R-:W-:Y:S01]  /*35c0*/  LEA.HI R0, R35, R33, RZ, 0x4 ;  /* 0x0000002123007211 */ /* 0x000fe200078f20ff */
[----:B----4-:R-:W-:Y:S01]  /*35d0*/  IMAD R7, R36, c[0x0][0x1c0], R248 ;  /* 0x0000700024077a24 */ /* 0x010fe200078e02f8 */
[----:B------:R-:W-:Y:S01]  /*35e0*/  IADD3 R19, R250, 0x80, R19 ;  /* 0x00000080fa137810 */ /* 0x000fe20007ffe013 */
[----:B------:R1:W4:Y:S01]  /*35f0*/  LDSM.16.M88.4 R140, [R173+0xa000] ;  /* 0x00a00000ad8c783b */ /* 0x0003220000000200 */
[----:B------:R-:W-:Y:S01]  /*3600*/  LOP3.LUT R0, R0, 0xfffffff0, RZ, 0xc0, !PT ;  /* 0xfffffff000007812 */ /* 0x000fe200078ec0ff */
[C---:B------:R-:W-:Y:S01]  /*3610*/  IMAD.SHL.U32 R13, R34.reuse, 0x10, RZ ;  /* 0x00000010220d7824 */ /* 0x040fe200078e00ff */
[----:B------:R-:W-:Y:S01]  /*3620*/  SHF.R.S32.HI R14, RZ, 0x1f, R14 ;  /* 0x0000001fff0e7819 */ /* 0x000fe2000001140e */
[----:B------:R1:W1:Y:S01]  /*3630*/  LDSM.16.M88.4 R144, [R173+0xa800] ;  /* 0x00a80000ad90783b */ /* 0x0002620000000200 */
[----:B------:R-:W-:Y:S01]  /*3640*/  IMAD.SHL.U32 R246, R34, 0x8, RZ ;  /* 0x0000000822f67824 */ /* 0x000fe200078e00ff */
[----:B------:R-:W3:Y:S01]  /*3650*/  @P5 MUFU.RCP R9, c[0x0][0x238] ;  /* 0x00008e0000095b08 */ /* 0x000ee20000001000 */
[----:B------:R-:W-:Y:S01]  /*3660*/  IMAD.IADD R0, R33, 0x1, -R0 ;  /* 0x0000000121007824 */ /* 0x000fe200078e0a00 */
[----:B------:R-:W-:Y:S01]  /*3670*/  LEA.HI R14, R14, R15, RZ, 0x6 ;  /* 0x0000000f0e0e7211 */ /* 0x000fe200078f30ff */
[----:B------:R1:W1:Y:S01]  /*3680*/  LDSM.16.M88.4 R148, [R171+0xa000] ;  /* 0x00a00000ab94783b */ /* 0x0002620000000200 */
[----:B------:R-:W-:Y:S01]  /*3690*/  IMAD.SHL.U32 R12, R12, 0x2, RZ ;  /* 0x000000020c0c7824 */ /* 0x000fe200078e00ff */
[----:B------:R-:W-:Y:S01]  /*36a0*/  IADD3 R165, R176, 0x1000, RZ ;  /* 0x00001000b0a57810 */ /* 0x000fe20007ffe0ff */
[----:B------:R-:W-:Y:S01]  /*36b0*/  IMAD.IADD R252, R19, 0x1, -R202 ;  /* 0x0000000113fc7824 */ /* 0x000fe200078e0aca */
[----:B------:R-:W-:Y:S01]  /*36c0*/  SHF.R.S32.HI R2, RZ, 0x1f, R0 ;  /* 0x0000001fff027819 */ /* 0x000fe20000011400 */
[----:B------:R1:W1:Y:S01]  /*36d0*/  LDSM.16.M88.4 R152, [R171+0xa800] ;  /* 0x00a80000ab98783b */ /* 0x0002620000000200 */
[----:B------:R-:W-:Y:S01]  /*36e0*/  SHF.R.S32.HI R14, RZ, 0x6, R14 ;  /* 0x00000006ff0e7819 */ /* 0x000fe2000001140e */
[----:B------:R-:W-:Y:S01]  /*36f0*/  IMAD.MOV.U32 R175, RZ, RZ, 0x20 ;  /* 0x00000020ffaf7424 */ /* 0x000fe200078e00ff */
[----:B------:R-:W-:Y:S01]  /*3700*/  LEA.HI R2, R2, R0, RZ, 0x3 ;  /* 0x0000000002027211 */ /* 0x000fe200078f18ff */
[----:B------:R1:W1:Y:S01]  /*3710*/  LDSM.16.M88.4 R156, [R172+0xa000] ;  /* 0x00a00000ac9c783b */ /* 0x0002620000000200 */
[----:B------:R-:W-:Y:S01]  /*3720*/  IADD3 R166, R177, 0x1000, RZ ;  /* 0x00001000b1a67810 */ /* 0x000fe20007ffe0ff */
[----:B------:R-:W-:Y:S01]  /*3730*/  IMAD.SHL.U32 R191, R14, 0x20, RZ ;  /* 0x000000200ebf7824 */ /* 0x000fe200078e00ff */
[----:B------:R-:W-:Y:S01]  /*3740*/  LOP3.LUT R6, R2, 0xfffffff8, RZ, 0xc0, !PT ;  /* 0xfffffff802067812 */ /* 0x000fe200078ec0ff */
[----:B------:R1:W1:Y:S01]  /*3750*/  LDSM.16.M88.4 R160, [R172+0xa800] ;  /* 0x00a80000aca0783b */ /* 0x0002620000000200 */
[----:B------:R-:W-:Y:S01]  /*3760*/  IMAD.SHL.U32 R2, R7, 0x20, RZ ;  /* 0x0000002007027824 */ /* 0x000fe200078e00ff */
[----:B------:R-:W-:Y:S01]  /*3770*/  SEL R165, R165, R176, !P1 ;  /* 0x000000b0a5a57207 */ /* 0x000fe20004800000 */
[----:B------:R-:W-:Y:S01]  /*3780*/  IMAD.MOV.U32 R164, RZ, RZ, 0x40 ;  /* 0x00000040ffa47424 */ /* 0x000fe200078e00ff */
[----:B------:R-:W-:Y:S01]  /*3790*/  LOP3.LUT R191, R191, 0x6, R12, 0xf8, !PT ;  /* 0x00000006bfbf7812 */ /* 0x000fe200078ef80c */
[----:B------:R-:W-:Y:S01]  /*37a0*/  IMAD.IADD R0, R0, 0x1, -R6 ;  /* 0x0000000100007824 */ /* 0x000fe200078e0a06 */
[----:B------:R-:W-:Y:S01]  /*37b0*/  SHF.R.S32.HI R6, RZ, 0x1f, R18 ;  /* 0x0000001fff067819 */ /* 0x000fe20000011412 */
[----:B------:R-:W-:Y:S01]  /*37c0*/  IMAD.MOV.U32 R178, RZ, RZ, RZ ;  /* 0x000000ffffb27224 */ /* 0x000fe200078e00ff */
[----:B------:R-:W-:Y:S01]  /*37d0*/  SEL R166, R166, R177, !P1 ;  /* 0x000000b1a6a67207 */ /* 0x000fe20004800000 */
[C---:B------:R-:W-:Y:S01]  /*37e0*/  IMAD R191, R251.reuse, 0x80, R191 ;  /* 0x00000080fbbf7824 */ /* 0x040fe200078e02bf */
[C---:B------:R-:W-:Y:S01]  /*37f0*/  LOP3.LUT P0, RZ, R0.reuse, 0x2, RZ, 0xc0, !PT ;  /* 0x0000000200ff7812 */ /* 0x040fe2000780c0ff */
[----:B------:R-:W-:Y:S01]  /*3800*/  IMAD.MOV R244, RZ, RZ, -R244 ;  /* 0x000000fffff47224 */ /* 0x000fe200078e0af4 */
[----:B------:R-:W-:Y:S01]  /*3810*/  LOP3.LUT P2, RZ, R0, 0x4, RZ, 0xc0, !PT ;  /* 0x0000000400ff7812 */ /* 0x000fe2000784c0ff */
[----:B------:R-:W-:Y:S01]  /*3820*/  IMAD R0, R251, 0x4, R14 ;  /* 0x00000004fb007824 */ /* 0x000fe200078e020e */
[C---:B------:R-:W-:Y:S01]  /*3830*/  IADD3 R212, R191.reuse, 0x19, RZ ;  /* 0x00000019bfd47810 */ /* 0x040fe20007ffe0ff */
[----:B------:R1:W1:Y:S01]  /*3840*/  I2F R205, R191 ;  /* 0x000000bf00cd7306 */ /* 0x0002620000201400 */
[C---:B------:R-:W-:Y:S01]  /*3850*/  IADD3 R211, R191.reuse, 0x18, RZ ;  /* 0x00000018bfd37810 */ /* 0x040fe20007ffe0ff */
[----:B------:R-:W-:Y:S01]  /*3860*/  IMAD.MOV.U32 R213, RZ, RZ, R192 ;  /* 0x000000ffffd57224 */ /* 0x000fe200078e00c0 */
[C---:B------:R-:W-:Y:S01]  /*3870*/  IADD3 R210, R191.reuse, 0x11, RZ ;  /* 0x00000011bfd27810 */ /* 0x040fe20007ffe0ff */
[----:B------:R-:W-:Y:S01]  /*3880*/  CS2R R94, SRZ ;  /* 0x00000000005e7805 */ /* 0x000fe2000001ff00 */
[C---:B------:R-:W-:Y:S01]  /*3890*/  IADD3 R209, R191.reuse, 0x10, RZ ;  /* 0x00000010bfd17810 */ /* 0x040fe20007ffe0ff */
[----:B------:R-:W-:Y:S01]  /*38a0*/  CS2R R92, SRZ ;  /* 0x00000000005c7805 */ /* 0x000fe2000001ff00 */
[C---:B------:R-:W-:Y:S01]  /*38b0*/  IADD3 R208, R191.reuse, 0x9, RZ ;  /* 0x00000009bfd07810 */ /* 0x040fe20007ffe0ff */
[----:B------:R-:W1:Y:S01]  /*38c0*/  I2F R212, R212 ;  /* 0x000000d400d47306 */ /* 0x000e620000201400 */
[C---:B------:R-:W-:Y:S01]  /*38d0*/  IADD3 R207, R191.reuse, 0x8, RZ ;  /* 0x00000008bfcf7810 */ /* 0x040fe20007ffe0ff */
[----:B------:R-:W-:Y:S01]  /*38e0*/  CS2R R98, SRZ ;  /* 0x0000000000627805 */ /* 0x000fe2000001ff00 */
[----:B------:R-:W-:Y:S01]  /*38f0*/  IADD3 R206, R191, 0x1, RZ ;  /* 0x00000001bfce7810 */ /* 0x000fe20007ffe0ff */
[----:B------:R-:W-:Y:S01]  /*3900*/  CS2R R96, SRZ ;  /* 0x0000000000607805 */ /* 0x000fe2000001ff00 */
[----:B------:R-:W-:Y:S01]  /*3910*/  SEL R175, R175, 0xffffffe0, !P0 ;  /* 0xffffffe0afaf7807 */ /* 0x000fe20004000000 */
        /* <DEDUP_REMOVED lines=32> */
[----:B------:R-:W-:Y:S01]  /*3b20*/  IMAD.SHL.U32 R165, R165, 0x2, RZ ;  /* 0x00000002a5a57824 */ /* 0x000fe200078e00ff */
[----:B------:R-:W-:Y:S01]  /*3b30*/  SEL R164, R164, 0xffffffc0, !P2 ;  /* 0xffffffc0a4a47807 */ /* 0x000fe20005000000 */
[----:B------:R-:W1:Y:S01]  /*3b40*/  I2F R207, R207 ;  /* 0x000000cf00cf7306 */ /* 0x000e620000201400 */
[----:B------:R-:W-:-:S02]  /*3b50*/  IMAD.SHL.U32 R166, R166, 0x2, RZ ;  /* 0x00000002a6a67824 */ /* 0x000fc400078e00ff */
[--C-:B------:R-:W-:Y:S02]  /*3b60*/  IMAD.IADD R170, R167, 0x1, R175.reuse ;  /* 0x00000001a7aa7824 */ /* 0x100fe400078e02af */
[----:B------:R-:W-:-:S03]  /*3b70*/  IMAD.IADD R169, R168, 0x1, R175 ;  /* 0x00000001a8a97824 */ /* 0x000fc600078e02af */
[----:B------:R-:W1:Y:S01]  /*3b80*/  I2F R206, R206 ;  /* 0x000000ce00ce7306 */ /* 0x000e620000201400 */
[----:B--2---:R-:W-:Y:S02]  /*3b90*/  IADD3 R18, P4, P3, R2, R4, R18 ;  /* 0x0000000402127210 */ /* 0x004fe40007b9e012 */
[----:B------:R-:W-:Y:S02]  /*3ba0*/  SHF.R.S32.HI R2, RZ, 0x1f, R2 ;  /* 0x0000001fff027819 */ /* 0x000fe40000011402 */
[----:B------:R-:W-:Y:S01]  /*3bb0*/  IADD3 R4, R13, 0x20, RZ ;  /* 0x000000200d047810 */ /* 0x000fe20007ffe0ff */
[----:B------:R-:W-:Y:S01]  /*3bc0*/  IMAD.WIDE.U32 R18, R18, -0x2daee0ad, RZ ;  /* 0xd2511f5312127825 */ /* 0x000fe200078e00ff */
[----:B------:R-:W-:-:S03]  /*3bd0*/  IADD3.X R2, R2, R5, R6, P4, P3 ;  /* 0x0000000502027210 */ /* 0x000fc600027e6406 */
[----:B---3--:R-:W-:Y:S01]  /*3be0*/  @P5 FMUL.FTZ R178, R8, R9 ;  /* 0x0000000908b25220 */ /* 0x008fe20000410000 */
[----:B------:R-:W-:Y:S01]  /*3bf0*/  LOP3.LUT R243, R2, R10, RZ, 0x3c, !PT ;  /* 0x0000000a02f37212 */ /* 0x000fe200078e3cff */
[C---:B------:R-:W-:Y:S01]  /*3c00*/  IMAD.IADD R2, R246.reuse, 0x1, R4 ;  /* 0x00000001f6027824 */ /* 0x040fe200078e0204 */
[C---:B------:R-:W-:Y:S02]  /*3c10*/  LOP3.LUT R0, R11.reuse, R0, RZ, 0x3c, !PT ;  /* 0x000000000b007212 */ /* 0x040fe400078e3cff */
[----:B------:R-:W-:Y:S01]  /*3c20*/  IADD3 R238, R11, -0x4498517b, RZ ;  /* 0xbb67ae850bee7810 */ /* 0x000fe20007ffe0ff */
[----:B------:R-:W-:Y:S01]  /*3c30*/  IMAD.IADD R2, R246, 0x1, R2 ;  /* 0x00000001f6027824 */ /* 0x000fe200078e0202 */
[----:B------:R-:W-:Y:S02]  /*3c40*/  LOP3.LUT R0, R19, R0, RZ, 0x3c, !PT ;  /* 0x0000000013007212 */ /* 0x000fe400078e3cff */
[----:B------:R-:W-:Y:S01]  /*3c50*/  IADD3 R231, R10, 0x3c6ef372, RZ ;  /* 0x3c6ef3720ae77810 */ /* 0x000fe20007ffe0ff */
[----:B------:R-:W-:Y:S01]  /*3c60*/  IMAD.IADD R229, R246, 0x1, R2 ;  /* 0x00000001f6e57824 */ /* 0x000fe200078e0202 */
[----:B------:R-:W-:Y:S01]  /*3c70*/  IADD3 R242, R11, 0x646e171e, RZ ;  /* 0x646e171e0bf27810 */ /* 0x000fe20007ffe0ff */
[----:B------:R-:W-:Y:S01]  /*3c80*/  IMAD.WIDE.U32 R226, R0, -0x326172a9, RZ ;  /* 0xcd9e8d5700e27825 */ /* 0x000fe200078e00ff */
[----:B------:R-:W-:-:S02]  /*3c90*/  LOP3.LUT R238, R18, R238, RZ, 0x3c, !PT ;  /* 0x000000ee12ee7212 */ /* 0x000fc400078e3cff */
[C---:B------:R-:W-:Y:S01]  /*3ca0*/  IADD3 R241, R11.reuse, -0x56f99767, RZ ;  /* 0xa90668990bf17810 */ /* 0x040fe20007ffe0ff */
[C---:B------:R-:W-:Y:S01]  /*3cb0*/  IMAD.IADD R228, R246.reuse, 0x1, R229 ;  /* 0x00000001f6e47824 */ /* 0x040fe200078e02e5 */
[C---:B------:R-:W-:Y:S02]  /*3cc0*/  IADD3 R240, R11.reuse, -0x126145ec, RZ ;  /* 0xed9eba140bf07810 */ /* 0x040fe40007ffe0ff */
[C---:B------:R-:W-:Y:S01]  /*3cd0*/  IADD3 R239, R11.reuse, 0x32370b8f, RZ ;  /* 0x32370b8f0bef7810 */ /* 0x040fe20007ffe0ff */
[----:B------:R-:W-:Y:S01]  /*3ce0*/  IMAD.IADD R230, R246, 0x1, R228 ;  /* 0x00000001f6e67824 */ /* 0x000fe200078e02e4 */
[----:B------:R-:W-:Y:S02]  /*3cf0*/  IADD3 R233, R11, 0x76cf5d0a, RZ ;  /* 0x76cf5d0a0be97810 */ /* 0x000fe40007ffe0ff */
[C---:B------:R-:W-:Y:S02]  /*3d00*/  IADD3 R237, R10.reuse, -0x4ab325aa, RZ ;  /* 0xb54cda560aed7810 */ /* 0x040fe40007ffe0ff */
[----:B------:R-:W-:-:S02]  /*3d10*/  IADD3 R236, R10, 0x1715609d, RZ ;  /* 0x1715609d0aec7810 */ /* 0x000fc40007ffe0ff */
[C---:B------:R-:W-:Y:S02]  /*3d20*/  IADD3 R235, R10.reuse, 0x78dde6e4, RZ ;  /* 0x78dde6e40aeb7810 */ /* 0x040fe40007ffe0ff */
[C---:B------:R-:W-:Y:S02]  /*3d30*/  IADD3 R234, R10.reuse, -0x255992d5, RZ ;  /* 0xdaa66d2b0aea7810 */ /* 0x040fe40007ffe0ff */
[----:B------:R-:W-:Y:S02]  /*3d40*/  IADD3 R232, R10, -0x61c88647, RZ ;  /* 0x9e3779b90ae87810 */ /* 0x000fe40007ffe0ff */
[----:B-1--4-:R-:W-:Y:S02]  /*3d50*/  LOP3.LUT R231, R226, R231, RZ, 0x3c, !PT ;  /* 0x000000e7e2e77212 */ /* 0x012fe400078e3cff */
.L_x_716:
[----:B-----5:R-:W-:Y:S01]  /*3d60*/  FSETP.NEU.FTZ.AND P0, PT, R220, -INF , PT ;  /* 0xff800000dc00780b */ /* 0x020fe20003f1d000 */
[----:B------:R-:W2:Y:S01]  /*3d70*/  LDL R179, [R1+0x4] ;  /* 0x0000040001b37983 */ /* 0x000ea20000100800 */
[C---:B------:R-:W-:Y:S01]  /*3d80*/  IMAD.IADD R0, R166.reuse, 0x1, R175 ;  /* 0x00000001a6007824 */ /* 0x040fe200078e02af */
[----:B------:R-:W-:Y:S01]  /*3d90*/  ULDC.U8 UR4, c[0x0][0x2d8] ;  /* 0x0000b60000047ab9 */ /* 0x000fe20000000000 */
[--C-:B------:R-:W-:Y:S01]  /*3da0*/  IMAD.IADD R128, R166, 0x1, R164.reuse ;  /* 0x00000001a6807824 */ /* 0x100fe200078e02a4 */
[----:B------:R-:W0:Y:S01]  /*3db0*/  LDGDEPBAR ;  /* 0x00000000000079af */ /* 0x000e220000000000 */
[----:B------:R-:W-:Y:S05]  /*3dc0*/  IMAD.SHL.U32 R2, R193, 0x40, RZ ;  /* 0x00000040c1027824 */ /* 0x000fea00078e00ff */
[----:B------:R-:W-:Y:S01]  /*3dd0*/  ISETP.GE.AND P4, PT, R2, R252, PT ;  /* 0x000000fc0200720c */ /* 0x000fe20003f86270 */
[----:B------:R-:W-:Y:S04]  /*3de0*/  DEPBAR.LE SB0, 0x0 ;  /* 0x000080000000791a */ /* 0x000fe80000000000 */
[----:B------:R-:W-:Y:S08]  /*3df0*/  BAR.SYNC.DEFER_BLOCKING 0x0 ;  /* 0x0000000000007b1d */ /* 0x000ff00000010000 */
[----:B------:R-:W-:Y:S08]  /*3e00*/  LDSM.16.M88.4 R32, [R166] ;  /* 0x00000000a620783b */ /* 0x000ff00000000200 */
[----:B------:R-:W1:Y:S08]  /*3e10*/  LDSM.16.M88.4 R16, [R174+0x6000] ;  /* 0x00600000ae10783b */ /* 0x000e700000000200 */
[----:B------:R-:W3:Y:S08]  /*3e20*/  LDSM.16.M88.4 R28, [R166+0x1000] ;  /* 0x00100000a61c783b */ /* 0x000ef00000000200 */
[----:B------:R-:W4:Y:S08]  /*3e30*/  LDSM.16.M88.4 R100, [R174+0x6800] ;  /* 0x00680000ae64783b */ /* 0x000f300000000200 */
[----:B------:R-:W-:Y:S08]  /*3e40*/  LDSM.16.M88.4 R104, [R0] ;  /* 0x000000000068783b */ /* 0x000ff00000000200 */
[----:B------:R-:W4:Y:S01]  /*3e50*/  LDSM.16.M88.4 R108, [R173+0x6000] ;  /* 0x00600000ad6c783b */ /* 0x000f220000000200 */
[-C--:B-1----:R-:W-:Y:S07]  /*3e60*/  HMMA.16816.F32.BF16 R4, R32, R16.reuse, RZ ;  /* 0x000000102004723c */ /* 0x082fee00000418ff */
[----:B------:R1:W4:Y:S01]  /*3e70*/  LDSM.16.M88.4 R112, [R0+0x1000] ;  /* 0x001000000070783b */ /* 0x0003220000000200 */
[C---:B---3--:R-:W-:Y:S07]  /*3e80*/  HMMA.16816.F32.BF16 R8, R28.reuse, R16, RZ ;  /* 0x000000101c08723c */ /* 0x048fee00000418ff */
[----:B------:R-:W3:Y:S01]  /*3e90*/  LDSM.16.M88.4 R116, [R173+0x6800] ;  /* 0x00680000ad74783b */ /* 0x000ee20000000200 */
[-C--:B------:R-:W-:Y:S07]  /*3ea0*/  HMMA.16816.F32.BF16 R12, R28, R18.reuse, RZ ;  /* 0x000000121c0c723c */ /* 0x080fee00000418ff */
[----:B------:R-:W-:Y:S01]  /*3eb0*/  LDSM.16.M88.4 R120, [R128] ;  /* 0x000000008078783b */ /* 0x000fe20000000200 */
[C---:B------:R-:W-:Y:S07]  /*3ec0*/  HMMA.16816.F32.BF16 R16, R32.reuse, R18, RZ ;  /* 0x000000122010723c */ /* 0x040fee00000418ff */
[----:B------:R-:W3:Y:S01]  /*3ed0*/  LDSM.16.M88.4 R124, [R171+0x6000] ;  /* 0x00600000ab7c783b */ /* 0x000ee20000000200 */
[----:B-1----:R-:W-:Y:S04]  /*3ee0*/  IMAD.IADD R0, R0, 0x1, R164 ;  /* 0x0000000100007824 */ /* 0x002fe800078e02a4 */
[----:B------:R-:W-:Y:S01]  /*3ef0*/  IMAD.MOV.U32 R164, RZ, RZ, 0x40 ;  /* 0x00000040ffa47424 */ /* 0x000fe200078e00ff */
[-C--:B----4-:R-:W-:Y:S02]  /*3f00*/  HMMA.16816.F32.BF16 R20, R32, R100.reuse, RZ ;  /* 0x000000642014723c */ /* 0x090fe400000418ff */
[----:B------:R-:W1:Y:S02]  /*3f10*/  LDSM.16.M88.4 R128, [R128+0x1000] ;  /* 0x001000008080783b */ /* 0x000e640000000200 */
[----:B------:R-:W-:Y:S04]  /*3f20*/  SEL R164, R164, 0xffffffc0, !P2 ;  /* 0xffffffc0a4a47807 */ /* 0x000fe80005000000 */
[C---:B------:R-:W-:Y:S08]  /*3f30*/  HMMA.16816.F32.BF16 R24, R28.reuse, R100, RZ ;  /* 0x000000641c18723c */ /* 0x040ff000000418ff */
[-C--:B------:R-:W-:Y:S08]  /*3f40*/  HMMA.16816.F32.BF16 R28, R28, R102.reuse, RZ ;  /* 0x000000661c1c723c */ /* 0x080ff000000418ff */
[----:B------:R-:W-:Y:S01]  /*3f50*/  HMMA.16816.F32.BF16 R32, R32, R102, RZ ;  /* 0x000000662020723c */ /* 0x000fe200000418ff */
[----:B------:R-:W4:Y:S07]  /*3f60*/  LDSM.16.M88.4 R100, [R171+0x6800] ;  /* 0x00680000ab64783b */ /* 0x000f2e0000000200 */
[-C--:B------:R-:W-:Y:S08]  /*3f70*/  HMMA.16816.F32.BF16 R4, R104, R108.reuse, R4 ;  /* 0x0000006c6804723c */ /* 0x080ff00000041804 */
[C---:B------:R-:W-:Y:S08]  /*3f80*/  HMMA.16816.F32.BF16 R8, R112.reuse, R108, R8 ;  /* 0x0000006c7008723c */ /* 0x040ff00000041808 */
[-C--:B------:R-:W-:Y:S08]  /*3f90*/  HMMA.16816.F32.BF16 R12, R112, R110.reuse, R12 ;  /* 0x0000006e700c723c */ /* 0x080ff0000004180c */
[C---:B------:R-:W-:Y:S01]  /*3fa0*/  HMMA.16816.F32.BF16 R16, R104.reuse, R110, R16 ;  /* 0x0000006e6810723c */ /* 0x040fe20000041810 */
[----:B------:R-:W-:Y:S07]  /*3fb0*/  LDSM.16.M88.4 R108, [R172+0x6000] ;  /* 0x00600000ac6c783b */ /* 0x000fee0000000200 */
[-C--:B---3--:R-:W-:Y:S08]  /*3fc0*/  HMMA.16816.F32.BF16 R20, R104, R116.reuse, R20 ;  /* 0x000000746814723c */ /* 0x088ff00000041814 */
[C---:B------:R-:W-:Y:S08]  /*3fd0*/  HMMA.16816.F32.BF16 R24, R112.reuse, R116, R24 ;  /* 0x000000747018723c */ /* 0x040ff00000041818 */
[-C--:B------:R-:W-:Y:S01]  /*3fe0*/  HMMA.16816.F32.BF16 R28, R112, R118.reuse, R28 ;  /* 0x00000076701c723c */ /* 0x080fe2000004181c */
[----:B------:R-:W-:Y:S07]  /*3ff0*/  LDSM.16.M88.4 R112, [R0+0x1000] ;  /* 0x001000000070783b */ /* 0x000fee0000000200 */
[----:B------:R-:W-:Y:S01]  /*4000*/  HMMA.16816.F32.BF16 R32, R104, R118, R32 ;  /* 0x000000766820723c */ /* 0x000fe20000041820 */
[----:B------:R-:W3:Y:S06]  /*4010*/  LDSM.16.M88.4 R104, [R0] ;  /* 0x000000000068783b */ /* 0x000eec0000000200 */
[----:B------:R-:W-:Y:S01]  /*4020*/  FMUL.FTZ R119, R220, 1.4426950216293334961 ;  /* 0x3fb8aa3bdc777820 */ /* 0x000fe20000410000 */
[-C--:B------:R-:W-:Y:S04]  /*4030*/  HMMA.16816.F32.BF16 R4, R120, R124.reuse, R4 ;  /* 0x0000007c7804723c */ /* 0x080fe80000041804 */
[----:B------:R-:W-:Y:S04]  /*4040*/  FSEL R119, R119, RZ, P0 ;  /* 0x000000ff77777208 */ /* 0x000fe80000000000 */
[C---:B-1----:R-:W-:Y:S08]  /*4050*/  HMMA.16816.F32.BF16 R8, R128.reuse, R124, R8 ;  /* 0x0000007c8008723c */ /* 0x042ff00000041808 */
[-C--:B------:R-:W-:Y:S08]  /*4060*/  HMMA.16816.F32.BF16 R12, R128, R126.reuse, R12 ;  /* 0x0000007e800c723c */ /* 0x080ff0000004180c */
[C---:B------:R-:W-:Y:S08]  /*4070*/  HMMA.16816.F32.BF16 R16, R120.reuse, R126, R16 ;  /* 0x0000007e7810723c */ /* 0x040ff00000041810 */
[-C--:B----4-:R-:W-:Y:S08]  /*4080*/  HMMA.16816.F32.BF16 R20, R120, R100.reuse, R20 ;  /* 0x000000647814723c */ /* 0x090ff00000041814 */
[C---:B------:R-:W-:Y:S07]  /*4090*/  HMMA.16816.F32.BF16 R24, R128.reuse, R100, R24 ;  /* 0x000000648018723c */ /* 0x040fee0000041818 */
[----:B------:R-:W-:Y:S01]  /*40a0*/  IMAD.SHL.U32 R100, R251, 0x80, RZ ;  /* 0x00000080fb647824 */ /* 0x000fe200078e00ff */
[-C--:B------:R-:W-:Y:S04]  /*40b0*/  HMMA.16816.F32.BF16 R28, R128, R102.reuse, R28 ;  /* 0x00000066801c723c */ /* 0x080fe8000004181c */
[----:B------:R-:W-:Y:S04]  /*40c0*/  IADD3 R117, R100, 0x80, RZ ;  /* 0x0000008064757810 */ /* 0x000fe80007ffe0ff */
[----:B------:R-:W-:Y:S01]  /*40d0*/  ISETP.LT.AND P4, PT, R117, R202, P4 ;  /* 0x000000ca7500720c */ /* 0x000fe20002781270 */
[----:B------:R-:W-:Y:S08]  /*40e0*/  HMMA.16816.F32.BF16 R32, R120, R102, R32 ;  /* 0x000000667820723c */ /* 0x000ff00000041820 */
[-C--:B---3--:R-:W-:Y:S04]  /*40f0*/  HMMA.16816.F32.BF16 R4, R104, R108.reuse, R4 ;  /* 0x0000006c6804723c */ /* 0x088fe80000041804 */
[----:B------:R-:W-:Y:S01]  /*4100*/  @!P4 IADD3 R102, -R250, 0x1, R222 ;  /* 0x00000001fa66c810 */ /* 0x000fe20007ffe1de */
[----:B--2---:R-:W-:Y:S03]  /*4110*/  IMAD R0, R193, 0x4, R179 ;  /* 0x00000004c1007824 */ /* 0x004fe600078e02b3 */
[C---:B------:R-:W-:Y:S01]  /*4120*/  HMMA.16816.F32.BF16 R8, R112.reuse, R108, R8 ;  /* 0x0000006c7008723c */ /* 0x040fe20000041808 */
[C---:B------:R-:W-:Y:S03]  /*4130*/  IMAD.WIDE.U32 R100, R0.reuse, -0x326172a9, RZ ;  /* 0xcd9e8d5700647825 */ /* 0x040fe600078e00ff */
[----:B------:R-:W-:Y:S02]  /*4140*/  IADD3 R116, R0, 0x2, RZ ;  /* 0x0000000200747810 */ /* 0x000fe40007ffe0ff */
[-C--:B------:R-:W-:Y:S01]  /*4150*/  LOP3.LUT R101, R101, R243.reuse, RZ, 0x3c, !PT ;  /* 0x000000f365657212 */ /* 0x080fe200078e3cff */
[----:B------:R-:W-:Y:S01]  /*4160*/  FMUL.FTZ R108, R221, 1.4426950216293334961 ;  /* 0x3fb8aa3bdd6c7820 */ /* 0x000fe20000410000 */
[--C-:B------:R-:W-:Y:S01]  /*4170*/  LOP3.LUT R0, R227, R100, R232.reuse, 0x96, !PT ;  /* 0x00000064e3007212 */ /* 0x100fe200078e96e8 */
[----:B------:R-:W-:Y:S01]  /*4180*/  IMAD.WIDE.U32 R116, R116, -0x326172a9, RZ ;  /* 0xcd9e8d5774747825 */ /* 0x000fe200078e00ff */
[-C--:B------:R-:W-:Y:S03]  /*4190*/  HMMA.16816.F32.BF16 R12, R112, R110.reuse, R12 ;  /* 0x0000006e700c723c */ /* 0x080fe6000004180c */
[----:B------:R-:W-:Y:S01]  /*41a0*/  IMAD.WIDE.U32 R100, R101, -0x2daee0ad, RZ ;  /* 0xd2511f5365647825 */ /* 0x000fe200078e00ff */
[----:B------:R-:W-:Y:S03]  /*41b0*/  LOP3.LUT R116, R227, R116, R232, 0x96, !PT ;  /* 0x00000074e3747212 */ /* 0x000fe600078e96e8 */
[----:B------:R-:W-:Y:S01]  /*41c0*/  IMAD.WIDE.U32 R126, R0, -0x2daee0ad, RZ ;  /* 0xd2511f53007e7825 */ /* 0x000fe200078e00ff */
[----:B------:R-:W-:Y:S01]  /*41d0*/  LOP3.LUT R0, R117, R243, RZ, 0x3c, !PT ;  /* 0x000000f375007212 */ /* 0x000fe200078e3cff */
[C---:B------:R-:W-:Y:S03]  /*41e0*/  HMMA.16816.F32.BF16 R16, R104.reuse, R110, R16 ;  /* 0x0000006e6810723c */ /* 0x040fe60000041810 */
[----:B------:R-:W-:Y:S01]  /*41f0*/  LOP3.LUT R117, R238, R101, RZ, 0x3c, !PT ;  /* 0x00000065ee757212 */ /* 0x000fe200078e3cff */
[----:B------:R-:W-:Y:S01]  /*4200*/  IMAD.WIDE.U32 R128, R116, -0x2daee0ad, RZ ;  /* 0xd2511f5374807825 */ /* 0x000fe200078e00ff */
[--C-:B------:R-:W-:Y:S03]  /*4210*/  LOP3.LUT R103, R127, R100, R233.reuse, 0x96, !PT ;  /* 0x000000647f677212 */ /* 0x100fe600078e96e9 */
[----:B------:R-:W-:Y:S01]  /*4220*/  IMAD.WIDE.U32 R100, R0, -0x2daee0ad, RZ ;  /* 0xd2511f5300647825 */ /* 0x000fe200078e00ff */
[----:B------:R-:W-:Y:S03]  /*4230*/  @!P4 IADD3 R0, R2, R102, R202 ;  /* 0x000000660200c210 */ /* 0x000fe60007ffe0ca */
[----:B------:R-:W-:Y:S01]  /*4240*/  @!P4 IADD3 R2, R191, 0x1, RZ ;  /* 0x00000001bf02c810 */ /* 0x000fe20007ffe0ff */
[----:B------:R-:W-:Y:S01]  /*4250*/  IMAD.WIDE.U32 R120, R103, -0x326172a9, RZ ;  /* 0xcd9e8d5767787825 */ /* 0x000fe200078e00ff */
[----:B------:R-:W-:Y:S02]  /*4260*/  LOP3.LUT R123, R238, R101, RZ, 0x3c, !PT ;  /* 0x00000065ee7b7212 */ /* 0x000fe400078e3cff */
[C---:B------:R-:W-:Y:S01]  /*4270*/  @!P4 IMNMX R109, R0.reuse, R202, PT ;  /* 0x000000ca006dc217 */ /* 0x040fe20003800200 */
[----:B------:R-:W-:Y:S01]  /*4280*/  FFMA.FTZ R14, R207, R178, R14 ;  /* 0x000000b2cf0e7223 */ /* 0x000fe2000001000e */
[----:B------:R-:W-:Y:S01]  /*4290*/  LOP3.LUT R122, R129, R100, R233, 0x96, !PT ;  /* 0x00000064817a7212 */ /* 0x000fe200078e96e9 */
[----:B------:R-:W-:Y:S01]  /*42a0*/  FFMA.FTZ R4, R205, R178, R4 ;  /* 0x000000b2cd047223 */ /* 0x000fe20000010004 */
[-C--:B------:R-:W-:Y:S01]  /*42b0*/  @!P4 ISETP.GE.AND P6, PT, R191, R109.reuse, PT ;  /* 0x0000006dbf00c20c */ /* 0x080fe20003fc6270 */
[----:B------:R-:W1:Y:S01]  /*42c0*/  LDSM.16.M88.4 R100, [R172+0x6800] ;  /* 0x00680000ac64783b */ /* 0x000e620000000200 */
[----:B------:R-:W-:Y:S01]  /*42d0*/  @!P4 IADD3 R118, R0, 0x8, RZ ;  /* 0x000000080076c810 */ /* 0x000fe20007ffe0ff */
[----:B------:R-:W-:Y:S01]  /*42e0*/  IMAD.WIDE.U32 R110, R122, -0x326172a9, RZ ;  /* 0xcd9e8d577a6e7825 */ /* 0x000fe200078e00ff */
[----:B------:R-:W-:Y:S02]  /*42f0*/  @!P4 ISETP.GE.AND P5, PT, R2, R109, PT ;  /* 0x0000006d0200c20c */ /* 0x000fe40003fa6270 */
[----:B------:R-:W-:Y:S01]  /*4300*/  @!P4 FSEL R4, R4, -INF , !P6 ;  /* 0xff8000000404c808 */ /* 0x000fe20007000000 */
[----:B------:R-:W-:Y:S01]  /*4310*/  IMAD.WIDE.U32 R116, R117, -0x326172a9, RZ ;  /* 0xcd9e8d5775747825 */ /* 0x000fe200078e00ff */
[----:B------:R-:W-:Y:S02]  /*4320*/  FSETP.NEU.FTZ.AND P6, PT, R221, -INF , PT ;  /* 0xff800000dd00780b */ /* 0x000fe40003fdd000 */
[----:B------:R-:W-:Y:S01]  /*4330*/  @!P4 IMNMX R118, R118, R202, PT ;  /* 0x000000ca7676c217 */ /* 0x000fe20003800200 */
[----:B------:R-:W-:Y:S01]  /*4340*/  FFMA.FTZ R4, R4, c[0x0][0x23c], -R119 ;  /* 0x00008f0004047a23 */ /* 0x000fe20000010877 */
[----:B------:R-:W-:Y:S01]  /*4350*/  FSEL R108, R108, RZ, P6 ;  /* 0x000000ff6c6c7208 */ /* 0x000fe20003000000 */
[-C--:B------:R-:W-:Y:S01]  /*4360*/  FFMA.FTZ R12, R207, R178.reuse, R12 ;  /* 0x000000b2cf0c7223 */ /* 0x080fe2000001000c */
[----:B------:R-:W-:Y:S01]  /*4370*/  LOP3.LUT R124, R231, R117, RZ, 0x3c, !PT ;  /* 0x00000075e77c7212 */ /* 0x000fe200078e3cff */
[----:B------:R2:W-:Y:S01]  /*4380*/  MUFU.EX2 R181, R4 ;  /* 0x0000000400b57308 */ /* 0x0005e20000000800 */
[----:B------:R-:W-:Y:S01]  /*4390*/  @!P4 IADD3 R117, R0, 0x20, RZ ;  /* 0x000000200075c810 */ /* 0x000fe20007ffe0ff */
[C---:B------:R-:W-:Y:S01]  /*43a0*/  FFMA.FTZ R15, R208.reuse, R178, R15 ;  /* 0x000000b2d00f7223 */ /* 0x040fe2000001000f */
[----:B------:R-:W-:Y:S01]  /*43b0*/  LOP3.LUT R121, R121, R116, R234, 0x96, !PT ;  /* 0x0000007479797212 */ /* 0x000fe200078e96ea */
[----:B------:R-:W-:Y:S01]  /*43c0*/  FFMA.FTZ R16, R207, R178, R16 ;  /* 0x000000b2cf107223 */ /* 0x000fe20000010010 */
[----:B------:R-:W-:Y:S01]  /*43d0*/  @!P4 IMNMX R117, R117, R202, PT ;  /* 0x000000ca7575c217 */ /* 0x000fe20003800200 */
[-C--:B------:R-:W-:Y:S01]  /*43e0*/  FFMA.FTZ R17, R208, R178.reuse, R17 ;  /* 0x000000b2d0117223 */ /* 0x080fe20000010011 */
[----:B------:R-:W-:Y:S01]  /*43f0*/  @!P4 IADD3 R116, R0, 0x28, RZ ;  /* 0x000000280074c810 */ /* 0x000fe20007ffe0ff */
[----:B------:R-:W-:Y:S01]  /*4400*/  FMUL.FTZ R0, R219, 1.4426950216293334961 ;  /* 0x3fb8aa3bdb007820 */ /* 0x000fe20000410000 */
[-C--:B------:R-:W-:Y:S01]  /*4410*/  @!P4 ISETP.GE.AND P1, PT, R2, R117.reuse, PT ;  /* 0x000000750200c20c */ /* 0x080fe20003f26270 */
[----:B------:R-:W-:Y:S01]  /*4420*/  FFMA.FTZ R10, R205, R178, R10 ;  /* 0x000000b2cd0a7223 */ /* 0x000fe2000001000a */
[----:B------:R-:W-:Y:S01]  /*4430*/  @!P4 IMNMX R116, R116, R202, PT ;  /* 0x000000ca7474c217 */ /* 0x000fe20003800200 */
[----:B------:R-:W-:Y:S01]  /*4440*/  FFMA.FTZ R5, R206, R178, R5 ;  /* 0x000000b2ce057223 */ /* 0x000fe20000010005 */
[----:B------:R-:W-:Y:S01]  /*4450*/  @!P4 ISETP.GE.AND P3, PT, R2, R118, PT ;  /* 0x000000760200c20c */ /* 0x000fe20003f66270 */
[----:B------:R-:W-:Y:S01]  /*4460*/  FFMA.FTZ R11, R206, R178, R11 ;  /* 0x000000b2ce0b7223 */ /* 0x000fe2000001000b */
[----:B------:R-:W-:Y:S01]  /*4470*/  @!P4 ISETP.GE.AND P0, PT, R2, R116, PT ;  /* 0x000000740200c20c */ /* 0x000fe20003f06270 */
[C---:B------:R-:W-:Y:S01]  /*4480*/  FMUL.FTZ R2, R218.reuse, 1.4426950216293334961 ;  /* 0x3fb8aa3bda027820 */ /* 0x040fe20000410000 */
[----:B------:R-:W-:Y:S01]  /*4490*/  @!P4 FSEL R5, R5, -INF , !P5 ;  /* 0xff8000000505c808 */ /* 0x000fe20006800000 */
[-C--:B------:R-:W-:Y:S01]  /*44a0*/  FFMA.FTZ R6, R205, R178.reuse, R6 ;  /* 0x000000b2cd067223 */ /* 0x080fe20000010006 */
[----:B------:R-:W-:Y:S01]  /*44b0*/  FSETP.NEU.FTZ.AND P6, PT, R218, -INF , PT ;  /* 0xff800000da00780b */ /* 0x000fe20003fdd000 */
[-C--:B------:R-:W-:Y:S01]  /*44c0*/  FFMA.FTZ R7, R206, R178.reuse, R7 ;  /* 0x000000b2ce077223 */ /* 0x080fe20000010007 */
[----:B------:R-:W-:Y:S01]  /*44d0*/  FSETP.NEU.FTZ.AND P5, PT, R219, -INF , PT ;  /* 0xff800000db00780b */ /* 0x000fe20003fbd000 */
[----:B------:R-:W-:Y:S01]  /*44e0*/  FFMA.FTZ R5, R5, c[0x0][0x23c], -R119 ;  /* 0x00008f0005057a23 */ /* 0x000fe20000010877 */
[----:B------:R-:W-:Y:S01]  /*44f0*/  FSEL R2, R2, RZ, P6 ;  /* 0x000000ff02027208 */ /* 0x000fe20003000000 */
[----:B------:R-:W-:Y:S01]  /*4500*/  FFMA.FTZ R8, R205, R178, R8 ;  /* 0x000000b2cd087223 */ /* 0x000fe20000010008 */
[C---:B--2---:R-:W-:Y:S01]  /*4510*/  @!P4 IADD3 R4, R191.reuse, 0x8, RZ ;  /* 0x00000008bf04c810 */ /* 0x044fe20007ffe0ff */
[-C--:B-1----:R-:W-:Y:S01]  /*4520*/  HMMA.16816.F32.BF16 R20, R104, R100.reuse, R20 ;  /* 0x000000646814723c */ /* 0x082fe20000041814 */
[----:B------:R-:W-:Y:S01]  /*4530*/  @!P4 ISETP.GE.AND P6, PT, R191, R118, PT ;  /* 0x00000076bf00c20c */ /* 0x000fe20003fc6270 */
[----:B------:R1:W2:Y:S01]  /*4540*/  MUFU.EX2 R180, R5 ;  /* 0x0000000500b47308 */ /* 0x0002a20000000800 */
[----:B------:R-:W-:Y:S01]  /*4550*/  @!P4 FSEL R7, R7, -INF , !P3 ;  /* 0xff8000000707c808 */ /* 0x000fe20005800000 */
[----:B------:R-:W-:Y:S01]  /*4560*/  FFMA.FTZ R9, R206, R178, R9 ;  /* 0x000000b2ce097223 */ /* 0x000fe20000010009 */
[C---:B------:R-:W-:Y:S01]  /*4570*/  @!P4 ISETP.GE.AND P3, PT, R191.reuse, R116, PT ;  /* 0x00000074bf00c20c */ /* 0x040fe20003f66270 */
[----:B------:R-:W-:Y:S01]  /*4580*/  FFMA.FTZ R13, R208, R178, R13 ;  /* 0x000000b2d00d7223 */ /* 0x000fe2000001000d */
[----:B------:R-:W-:Y:S01]  /*4590*/  @!P4 FSEL R6, R6, -INF , !P6 ;  /* 0xff8000000606c808 */ /* 0x000fe20007000000 */
[C---:B------:R-:W-:Y:S01]  /*45a0*/  HMMA.16816.F32.BF16 R24, R112.reuse, R100, R24 ;  /* 0x000000647018723c */ /* 0x040fe20000041818 */
[----:B------:R-:W-:Y:S02]  /*45b0*/  @!P4 FSEL R10, R10, -INF , !P3 ;  /* 0xff8000000a0ac808 */ /* 0x000fe40005800000 */
[----:B------:R-:W-:Y:S01]  /*45c0*/  @!P4 ISETP.GE.AND P6, PT, R191, R117, PT ;  /* 0x00000075bf00c20c */ /* 0x000fe20003fc6270 */
[--C-:B------:R-:W-:Y:S01]  /*45d0*/  FFMA.FTZ R6, R6, c[0x0][0x23c], -R108.reuse ;  /* 0x00008f0006067a23 */ /* 0x100fe2000001086c */
[----:B------:R-:W-:Y:S01]  /*45e0*/  @!P4 ISETP.GE.AND P3, PT, R4, R118, PT ;  /* 0x000000760400c20c */ /* 0x000fe20003f66270 */
[----:B------:R-:W-:Y:S01]  /*45f0*/  FFMA.FTZ R7, R7, c[0x0][0x23c], -R108 ;  /* 0x00008f0007077a23 */ /* 0x000fe2000001086c */
[----:B------:R-:W-:Y:S01]  /*4600*/  FSEL R0, R0, RZ, P5 ;  /* 0x000000ff00007208 */ /* 0x000fe20002800000 */
[-C--:B------:R-:W-:Y:S01]  /*4610*/  HMMA.16816.F32.BF16 R28, R112, R102.reuse, R28 ;  /* 0x00000066701c723c */ /* 0x080fe2000004181c */
[----:B------:R-:W-:Y:S01]  /*4620*/  @!P4 FSEL R11, R11, -INF , !P0 ;  /* 0xff8000000b0bc808 */ /* 0x000fe20004000000 */
[----:B------:R3:W-:Y:S01]  /*4630*/  MUFU.EX2 R179, R6 ;  /* 0x0000000600b37308 */ /* 0x0007e20000000800 */
[----:B------:R-:W-:Y:S01]  /*4640*/  @!P4 ISETP.GE.AND P5, PT, R4, R109, PT ;  /* 0x0000006d0400c20c */ /* 0x000fe20003fa6270 */
[--C-:B------:R-:W-:Y:S01]  /*4650*/  FFMA.FTZ R10, R10, c[0x0][0x23c], -R0.reuse ;  /* 0x00008f000a0a7a23 */ /* 0x100fe20000010800 */
[----:B------:R-:W-:Y:S01]  /*4660*/  @!P4 FSEL R8, R8, -INF , !P6 ;  /* 0xff8000000808c808 */ /* 0x000fe20007000000 */
[----:B------:R-:W-:Y:S01]  /*4670*/  FFMA.FTZ R11, R11, c[0x0][0x23c], -R0 ;  /* 0x00008f000b0b7a23 */ /* 0x000fe20000010800 */
[CC--:B------:R-:W-:Y:S01]  /*4680*/  @!P4 ISETP.GE.AND P6, PT, R4.reuse, R117.reuse, PT ;  /* 0x000000750400c20c */ /* 0x0c0fe20003fc6270 */
[----:B------:R-:W-:Y:S01]  /*4690*/  HMMA.16816.F32.BF16 R32, R104, R102, R32 ;  /* 0x000000666820723c */ /* 0x000fe20000041820 */
[----:B------:R-:W-:Y:S02]  /*46a0*/  @!P4 FSEL R9, R9, -INF , !P1 ;  /* 0xff8000000909c808 */ /* 0x000fe40004800000 */
[----:B------:R-:W-:Y:S01]  /*46b0*/  @!P4 ISETP.GE.AND P1, PT, R4, R116, PT ;  /* 0x000000740400c20c */ /* 0x000fe20003f26270 */
[--C-:B------:R-:W-:Y:S01]  /*46c0*/  FFMA.FTZ R100, R8, c[0x0][0x23c], -R2.reuse ;  /* 0x00008f0008647a23 */ /* 0x100fe20000010802 */
[----:B------:R-:W-:Y:S01]  /*46d0*/  @!P4 IADD3 R4, R191, 0x9, RZ ;  /* 0x00000009bf04c810 */ /* 0x000fe20007ffe0ff */
[----:B------:R-:W-:Y:S01]  /*46e0*/  FFMA.FTZ R9, R9, c[0x0][0x23c], -R2 ;  /* 0x00008f0009097a23 */ /* 0x000fe20000010802 */
[----:B------:R-:W-:Y:S01]  /*46f0*/  @!P4 FSEL R14, R14, -INF , !P1 ;  /* 0xff8000000e0ec808 */ /* 0x000fe20004800000 */
[----:B------:R-:W-:Y:S01]  /*4700*/  MUFU.EX2 R188, R100 ;  /* 0x0000006400bc7308 */ /* 0x000fe20000000800 */
[----:B------:R-:W-:Y:S03]  /*4710*/  @!P4 ISETP.GE.AND P0, PT, R4, R117, PT ;  /* 0x000000750400c20c */ /* 0x000fe60003f06270 */
[----:B------:R-:W-:Y:S01]  /*4720*/  @!P4 FSEL R12, R12, -INF , !P6 ;  /* 0xff8000000c0cc808 */ /* 0x000fe20007000000 */
[----:B------:R-:W-:Y:S01]  /*4730*/  FFMA.FTZ R14, R14, c[0x0][0x23c], -R0 ;  /* 0x00008f000e0e7a23 */ /* 0x000fe20000010800 */
[----:B------:R-:W-:Y:S01]  /*4740*/  @!P4 FSEL R13, R13, -INF , !P0 ;  /* 0xff8000000d0dc808 */ /* 0x000fe20004000000 */
[----:B------:R-:W-:Y:S01]  /*4750*/  FFMA.FTZ R18, R207, R178, R18 ;  /* 0x000000b2cf127223 */ /* 0x000fe20000010012 */
[----:B------:R-:W-:Y:S01]  /*4760*/  @!P4 ISETP.GE.AND P0, PT, R4, R116, PT ;  /* 0x000000740400c20c */ /* 0x000fe20003f06270 */
[--C-:B------:R-:W-:Y:S01]  /*4770*/  FFMA.FTZ R12, R12, c[0x0][0x23c], -R2.reuse ;  /* 0x00008f000c0c7a23 */ /* 0x100fe20000010802 */
[----:B-1----:R-:W-:Y:S01]  /*4780*/  @!P4 IADD3 R5, R191, 0x10, RZ ;  /* 0x00000010bf05c810 */ /* 0x002fe20007ffe0ff */
[----:B------:R-:W-:Y:S01]  /*4790*/  FFMA.FTZ R13, R13, c[0x0][0x23c], -R2 ;  /* 0x00008f000d0d7a23 */ /* 0x000fe20000010802 */
[----:B------:R-:W-:Y:S01]  /*47a0*/  @!P4 FSEL R15, R15, -INF , !P0 ;  /* 0xff8000000f0fc808 */ /* 0x000fe20004000000 */
[----:B------:R1:W4:Y:S01]  /*47b0*/  MUFU.EX2 R187, R7 ;  /* 0x0000000700bb7308 */ /* 0x0003220000000800 */
[----:B---3--:R-:W-:Y:S01]  /*47c0*/  @!P4 IADD3 R6, R191, 0x11, RZ ;  /* 0x00000011bf06c810 */ /* 0x008fe20007ffe0ff */
[----:B------:R-:W-:Y:S01]  /*47d0*/  FFMA.FTZ R19, R208, R178, R19 ;  /* 0x000000b2d0137223 */ /* 0x000fe20000010013 */
[----:B------:R-:W-:Y:S01]  /*47e0*/  @!P4 FSEL R18, R18, -INF , !P3 ;  /* 0xff8000001212c808 */ /* 0x000fe20005800000 */
[----:B------:R-:W-:Y:S01]  /*47f0*/  FFMA.FTZ R15, R15, c[0x0][0x23c], -R0 ;  /* 0x00008f000f0f7a23 */ /* 0x000fe20000010800 */
[----:B------:R-:W-:Y:S01]  /*4800*/  @!P4 ISETP.GE.AND P3, PT, R4, R118, PT ;  /* 0x000000760400c20c */ /* 0x000fe20003f66270 */
[-C--:B------:R-:W-:Y:S01]  /*4810*/  FFMA.FTZ R22, R209, R178.reuse, R22 ;  /* 0x000000b2d1167223 */ /* 0x080fe20000010016 */
[-C--:B------:R-:W-:Y:S01]  /*4820*/  @!P4 ISETP.GE.AND P1, PT, R5, R109.reuse, PT ;  /* 0x0000006d0500c20c */ /* 0x080fe20003f26270 */
[-C--:B------:R-:W-:Y:S01]  /*4830*/  FFMA.FTZ R20, R209, R178.reuse, R20 ;  /* 0x000000b2d1147223 */ /* 0x080fe20000010014 */
[-C--:B------:R-:W-:Y:S01]  /*4840*/  @!P4 ISETP.GE.AND P0, PT, R6, R109.reuse, PT ;  /* 0x0000006d0600c20c */ /* 0x080fe20003f06270 */
[----:B------:R3:W-:Y:S01]  /*4850*/  MUFU.EX2 R184, R14 ;  /* 0x0000000e00b87308 */ /* 0x0007e20000000800 */
[----:B------:R-:W-:Y:S01]  /*4860*/  @!P4 FSEL R19, R19, -INF , !P3 ;  /* 0xff8000001313c808 */ /* 0x000fe20005800000 */
[C---:B------:R-:W-:Y:S01]  /*4870*/  FFMA.FTZ R21, R210.reuse, R178, R21 ;  /* 0x000000b2d2157223 */ /* 0x040fe20000010015 */
[----:B------:R-:W-:Y:S01]  /*4880*/  @!P4 ISETP.GE.AND P3, PT, R5, R118, PT ;  /* 0x000000760500c20c */ /* 0x000fe20003f66270 */
[-C--:B------:R-:W-:Y:S01]  /*4890*/  FFMA.FTZ R23, R210, R178.reuse, R23 ;  /* 0x000000b2d2177223 */ /* 0x080fe20000010017 */
[----:B------:R-:W-:Y:S01]  /*48a0*/  @!P4 IADD3 R8, R191, 0x19, RZ ;  /* 0x00000019bf08c810 */ /* 0x000fe20007ffe0ff */
[CC--:B------:R-:W-:Y:S01]  /*48b0*/  FFMA.FTZ R24, R209.reuse, R178.reuse, R24 ;  /* 0x000000b2d1187223 */ /* 0x0c0fe20000010018 */
[----:B------:R-:W-:Y:S01]  /*48c0*/  @!P4 FSEL R20, R20, -INF , !P1 ;  /* 0xff8000001414c808 */ /* 0x000fe20004800000 */
[----:B------:R-:W-:Y:S01]  /*48d0*/  FFMA.FTZ R26, R209, R178, R26 ;  /* 0x000000b2d11a7223 */ /* 0x000fe2000001001a */
[----:B------:R-:W-:Y:S01]  /*48e0*/  @!P4 FSEL R22, R22, -INF , !P3 ;  /* 0xff8000001616c808 */ /* 0x000fe20005800000 */
[----:B------:R-:W-:Y:S01]  /*48f0*/  MUFU.EX2 R183, R12 ;  /* 0x0000000c00b77308 */ /* 0x000fe20000000800 */
[----:B------:R-:W-:Y:S01]  /*4900*/  @!P4 ISETP.GE.AND P1, PT, R6, R118, PT ;  /* 0x000000760600c20c */ /* 0x000fe20003f26270 */
[--C-:B------:R-:W-:Y:S01]  /*4910*/  FFMA.FTZ R18, R18, c[0x0][0x23c], -R108.reuse ;  /* 0x00008f0012127a23 */ /* 0x100fe2000001086c */
[----:B------:R-:W-:Y:S01]  /*4920*/  @!P4 ISETP.GE.AND P6, PT, R4, R109, PT ;  /* 0x0000006d0400c20c */ /* 0x000fe20003fc6270 */
[----:B------:R-:W-:Y:S01]  /*4930*/  FFMA.FTZ R29, R212, R178, R29 ;  /* 0x000000b2d41d7223 */ /* 0x000fe2000001001d */
[----:B------:R-:W-:Y:S01]  /*4940*/  @!P4 FSEL R21, R21, -INF , !P0 ;  /* 0xff8000001515c808 */ /* 0x000fe20004000000 */
[--C-:B------:R-:W-:Y:S01]  /*4950*/  FFMA.FTZ R19, R19, c[0x0][0x23c], -R108.reuse ;  /* 0x00008f0013137a23 */ /* 0x100fe2000001086c */
[----:B-1----:R-:W-:Y:S01]  /*4960*/  @!P4 IADD3 R7, R191, 0x18, RZ ;  /* 0x00000018bf07c810 */ /* 0x002fe20007ffe0ff */
[----:B------:R-:W-:Y:S01]  /*4970*/  IMAD.WIDE.U32 R100, R124, -0x2daee0ad, RZ ;  /* 0xd2511f537c647825 */ /* 0x000fe200078e00ff */
[-C--:B------:R-:W-:Y:S01]  /*4980*/  @!P4 ISETP.GE.AND P0, PT, R5, R117.reuse, PT ;  /* 0x000000750500c20c */ /* 0x080fe20003f06270 */
[----:B------:R1:W-:Y:S01]  /*4990*/  MUFU.EX2 R182, R13 ;  /* 0x0000000d00b67308 */ /* 0x0003e20000000800 */
[----:B------:R-:W-:Y:S01]  /*49a0*/  @!P4 FSEL R23, R23, -INF , !P1 ;  /* 0xff8000001717c808 */ /* 0x000fe20004800000 */
[----:B------:R-:W-:Y:S01]  /*49b0*/  FFMA.FTZ R22, R22, c[0x0][0x23c], -R108 ;  /* 0x00008f0016167a23 */ /* 0x000fe2000001086c */
[----:B------:R-:W-:Y:S01]  /*49c0*/  @!P4 ISETP.GE.AND P3, PT, R5, R116, PT ;  /* 0x000000740500c20c */ /* 0x000fe20003f66270 */
[----:B------:R-:W-:Y:S01]  /*49d0*/  IMAD.WIDE.U32 R4, R123, -0x326172a9, RZ ;  /* 0xcd9e8d577b047825 */ /* 0x000fe200078e00ff */
[----:B------:R-:W-:Y:S02]  /*49e0*/  @!P4 FSEL R16, R16, -INF , !P5 ;  /* 0xff8000001010c808 */ /* 0x000fe40006800000 */
[----:B------:R-:W-:Y:S01]  /*49f0*/  @!P4 ISETP.GE.AND P1, PT, R6, R117, PT ;  /* 0x000000750600c20c */ /* 0x000fe20003f26270 */
[-C--:B------:R-:W-:Y:S01]  /*4a00*/  FFMA.FTZ R25, R210, R178.reuse, R25 ;  /* 0x000000b2d2197223 */ /* 0x080fe20000010019 */
[-C--:B------:R-:W-:Y:S01]  /*4a10*/  @!P4 ISETP.GE.AND P5, PT, R7, R109.reuse, PT ;  /* 0x0000006d0700c20c */ /* 0x080fe20003fa6270 */
[----:B------:R1:W-:Y:S01]  /*4a20*/  MUFU.EX2 R185, R15 ;  /* 0x0000000f00b97308 */ /* 0x0003e20000000800 */
[----:B------:R-:W-:Y:S01]  /*4a30*/  @!P4 FSEL R24, R24, -INF , !P0 ;  /* 0xff8000001818c808 */ /* 0x000fe20004000000 */
[----:B------:R-:W-:Y:S01]  /*4a40*/  FFMA.FTZ R27, R210, R178, R27 ;  /* 0x000000b2d21b7223 */ /* 0x000fe2000001001b */
[----:B---3--:R-:W-:Y:S01]  /*4a50*/  LOP3.LUT R14, R111, R4, R234, 0x96, !PT ;  /* 0x000000046f0e7212 */ /* 0x008fe200078e96ea */
[----:B------:R-:W-:Y:S01]  /*4a60*/  FFMA.FTZ R23, R23, c[0x0][0x23c], -R108 ;  /* 0x00008f0017177a23 */ /* 0x000fe2000001086c */
[----:B------:R-:W-:Y:S01]  /*4a70*/  @!P4 ISETP.GE.AND P0, PT, R6, R116, PT ;  /* 0x000000740600c20c */ /* 0x000fe20003f06270 */
[----:B------:R-:W-:Y:S01]  /*4a80*/  FFMA.FTZ R16, R16, c[0x0][0x23c], -R119 ;  /* 0x00008f0010107a23 */ /* 0x000fe20000010877 */
[----:B------:R-:W-:Y:S01]  /*4a90*/  @!P4 FSEL R17, R17, -INF , !P6 ;  /* 0xff8000001111c808 */ /* 0x000fe20007000000 */
[-C--:B------:R-:W-:Y:S01]  /*4aa0*/  FFMA.FTZ R31, R212, R178.reuse, R31 ;  /* 0x000000b2d41f7223 */ /* 0x080fe2000001001f */
[----:B------:R-:W-:Y:S01]  /*4ab0*/  @!P4 FSEL R26, R26, -INF , !P3 ;  /* 0xff8000001a1ac808 */ /* 0x000fe20005800000 */
[----:B------:R3:W-:Y:S01]  /*4ac0*/  MUFU.EX2 R190, R10 ;  /* 0x0000000a00be7308 */ /* 0x0007e20000000800 */
[C---:B------:R-:W-:Y:S01]  /*4ad0*/  @!P4 ISETP.GE.AND P6, PT, R8.reuse, R109, PT ;  /* 0x0000006d0800c20c */ /* 0x040fe20003fc6270 */
[----:B------:R-:W-:Y:S01]  /*4ae0*/  FFMA.FTZ R17, R17, c[0x0][0x23c], -R119 ;  /* 0x00008f0011117a23 */ /* 0x000fe20000010877 */
[-C--:B------:R-:W-:Y:S01]  /*4af0*/  @!P4 ISETP.GE.AND P3, PT, R8, R117.reuse, PT ;  /* 0x000000750800c20c */ /* 0x080fe20003f66270 */
[CC--:B------:R-:W-:Y:S01]  /*4b00*/  FFMA.FTZ R33, R212.reuse, R178.reuse, R33 ;  /* 0x000000b2d4217223 */ /* 0x0c0fe20000010021 */
[----:B------:R-:W-:Y:S01]  /*4b10*/  @!P4 FSEL R25, R25, -INF , !P1 ;  /* 0xff8000001919c808 */ /* 0x000fe20004800000 */
[----:B------:R-:W-:Y:S01]  /*4b20*/  FFMA.FTZ R35, R212, R178, R35 ;  /* 0x000000b2d4237223 */ /* 0x000fe20000010023 */
[----:B------:R-:W-:Y:S01]  /*4b30*/  @!P4 ISETP.GE.AND P1, PT, R7, R117, PT ;  /* 0x000000750700c20c */ /* 0x000fe20003f26270 */
[--C-:B------:R-:W-:Y:S01]  /*4b40*/  FFMA.FTZ R24, R24, c[0x0][0x23c], -R2.reuse ;  /* 0x00008f0018187a23 */ /* 0x100fe20000010802 */
[----:B------:R-:W-:Y:S01]  /*4b50*/  LOP3.LUT R6, R231, R5, RZ, 0x3c, !PT ;  /* 0x00000005e7067212 */ /* 0x000fe200078e3cff */
[----:B------:R2:W-:Y:S01]  /*4b60*/  MUFU.EX2 R186, R9 ;  /* 0x0000000900ba7308 */ /* 0x0005e20000000800 */
[----:B------:R-:W-:Y:S01]  /*4b70*/  @!P4 FSEL R27, R27, -INF , !P0 ;  /* 0xff8000001b1bc808 */ /* 0x000fe20004000000 */
[----:B------:R-:W-:Y:S01]  /*4b80*/  FFMA.FTZ R25, R25, c[0x0][0x23c], -R2 ;  /* 0x00008f0019197a23 */ /* 0x000fe20000010802 */
[----:B------:R-:W-:Y:S01]  /*4b90*/  @!P4 ISETP.GE.AND P0, PT, R7, R116, PT ;  /* 0x000000740700c20c */ /* 0x000fe20003f06270 */
[--C-:B------:R-:W-:Y:S01]  /*4ba0*/  FFMA.FTZ R21, R21, c[0x0][0x23c], -R119.reuse ;  /* 0x00008f0015157a23 */ /* 0x100fe20000010877 */
[----:B------:R-:W-:Y:S01]  /*4bb0*/  @!P4 FSEL R29, R29, -INF , !P3 ;  /* 0xff8000001d1dc808 */ /* 0x000fe20005800000 */
[----:B------:R-:W-:Y:S01]  /*4bc0*/  FFMA.FTZ R20, R20, c[0x0][0x23c], -R119 ;  /* 0x00008f0014147a23 */ /* 0x000fe20000010877 */
[----:B------:R-:W-:Y:S01]  /*4bd0*/  @!P4 ISETP.GE.AND P3, PT, R7, R118, PT ;  /* 0x000000760700c20c */ /* 0x000fe20003f66270 */
[--C-:B------:R-:W-:Y:S01]  /*4be0*/  FFMA.FTZ R26, R26, c[0x0][0x23c], -R0.reuse ;  /* 0x00008f001a1a7a23 */ /* 0x100fe20000010800 */
[--C-:B------:R-:W-:Y:S01]  /*4bf0*/  LOP3.LUT R7, R101, R126, R239.reuse, 0x96, !PT ;  /* 0x0000007e65077212 */ /* 0x100fe200078e96ef */
[----:B------:R2:W-:Y:S01]  /*4c00*/  MUFU.EX2 R189, R11 ;  /* 0x0000000b00bd7308 */ /* 0x0005e20000000800 */
[----:B------:R-:W-:Y:S01]  /*4c10*/  @!P4 FSEL R33, R33, -INF , !P6 ;  /* 0xff8000002121c808 */ /* 0x000fe20007000000 */
[----:B------:R-:W-:Y:S04]  /*4c20*/  IMAD.WIDE.U32 R4, R121, -0x2daee0ad, RZ ;  /* 0xd2511f5379047825 */ /* 0x000fe800078e00ff */
[----:B------:R-:W-:Y:S01]  /*4c30*/  FFMA.FTZ R27, R27, c[0x0][0x23c], -R0 ;  /* 0x00008f001b1b7a23 */ /* 0x000fe20000010800 */
[----:B------:R-:W-:Y:S01]  /*4c40*/  LOP3.LUT R100, R5, R100, R240, 0x96, !PT ;  /* 0x0000006405647212 */ /* 0x000fe200078e96f0 */
[CC--:B------:R-:W-:Y:S02]  /*4c50*/  FFMA.FTZ R28, R211.reuse, R178.reuse, R28 ;  /* 0x000000b2d31c7223 */ /* 0x0c0fe4000001001c */
[----:B------:R-:W-:Y:S01]  /*4c60*/  FFMA.FTZ R30, R211, R178, R30 ;  /* 0x000000b2d31e7223 */ /* 0x000fe2000001001e */
[----:B------:R-:W-:Y:S01]  /*4c70*/  MUFU.EX2 R130, R17 ;  /* 0x0000001100827308 */ /* 0x000fe20000000800 */
[----:B-1----:R-:W-:Y:S01]  /*4c80*/  IMAD.WIDE.U32 R12, R6, -0x2daee0ad, RZ ;  /* 0xd2511f53060c7825 */ /* 0x002fe200078e00ff */
[----:B------:R-:W-:Y:S02]  /*4c90*/  @!P4 FSEL R28, R28, -INF , !P1 ;  /* 0xff8000001c1cc808 */ /* 0x000fe40004800000 */
[----:B------:R-:W-:Y:S01]  /*4ca0*/  @!P4 ISETP.GE.AND P1, PT, R8, R116, PT ;  /* 0x000000740800c20c */ /* 0x000fe20003f26270 */
[----:B------:R-:W-:Y:S01]  /*4cb0*/  IMAD.WIDE.U32 R6, R7, -0x326172a9, RZ ;  /* 0xcd9e8d5707067825 */ /* 0x000fe200078e00ff */
[----:B------:R-:W-:Y:S02]  /*4cc0*/  @!P4 FSEL R30, R30, -INF , !P0 ;  /* 0xff8000001e1ec808 */ /* 0x000fe40004000000 */
[----:B------:R-:W-:Y:S01]  /*4cd0*/  @!P4 ISETP.GE.AND P0, PT, R8, R118, PT ;  /* 0x000000760800c20c */ /* 0x000fe20003f06270 */
[----:B------:R-:W-:Y:S01]  /*4ce0*/  IMAD.WIDE.U32 R14, R14, -0x2daee0ad, RZ ;  /* 0xd2511f530e0e7825 */ /* 0x000fe200078e00ff */
[----:B------:R-:W-:Y:S01]  /*4cf0*/  LOP3.LUT R8, R13, R128, R239, 0x96, !PT ;  /* 0x000000800d087212 */ /* 0x000fe200078e96ef */
[----:B------:R1:W-:Y:S01]  /*4d00*/  MUFU.EX2 R129, R18 ;  /* 0x0000001200817308 */ /* 0x0003e20000000800 */
[--C-:B---3--:R-:W-:Y:S01]  /*4d10*/  LOP3.LUT R10, R7, R120, R235.reuse, 0x96, !PT ;  /* 0x00000078070a7212 */ /* 0x108fe200078e96eb */
[----:B------:R-:W-:Y:S01]  /*4d20*/  IMAD.WIDE.U32 R100, R100, -0x326172a9, RZ ;  /* 0xcd9e8d5764647825 */ /* 0x000fe200078e00ff */
[----:B------:R-:W-:Y:S02]  /*4d30*/  LOP3.LUT R12, R15, R12, R240, 0x96, !PT ;  /* 0x0000000c0f0c7212 */ /* 0x000fe400078e96f0 */
[----:B------:R-:W-:Y:S01]  /*4d40*/  @!P4 FSEL R31, R31, -INF , !P1 ;  /* 0xff8000001f1fc808 */ /* 0x000fe20004800000 */
[----:B------:R-:W-:Y:S01]  /*4d50*/  FFMA.FTZ R28, R28, c[0x0][0x23c], -R2 ;  /* 0x00008f001c1c7a23 */ /* 0x000fe20000010802 */
[--C-:B------:R-:W-:Y:S01]  /*4d60*/  LOP3.LUT R6, R101, R6, R236.reuse, 0x96, !PT ;  /* 0x0000000665067212 */ /* 0x100fe200078e96ec */
[----:B--2---:R-:W-:Y:S01]  /*4d70*/  IMAD.WIDE.U32 R8, R8, -0x326172a9, RZ ;  /* 0xcd9e8d5708087825 */ /* 0x004fe200078e00ff */
[----:B------:R-:W-:Y:S01]  /*4d80*/  @!P4 FSEL R35, R35, -INF , !P0 ;  /* 0xff8000002323c808 */ /* 0x000fe20004000000 */
[----:B------:R2:W-:Y:S02]  /*4d90*/  MUFU.EX2 R128, R19 ;  /* 0x0000001300807308 */ /* 0x0005e40000000800 */
[----:B------:R-:W-:Y:S01]  /*4da0*/  IMAD.WIDE.U32 R12, R12, -0x326172a9, RZ ;  /* 0xcd9e8d570c0c7825 */ /* 0x000fe200078e00ff */
[----:B------:R-:W-:Y:S03]  /*4db0*/  LOP3.LUT R9, R9, R110, R235, 0x96, !PT ;  /* 0x0000006e09097212 */ /* 0x000fe600078e96eb */
[----:B------:R-:W-:Y:S01]  /*4dc0*/  IMAD.WIDE.U32 R10, R10, -0x2daee0ad, RZ ;  /* 0xd2511f530a0a7825 */ /* 0x000fe200078e00ff */
[----:B------:R-:W-:Y:S03]  /*4dd0*/  LOP3.LUT R5, R13, R8, R236, 0x96, !PT ;  /* 0x000000080d057212 */ /* 0x000fe600078e96ec */
[----:B------:R3:W-:Y:S01]  /*4de0*/  MUFU.EX2 R131, R16 ;  /* 0x0000001000837308 */ /* 0x0007e20000000800 */
[--C-:B------:R-:W-:Y:S01]  /*4df0*/  LOP3.LUT R15, R11, R4, R241.reuse, 0x96, !PT ;  /* 0x000000040b0f7212 */ /* 0x100fe200078e96f1 */
[----:B------:R-:W-:Y:S04]  /*4e00*/  IMAD.WIDE.U32 R6, R6, -0x2daee0ad, RZ ;  /* 0xd2511f5306067825 */ /* 0x000fe800078e00ff */
[----:B------:R-:W-:Y:S01]  /*4e10*/  FFMA.FTZ R2, R29, c[0x0][0x23c], -R2 ;  /* 0x00008f001d027a23 */ /* 0x000fe20000010802 */
[----:B------:R-:W-:Y:S01]  /*4e20*/  LOP3.LUT R10, R7, R10, R242, 0x96, !PT ;  /* 0x0000000a070a7212 */ /* 0x000fe200078e96f2 */
[--C-:B------:R-:W-:Y:S01]  /*4e30*/  FFMA.FTZ R30, R30, c[0x0][0x23c], -R0.reuse ;  /* 0x00008f001e1e7a23 */ /* 0x100fe20000010800 */
[C---:B------:R-:W-:Y:S01]  /*4e40*/  LOP3.LUT R13, R6.reuse, 0xff, RZ, 0xc0, !PT ;  /* 0x000000ff060d7812 */ /* 0x040fe200078ec0ff */
[----:B------:R-:W-:Y:S01]  /*4e50*/  FFMA.FTZ R0, R31, c[0x0][0x23c], -R0 ;  /* 0x00008f001f007a23 */ /* 0x000fe20000010800 */
[--C-:B------:R-:W-:Y:S01]  /*4e60*/  SHF.R.U32.HI R11, RZ, 0x18, R6.reuse ;  /* 0x00000018ff0b7819 */ /* 0x100fe20000011606 */
[----:B------:R-:W-:Y:S01]  /*4e70*/  MUFU.EX2 R118, R28 ;  /* 0x0000001c00767308 */ /* 0x000fe20000000800 */
[----:B------:R-:W-:Y:S01]  /*4e80*/  LOP3.LUT R103, R6, 0xffff, RZ, 0xc0, !PT ;  /* 0x0000ffff06677812 */ /* 0x000fe200078ec0ff */
[----:B------:R-:W-:Y:S01]  /*4e90*/  IMAD.WIDE.U32 R8, R9, -0x2daee0ad, RZ ;  /* 0xd2511f5309087825 */ /* 0x000fe200078e00ff */
[----:B------:R-:W-:Y:S02]  /*4ea0*/  SHF.R.U32.HI R101, RZ, 0x10, R6 ;  /* 0x00000010ff657819 */ /* 0x000fe40000011606 */
[----:B------:R-:W-:Y:S01]  /*4eb0*/  ISETP.LE.U32.AND P1, PT, R13, UR4, PT ;  /* 0x000000040d007c0c */ /* 0x000fe2000bf23070 */
[----:B------:R-:W-:Y:S01]  /*4ec0*/  IMAD.WIDE.U32 R4, R5, -0x2daee0ad, RZ ;  /* 0xd2511f5305047825 */ /* 0x000fe200078e00ff */
[----:B------:R-:W-:Y:S03]  /*4ed0*/  LOP3.LUT R14, R9, R14, R241, 0x96, !PT ;  /* 0x0000000e090e7212 */ /* 0x000fe600078e96f1 */
[----:B------:R-:W-:Y:S01]  /*4ee0*/  IMAD.WIDE.U32 R6, R15, -0x326172a9, RZ ;  /* 0xcd9e8d570f067825 */ /* 0x000fe200078e00ff */
[----:B------:R-:W-:Y:S01]  /*4ef0*/  LOP3.LUT R9, R5, R8, R242, 0x96, !PT ;  /* 0x0000000805097212 */ /* 0x000fe200078e96f2 */
[----:B------:R-:W-:Y:S01]  /*4f00*/  MUFU.EX2 R116, R30 ;  /* 0x0000001e00747308 */ /* 0x000fe20000000800 */
[----:B-1----:R-:W-:Y:S01]  /*4f10*/  LOP3.LUT R18, R4, 0xff, RZ, 0xc0, !PT ;  /* 0x000000ff04127812 */ /* 0x002fe200078ec0ff */
[----:B------:R-:W-:Y:S01]  /*4f20*/  FFMA.FTZ R32, R211, R178, R32 ;  /* 0x000000b2d3207223 */ /* 0x000fe20000010020 */
[----:B------:R-:W-:Y:S01]  /*4f30*/  LOP3.LUT R8, R7, R100, R237, 0x96, !PT ;  /* 0x0000006407087212 */ /* 0x000fe200078e96ed */
[----:B------:R-:W-:Y:S01]  /*4f40*/  FFMA.FTZ R34, R211, R178, R34 ;  /* 0x000000b2d3227223 */ /* 0x000fe20000010022 */
[----:B------:R-:W-:Y:S02]  /*4f50*/  LOP3.LUT R13, R6, 0xffff, RZ, 0xc0, !PT ;  /* 0x0000ffff060d7812 */ /* 0x000fe400078ec0ff */
[----:B------:R-:W-:Y:S02]  /*4f60*/  LOP3.LUT R7, R8, 0xffff, RZ, 0xc0, !PT ;  /* 0x0000ffff08077812 */ /* 0x000fe400078ec0ff */
[----:B--2---:R-:W-:Y:S01]  /*4f70*/  LOP3.LUT R19, R4, 0xffff, RZ, 0xc0, !PT ;  /* 0x0000ffff04137812 */ /* 0x004fe200078ec0ff */
[----:B------:R-:W-:Y:S01]  /*4f80*/  MUFU.EX2 R112, R0 ;  /* 0x0000000000707308 */ /* 0x000fe20000000800 */
[--C-:B------:R-:W-:Y:S02]  /*4f90*/  SHF.R.U32.HI R102, RZ, 0x18, R4.reuse ;  /* 0x00000018ff667819 */ /* 0x100fe40000011604 */
[----:B------:R-:W-:Y:S01]  /*4fa0*/  SHF.R.U32.HI R17, RZ, 0x10, R4 ;  /* 0x00000010ff117819 */ /* 0x000fe20000011604 */
[----:B------:R-:W-:Y:S01]  /*4fb0*/  IMAD.WIDE.U32 R4, R14, -0x326172a9, RZ ;  /* 0xcd9e8d570e047825 */ /* 0x000fe200078e00ff */
[----:B------:R-:W-:Y:S02]  /*4fc0*/  SHF.R.U32.HI R7, RZ, 0x8, R7 ;  /* 0x00000008ff077819 */ /* 0x000fe40000011607 */
[----:B------:R-:W-:Y:S02]  /*4fd0*/  LOP3.LUT R15, R6, 0xff, RZ, 0xc0, !PT ;  /* 0x000000ff060f7812 */ /* 0x000fe400078ec0ff */
[----:B------:R-:W-:Y:S01]  /*4fe0*/  LOP3.LUT R7, R7, 0xffff, RZ, 0xc0, !PT ;  /* 0x0000ffff07077812 */ /* 0x000fe200078ec0ff */
[----:B------:R-:W-:Y:S01]  /*4ff0*/  MUFU.EX2 R117, R2 ;  /* 0x0000000200757308 */ /* 0x000fe20000000800 */
[--C-:B---3--:R-:W-:Y:S02]  /*5000*/  SHF.R.U32.HI R16, RZ, 0x18, R6.reuse ;  /* 0x00000018ff107819 */ /* 0x108fe40000011606 */
[----:B------:R-:W-:Y:S02]  /*5010*/  SHF.R.U32.HI R14, RZ, 0x10, R6 ;  /* 0x00000010ff0e7819 */ /* 0x000fe40000011606 */
[----:B------:R-:W-:Y:S02]  /*5020*/  LOP3.LUT R6, R5, R12, R237, 0x96, !PT ;  /* 0x0000000c05067212 */ /* 0x000fe400078e96ed */
[----:B------:R-:W-:Y:S02]  /*5030*/  @!P4 FSEL R32, R32, -INF , !P5 ;  /* 0xff8000002020c808 */ /* 0x000fe40006800000 */
[----:B------:R-:W-:Y:S01]  /*5040*/  ISETP.LE.U32.AND P5, PT, R11, UR4, PT ;  /* 0x000000040b007c0c */ /* 0x000fe2000bfa3070 */
[----:B------:R-:W-:Y:S01]  /*5050*/  MUFU.EX2 R126, R21 ;  /* 0x00000015007e7308 */ /* 0x000fe20000000800 */
[----:B------:R-:W-:Y:S01]  /*5060*/  LOP3.LUT R11, R8, 0xff, RZ, 0xc0, !PT ;  /* 0x000000ff080b7812 */ /* 0x000fe200078ec0ff */
[--C-:B------:R-:W-:Y:S01]  /*5070*/  FFMA.FTZ R32, R32, c[0x0][0x23c], -R119.reuse ;  /* 0x00008f0020207a23 */ /* 0x100fe20000010877 */
[----:B------:R-:W-:Y:S01]  /*5080*/  @!P4 FSEL R34, R34, -INF , !P3 ;  /* 0xff8000002222c808 */ /* 0x000fe20005800000 */
[----:B------:R-:W-:Y:S01]  /*5090*/  FFMA.FTZ R119, R33, c[0x0][0x23c], -R119 ;  /* 0x00008f0021777a23 */ /* 0x000fe20000010877 */
[----:B------:R-:W-:Y:S02]  /*50a0*/  ISETP.LE.U32.AND P3, PT, R7, UR4, PT ;  /* 0x0000000407007c0c */ /* 0x000fe4000bf63070 */
[----:B------:R-:W-:Y:S01]  /*50b0*/  LOP3.LUT R7, R6, 0xffff, RZ, 0xc0, !PT ;  /* 0x0000ffff06077812 */ /* 0x000fe200078ec0ff */
[--C-:B------:R-:W-:Y:S01]  /*50c0*/  FFMA.FTZ R34, R34, c[0x0][0x23c], -R108.reuse ;  /* 0x00008f0022227a23 */ /* 0x100fe2000001086c */
[----:B------:R-:W-:Y:S01]  /*50d0*/  ISETP.LE.U32.AND P6, PT, R11, UR4, PT ;  /* 0x000000040b007c0c */ /* 0x000fe2000bfc3070 */
[----:B------:R-:W-:Y:S01]  /*50e0*/  FFMA.FTZ R108, R35, c[0x0][0x23c], -R108 ;  /* 0x00008f00236c7a23 */ /* 0x000fe2000001086c */
[--C-:B------:R-:W-:Y:S01]  /*50f0*/  SHF.R.U32.HI R11, RZ, 0x10, R8.reuse ;  /* 0x00000010ff0b7819 */ /* 0x100fe20000011608 */
[----:B------:R-:W1:Y:S01]  /*5100*/  MUFU.EX2 R115, R32 ;  /* 0x0000002000737308 */ /* 0x000e620000000800 */
[----:B------:R-:W-:Y:S02]  /*5110*/  SHF.R.U32.HI R8, RZ, 0x18, R8 ;  /* 0x00000018ff087819 */ /* 0x000fe40000011608 */
[----:B------:R-:W-:Y:S02]  /*5120*/  SHF.R.U32.HI R7, RZ, 0x8, R7 ;  /* 0x00000008ff077819 */ /* 0x000fe40000011607 */
[----:B------:R-:W-:Y:S01]  /*5130*/  ISETP.LE.U32.AND P4, PT, R8, UR4, PT ;  /* 0x0000000408007c0c */ /* 0x000fe2000bf83070 */
[----:B------:R-:W-:Y:S01]  /*5140*/  @!P3 FADD.FTZ R180, -R180, -RZ ;  /* 0x800000ffb4b4b221 */ /* 0x000fe20000010100 */
[----:B------:R-:W-:Y:S02]  /*5150*/  LOP3.LUT R7, R7, 0xffff, RZ, 0xc0, !PT ;  /* 0x0000ffff07077812 */ /* 0x000fe400078ec0ff */
[----:B------:R-:W-:Y:S01]  /*5160*/  LOP3.LUT R11, R11, 0xff, RZ, 0xc0, !PT ;  /* 0x000000ff0b0b7812 */ /* 0x000fe200078ec0ff */
[----:B------:R-:W2:Y:S01]  /*5170*/  MUFU.EX2 R113, R108 ;  /* 0x0000006c00717308 */ /* 0x000ea20000000800 */
[----:B------:R-:W-:Y:S01]  /*5180*/  LOP3.LUT R8, R6, 0xff, RZ, 0xc0, !PT ;  /* 0x000000ff06087812 */ /* 0x000fe200078ec0ff */
[----:B------:R-:W-:Y:S01]  /*5190*/  @!P6 FADD.FTZ R181, -R181, -RZ ;  /* 0x800000ffb5b5e221 */ /* 0x000fe20000010100 */
[----:B------:R-:W-:Y:S02]  /*51a0*/  ISETP.LE.U32.AND P0, PT, R11, UR4, PT ;  /* 0x000000040b007c0c */ /* 0x000fe4000bf03070 */
[----:B------:R-:W-:Y:S02]  /*51b0*/  ISETP.LE.U32.AND P3, PT, R7, UR4, PT ;  /* 0x0000000407007c0c */ /* 0x000fe4000bf63070 */
[--C-:B------:R-:W-:Y:S01]  /*51c0*/  SHF.R.U32.HI R7, RZ, 0x10, R6.reuse ;  /* 0x00000010ff077819 */ /* 0x100fe20000011606 */
[----:B----4-:R-:W-:Y:S01]  /*51d0*/  @!P4 FADD.FTZ R187, -R187, -RZ ;  /* 0x800000ffbbbbc221 */ /* 0x010fe20000010100 */
[----:B------:R-:W-:Y:S01]  /*51e0*/  SHF.R.U32.HI R6, RZ, 0x18, R6 ;  /* 0x00000018ff067819 */ /* 0x000fe20000011606 */
[----:B------:R-:W-:Y:S01]  /*51f0*/  MUFU.EX2 R114, R34 ;  /* 0x0000002200727308 */ /* 0x000fe20000000800 */
[----:B------:R-:W-:Y:S02]  /*5200*/  ISETP.LE.U32.AND P6, PT, R8, UR4, PT ;  /* 0x0000000408007c0c */ /* 0x000fe4000bfc3070 */
[----:B------:R-:W-:Y:S01]  /*5210*/  LOP3.LUT R8, R4, 0xffff, RZ, 0xc0, !PT ;  /* 0x0000ffff04087812 */ /* 0x000fe200078ec0ff */
[----:B-1----:R-:W-:Y:S01]  /*5220*/  @!P1 FADD.FTZ R115, -R115, -RZ ;  /* 0x800000ff73739221 */ /* 0x002fe20000010100 */
[----:B------:R-:W-:Y:S01]  /*5230*/  LOP3.LUT R5, R7, 0xff, RZ, 0xc0, !PT ;  /* 0x000000ff07057812 */ /* 0x000fe200078ec0ff */
[----:B------:R-:W-:Y:S01]  /*5240*/  @!P0 FADD.FTZ R179, -R179, -RZ ;  /* 0x800000ffb3b38221 */ /* 0x000fe20000010100 */
[----:B------:R-:W-:Y:S01]  /*5250*/  ISETP.LE.U32.AND P0, PT, R6, UR4, PT ;  /* 0x0000000406007c0c */ /* 0x000fe2000bf03070 */
[----:B------:R-:W-:Y:S01]  /*5260*/  @!P3 FADD.FTZ R186, -R186, -RZ ;  /* 0x800000ffbabab221 */ /* 0x000fe20000010100 */
[----:B------:R-:W-:Y:S01]  /*5270*/  ISETP.LE.U32.AND P4, PT, R5, UR4, PT ;  /* 0x0000000405007c0c */ /* 0x000fe2000bf83070 */
[----:B------:R-:W1:Y:S01]  /*5280*/  MUFU.EX2 R127, R20 ;  /* 0x00000014007f7308 */ /* 0x000e620000000800 */
[----:B------:R-:W-:Y:S02]  /*5290*/  SHF.R.U32.HI R5, RZ, 0x8, R8 ;  /* 0x00000008ff057819 */ /* 0x000fe40000011608 */
[--C-:B------:R-:W-:Y:S01]  /*52a0*/  SHF.R.U32.HI R6, RZ, 0x10, R4.reuse ;  /* 0x00000010ff067819 */ /* 0x100fe20000011604 */
[----:B------:R-:W-:Y:S01]  /*52b0*/  @!P6 FADD.FTZ R188, -R188, -RZ ;  /* 0x800000ffbcbce221 */ /* 0x000fe20000010100 */
[----:B------:R-:W-:Y:S01]  /*52c0*/  LOP3.LUT R5, R5, 0xffff, RZ, 0xc0, !PT ;  /* 0x0000ffff05057812 */ /* 0x000fe200078ec0ff */
[----:B--2---:R-:W-:Y:S01]  /*52d0*/  @!P5 FADD.FTZ R113, -R113, -RZ ;  /* 0x800000ff7171d221 */ /* 0x004fe20000010100 */
[----:B------:R-:W-:Y:S02]  /*52e0*/  LOP3.LUT R7, R4, 0xff, RZ, 0xc0, !PT ;  /* 0x000000ff04077812 */ /* 0x000fe400078ec0ff */
[----:B------:R-:W-:Y:S01]  /*52f0*/  ISETP.LE.U32.AND P3, PT, R5, UR4, PT ;  /* 0x0000000405007c0c */ /* 0x000fe2000bf63070 */
[----:B------:R-:W-:Y:S01]  /*5300*/  @!P0 FADD.FTZ R189, -R189, -RZ ;  /* 0x800000ffbdbd8221 */ /* 0x000fe20000010100 */
[----:B------:R-:W-:Y:S01]  /*5310*/  ISETP.LE.U32.AND P6, PT, R7, UR4, PT ;  /* 0x0000000407007c0c */ /* 0x000fe2000bfc3070 */
[----:B------:R-:W-:Y:S01]  /*5320*/  @!P4 FADD.FTZ R190, -R190, -RZ ;  /* 0x800000ffbebec221 */ /* 0x000fe20000010100 */
[----:B------:R-:W-:Y:S01]  /*5330*/  SHF.R.U32.HI R5, RZ, 0x18, R4 ;  /* 0x00000018ff057819 */ /* 0x000fe20000011604 */
[----:B------:R-:W2:Y:S01]  /*5340*/  MUFU.EX2 R125, R22 ;  /* 0x00000016007d7308 */ /* 0x000ea20000000800 */
[----:B------:R-:W-:Y:S02]  /*5350*/  SHF.R.U32.HI R4, RZ, 0x8, R13 ;  /* 0x00000008ff047819 */ /* 0x000fe4000001160d */
[----:B------:R-:W-:Y:S02]  /*5360*/  LOP3.LUT R6, R6, 0xff, RZ, 0xc0, !PT ;  /* 0x000000ff06067812 */ /* 0x000fe400078ec0ff */
[----:B------:R-:W-:Y:S02]  /*5370*/  LOP3.LUT R4, R4, 0xffff, RZ, 0xc0, !PT ;  /* 0x0000ffff04047812 */ /* 0x000fe400078ec0ff */
[----:B------:R-:W-:Y:S01]  /*5380*/  ISETP.LE.U32.AND P4, PT, R6, UR4, PT ;  /* 0x0000000406007c0c */ /* 0x000fe2000bf83070 */
[----:B------:R-:W-:Y:S01]  /*5390*/  @!P3 FADD.FTZ R182, -R182, -RZ ;  /* 0x800000ffb6b6b221 */ /* 0x000fe20000010100 */
[----:B------:R-:W-:Y:S01]  /*53a0*/  ISETP.LE.U32.AND P0, PT, R5, UR4, PT ;  /* 0x0000000405007c0c */ /* 0x000fe2000bf03070 */
[----:B------:R-:W-:Y:S01]  /*53b0*/  @!P6 FADD.FTZ R183, -R183, -RZ ;  /* 0x800000ffb7b7e221 */ /* 0x000fe20000010100 */
[----:B------:R-:W-:Y:S01]  /*53c0*/  ISETP.LE.U32.AND P3, PT, R4, UR4, PT ;  /* 0x0000000404007c0c */ /* 0x000fe2000bf63070 */
[----:B------:R-:W3:Y:S01]  /*53d0*/  MUFU.EX2 R122, R25 ;  /* 0x00000019007a7308 */ /* 0x000ee20000000800 */
[----:B------:R-:W-:Y:S02]  /*53e0*/  LOP3.LUT R4, R10, 0xffff, RZ, 0xc0, !PT ;  /* 0x0000ffff0a047812 */ /* 0x000fe400078ec0ff */
[----:B------:R-:W-:Y:S02]  /*53f0*/  ISETP.LE.U32.AND P6, PT, R15, UR4, PT ;  /* 0x000000040f007c0c */ /* 0x000fe4000bfc3070 */
[----:B------:R-:W-:Y:S02]  /*5400*/  SHF.R.U32.HI R4, RZ, 0x8, R4 ;  /* 0x00000008ff047819 */ /* 0x000fe40000011604 */
[----:B------:R-:W-:Y:S01]  /*5410*/  LOP3.LUT R5, R14, 0xff, RZ, 0xc0, !PT ;  /* 0x000000ff0e057812 */ /* 0x000fe200078ec0ff */
[----:B------:R-:W-:Y:S01]  /*5420*/  @!P4 FADD.FTZ R184, -R184, -RZ ;  /* 0x800000ffb8b8c221 */ /* 0x000fe20000010100 */
[----:B------:R-:W-:Y:S01]  /*5430*/  LOP3.LUT R4, R4, 0xffff, RZ, 0xc0, !PT ;  /* 0x0000ffff04047812 */ /* 0x000fe200078ec0ff */
[----:B------:R-:W-:Y:S01]  /*5440*/  @!P0 FADD.FTZ R185, -R185, -RZ ;  /* 0x800000ffb9b98221 */ /* 0x000fe20000010100 */
[----:B------:R-:W-:Y:S01]  /*5450*/  SHF.R.U32.HI R2, RZ, 0x10, R10 ;  /* 0x00000010ff027819 */ /* 0x000fe2000001160a */
[----:B------:R-:W-:Y:S01]  /*5460*/  @!P3 FADD.FTZ R130, -R130, -RZ ;  /* 0x800000ff8282b221 */ /* 0x000fe20000010100 */
[----:B------:R-:W-:Y:S01]  /*5470*/  ISETP.LE.U32.AND P4, PT, R16, UR4, PT ;  /* 0x0000000410007c0c */ /* 0x000fe2000bf83070 */
[----:B------:R-:W4:Y:S01]  /*5480*/  MUFU.EX2 R123, R24 ;  /* 0x00000018007b7308 */ /* 0x000f220000000800 */
[----:B------:R-:W-:Y:S01]  /*5490*/  ISETP.LE.U32.AND P0, PT, R5, UR4, PT ;  /* 0x0000000405007c0c */ /* 0x000fe2000bf03070 */
[----:B------:R-:W-:Y:S01]  /*54a0*/  @!P6 FADD.FTZ R131, -R131, -RZ ;  /* 0x800000ff8383e221 */ /* 0x000fe20000010100 */
[----:B------:R-:W-:Y:S02]  /*54b0*/  ISETP.LE.U32.AND P3, PT, R4, UR4, PT ;  /* 0x0000000404007c0c */ /* 0x000fe4000bf63070 */
[----:B------:R-:W-:Y:S02]  /*54c0*/  LOP3.LUT R5, R10, 0xff, RZ, 0xc0, !PT ;  /* 0x000000ff0a057812 */ /* 0x000fe400078ec0ff */
[----:B------:R-:W-:Y:S02]  /*54d0*/  LOP3.LUT R4, R2, 0xff, RZ, 0xc0, !PT ;  /* 0x000000ff02047812 */ /* 0x000fe400078ec0ff */
[----:B------:R-:W-:Y:S01]  /*54e0*/  LOP3.LUT R2, R9, 0xffff, RZ, 0xc0, !PT ;  /* 0x0000ffff09027812 */ /* 0x000fe200078ec0ff */
[----:B------:R-:W3:Y:S01]  /*54f0*/  MUFU.EX2 R119, R119 ;  /* 0x0000007700777308 */ /* 0x000ee20000000800 */
[----:B------:R-:W-:Y:S01]  /*5500*/  ISETP.LE.U32.AND P6, PT, R5, UR4, PT ;  /* 0x0000000405007c0c */ /* 0x000fe2000bfc3070 */
[----:B------:R-:W-:Y:S01]  /*5510*/  @!P4 FADD.FTZ R128, -R128, -RZ ;  /* 0x800000ff8080c221 */ /* 0x000fe20000010100 */
[----:B------:R-:W-:Y:S01]  /*5520*/  SHF.R.U32.HI R2, RZ, 0x8, R2 ;  /* 0x00000008ff027819 */ /* 0x000fe20000011602 */
[----:B------:R-:W-:Y:S01]  /*5530*/  @!P0 FADD.FTZ R129, -R129, -RZ ;  /* 0x800000ff81818221 */ /* 0x000fe20000010100 */
[----:B------:R-:W-:Y:S01]  /*5540*/  ISETP.LE.U32.AND P4, PT, R4, UR4, PT ;  /* 0x0000000404007c0c */ /* 0x000fe2000bf83070 */
[----:B------:R-:W-:Y:S01]  /*5550*/  @!P3 FADD.FTZ R126, -R126, -RZ ;  /* 0x800000ff7e7eb221 */ /* 0x000fe20000010100 */
[----:B------:R-:W-:Y:S02]  /*5560*/  LOP3.LUT R2, R2, 0xffff, RZ, 0xc0, !PT ;  /* 0x0000ffff02027812 */ /* 0x000fe400078ec0ff */
[----:B------:R-:W-:Y:S01]  /*5570*/  LOP3.LUT R5, R9, 0xff, RZ, 0xc0, !PT ;  /* 0x000000ff09057812 */ /* 0x000fe200078ec0ff */
[----:B------:R-:W-:Y:S01]  /*5580*/  MUFU.EX2 R124, R23 ;  /* 0x00000017007c7308 */ /* 0x000fe20000000800 */
[----:B------:R-:W-:Y:S02]  /*5590*/  ISETP.LE.U32.AND P3, PT, R2, UR4, PT ;  /* 0x0000000402007c0c */ /* 0x000fe4000bf63070 */
[----:B------:R-:W-:Y:S01]  /*55a0*/  SHF.R.U32.HI R2, RZ, 0x8, R103 ;  /* 0x00000008ff027819 */ /* 0x000fe20000011667 */
[----:B-1----:R-:W-:Y:S01]  /*55b0*/  @!P6 FADD.FTZ R127, -R127, -RZ ;  /* 0x800000ff7f7fe221 */ /* 0x002fe20000010100 */
[----:B------:R-:W-:Y:S02]  /*55c0*/  ISETP.LE.U32.AND P6, PT, R5, UR4, PT ;  /* 0x0000000405007c0c */ /* 0x000fe4000bfc3070 */
[----:B------:R-:W-:Y:S01]  /*55d0*/  SHF.R.U32.HI R4, RZ, 0x10, R9 ;  /* 0x00000010ff047819 */ /* 0x000fe20000011609 */
[----:B--2---:R-:W-:Y:S01]  /*55e0*/  @!P4 FADD.FTZ R125, -R125, -RZ ;  /* 0x800000ff7d7dc221 */ /* 0x004fe20000010100 */
[----:B------:R-:W-:Y:S01]  /*55f0*/  LOP3.LUT R2, R2, 0xffff, RZ, 0xc0, !PT ;  /* 0x0000ffff02027812 */ /* 0x000fe200078ec0ff */
[----:B------:R-:W1:Y:S01]  /*5600*/  MUFU.EX2 R121, R26 ;  /* 0x0000001a00797308 */ /* 0x000e620000000800 */
[----:B------:R-:W-:Y:S02]  /*5610*/  LOP3.LUT R4, R4, 0xff, RZ, 0xc0, !PT ;  /* 0x000000ff04047812 */ /* 0x000fe400078ec0ff */
[----:B------:R-:W-:Y:S01]  /*5620*/  F2FP.RELU.BF16.PACK_AB R6, R187, R179 ;  /* 0x000000b3bb06723e */ /* 0x000fe200000018ff */
[----:B---3--:R-:W-:Y:S01]  /*5630*/  @!P3 FADD.FTZ R122, -R122, -RZ ;  /* 0x800000ff7a7ab221 */ /* 0x008fe20000010100 */
[----:B------:R-:W-:Y:S02]  /*5640*/  ISETP.LE.U32.AND P4, PT, R4, UR4, PT ;  /* 0x0000000404007c0c */ /* 0x000fe4000bf83070 */
[----:B------:R-:W-:Y:S01]  /*5650*/  LOP3.LUT R4, R101, 0xff, RZ, 0xc0, !PT ;  /* 0x000000ff65047812 */ /* 0x000fe200078ec0ff */
[----:B----4-:R-:W-:Y:S01]  /*5660*/  @!P6 FADD.FTZ R123, -R123, -RZ ;  /* 0x800000ff7b7be221 */ /* 0x010fe20000010100 */
[----:B------:R-:W-:Y:S01]  /*5670*/  ISETP.LE.U32.AND P3, PT, R2, UR4, PT ;  /* 0x0000000402007c0c */ /* 0x000fe2000bf63070 */
[----:B------:R2:W-:Y:S01]  /*5680*/  STS [R200+0xe400], R6 ;  /* 0x00e40006c8007388 */ /* 0x0005e20000000800 */
[----:B------:R-:W-:Y:S01]  /*5690*/  SHF.R.U32.HI R2, RZ, 0x8, R19 ;  /* 0x00000008ff027819 */ /* 0x000fe20000011613 */
[----:B------:R-:W3:Y:S01]  /*56a0*/  MUFU.EX2 R120, R27 ;  /* 0x0000001b00787308 */ /* 0x000ee20000000800 */
[----:B------:R-:W-:Y:S02]  /*56b0*/  ISETP.LE.U32.AND P6, PT, R4, UR4, PT ;  /* 0x0000000404007c0c */ /* 0x000fe4000bfc3070 */
[----:B------:R-:W-:Y:S02]  /*56c0*/  LOP3.LUT R4, R2, 0xffff, RZ, 0xc0, !PT ;  /* 0x0000ffff02047812 */ /* 0x000fe400078ec0ff */
[----:B------:R-:W-:Y:S02]  /*56d0*/  F2FP.RELU.BF16.PACK_AB R2, R180, R181 ;  /* 0x000000b5b402723e */ /* 0x000fe400000018ff */
[----:B------:R-:W-:Y:S02]  /*56e0*/  F2FP.RELU.BF16.PACK_AB R0, R128, R129 ;  /* 0x000000818000723e */ /* 0x000fe400000018ff */
[----:B------:R-:W-:Y:S01]  /*56f0*/  LOP3.LUT R5, R17, 0xff, RZ, 0xc0, !PT ;  /* 0x000000ff11057812 */ /* 0x000fe200078ec0ff */
[----:B------:R4:W-:Y:S01]  /*5700*/  STS [R200+0xe000], R2 ;  /* 0x00e00002c8007388 */ /* 0x0009e20000000800 */
[----:B------:R-:W-:Y:S01]  /*5710*/  @!P3 FADD.FTZ R119, -R119, -RZ ;  /* 0x800000ff7777b221 */ /* 0x000fe20000010100 */
[----:B------:R-:W-:Y:S01]  /*5720*/  ISETP.LE.U32.AND P3, PT, R4, UR4, PT ;  /* 0x0000000404007c0c */ /* 0x000fe2000bf63070 */
[----:B-1----:R-:W-:Y:S01]  /*5730*/  @!P4 FADD.FTZ R121, -R121, -RZ ;  /* 0x800000ff7979c221 */ /* 0x002fe20000010100 */
[----:B------:R-:W-:Y:S01]  /*5740*/  ISETP.LE.U32.AND P1, PT, R5, UR4, PT ;  /* 0x0000000405007c0c */ /* 0x000fe2000bf23070 */
[----:B------:R1:W-:Y:S01]  /*5750*/  STS [R201+0xe400], R0 ;  /* 0x00e40000c9007388 */ /* 0x0003e20000000800 */
[----:B------:R-:W-:Y:S01]  /*5760*/  F2FP.RELU.BF16.PACK_AB R5, R186, R188 ;  /* 0x000000bcba05723e */ /* 0x000fe200000018ff */
[----:B------:R-:W-:Y:S01]  /*5770*/  @!P6 FADD.FTZ R114, -R114, -RZ ;  /* 0x800000ff7272e221 */ /* 0x000fe20000010100 */
[----:B------:R-:W-:Y:S02]  /*5780*/  F2FP.RELU.BF16.PACK_AB R4, R189, R190 ;  /* 0x000000bebd04723e */ /* 0x000fe400000018ff */
[----:B------:R-:W-:Y:S02]  /*5790*/  SHF.R.U32.HI R10, RZ, 0x18, R10 ;  /* 0x00000018ff0a7819 */ /* 0x000fe4000001160a */
[----:B------:R-:W-:Y:S02]  /*57a0*/  SHF.R.U32.HI R9, RZ, 0x18, R9 ;  /* 0x00000018ff097819 */ /* 0x000fe40000011609 */
[----:B------:R-:W-:Y:S01]  /*57b0*/  ISETP.LE.U32.AND P0, PT, R10, UR4, PT ;  /* 0x000000040a007c0c */ /* 0x000fe2000bf03070 */
[----:B------:R-:W-:Y:S01]  /*57c0*/  @!P3 FADD.FTZ R117, -R117, -RZ ;  /* 0x800000ff7575b221 */ /* 0x000fe20000010100 */
[----:B--2---:R-:W-:Y:S01]  /*57d0*/  F2FP.RELU.BF16.PACK_AB R6, R182, R183 ;  /* 0x000000b7b606723e */ /* 0x004fe200000018ff */
[----:B------:R-:W-:Y:S01]  /*57e0*/  @!P1 FADD.FTZ R116, -R116, -RZ ;  /* 0x800000ff74749221 */ /* 0x000fe20000010100 */
[----:B------:R-:W-:Y:S02]  /*57f0*/  ISETP.LE.U32.AND P4, PT, R18, UR4, PT ;  /* 0x0000000412007c0c */ /* 0x000fe4000bf83070 */
[----:B------:R-:W-:Y:S02]  /*5800*/  FSETP.GE.FTZ.AND P3, PT, R181, RZ, PT ;  /* 0x000000ffb500720b */ /* 0x000fe40003f76000 */
[----:B------:R-:W-:Y:S02]  /*5810*/  FSETP.GE.FTZ.AND P1, PT, R180, RZ, PT ;  /* 0x000000ffb400720b */ /* 0x000fe40003f36000 */
[----:B------:R-:W-:Y:S02]  /*5820*/  FSETP.GE.FTZ.AND P6, PT, R131, RZ, PT ;  /* 0x000000ff8300720b */ /* 0x000fe40003fd6000 */
[----:B----4-:R-:W-:Y:S01]  /*5830*/  F2FP.RELU.BF16.PACK_AB R2, R130, R131 ;  /* 0x000000838202723e */ /* 0x010fe200000018ff */
[----:B------:R-:W-:Y:S01]  /*5840*/  @!P0 FADD.FTZ R124, -R124, -RZ ;  /* 0x800000ff7c7c8221 */ /* 0x000fe20000010100 */
[----:B------:R-:W-:Y:S02]  /*5850*/  ISETP.LE.U32.AND P0, PT, R9, UR4, PT ;  /* 0x0000000409007c0c */ /* 0x000fe4000bf03070 */
[----:B-1----:R-:W-:Y:S01]  /*5860*/  F2FP.RELU.BF16.PACK_AB R0, R119, R115 ;  /* 0x000000737700723e */ /* 0x002fe200000018ff */
[----:B------:R1:W-:Y:S01]  /*5870*/  STS [R201+0xe000], R2 ;  /* 0x00e00002c9007388 */ /* 0x0003e20000000800 */
[----:B------:R-:W-:Y:S01]  /*5880*/  @!P4 FADD.FTZ R118, -R118, -RZ ;  /* 0x800000ff7676c221 */ /* 0x000fe20000010100 */
[----:B------:R-:W-:Y:S02]  /*5890*/  FSETP.GE.FTZ.AND P4, PT, R127, RZ, PT ;  /* 0x000000ff7f00720b */ /* 0x000fe40003f96000 */
[----:B------:R2:W-:Y:S01]  /*58a0*/  STS [R200+0xf000], R5 ;  /* 0x00f00005c8007388 */ /* 0x0005e20000000800 */
[----:B------:R-:W-:Y:S03]  /*58b0*/  FSETP.GE.FTZ.AND P5, PT, R130, RZ, PT ;  /* 0x000000ff8200720b */ /* 0x000fe60003fb6000 */
[----:B------:R4:W-:Y:S02]  /*58c0*/  STS [R200+0xf400], R4 ;  /* 0x00f40004c8007388 */ /* 0x0009e40000000800 */
[----:B---3--:R-:W-:Y:S01]  /*58d0*/  @!P0 FADD.FTZ R120, -R120, -RZ ;  /* 0x800000ff78788221 */ /* 0x008fe20000010100 */
[----:B------:R-:W-:Y:S01]  /*58e0*/  ISETP.LE.U32.AND P0, PT, R102, UR4, PT ;  /* 0x0000000466007c0c */ /* 0x000fe2000bf03070 */
[----:B------:R3:W-:Y:S11]  /*58f0*/  STS [R201+0xf000], R6 ;  /* 0x00f00006c9007388 */ /* 0x0007f60000000800 */
[----:B------:R-:W-:Y:S01]  /*5900*/  @!UPT UIADD3 URZ, URZ, URZ, URZ ;  /* 0x0000003f3f3ff290 */ /* 0x000fe2000fffe03f */
[----:B------:R-:W-:Y:S01]  /*5910*/  @!P0 FADD.FTZ R112, -R112, -RZ ;  /* 0x800000ff70708221 */ /* 0x000fe20000010100 */
[----:B-1----:R-:W-:Y:S02]  /*5920*/  F2FP.RELU.BF16.PACK_AB R2, R124, R125 ;  /* 0x0000007d7c02723e */ /* 0x002fe400000018ff */
[----:B--2---:R-:W-:Y:S02]  /*5930*/  F2FP.RELU.BF16.PACK_AB R5, R185, R184 ;  /* 0x000000b8b905723e */ /* 0x004fe400000018ff */
[----:B----4-:R-:W-:Y:S03]  /*5940*/  F2FP.RELU.BF16.PACK_AB R4, R126, R127 ;  /* 0x0000007f7e04723e */ /* 0x010fe600000018ff */
[----:B------:R1:W-:Y:S01]  /*5950*/  STS [R201+0xf400], R5 ;  /* 0x00f40005c9007388 */ /* 0x0003e20000000800 */
[----:B---3--:R-:W-:Y:S03]  /*5960*/  F2FP.RELU.BF16.PACK_AB R6, R122, R123 ;  /* 0x0000007b7a06723e */ /* 0x008fe600000018ff */
        /* <DEDUP_REMOVED lines=35> */
[----:B--2---:R-:W-:Y:S04]  /*5ba0*/  IMAD.IADD R0, R164, 0x1, R170 ;  /* 0x00000001a4007824 */ /* 0x004fe800078e02aa */
[-C--:B-1----:R-:W-:Y:S08]  /*5bb0*/  HMMA.16816.F32.BF16 R4, R104, R148.reuse, R4 ;  /* 0x000000946804723c */ /* 0x082ff00000041804 */
[C---:B---3--:R-:W-:Y:S08]  /*5bc0*/  HMMA.16816.F32.BF16 R8, R100.reuse, R148, R8 ;  /* 0x000000946408723c */ /* 0x048ff00000041808 */
[-C--:B------:R-:W-:Y:S08]  /*5bd0*/  HMMA.16816.F32.BF16 R12, R100, R150.reuse, R12 ;  /* 0x00000096640c723c */ /* 0x080ff0000004180c */
[C---:B------:R-:W-:Y:S08]  /*5be0*/  HMMA.16816.F32.BF16 R16, R104.reuse, R150, R16 ;  /* 0x000000966810723c */ /* 0x040ff00000041810 */
[-C--:B------:R-:W-:Y:S08]  /*5bf0*/  HMMA.16816.F32.BF16 R20, R104, R152.reuse, R20 ;  /* 0x000000986814723c */ /* 0x080ff00000041814 */
[C---:B------:R-:W-:Y:S08]  /*5c00*/  HMMA.16816.F32.BF16 R24, R100.reuse, R152, R24 ;  /* 0x000000986418723c */ /* 0x040ff00000041818 */
[-C--:B------:R-:W-:Y:S07]  /*5c10*/  HMMA.16816.F32.BF16 R28, R100, R154.reuse, R28 ;  /* 0x0000009a641c723c */ /* 0x080fee000004181c */
[----:B------:R-:W-:Y:S01]  /*5c20*/  IMAD.MOV.U32 R100, RZ, RZ, R224 ;  /* 0x000000ffff647224 */ /* 0x000fe200078e00e0 */
[----:B------:R-:W-:Y:S01]  /*5c30*/  HMMA.16816.F32.BF16 R32, R104, R154, R32 ;  /* 0x0000009a6820723c */ /* 0x000fe20000041820 */
[----:B------:R-:W-:Y:S03]  /*5c40*/  IMAD.MOV.U32 R101, RZ, RZ, R223 ;  /* 0x000000ffff657224 */ /* 0x000fe600078e00df */
[C---:B------:R-:W-:Y:S04]  /*5c50*/  LEA R110, P0, R222.reuse, R100, 0x2 ;  /* 0x00000064de6e7211 */ /* 0x040fe800078010ff */
[----:B------:R-:W-:Y:S02]  /*5c60*/  LEA.HI.X.SX32 R111, R222, R101, 0x2, P0 ;  /* 0x00000065de6f7211 */ /* 0x000fe400000f16ff */
[----:B------:R-:W1:Y:S01]  /*5c70*/  LDSM.16.M88.4 R100, [R0+0x4000] ;  /* 0x004000000064783b */ /* 0x000e620000000200 */
[----:B------:R-:W-:Y:S07]  /*5c80*/  FSETP.GE.FTZ.AND P0, PT, R179, RZ, PT ;  /* 0x000000ffb300720b */ /* 0x000fee0003f16000 */
[----:B------:R-:W2:Y:S04]  /*5c90*/  LDG.E R109, [R110.64] ;  /* 0x000000066e6d7981 */ /* 0x000ea8000c1e1900 */
[----:B------:R-:W3:Y:S01]  /*5ca0*/  LDG.E R108, [R110.64+0x20] ;  /* 0x000020066e6c7981 */ /* 0x000ee2000c1e1900 */
[-C--:B-1----:R-:W-:Y:S11]  /*5cb0*/  HMMA.16816.F32.BF16 R4, R100, R156.reuse, R4 ;  /* 0x0000009c6404723c */ /* 0x082ff60000041804 */
[----:B------:R-:W-:Y:S11]  /*5cc0*/  @!UPT UIADD3 URZ, URZ, URZ, URZ ;  /* 0x0000003f3f3ff290 */ /* 0x000ff6000fffe03f */
[----:B------:R-:W-:Y:S02]  /*5cd0*/  @!UPT UIADD3 URZ, URZ, URZ, URZ ;  /* 0x0000003f3f3ff290 */ /* 0x000fe4000fffe03f */
[C---:B--2---:R-:W-:Y:S02]  /*5ce0*/  FADD.FTZ R104, -R109.reuse, R4 ;  /* 0x000000046d687221 */ /* 0x044fe40000010100 */
[----:B------:R-:W-:Y:S02]  /*5cf0*/  FADD.FTZ R4, -R109, R5 ;  /* 0x000000056d047221 */ /* 0x000fe40000010100 */
[----:B---3--:R-:W-:Y:S01]  /*5d00*/  FADD.FTZ R2, -R108, R6 ;  /* 0x000000066c027221 */ /* 0x008fe20000010100 */
[-C--:B------:R-:W-:Y:S02]  /*5d10*/  FSEL R5, R104, R109.reuse, P3 ;  /* 0x0000006d68057208 */ /* 0x080fe40001800000 */
[----:B------:R1:W2:Y:S01]  /*5d20*/  LDSM.16.M88.4 R104, [R0+0x5000] ;  /* 0x005000000068783b */ /* 0x0002a20000000200 */
[----:B------:R-:W-:Y:S02]  /*5d30*/  FSEL R4, R4, R109, P1 ;  /* 0x0000006d04047208 */ /* 0x000fe40000800000 */
[----:B------:R-:W-:Y:S01]  /*5d40*/  FMUL.FTZ R181, R181, R5 ;  /* 0x00000005b5b57220 */ /* 0x000fe20000410000 */
[----:B------:R-:W-:Y:S02]  /*5d50*/  FSEL R2, R2, R108, P0 ;  /* 0x0000006c02027208 */ /* 0x000fe40000000000 */
[----:B------:R-:W-:Y:S01]  /*5d60*/  FMUL.FTZ R180, R180, R4 ;  /* 0x00000004b4b47220 */ /* 0x000fe20000410000 */
[----:B------:R-:W-:Y:S02]  /*5d70*/  FSETP.GE.FTZ.AND P0, PT, R119, RZ, PT ;  /* 0x000000ff7700720b */ /* 0x000fe40003f16000 */
[----:B------:R-:W-:Y:S01]  /*5d80*/  FMUL.FTZ R179, R179, R2 ;  /* 0x00000002b3b37220 */ /* 0x000fe20000410000 */
[----:B------:R-:W-:Y:S01]  /*5d90*/  FSETP.GE.FTZ.AND P1, PT, R115, RZ, PT ;  /* 0x000000ff7300720b */ /* 0x000fe20003f36000 */
[----:B------:R-:W3:Y:S01]  /*5da0*/  LDG.E R2, [R110.64+0x80] ;  /* 0x000080066e027981 */ /* 0x000ee2000c1e1900 */
[----:B------:R-:W-:Y:S03]  /*5db0*/  FSETP.GE.FTZ.AND P3, PT, R126, RZ, PT ;  /* 0x000000ff7e00720b */ /* 0x000fe60003f76000 */
[----:B-1----:R-:W4:Y:S01]  /*5dc0*/  LDG.E R0, [R110.64+0xa0] ;  /* 0x0000a0066e007981 */ /* 0x002f22000c1e1900 */
[C---:B--2---:R-:W-:Y:S08]  /*5dd0*/  HMMA.16816.F32.BF16 R8, R104.reuse, R156, R8 ;  /* 0x0000009c6808723c */ /* 0x044ff00000041808 */
[-C--:B------:R-:W-:Y:S08]  /*5de0*/  HMMA.16816.F32.BF16 R12, R104, R158.reuse, R12 ;  /* 0x0000009e680c723c */ /* 0x080ff0000004180c */
[C---:B------:R-:W-:Y:S08]  /*5df0*/  HMMA.16816.F32.BF16 R16, R100.reuse, R158, R16 ;  /* 0x0000009e6410723c */ /* 0x040ff00000041810 */
[-C--:B------:R-:W-:Y:S08]  /*5e00*/  HMMA.16816.F32.BF16 R20, R100, R160.reuse, R20 ;  /* 0x000000a06414723c */ /* 0x080ff00000041814 */
[C---:B------:R-:W-:Y:S08]  /*5e10*/  HMMA.16816.F32.BF16 R24, R104.reuse, R160, R24 ;  /* 0x000000a06818723c */ /* 0x040ff00000041818 */
[C---:B------:R-:W-:Y:S01]  /*5e20*/  FADD.FTZ R4, -R109.reuse, R16 ;  /* 0x000000106d047221 */ /* 0x040fe20000010100 */
[-C--:B------:R-:W-:Y:S03]  /*5e30*/  HMMA.16816.F32.BF16 R28, R104, R162.reuse, R28 ;  /* 0x000000a2681c723c */ /* 0x080fe6000004181c */
[----:B------:R-:W-:Y:S01]  /*5e40*/  FADD.FTZ R16, -R109, R17 ;  /* 0x000000116d107221 */ /* 0x000fe20000010100 */
[----:B------:R-:W-:Y:S01]  /*5e50*/  FSEL R17, R4, R109, P6 ;  /* 0x0000006d04117208 */ /* 0x000fe20003000000 */
[----:B------:R-:W-:Y:S01]  /*5e60*/  FADD.FTZ R18, -R108, R18 ;  /* 0x000000126c127221 */ /* 0x000fe20000010100 */
[----:B------:R-:W-:Y:S01]  /*5e70*/  ISETP.GT.AND P6, PT, R193, R245, PT ;  /* 0x000000f5c100720c */ /* 0x000fe20003fc4270 */
[C---:B------:R-:W-:Y:S01]  /*5e80*/  FADD.FTZ R6, -R109.reuse, R20 ;  /* 0x000000146d067221 */ /* 0x040fe20000010100 */
[----:B------:R-:W-:Y:S01]  /*5e90*/  HMMA.16816.F32.BF16 R32, R100, R162, R32 ;  /* 0x000000a26420723c */ /* 0x000fe20000041820 */
[----:B------:R-:W-:Y:S03]  /*5ea0*/  FADD.FTZ R5, -R109, R21 ;  /* 0x000000156d057221 */ /* 0x000fe60000010100 */
[----:B------:R-:W-:Y:S01]  /*5eb0*/  FMUL.FTZ R131, R131, R17 ;  /* 0x0000001183837220 */ /* 0x000fe20000410000 */
[-C--:B------:R-:W-:Y:S02]  /*5ec0*/  FSEL R6, R6, R109.reuse, P4 ;  /* 0x0000006d06067208 */ /* 0x080fe40002000000 */
[-C--:B------:R-:W-:Y:S02]  /*5ed0*/  FSEL R5, R5, R109.reuse, P3 ;  /* 0x0000006d05057208 */ /* 0x080fe40001800000 */
[----:B------:R-:W-:Y:S02]  /*5ee0*/  FSEL R16, R16, R109, P5 ;  /* 0x0000006d10107208 */ /* 0x000fe40002800000 */
[----:B------:R-:W-:Y:S01]  /*5ef0*/  FSETP.GE.FTZ.AND P3, PT, R129, RZ, PT ;  /* 0x000000ff8100720b */ /* 0x000fe20003f76000 */
[----:B------:R-:W-:Y:S01]  /*5f00*/  FMUL.FTZ R127, R127, R6 ;  /* 0x000000067f7f7220 */ /* 0x000fe20000410000 */
[----:B------:R-:W-:Y:S01]  /*5f10*/  FSETP.GE.FTZ.AND P5, PT, R124, RZ, PT ;  /* 0x000000ff7c00720b */ /* 0x000fe20003fb6000 */
[----:B------:R-:W-:Y:S01]  /*5f20*/  FADD.FTZ R6, -R108, R7 ;  /* 0x000000076c067221 */ /* 0x000fe20000010100 */
[----:B------:R-:W-:Y:S01]  /*5f30*/  FSETP.GE.FTZ.AND P4, PT, R114, RZ, PT ;  /* 0x000000ff7200720b */ /* 0x000fe20003f96000 */
[----:B------:R-:W-:Y:S02]  /*5f40*/  FMUL.FTZ R126, R126, R5 ;  /* 0x000000057e7e7220 */ /* 0x000fe40000410000 */
[C---:B------:R-:W-:Y:S02]  /*5f50*/  FADD.FTZ R5, -R108.reuse, R19 ;  /* 0x000000136c057221 */ /* 0x040fe40000010100 */
[----:B------:R-:W-:Y:S02]  /*5f60*/  FADD.FTZ R7, -R108, R23 ;  /* 0x000000176c077221 */ /* 0x000fe40000010100 */
[----:B------:R-:W-:Y:S02]  /*5f70*/  FMUL.FTZ R130, R130, R16 ;  /* 0x0000001082827220 */ /* 0x000fe40000410000 */
[----:B------:R-:W-:Y:S01]  /*5f80*/  FADD.FTZ R4, -R109, R32 ;  /* 0x000000206d047221 */ /* 0x000fe20000010100 */
[----:B------:R-:W-:Y:S02]  /*5f90*/  FSEL R7, R7, R108, P5 ;  /* 0x0000006c07077208 */ /* 0x000fe40002800000 */
[----:B------:R-:W-:Y:S02]  /*5fa0*/  FSETP.GE.FTZ.AND P5, PT, R185, RZ, PT ;  /* 0x000000ffb900720b */ /* 0x000fe40003fb6000 */
[----:B------:R-:W-:Y:S01]  /*5fb0*/  FSEL R4, R4, R109, P1 ;  /* 0x0000006d04047208 */ /* 0x000fe20000800000 */
[----:B------:R-:W-:Y:S01]  /*5fc0*/  @P0 FADD.FTZ R109, -R109, R33 ;  /* 0x000000216d6d0221 */ /* 0x000fe20000010100 */
        /* <DEDUP_REMOVED lines=8> */
[----:B------:R-:W-:Y:S01]  /*6050*/  FSEL R5, R5, R108, P1 ;  /* 0x0000006c05057208 */ /* 0x000fe20000800000 */
[----:B------:R-:W-:Y:S01]  /*6060*/  FMUL.FTZ R187, R187, R6 ;  /* 0x00000006bbbb7220 */ /* 0x000fe20000410000 */
[-C--:B------:R-:W-:Y:S02]  /*6070*/  FSEL R4, R4, R108.reuse, P0 ;  /* 0x0000006c04047208 */ /* 0x080fe40000000000 */
[----:B------:R-:W-:Y:S01]  /*6080*/  FSEL R6, R18, R108, P3 ;  /* 0x0000006c12067208 */ /* 0x000fe20001800000 */
[----:B------:R-:W-:Y:S01]  /*6090*/  FMUL.FTZ R128, R128, R5 ;  /* 0x0000000580807220 */ /* 0x000fe20000410000 */
[----:B------:R-:W-:Y:S01]  /*60a0*/  FSETP.GE.FTZ.AND P3, PT, R113, RZ, PT ;  /* 0x000000ff7100720b */ /* 0x000fe20003f76000 */
[----:B------:R-:W-:Y:S01]  /*60b0*/  FMUL.FTZ R125, R125, R4 ;  /* 0x000000047d7d7220 */ /* 0x000fe20000410000 */
[----:B------:R-:W-:Y:S01]  /*60c0*/  FSETP.GE.FTZ.AND P0, PT, R186, RZ, PT ;  /* 0x000000ffba00720b */ /* 0x000fe20003f16000 */
[----:B------:R-:W-:Y:S01]  /*60d0*/  FMUL.FTZ R129, R129, R6 ;  /* 0x0000000681817220 */ /* 0x000fe20000410000 */
[----:B------:R-:W-:Y:S01]  /*60e0*/  FSETP.GE.FTZ.AND P1, PT, R188, RZ, PT ;  /* 0x000000ffbc00720b */ /* 0x000fe20003f36000 */
[----:B------:R-:W-:Y:S05]  /*60f0*/  FADD.FTZ R6, -R108, R34 ;  /* 0x000000226c067221 */ /* 0x000fea0000010100 */
[----:B------:R-:W-:Y:S02]  /*6100*/  FSEL R6, R6, R108, P4 ;  /* 0x0000006c06067208 */ /* 0x000fe40002000000 */
[----:B------:R-:W-:Y:S01]  /*6110*/  FSETP.GE.FTZ.AND P4, PT, R182, RZ, PT ;  /* 0x000000ffb600720b */ /* 0x000fe20003f96000 */
[----:B------:R-:W-:Y:S01]  /*6120*/  @P3 FADD.FTZ R108, -R108, R35 ;  /* 0x000000236c6c3221 */ /* 0x000fe20000010100 */
[----:B------:R-:W-:Y:S01]  /*6130*/  FSETP.GE.FTZ.AND P3, PT, R123, RZ, PT ;  /* 0x000000ff7b00720b */ /* 0x000fe20003f76000 */
[----:B------:R-:W-:Y:S02]  /*6140*/  FMUL.FTZ R114, R114, R6 ;  /* 0x0000000672727220 */ /* 0x000fe40000410000 */
[----:B------:R-:W-:Y:S02]  /*6150*/  FMUL.FTZ R108, R113, R108 ;  /* 0x0000006c716c7220 */ /* 0x000fe40000410000 */
[C---:B---3--:R-:W-:Y:S02]  /*6160*/  FADD.FTZ R4, -R2.reuse, R9 ;  /* 0x0000000902047221 */ /* 0x048fe40000010100 */
[C---:B------:R-:W-:Y:S02]  /*6170*/  FADD.FTZ R5, -R2.reuse, R8 ;  /* 0x0000000802057221 */ /* 0x040fe40000010100 */
[----:B------:R-:W-:Y:S01]  /*6180*/  FADD.FTZ R12, -R2, R12 ;  /* 0x0000000c020c7221 */ /* 0x000fe20000010100 */
[-C--:B------:R-:W-:Y:S01]  /*6190*/  FSEL R4, R4, R2.reuse, P0 ;  /* 0x0000000204047208 */ /* 0x080fe20000000000 */
[C---:B------:R-:W-:Y:S01]  /*61a0*/  FADD.FTZ R25, -R2.reuse, R25 ;  /* 0x0000001902197221 */ /* 0x040fe20000010100 */
[----:B------:R-:W-:Y:S01]  /*61b0*/  FSETP.GE.FTZ.AND P0, PT, R117, RZ, PT ;  /* 0x000000ff7500720b */ /* 0x000fe20003f16000 */
[C---:B------:R-:W-:Y:S01]  /*61c0*/  FADD.FTZ R13, -R2.reuse, R13 ;  /* 0x0000000d020d7221 */ /* 0x040fe20000010100 */
[-C--:B------:R-:W-:Y:S01]  /*61d0*/  FSEL R5, R5, R2.reuse, P1 ;  /* 0x0000000205057208 */ /* 0x080fe20000800000 */
[C---:B------:R-:W-:Y:S01]  /*61e0*/  FADD.FTZ R24, -R2.reuse, R24 ;  /* 0x0000001802187221 */ /* 0x040fe20000010100 */
[----:B------:R-:W-:Y:S01]  /*61f0*/  FSETP.GE.FTZ.AND P1, PT, R183, RZ, PT ;  /* 0x000000ffb700720b */ /* 0x000fe20003f36000 */
[----:B------:R-:W-:Y:S01]  /*6200*/  FADD.FTZ R28, -R2, R28 ;  /* 0x0000001c021c7221 */ /* 0x000fe20000010100 */
[----:B------:R-:W-:Y:S01]  /*6210*/  FSEL R13, R13, R2, P4 ;  /* 0x000000020d0d7208 */ /* 0x000fe20002000000 */
[----:B------:R-:W-:Y:S01]  /*6220*/  FMUL.FTZ R17, R186, R4 ;  /* 0x00000004ba117220 */ /* 0x000fe20000410000 */
[-C--:B------:R-:W-:Y:S01]  /*6230*/  FSEL R12, R12, R2.reuse, P1 ;  /* 0x000000020c0c7208 */ /* 0x080fe20000800000 */
[----:B----4-:R-:W-:Y:S01]  /*6240*/  FADD.FTZ R4, -R0, R14 ;  /* 0x0000000e00047221 */ /* 0x010fe20000010100 */
[----:B------:R-:W-:Y:S01]  /*6250*/  FSETP.GE.FTZ.AND P1, PT, R122, RZ, PT ;  /* 0x000000ff7a00720b */ /* 0x000fe20003f36000 */
[----:B------:R-:W-:Y:S01]  /*6260*/  FMUL.FTZ R188, R188, R5 ;  /* 0x00000005bcbc7220 */ /* 0x000fe20000410000 */
[-C--:B------:R-:W-:Y:S01]  /*6270*/  FSEL R24, R24, R2.reuse, P3 ;  /* 0x0000000218187208 */ /* 0x080fe20001800000 */
[C---:B------:R-:W-:Y:S01]  /*6280*/  FADD.FTZ R5, -R0.reuse, R11 ;  /* 0x0000000b00057221 */ /* 0x040fe20000010100 */
[----:B------:R-:W-:Y:S01]  /*6290*/  FSEL R25, R25, R2, P1 ;  /* 0x0000000219197208 */ /* 0x000fe20000800000 */
[----:B------:R-:W-:Y:S01]  /*62a0*/  FADD.FTZ R7, -R0, R10 ;  /* 0x0000000a00077221 */ /* 0x000fe20000010100 */
[----:B------:R-:W-:Y:S01]  /*62b0*/  FSETP.GE.FTZ.AND P1, PT, R118, RZ, PT ;  /* 0x000000ff7600720b */ /* 0x000fe20003f36000 */
[----:B------:R-:W-:Y:S01]  /*62c0*/  FMUL.FTZ R183, R183, R12 ;  /* 0x0000000cb7b77220 */ /* 0x000fe20000410000 */
[----:B------:R-:W-:Y:S01]  /*62d0*/  FSETP.GE.FTZ.AND P3, PT, R190, RZ, PT ;  /* 0x000000ffbe00720b */ /* 0x000fe20003f76000 */
[----:B------:R-:W-:Y:S01]  /*62e0*/  FADD.FTZ R6, -R0, R15 ;  /* 0x0000000f00067221 */ /* 0x000fe20000010100 */
        /* <DEDUP_REMOVED lines=12> */
[-C--:B------:R-:W-:Y:S01]  /*63b0*/  FSEL R7, R7, R0.reuse, P3 ;  /* 0x0000000007077208 */ /* 0x080fe20001800000 */
[----:B------:R-:W-:Y:S01]  /*63c0*/  FADD.FTZ R4, -R0, R27 ;  /* 0x0000001b00047221 */ /* 0x000fe20000010100 */
[----:B------:R-:W-:Y:S01]  /*63d0*/  FSETP.GE.FTZ.AND P4, PT, R121, RZ, PT ;  /* 0x000000ff7900720b */ /* 0x000fe20003f96000 */
[----:B------:R-:W-:Y:S01]  /*63e0*/  FMUL.FTZ R16, R189, R5 ;  /* 0x00000005bd107220 */ /* 0x000fe20000410000 */
[----:B------:R-:W-:Y:S01]  /*63f0*/  FSETP.GE.FTZ.AND P3, PT, R120, RZ, PT ;  /* 0x000000ff7800720b */ /* 0x000fe20003f76000 */
[----:B------:R-:W-:Y:S01]  /*6400*/  FADD.FTZ R5, -R0, R26 ;  /* 0x0000001a00057221 */ /* 0x000fe20000010100 */
[----:B------:R-:W-:Y:S01]  /*6410*/  FSETP.GE.FTZ.AND P1, PT, R116, RZ, PT ;  /* 0x000000ff7400720b */ /* 0x000fe20003f36000 */
[----:B------:R-:W-:Y:S01]  /*6420*/  FMUL.FTZ R9, R122, R25 ;  /* 0x000000197a097220 */ /* 0x000fe20000410000 */
[----:B------:R-:W-:Y:S01]  /*6430*/  FSEL R6, R6, R0, P5 ;  /* 0x0000000006067208 */ /* 0x000fe20002800000 */
[----:B------:R-:W-:Y:S01]  /*6440*/  FMUL.FTZ R28, R118, R28 ;  /* 0x0000001c761c7220 */ /* 0x000fe20000410000 */
[-C--:B------:R-:W-:Y:S01]  /*6450*/  FSEL R5, R5, R0.reuse, P4 ;  /* 0x0000000005057208 */ /* 0x080fe20002000000 */
[----:B------:R-:W-:Y:S01]  /*6460*/  FMUL.FTZ R7, R190, R7 ;  /* 0x00000007be077220 */ /* 0x000fe20000410000 */
        /* <DEDUP_REMOVED lines=8> */
[----:B------:R-:W-:Y:S02]  /*64f0*/  IMAD.MOV.U32 R122, RZ, RZ, R204 ;  /* 0x000000ffff7a7224 */ /* 0x000fe400078e00cc */
        /* <DEDUP_REMOVED lines=36> */
.L_x_714:
[----:B------:R-:W-:Y:S01]  /*6740*/  F2FP.BF16.PACK_AB R19, R180, R181 ;  /* 0x000000b5b413723e */ /* 0x000fe200000010ff */
[----:B------:R-:W-:Y:S01]  /*6750*/  IMAD.SHL.U32 R0, R176, 0x2, RZ ;  /* 0x00000002b0007824 */ /* 0x000fe200078e00ff */
[----:B------:R-:W-:Y:S01]  /*6760*/  F2FP.BF16.PACK_AB R18, R187, R179 ;  /* 0x000000b3bb12723e */ /* 0x000fe200000010ff */
[----:B------:R-:W2:Y:S01]  /*6770*/  LDL R100, [R1] ;  /* 0x0000000001647983 */ /* 0x000ea20000100800 */
        /* <DEDUP_REMOVED lines=21> */
[C---:B------:R-:W-:Y:S02]  /*68d0*/  IADD3 R20, R0.reuse, 0x4000, RZ ;  /* 0x0000400000147810 */ /* 0x040fe40007ffe0ff */
[----:B------:R-:W-:Y:S01]  /*68e0*/  IADD3 R2, R0, 0x4040, RZ ;  /* 0x0000404000027810 */ /* 0x000fe20007ffe0ff */
[----:B------:R-:W-:Y:S01]  /*68f0*/  STS [R201+0xb400], R12 ;  /* 0x00b4000cc9007388 */ /* 0x000fe20000000800 */
[----:B------:R-:W-:Y:S03]  /*6900*/  @P2 IADD3 R2, R20, -0x40, RZ ;  /* 0xffffffc014022810 */ /* 0x000fe60007ffe0ff */
        /* <DEDUP_REMOVED lines=11> */
[----:B------:R-:W3:Y:S04]  /*69c0*/  LDSM.16.MT88.4 R12, [R3+0x10000] ;  /* 0x01000000030c783b */ /* 0x000ee80000004200 */
[----:B------:R-:W4:Y:S04]  /*69d0*/  LDSM.16.MT88.4 R16, [R2] ;  /* 0x000000000210783b */ /* 0x000f280000004200 */
        /* <DEDUP_REMOVED lines=26> */
[----:B------:R-:W4:Y:S04]  /*6b80*/  LDSM.16.MT88.4 R20, [R3+0xf800] ;  /* 0x00f800000314783b */ /* 0x000f280000004200 */
[----:B------:R-:W5:Y:S03]  /*6b90*/  LDSM.16.MT88.4 R32, [R2+0x1800] ;  /* 0x001800000220783b */ /* 0x000f660000004200 */
[-C--:B-1----:R-:W-:Y:S01]  /*6ba0*/  HMMA.16816.F32.BF16 R36, R4, R8.reuse, R36 ;  /* 0x000000080424723c */ /* 0x082fe20000041824 */
[----:B------:R-:W-:Y:S07]  /*6bb0*/  BAR.SYNC.DEFER_BLOCKING 0x0 ;  /* 0x0000000000007b1d */ /* 0x000fee0000010000 */
[C---:B------:R-:W-:Y:S08]  /*6bc0*/  HMMA.16816.F32.BF16 R40, R12.reuse, R8, R40 ;  /* 0x000000080c28723c */ /* 0x040ff00000041828 */
[-C--:B------:R-:W-:Y:S08]  /*6bd0*/  HMMA.16816.F32.BF16 R44, R12, R10.reuse, R44 ;  /* 0x0000000a0c2c723c */ /* 0x080ff0000004182c */
[C---:B------:R-:W-:Y:S08]  /*6be0*/  HMMA.16816.F32.BF16 R48, R4.reuse, R10, R48 ;  /* 0x0000000a0430723c */ /* 0x040ff00000041830 */
[-C--:B---3--:R-:W-:Y:S04]  /*6bf0*/  HMMA.16816.F32.BF16 R52, R4, R16.reuse, R52 ;  /* 0x000000100434723c */ /* 0x088fe80000041834 */
[----:B--2---:R-:W-:Y:S04]  /*6c00*/  IMAD.SHL.U32 R118, R100, 0x2, RZ ;  /* 0x0000000264767824 */ /* 0x004fe800078e00ff */
[C---:B------:R-:W-:Y:S08]  /*6c10*/  HMMA.16816.F32.BF16 R56, R12.reuse, R16, R56 ;  /* 0x000000100c38723c */ /* 0x040ff00000041838 */
[-C--:B------:R-:W-:Y:S08]  /*6c20*/  HMMA.16816.F32.BF16 R60, R12, R18.reuse, R60 ;  /* 0x000000120c3c723c */ /* 0x080ff0000004183c */
[----:B------:R-:W-:Y:S08]  /*6c30*/  HMMA.16816.F32.BF16 R64, R4, R18, R64 ;  /* 0x000000120440723c */ /* 0x000ff00000041840 */
[-C--:B----4-:R-:W-:Y:S08]  /*6c40*/  HMMA.16816.F32.BF16 R36, R20, R24.reuse, R36 ;  /* 0x000000181424723c */ /* 0x090ff00000041824 */
[C---:B------:R-:W-:Y:S08]  /*6c50*/  HMMA.16816.F32.BF16 R40, R28.reuse, R24, R40 ;  /* 0x000000181c28723c */ /* 0x040ff00000041828 */
[-C--:B------:R-:W-:Y:S08]  /*6c60*/  HMMA.16816.F32.BF16 R44, R28, R26.reuse, R44 ;  /* 0x0000001a1c2c723c */ /* 0x080ff0000004182c */
[C---:B------:R-:W-:Y:S08]  /*6c70*/  HMMA.16816.F32.BF16 R48, R20.reuse, R26, R48 ;  /* 0x0000001a1430723c */ /* 0x040ff00000041830 */
[-C--:B-----5:R-:W-:Y:S08]  /*6c80*/  HMMA.16816.F32.BF16 R52, R20, R32.reuse, R52 ;  /* 0x000000201434723c */ /* 0x0a0ff00000041834 */
        /* <DEDUP_REMOVED lines=25> */
.L_x_715:
        /* <DEDUP_REMOVED lines=13> */
[----:B------:R-:W-:Y:S01]  /*6ef0*/  IMAD.SHL.U32 R120, R120, 0x10, RZ ;  /* 0x0000001078787824 */ /* 0x000fe200078e00ff */
[----:B------:R-:W4:Y:S01]  /*6f00*/  LDSM.16.MT88.4 R28, [R0+0x6800] ;  /* 0x00680000001c783b */ /* 0x000f220000004200 */
[----:B------:R-:W-:Y:S02]  /*6f10*/  IMAD R119, R119, 0x18, RZ ;  /* 0x0000001877777824 */ /* 0x000fe400078e02ff */
[----:B------:R-:W-:Y:S01]  /*6f20*/  IMAD.MOV.U32 R125, RZ, RZ, c[0x0][0x22c] ;  /* 0x00008b00ff7d7624 */ /* 0x000fe200078e00ff */
[----:B------:R-:W1:Y:S01]  /*6f30*/  LDSM.16.MT88.4 R32, [R2+0x6800] ;  /* 0x006800000220783b */ /* 0x000e620000004200 */
[----:B------:R-:W-:Y:S02]  /*6f40*/  IMAD.MOV.U32 R124, RZ, RZ, c[0x0][0x22c] ;  /* 0x00008b00ff7c7624 */ /* 0x000fe400078e00ff */
[----:B------:R-:W-:Y:S01]  /*6f50*/  IMAD R125, R125, c[0x0][0x1c0], RZ ;  /* 0x000070007d7d7a24 */ /* 0x000fe200078e02ff */
[----:B------:R-:W-:Y:S01]  /*6f60*/  LDSM.16.MT88.4 R104, [R0+0x7000] ;  /* 0x007000000068783b */ /* 0x000fe20000004200 */
[----:B------:R-:W-:Y:S02]  /*6f70*/  IMAD R124, R124, c[0x0][0x1c0], RZ ;  /* 0x000070007c7c7a24 */ /* 0x000fe400078e02ff */
[----:B------:R-:W-:Y:S01]  /*6f80*/  IMAD.SHL.U32 R125, R125, 0x20, RZ ;  /* 0x000000207d7d7824 */ /* 0x000fe200078e00ff */
[----:B------:R-:W1:Y:S01]  /*6f90*/  LDSM.16.M88.4 R100, [R116] ;  /* 0x000000007464783b */ /* 0x000e620000000200 */
[----:B------:R-:W-:Y:S02]  /*6fa0*/  IMAD R124, R124, 0x28, RZ ;  /* 0x000000287c7c7824 */ /* 0x000fe400078e02ff */
[----:B------:R-:W-:Y:S01]  /*6fb0*/  IMAD.MOV.U32 R121, RZ, RZ, c[0x0][0x22c] ;  /* 0x00008b00ff797624 */ /* 0x000fe200078e00ff */
[----:B------:R-:W-:Y:S03]  /*6fc0*/  LDSM.16.MT88.4 R112, [R0+0x7800] ;  /* 0x007800000070783b */ /* 0x000fe60000004200 */
[----:B------:R-:W-:Y:S01]  /*6fd0*/  IMAD R121, R121, c[0x0][0x1c0], RZ ;  /* 0x0000700079797a24 */ /* 0x000fe200078e02ff */
[----:B------:R-:W-:Y:S03]  /*6fe0*/  LDSM.16.M88.4 R108, [R117] ;  /* 0x00000000756c783b */ /* 0x000fe60000000200 */
[----:B------:R-:W-:Y:S01]  /*6ff0*/  IMAD R121, R121, 0x30, RZ ;  /* 0x0000003079797824 */ /* 0x000fe200078e02ff */
        /* <DEDUP_REMOVED lines=64> */
[-C--:B--2---:R-:W-:Y:S02]  /*7400*/  LEA R4, P1, R119, R20.reuse, 0x2 ;  /* 0x0000001477047211 */ /* 0x084fe400078210ff */
[-C--:B------:R-:W-:Y:S01]  /*7410*/  LEA R26, P0, R125, R20.reuse, 0x2 ;  /* 0x000000147d1a7211 */ /* 0x080fe200078010ff */
[----:B------:R1:W-:Y:S01]  /*7420*/  RED.E.ADD.F32.FTZ.RN.STRONG.GPU [R22.64], R6 ;  /* 0x000000061600798e */ /* 0x0003e2000c10e786 */
[-C--:B---3--:R-:W-:Y:S01]  /*7430*/  LEA.HI.X.SX32 R5, R119, R21.reuse, 0x2, P1 ;  /* 0x0000001577057211 */ /* 0x088fe200008f16ff */
[----:B------:R-:W-:Y:S01]  /*7440*/  IMAD.MOV.U32 R119, RZ, RZ, c[0x0][0x22c] ;  /* 0x00008b00ff777624 */ /* 0x000fe200078e00ff */
[-C--:B------:R-:W-:Y:S03]  /*7450*/  LEA.HI.X.SX32 R27, R125, R21.reuse, 0x2, P0 ;  /* 0x000000157d1b7211 */ /* 0x080fe600000f16ff */
[----:B------:R2:W-:Y:S01]  /*7460*/  RED.E.ADD.F32.FTZ.RN.STRONG.GPU [R4.64], R7 ;  /* 0x000000070400798e */ /* 0x0005e2000c10e786 */
[----:B------:R-:W-:Y:S03]  /*7470*/  IMAD R119, R119, c[0x0][0x1c0], RZ ;  /* 0x0000700077777a24 */ /* 0x000fe600078e02ff */
[----:B------:R3:W-:Y:S01]  /*7480*/  RED.E.ADD.F32.FTZ.RN.STRONG.GPU [R26.64], R8 ;  /* 0x000000081a00798e */ /* 0x0007e2000c10e786 */
[----:B------:R-:W-:Y:S01]  /*7490*/  IMAD R119, R119, 0x38, RZ ;  /* 0x0000003877777824 */ /* 0x000fe200078e02ff */
[CC--:B-1----:R-:W-:Y:S02]  /*74a0*/  LEA R22, P3, R124.reuse, R20.reuse, 0x2 ;  /* 0x000000147c167211 */ /* 0x0c2fe400078610ff */
[-C--:B------:R-:W-:Y:S02]  /*74b0*/  LEA R6, P1, R121, R20.reuse, 0x2 ;  /* 0x0000001479067211 */ /* 0x080fe400078210ff */
[-C--:B------:R-:W-:Y:S02]  /*74c0*/  LEA.HI.X.SX32 R23, R124, R21.reuse, 0x2, P3 ;  /* 0x000000157c177211 */ /* 0x080fe400018f16ff */
[-C--:B--2---:R-:W-:Y:S02]  /*74d0*/  LEA R4, P0, R119, R20.reuse, 0x2 ;  /* 0x0000001477047211 */ /* 0x084fe400078010ff */
[-C--:B------:R-:W-:Y:S01]  /*74e0*/  LEA.HI.X.SX32 R7, R121, R21.reuse, 0x2, P1 ;  /* 0x0000001579077211 */ /* 0x080fe200008f16ff */
[----:B------:R1:W-:Y:S01]  /*74f0*/  RED.E.ADD.F32.FTZ.RN.STRONG.GPU [R22.64], R9 ;  /* 0x000000091600798e */ /* 0x0003e2000c10e786 */
[-C--:B------:R-:W-:Y:S02]  /*7500*/  LEA.HI.X.SX32 R5, R119, R21.reuse, 0x2, P0 ;  /* 0x0000001577057211 */ /* 0x080fe400000f16ff */
[C---:B------:R-:W-:Y:S01]  /*7510*/  IADD3 R121, R120.reuse, 0x20, RZ ;  /* 0x0000002078797810 */ /* 0x040fe20007ffe0ff */
[----:B------:R2:W-:Y:S01]  /*7520*/  RED.E.ADD.F32.FTZ.RN.STRONG.GPU [R6.64], R10 ;  /* 0x0000000a0600798e */ /* 0x0005e2000c10e786 */
[C---:B------:R-:W-:Y:S02]  /*7530*/  IADD3 R119, R120.reuse, 0x20, RZ ;  /* 0x0000002078777810 */ /* 0x040fe40007ffe0ff */
[----:B------:R-:W-:Y:S01]  /*7540*/  IADD3 R120, R120, 0x20, RZ ;  /* 0x0000002078787810 */ /* 0x000fe20007ffe0ff */
[----:B------:R4:W-:Y:S01]  /*7550*/  RED.E.ADD.F32.FTZ.RN.STRONG.GPU [R4.64], R11 ;  /* 0x0000000b0400798e */ /* 0x0009e2000c10e786 */
[-C--:B---3--:R-:W-:Y:S01]  /*7560*/  LEA R26, P0, R121, R20.reuse, 0x2 ;  /* 0x00000014791a7211 */ /* 0x088fe200078010ff */
[C---:B------:R-:W-:Y:S01]  /*7570*/  IMAD.IADD R119, R246.reuse, 0x1, R119 ;  /* 0x00000001f6777824 */ /* 0x040fe200078e0277 */
[-C--:B------:R-:W-:Y:S01]  /*7580*/  LEA R8, P3, R229, R20.reuse, 0x2 ;  /* 0x00000014e5087211 */ /* 0x080fe200078610ff */
[C---:B------:R-:W-:Y:S01]  /*7590*/  IMAD.IADD R120, R246.reuse, 0x1, R120 ;  /* 0x00000001f6787824 */ /* 0x040fe200078e0278 */
[----:B------:R-:W-:Y:S01]  /*75a0*/  RED.E.ADD.F32.FTZ.RN.STRONG.GPU [R20.64+0x80], R12 ;  /* 0x0000800c1400798e */ /* 0x000fe2000c10e786 */
[----:B------:R-:W-:Y:S01]  /*75b0*/  IMAD.IADD R119, R246, 0x1, R119 ;  /* 0x00000001f6777824 */ /* 0x000fe200078e0277 */
[-C--:B------:R-:W-:Y:S02]  /*75c0*/  LEA.HI.X.SX32 R27, R121, R21.reuse, 0x2, P0 ;  /* 0x00000015791b7211 */ /* 0x080fe400000f16ff */
[----:B------:R-:W-:Y:S04]  /*75d0*/  RED.E.ADD.F32.FTZ.RN.STRONG.GPU [R24.64+0x80], R13 ;  /* 0x0000800d1800798e */ /* 0x000fe8000c10e786 */
[----:B------:R-:W-:Y:S04]  /*75e0*/  RED.E.ADD.F32.FTZ.RN.STRONG.GPU [R26.64], R14 ;  /* 0x0000000e1a00798e */ /* 0x000fe8000c10e786 */
[----:B------:R-:W-:Y:S01]  /*75f0*/  LDSM.16.MT88.4 R24, [R0] ;  /* 0x000000000018783b */ /* 0x000fe20000004200 */
[CC--:B-1----:R-:W-:Y:S02]  /*7600*/  LEA R22, P5, R120.reuse, R20.reuse, 0x2 ;  /* 0x0000001478167211 */ /* 0x0c2fe400078a10ff */
[-C--:B------:R-:W-:Y:S02]  /*7610*/  LEA.HI.X.SX32 R9, R229, R21.reuse, 0x2, P3 ;  /* 0x00000015e5097211 */ /* 0x080fe400018f16ff */
[CC--:B--2---:R-:W-:Y:S02]  /*7620*/  LEA R10, P4, R119.reuse, R20.reuse, 0x2 ;  /* 0x00000014770a7211 */ /* 0x0c4fe400078810ff */
[-C--:B------:R-:W-:Y:S02]  /*7630*/  LEA.HI.X.SX32 R23, R120, R21.reuse, 0x2, P5 ;  /* 0x0000001578177211 */ /* 0x080fe400028f16ff */
[-C--:B----4-:R-:W-:Y:S02]  /*7640*/  LEA.HI.X.SX32 R11, R119, R21.reuse, 0x2, P4 ;  /* 0x00000015770b7211 */ /* 0x090fe400020f16ff */
        /* <DEDUP_REMOVED lines=52> */
[----:B------:R-:W-:Y:S01]  /*7990*/  IMAD.MOV.U32 R165, RZ, RZ, R0 ;  /* 0x000000ffffa57224 */ /* 0x000fe200078e0000 */
[----:B------:R-:W-:Y:S01]  /*79a0*/  IADD3 R5, R193, -0x1, RZ ;  /* 0xffffffffc1057810 */ /* 0x000fe20007ffe0ff */
[----:B------:R-:W-:Y:S01]  /*79b0*/  @P6 IMAD.MOV.U32 R214, RZ, RZ, R4 ;  /* 0x000000ffffd66224 */ /* 0x000fe200078e0004 */
[----:B------:R-:W-:Y:S01]  /*79c0*/  @P6 IADD3.X R2, R215, -0x1, RZ, P3, !PT ;  /* 0xffffffffd7026810 */ /* 0x000fe20001ffe4ff */
        /* <DEDUP_REMOVED lines=111> */
[----:B------:R-:W-:Y:S02]  /*80c0*/  F2FP.BF16.PACK_AB R7, R7, R56 ;  /* 0x000000380707723e */ /* 0x000fe400000010ff */
[----:B------:R-:W-:Y:S02]  /*80d0*/  F2FP.BF16.PACK_AB R6, R6, R58 ;  /* 0x0000003a0606723e */ /* 0x000fe400000010ff */
[----:B------:R-:W-:Y:S02]  /*80e0*/  F2FP.BF16.PACK_AB R2, R2, R60 ;  /* 0x0000003c0202723e */ /* 0x000fe400000010ff */
[----:B------:R-:W-:Y:S01]  /*80f0*/  F2FP.BF16.PACK_AB R0, R0, R62 ;  /* 0x0000003e0000723e */ /* 0x000fe200000010ff */
[----:B--2---:R-:W-:Y:S04]  /*8100*/  STS [R108], R32 ;  /* 0x000000206c007388 */ /* 0x004fe80000000800 */
[----:B------:R-:W-:Y:S04]  /*8110*/  STS [R108+0x400], R31 ;  /* 0x0004001f6c007388 */ /* 0x000fe80000000800 */
[----:B---3--:R-:W-:Y:S04]  /*8120*/  STS [R107], R28 ;  /* 0x0000001c6b007388 */ /* 0x008fe80000000800 */
[----:B----4-:R-:W-:Y:S04]  /*8130*/  STS [R109], R27 ;  /* 0x0000001b6d007388 */ /* 0x010fe80000000800 */
        /* <DEDUP_REMOVED lines=26> */
[----:B------:R-:W-:-:S03]  /*82e0*/  ISETP.NE.AND P0, PT, R105, -0x1, PT ;  /* 0xffffffff6900780c */ /* 0x000fc60003f05270 */
[----:B------:R-:W-:Y:S04]  /*82f0*/  STS [R104+0x6000], R2 ;  /* 0x0060000268007388 */ /* 0x000fe80000000800 */
[----:B------:R1:W-:Y:S04]  /*8300*/  STS [R104+0x6400], R0 ;  /* 0x0064000068007388 */ /* 0x0003e80000000800 */
[----:B-1----:R-:W1:Y:S02]  /*8310*/  S2R R104, SR_CTAID.Y ;  /* 0x0000000000687919 */ /* 0x002e640000002600 */
[----:B------:R-:W-:-:S05]  /*8320*/  @P0 IADD3 R0, R247, R105, RZ ;  /* 0x00000069f7000210 */ /* 0x000fca0007ffe0ff */
[----:B------:R-:W-:-:S04]  /*8330*/  @P0 IMAD.WIDE.U32 R4, R0, c[0x0][0x3a0], RZ ;  /* 0x0000e80000040a25 */ /* 0x000fc800078e00ff */
        /* <DEDUP_REMOVED lines=14> */
.L_x_717:
        /* <DEDUP_REMOVED lines=15> */
.L_x_718:
[----:B------:R-:W-:Y:S01]  /*8510*/  BAR.SYNC.DEFER_BLOCKING 0x0 ;  /* 0x0000000000007b1d */ /* 0x000fe20000010000 */
[C---:B------:R-:W-:Y:S01]  /*8520*/  IMAD.SHL.U32 R13, R251.reuse, 0x80, RZ ;  /* 0x00000080fb0d7824 */ /* 0x040fe200078e00ff */
[----:B------:R-:W-:Y:S01]  /*8530*/  SHF.R.S32.HI R7, RZ, 0x1f, R216 ;  /* 0x0000001fff077819 */ /* 0x000fe200000114d8 */
[----:B------:R-:W-:Y:S01]  /*8540*/  IMAD R12, R251, -0x80, R202 ;  /* 0xffffff80fb0c7824 */ /* 0x000fe200078e02ca */
[----:B------:R-:W-:Y:S02]  /*8550*/  MOV R6, R216 ;  /* 0x000000d800067202 */ /* 0x000fe40000000f00 */
[----:B------:R-:W-:Y:S01]  /*8560*/  SHF.R.S32.HI R14, RZ, 0x1f, R13 ;  /* 0x0000001fff0e7819 */ /* 0x000fe2000001140d */
[----:B------:R-:W-:Y:S01]  /*8570*/  BSSY B0, `(.L_x_719) ;  /* 0x0000020000007945 */ /* 0x000fe20003800000 */
[----:B------:R-:W-:Y:S01]  /*8580*/  ISETP.GE.AND P1, PT, R216, c[0x0][0x220], PT ;  /* 0x00008800d8007a0c */ /* 0x000fe20003f26270 */
[----:B------:R-:W-:Y:S01]  /*8590*/  IMAD.WIDE.U32 R4, R13, c[0x0][0x3a0], R6 ;  /* 0x0000e8000d047a25 */ /* 0x000fe200078e0006 */
[----:B------:R-:W-:-:S02]  /*85a0*/  SHF.R.S32.HI R15, RZ, 0x1f, R248 ;  /* 0x0000001fff0f7819 */ /* 0x000fc400000114f8 */
[----:B------:R-:W-:Y:S01]  /*85b0*/  ISETP.GE.OR P4, PT, R225, R12, P1 ;  /* 0x0000000ce100720c */ /* 0x000fe20000f86670 */
[----:B------:R-:W-:Y:S01]  /*85c0*/  IMAD R0, R14, c[0x0][0x3a0], RZ ;  /* 0x0000e8000e007a24 */ /* 0x000fe200078e02ff */
[----:B------:R-:W-:Y:S02]  /*85d0*/  IADD3 R4, P0, R2, R4, RZ ;  /* 0x0000000402047210 */ /* 0x000fe40007f1e0ff */
[----:B------:R-:W-:Y:S01]  /*85e0*/  SHF.R.S32.HI R26, RZ, 0x1f, R225 ;  /* 0x0000001fff1a7819 */ /* 0x000fe200000114e1 */
[----:B------:R-:W-:-:S05]  /*85f0*/  IMAD R0, R13, c[0x0][0x3a4], R0 ;  /* 0x0000e9000d007a24 */ /* 0x000fca00078e0200 */
[----:B------:R-:W-:Y:S01]  /*8600*/  IADD3.X R5, R8, R5, R0, P0, !PT ;  /* 0x0000000508057210 */ /* 0x000fe200007fe400 */
[----:B------:R-:W-:Y:S01]  /*8610*/  IMAD R0, R15, c[0x0][0x3b8], RZ ;  /* 0x0000ee000f007a24 */ /* 0x000fe200078e02ff */
[----:B------:R1:W2:Y:S03]  /*8620*/  LDS.128 R16, [R118+0x7000] ;  /* 0x0070000076107984 */ /* 0x0002a60000000c00 */
[C---:B------:R-:W-:Y:S01]  /*8630*/  IMAD R0, R248.reuse, c[0x0][0x3bc], R0 ;  /* 0x0000ef00f8007a24 */ /* 0x040fe200078e0200 */
[----:B------:R1:W3:Y:S01]  /*8640*/  LDS.128 R20, [R118+0x8000] ;  /* 0x0080000076147984 */ /* 0x0002e20000000c00 */
[----:B------:R-:W-:-:S03]  /*8650*/  IMAD.WIDE.U32 R4, R248, c[0x0][0x3b8], R4 ;  /* 0x0000ee00f8047a25 */ /* 0x000fc600078e0004 */
[----:B------:R1:W4:Y:S01]  /*8660*/  LDS.128 R28, [R118+0x9000] ;  /* 0x00900000761c7984 */ /* 0x0003220000000c00 */
[----:B------:R-:W-:-:S03]  /*8670*/  IMAD.IADD R2, R0, 0x1, R5 ;  /* 0x0000000100027824 */ /* 0x000fc600078e0205 */
        /* <DEDUP_REMOVED lines=15> */
.L_x_720:
[----:B------:R-:W-:Y:S05]  /*8770*/  BSYNC B0 ;  /* 0x0000000000007941 */ /* 0x000fea0003800000 */
.L_x_719:
        /* <DEDUP_REMOVED lines=14> */
[----:B--2---:R1:W-:Y:S02]  /*8860*/  STG.E.128 [R10.64], R16 ;  /* 0x000000100a007986 */ /* 0x0043e4000c101d06 */
.L_x_722:
[----:B------:R-:W-:Y:S05]  /*8870*/  BSYNC B0 ;  /* 0x0000000000007941 */ /* 0x000fea0003800000 */
.L_x_721:
        /* <DEDUP_REMOVED lines=14> */
[----:B---3--:R1:W-:Y:S02]  /*8960*/  STG.E.128 [R10.64], R20 ;  /* 0x000000140a007986 */ /* 0x0083e4000c101d06 */
.L_x_724:
[----:B------:R-:W-:Y:S05]  /*8970*/  BSYNC B0 ;  /* 0x0000000000007941 */ /* 0x000fea0003800000 */
.L_x_723:
        /* <DEDUP_REMOVED lines=13> */
[----:B----4-:R1:W-:Y:S02]  /*8a50*/  STG.E.128 [R4.64], R28 ;  /* 0x0000001c04007986 */ /* 0x0103e4000c101d06 */
.L_x_726:
[----:B------:R-:W-:Y:S05]  /*8a60*/  BSYNC B0 ;  /* 0x0000000000007941 */ /* 0x000fea0003800000 */
.L_x_725:
[----:B------:R-:W-:Y:S01]  /*8a70*/  IMAD.WIDE.U32 R6, R13, c[0x0][0x3a8], R6 ;  /* 0x0000ea000d067a25 */ /* 0x000fe200078e0006 */
[----:B------:R-:W-:Y:S03]  /*8a80*/  BSSY B0, `(.L_x_727) ;  /* 0x0000013000007945 */ /* 0x000fe60003800000 */
[----:B------:R-:W-:Y:S01]  /*8a90*/  IMAD R0, R14, c[0x0][0x3a8], RZ ;  /* 0x0000ea000e007a24 */ /* 0x000fe200078e02ff */
[----:B-1----:R-:W-:Y:S01]  /*8aa0*/  IADD3 R4, P0, R24, R6, RZ ;  /* 0x0000000618047210 */ /* 0x002fe20007f1e0ff */
        /* <DEDUP_REMOVED lines=16> */
.L_x_728:
[----:B------:R-:W-:Y:S05]  /*8bb0*/  BSYNC B0 ;  /* 0x0000000000007941 */ /* 0x000fea0003800000 */
.L_x_727:
        /* <DEDUP_REMOVED lines=13> */
.L_x_730:
[----:B------:R-:W-:Y:S05]  /*8c90*/  BSYNC B0 ;  /* 0x0000000000007941 */ /* 0x000fea0003800000 */
.L_x_729:
        /* <DEDUP_REMOVED lines=13> */
.L_x_732:
[----:B------:R-:W-:Y:S05]  /*8d70*/  BSYNC B0 ;  /* 0x0000000000007941 */ /* 0x000fea0003800000 */
.L_x_731:
        /* <DEDUP_REMOVED lines=10> */
[----:B------:R1:W-:Y:S02]  /*8e20*/  STG.E.128 [R4.64], R44 ;  /* 0x0000002c04007986 */ /* 0x0003e4000c101d06 */
.L_x_689:
[----:B------:R-:W-:Y:S05]  /*8e30*/  BSYNC B1 ;  /* 0x0000000000017941 */ /* 0x000fea0003800000 */
.L_x_667:
        /* <DEDUP_REMOVED lines=9> */
.L_x_733:
[----:B------:R-:W-:Y:S05]  /*8ed0*/  EXIT ;  /* 0x000000000000794d */ /* 0x000fea0003800000 */
.L_x_735:
        /* <DEDUP_REMOVED lines=10> */
.L_x_1266:


//--------------------- .text._ZN5flash44flash_bwd_dq_dk_dv_loop_seqk_parallel_kernelI23Flash_bwd_kernel_traitsILi64ELi64ELi128ELi8ELi2ELi4ELi4ELb1ELb0EN7cutlass10bfloat16_tE19Flash_kernel_traitsILi64ELi64ELi128ELi8ES3_EELb0ELb1ELb0ELb1ELb0ELb0ELb1EEEvNS_16Flash_bwd_paramsE --------------------------
	.section	.text._ZN5flash44flash_bwd_dq_dk_dv_loop_seqk_parallel_kernelI23Flash_bwd_kernel_traitsILi64ELi64ELi128ELi8ELi2ELi4ELi4ELb1ELb0EN7cutlass10bfloat16_tE19Flash_kernel_traitsILi64ELi64ELi128ELi8ES3_EELb0ELb1ELb0ELb1ELb0ELb0ELb1EEEvNS_16Flash_bwd_paramsE,"ax",@progbits
	.sectioninfo	@"SHI_REGISTERS=255"
	.align	128
        .global         _ZN5flash44flash_bwd_dq_dk_dv_loop_seqk_parallel_kernelI23Flash_bwd_kernel_traitsILi64ELi64ELi128ELi8ELi2ELi4ELi4ELb1ELb0EN7cutlass10bfloat16_tE19Flash_kernel_traitsILi64ELi64ELi128ELi8ES3_EELb0ELb1ELb0ELb1ELb0ELb0ELb1EEEvNS_16Flash_bwd_paramsE
        .type           _ZN5flash44flash_bwd_dq_dk_dv_loop_seqk_parallel_kernelI23Flash_bwd_kernel_traitsILi64ELi64ELi128ELi8ELi2ELi4ELi4ELb1ELb0EN7cutlass10bfloat16_tE19Flash_kernel_traitsILi64ELi64ELi128ELi8ES3_EELb0ELb1ELb0ELb1ELb0ELb0ELb1EEEvNS_16Flash_bwd_paramsE,@function
        .size           _ZN5flash44flash_bwd_dq_dk_dv_loop_seqk_parallel_kernelI23Flash_bwd_kernel_traitsILi64ELi64ELi128ELi8ELi2ELi4ELi4ELb1ELb0EN7cutlass10bfloat16_tE19Flash_kernel_traitsILi64ELi64ELi128ELi8ES3_EELb0ELb1ELb0ELb1ELb0ELb0ELb1EEEvNS_16Flash_bwd_paramsE,(.L_x_1267 - _ZN5flash44flash_bwd_dq_dk_dv_loop_seqk_parallel_kernelI23Flash_bwd_kernel_traitsILi64ELi64ELi128ELi8ELi2ELi4ELi4ELb1ELb0EN7cutlass10bfloat16_tE19Flash_kernel_traitsILi64ELi64ELi128ELi8ES3_EELb0ELb1ELb0ELb1ELb0ELb0ELb1EEEvNS_16Flash_bwd_paramsE)
        .other          _ZN5flash44flash_bwd_dq_dk_dv_loop_seqk_parallel_kernelI23Flash_bwd_kernel_traitsILi64ELi64ELi128ELi8ELi2ELi4ELi4ELb1ELb0EN7cutlass10bfloat16_tE19Flash_kernel_traitsILi64ELi64ELi128ELi8ES3_EELb0ELb1ELb0ELb1ELb0ELb0ELb1EEEvNS_16Flash_bwd_paramsE,@"STO_CUDA_ENTRY STV_DEFAULT"
_ZN5flash44flash_bwd_dq_dk_dv_loop_seqk_parallel_kernelI23Flash_bwd_kernel_traitsILi64ELi64ELi128ELi8ELi2ELi4ELi4ELb1ELb0EN7cutlass10bfloat16_tE19Flash_kernel_traitsILi64ELi64ELi128ELi8ES3_EELb0ELb1ELb0ELb1ELb0ELb0ELb1EEEvNS_16Flash_bwd_paramsE:
.text._ZN5flash44flash_bwd_dq_dk_dv_loop_seqk_parallel_kernelI23Flash_bwd_kernel_traitsILi64ELi64ELi128ELi8ELi2ELi4ELi4ELb1ELb0EN7cutlass10bfloat16_tE19Flash_kernel_traitsILi64ELi64ELi128ELi8ES3_EELb0ELb1ELb0ELb1ELb0ELb0ELb1EEEvNS_16Flash_bwd_paramsE:
        /* <DEDUP_REMOVED lines=32> */
[-C--:B------:R-:W-:Y:S01]  /*0200*/  LEA.HI R7, R13, R12.reuse, RZ, 0x4 ;  /* 0x0000000c0d077211 */ /* 0x080fe200078f20ff */
        /* <DEDUP_REMOVED lines=15> */
[----:B------:R-:W-:Y:S01]  /*0300*/  LEA.HI R16, R13, R12, RZ, 0x2 ;  /* 0x0000000c0d107211 */ /* 0x000fe200078f10ff */
        /* <DEDUP_REMOVED lines=8> */
[----:B------:R-:W-:Y:S01]  /*0390*/  ULDC.U8 UR11, c[0x0][0x3d0] ;  /* 0x0000f400000b7ab9 */ /* 0x000fe20000000000 */
        /* <DEDUP_REMOVED lines=10> */
[----:B------:R-:W-:Y:S01]  /*0440*/  UIADD3 UR20, UR21, 0x20, URZ ;  /* 0x0000002015147890 */ /* 0x000fe2000fffe03f */
[----:B------:R-:W-:Y:S01]  /*0450*/  IMAD.IADD R6, R5, 0x1, -R0 ;  /* 0x0000000105067824 */ /* 0x000fe200078e0a00 */
[----:B------:R-:W-:Y:S01]  /*0460*/  LOP3.LUT R0, R15, 0xfffffff8, RZ, 0xc0, !PT ;  /* 0xfffffff80f007812 */ /* 0x000fe200078ec0ff */
[----:B------:R-:W-:Y:S01]  /*0470*/  ULDC.64 UR6, c[0x0][0x118] ;  /* 0x0000460000067ab9 */ /* 0x000fe20000000a00 */
[----:B------:R-:W-:Y:S01]  /*0480*/  LOP3.LUT R3, R3, 0x1c0, RZ, 0xc0, !PT ;  /* 0x000001c003037812 */ /* 0x000fe200078ec0ff */
[----:B------:R-:W-:-:S02]  /*0490*/  UISETP.NE.AND UP6, UPT, UR11, URZ, UPT ;  /* 0x0000003f0b00728c */ /* 0x000fc4000bfc5270 */
[----:B------:R-:W-:Y:S01]  /*04a0*/  IMAD.IADD R0, R12, 0x1, -R0 ;  /* 0x000000010c007824 */ /* 0x000fe200078e0a00 */
[----:B------:R-:W-:Y:S01]  /*04b0*/  SHF.R.U32.HI R4, RZ, 0x3, R3 ;  /* 0x00000003ff047819 */ /* 0x000fe20000011603 */
[----:B------:R-:W-:Y:S02]  /*04c0*/  UIMAD.WIDE.U32 UR56, UR50, UR60, URZ ;  /* 0x0000003c323872a5 */ /* 0x000fe4000f8e003f */
[C---:B------:R-:W-:Y:S01]  /*04d0*/  IMAD.SHL.U32 R214, R0.reuse, 0x8, RZ ;  /* 0x0000000800d67824 */ /* 0x040fe200078e00ff */
[C---:B------:R-:W-:Y:S01]  /*04e0*/  LOP3.LUT P4, RZ, R0.reuse, 0x2, RZ, 0xc0, !PT ;  /* 0x0000000200ff7812 */ /* 0x040fe2000788c0ff */
[----:B------:R-:W-:Y:S01]  /*04f0*/  UIMAD UR27, UR58, 0x18, URZ ;  /* 0x000000183a1b78a4 */ /* 0x000fe2000f8e023f */
[C---:B------:R-:W-:Y:S01]  /*0500*/  LOP3.LUT P3, RZ, R0.reuse, 0x4, RZ, 0xc0, !PT ;  /* 0x0000000400ff7812 */ /* 0x040fe2000786c0ff */
[----:B------:R-:W-:Y:S01]  /*0510*/  IMAD.SHL.U32 R0, R0, 0x40, RZ ;  /* 0x0000004000007824 */ /* 0x000fe200078e00ff */
[----:B------:R-:W-:Y:S01]  /*0520*/  LOP3.LUT R3, R3, 0x38, R214, 0xf8, !PT ;  /* 0x0000003803037812 */ /* 0x000fe200078ef8d6 */
[----:B------:R-:W-:-:S02]  /*0530*/  USHF.L.U32 UR26, UR58, 0x5, URZ ;  /* 0x000000053a1a7899 */ /* 0x000fc4000800063f */
[----:B------:R-:W-:Y:S01]  /*0540*/  UIMAD UR25, UR58, 0x28, URZ ;  /* 0x000000283a1978a4 */ /* 0x000fe2000f8e023f */
[----:B------:R-:W-:Y:S01]  /*0550*/  LOP3.LUT R8, R3, R4, RZ, 0x3c, !PT ;  /* 0x0000000403087212 */ /* 0x000fe200078e3cff */
[----:B------:R-:W-:Y:S01]  /*0560*/  UIMAD UR24, UR58, 0x30, URZ ;  /* 0x000000303a1878a4 */ /* 0x000fe2000f8e023f */
[----:B------:R-:W-:Y:S01]  /*0570*/  LOP3.LUT R0, R0, 0x1c0, RZ, 0xc0, !PT ;  /* 0x000001c000007812 */ /* 0x000fe200078ec0ff */
[----:B------:R-:W-:Y:S01]  /*0580*/  UIMAD UR23, UR58, 0x38, URZ ;  /* 0x000000383a1778a4 */ /* 0x000fe2000f8e023f */
[----:B-1----:R-:W-:Y:S01]  /*0590*/  LOP3.LUT R2, R7, 0xfffffff0, RZ, 0xc0, !PT ;  /* 0xfffffff007027812 */ /* 0x002fe200078ec0ff */
[----:B------:R-:W-:Y:S01]  /*05a0*/  UMOV UR54, 0xffffe000 ;  /* 0xffffe00000367882 */ /* 0x000fe20000000000 */
[----:B------:R-:W-:-:S03]  /*05b0*/  LOP3.LUT R178, R0, 0x8, R15, 0xf8, !PT ;  /* 0x0000000800b27812 */ /* 0x000fc600078ef80f */
[----:B------:R-:W-:-:S05]  /*05c0*/  IMAD.IADD R2, R12, 0x1, -R2 ;  /* 0x000000010c027824 */ /* 0x000fca00078e0a02 */
        /* <DEDUP_REMOVED lines=13> */
[----:B------:R-:W-:-:S04]  /*06a0*/  ISETP.NE.U32.AND P0, PT, R4, 0x1, PT ;  /* 0x000000010400780c */ /* 0x000fc80003f05070 */
        /* <DEDUP_REMOVED lines=21> */
[----:B------:R-:W-:Y:S01]  /*0800*/  IMAD R13, R2, 0x200, R8 ;  /* 0x00000200020d7824 */ /* 0x000fe200078e0208 */
[----:B------:R-:W-:Y:S01]  /*0810*/  @!UP5 UIMAD UR8, UR44, UR15, UR49 ;  /* 0x0000000f2c08d2a4 */ /* 0x000fe2000f8e0231 */
[----:B------:R2:W-:Y:S01]  /*0820*/  STL [R1+0x34], R7 ;  /* 0x0000340701007387 */ /* 0x0005e20000100800 */
[----:B------:R-:W-:Y:S01]  /*0830*/  SHF.R.S32.HI R4, RZ, 0x7, R4 ;  /* 0x00000007ff047819 */ /* 0x000fe20000011404 */
[----:B------:R-:W-:Y:S01]  /*0840*/  IMAD.IADD R15, R12, 0x1, -R5 ;  /* 0x000000010c0f7824 */ /* 0x000fe200078e0a05 */
[----:B------:R-:W-:Y:S01]  /*0850*/  USHF.L.U32 UR15, UR58, 0x3, URZ ;  /* 0x000000033a0f7899 */ /* 0x000fe2000800063f */
[----:B------:R-:W-:-:S02]  /*0860*/  IMAD.SHL.U32 R2, R2, 0x20, RZ ;  /* 0x0000002002027824 */ /* 0x000fc400078e00ff */
[----:B------:R-:W-:Y:S01]  /*0870*/  IMAD.SHL.U32 R178, R178, 0x2, RZ ;  /* 0x00000002b2b27824 */ /* 0x000fe200078e00ff */
[----:B------:R-:W-:Y:S01]  /*0880*/  UIADD3 UR19, UR15, UR20, URZ ;  /* 0x000000140f137290 */ /* 0x000fe2000fffe03f */
[----:B------:R-:W-:Y:S01]  /*0890*/  IMAD.SHL.U32 R196, R13, 0x2, RZ ;  /* 0x000000020dc47824 */ /* 0x000fe200078e00ff */
[----:B------:R-:W-:Y:S01]  /*08a0*/  LOP3.LUT R251, R2, 0x6, R251, 0xf8, !PT ;  /* 0x0000000602fb7812 */ /* 0x000fe200078ef8fb */
[----:B------:R-:W-:Y:S01]  /*08b0*/  IMAD.SHL.U32 R3, R3, 0x2, RZ ;  /* 0x0000000203037824 */ /* 0x000fe200078e00ff */
[----:B------:R-:W-:-:S04]  /*08c0*/  UIADD3 UR18, UR15, UR19, URZ ;  /* 0x000000130f127290 */ /* 0x000fc8000fffe03f */
[----:B------:R-:W-:-:S04]  /*08d0*/  UIADD3 UR17, UR15, UR18, URZ ;  /* 0x000000120f117290 */ /* 0x000fc8000fffe03f */
[----:B------:R-:W-:Y:S01]  /*08e0*/  UIADD3 UR16, UR15, UR17, URZ ;  /* 0x000000110f107290 */ /* 0x000fe2000fffe03f */
[----:B-1----:R-:W-:-:S03]  /*08f0*/  LOP3.LUT R0, R16, 0x7ffffffc, RZ, 0xc0, !PT ;  /* 0x7ffffffc10007812 */ /* 0x002fc600078ec0ff */
[----:B------:R-:W-:Y:S01]  /*0900*/  UIADD3 UR22, UR15, UR16, URZ ;  /* 0x000000100f167290 */ /* 0x000fe2000fffe03f */
[----:B--2---:R-:W-:Y:S01]  /*0910*/  IMAD.U32 R7, RZ, RZ, UR4 ;  /* 0x00000004ff077e24 */ /* 0x004fe2000f8e00ff */
[----:B------:R-:W-:Y:S01]  /*0920*/  USHF.R.S32.HI UR4, URZ, 0x1f, UR59 ;  /* 0x0000001f3f047899 */ /* 0x000fe2000801143b */
[----:B------:R-:W-:-:S03]  /*0930*/  IMAD.IADD R0, R12, 0x1, -R0 ;  /* 0x000000010c007824 */ /* 0x000fc600078e0a00 */
[----:B------:R1:W-:Y:S02]  /*0940*/  STL [R1+0x30], R7 ;  /* 0x0000300701007387 */ /* 0x0003e40000100800 */
[----:B------:R-:W-:Y:S01]  /*0950*/  IMAD.U32 R5, RZ, RZ, UR4 ;  /* 0x00000004ff057e24 */ /* 0x000fe2000f8e00ff */
[----:B------:R-:W-:Y:S01]  /*0960*/  UIMAD UR4, UR51, UR60, URZ ;  /* 0x0000003c330472a4 */ /* 0x000fe2000f8e023f */
[----:B------:R-:W-:Y:S01]  /*0970*/  IMAD.SHL.U32 R5, R6, 0x40, RZ ;  /* 0x0000004006057824 */ /* 0x000fe200078e00ff */
[----:B------:R-:W-:Y:S01]  /*0980*/  STL [R1+0x2c], R15 ;  /* 0x00002c0f01007387 */ /* 0x000fe20000100800 */
[----:B------:R-:W-:-:S03]  /*0990*/  IMAD.SHL.U32 R6, R0, 0x2, RZ ;  /* 0x0000000200067824 */ /* 0x000fc600078e00ff */
[----:B------:R-:W-:Y:S01]  /*09a0*/  LOP3.LUT R0, R5, 0x1c0, RZ, 0xc0, !PT ;  /* 0x000001c005007812 */ /* 0x000fe200078ec0ff */
[----:B------:R-:W-:Y:S01]  /*09b0*/  IMAD R8, R4, 0x1000, R6 ;  /* 0x0000100004087824 */ /* 0x000fe200078e0206 */
[----:B------:R-:W-:Y:S01]  /*09c0*/  STL [R1+0x1c], R13 ;  /* 0x00001c0d01007387 */ /* 0x000fe20000100800 */
        /* <DEDUP_REMOVED lines=11> */
[----:B------:R-:W-:-:S02]  /*0a80*/  IMAD R0, R175, 0x400, R6 ;  /* 0x00000400af007824 */ /* 0x000fc400078e0206 */
[----:B------:R-:W-:Y:S02]  /*0a90*/  IMAD.SHL.U32 R2, R14, 0x40, RZ ;  /* 0x000000400e027824 */ /* 0x000fe400078e00ff */
[----:B------:R-:W-:Y:S02]  /*0aa0*/  IMAD.IADD R189, R7, 0x1, R8 ;  /* 0x0000000107bd7824 */ /* 0x000fe400078e0208 */
[----:B------:R-:W-:Y:S01]  /*0ab0*/  IMAD.IADD R8, R0, 0x1, R5 ;  /* 0x0000000100087824 */ /* 0x000fe200078e0205 */
[----:B------:R-:W-:Y:S01]  /*0ac0*/  SHF.R.S32.HI R5, RZ, 0x1f, R15 ;  /* 0x0000001fff057819 */ /* 0x000fe2000001140f */
[----:B------:R-:W-:Y:S01]  /*0ad0*/  IMAD.SHL.U32 R0, R10, 0x8, RZ ;  /* 0x000000080a007824 */ /* 0x000fe200078e00ff */
[----:B------:R-:W-:Y:S01]  /*0ae0*/  LOP3.LUT R2, R2, 0x1c0, RZ, 0xc0, !PT ;  /* 0x000001c002027812 */ /* 0x000fe200078ec0ff */
[----:B------:R-:W-:Y:S01]  /*0af0*/  IMAD.SHL.U32 R6, R11, 0x40, RZ ;  /* 0x000000400b067824 */ /* 0x000fe200078e00ff */
[----:B------:R-:W-:Y:S01]  /*0b00*/  LEA.HI R5, R5, R15, RZ, 0x2 ;  /* 0x0000000f05057211 */ /* 0x000fe200078f10ff */
[----:B------:R-:W-:Y:S01]  /*0b10*/  IMAD.SHL.U32 R189, R189, 0x2, RZ ;  /* 0x00000002bdbd7824 */ /* 0x000fe200078e00ff */
[----:B------:R-:W-:-:S02]  /*0b20*/  SHF.R.U32.HI R4, RZ, 0x3, R2 ;  /* 0x00000003ff047819 */ /* 0x000fc40000011602 */
[----:B------:R-:W-:Y:S01]  /*0b30*/  LOP3.LUT R7, R2, 0x8, R0, 0xf8, !PT ;  /* 0x0000000802077812 */ /* 0x000fe200078ef800 */
[----:B------:R-:W-:Y:S01]  /*0b40*/  IMAD.IADD R190, R189, 0x1, R187 ;  /* 0x00000001bdbe7824 */ /* 0x000fe200078e02bb */
[----:B------:R-:W-:Y:S02]  /*0b50*/  SHF.R.S32.HI R5, RZ, 0x2, R5 ;  /* 0x00000002ff057819 */ /* 0x000fe40000011405 */
[----:B------:R-:W-:Y:S02]  /*0b60*/  LOP3.LUT R2, R4, R9, R2, 0x1e, !PT ;  /* 0x0000000904027212 */ /* 0x000fe400078e1e02 */
[----:B------:R-:W-:Y:S01]  /*0b70*/  LOP3.LUT R0, R6, 0xfffffe00, RZ, 0xc0, !PT ;  /* 0xfffffe0006007812 */ /* 0x000fe200078ec0ff */
[----:B------:R-:W-:Y:S01]  /*0b80*/  IMAD R10, R184, 0x10, R5 ;  /* 0x00000010b80a7824 */ /* 0x000fe200078e0205 */
[----:B------:R-:W-:Y:S01]  /*0b90*/  LOP3.LUT R4, R7, R4, RZ, 0x3c, !PT ;  /* 0x0000000407047212 */ /* 0x000fe200078e3cff */
[----:B------:R-:W-:Y:S01]  /*0ba0*/  IMAD.MOV.U32 R5, RZ, RZ, 0x20 ;  /* 0x00000020ff057424 */ /* 0x000fe200078e00ff */
[----:B------:R-:W-:Y:S01]  /*0bb0*/  LOP3.LUT R183, R2, R0, RZ, 0xfc, !PT ;  /* 0x0000000002b77212 */ /* 0x000fe200078efcff */
[----:B------:R-:W-:Y:S01]  /*0bc0*/  IMAD.U32 R2, RZ, RZ, UR4 ;  /* 0x00000004ff027e24 */ /* 0x000fe2000f8e00ff */
[----:B------:R-:W-:Y:S01]  /*0bd0*/  USHF.R.S32.HI UR4, URZ, 0x1f, UR55 ;  /* 0x0000001f3f047899 */ /* 0x000fe20008011437 */
[--C-:B------:R-:W-:Y:S01]  /*0be0*/  IMAD R184, R184, 0x400, R0.reuse ;  /* 0x00000400b8b87824 */ /* 0x100fe200078e0200 */
[----:B------:R-:W-:Y:S01]  /*0bf0*/  STL [R1+0x4], R10 ;  /* 0x0000040a01007387 */ /* 0x000fe20000100800 */
[----:B------:R-:W-:Y:S01]  /*0c00*/  IMAD R175, R175, 0x400, R0 ;  /* 0x00000400afaf7824 */ /* 0x000fe200078e0200 */
[C---:B------:R-:W-:Y:S01]  /*0c10*/  SEL R180, R5.reuse, 0xffffffe0, !P4 ;  /* 0xffffffe005b47807 */ /* 0x040fe20006000000 */
[----:B------:R-:W-:Y:S01]  /*0c20*/  IMAD.MOV.U32 R0, RZ, RZ, 0x40 ;  /* 0x00000040ff007424 */ /* 0x000fe200078e00ff */
[----:B------:R1:W-:Y:S01]  /*0c30*/  STL [R1+0x28], R2 ;  /* 0x0000280201007387 */ /* 0x0003e20000100800 */
[----:B------:R-:W-:Y:S01]  /*0c40*/  IMAD.IADD R184, R184, 0x1, R4 ;  /* 0x00000001b8b87824 */ /* 0x000fe200078e0204 */
[----:B------:R-:W-:Y:S01]  /*0c50*/  SHF.R.S32.HI R6, RZ, 0x1f, R10 ;  /* 0x0000001fff067819 */ /* 0x000fe2000001140a */
[----:B------:R-:W-:Y:S01]  /*0c60*/  IMAD.IADD R175, R4, 0x1, R175 ;  /* 0x0000000104af7824 */ /* 0x000fe200078e02af */
[----:B------:R-:W-:Y:S01]  /*0c70*/  SEL R0, R0, 0xffffffc0, !P3 ;  /* 0xffffffc000007807 */ /* 0x000fe20005800000 */
[----:B------:R-:W-:Y:S01]  /*0c80*/  IMAD.U32 R4, RZ, RZ, UR4 ;  /* 0x00000004ff047e24 */ /* 0x000fe2000f8e00ff */
[----:B------:R-:W-:Y:S01]  /*0c90*/  SEL R5, R5, 0xffffffe0, !P1 ;  /* 0xffffffe005057807 */ /* 0x000fe20004800000 */
[----:B------:R2:W-:Y:S01]  /*0ca0*/  STL [R1+0x24], R6 ;  /* 0x0000240601007387 */ /* 0x0005e20000100800 */
[----:B------:R-:W-:Y:S01]  /*0cb0*/  LEA R8, R8, 0x6000, 0x1 ;  /* 0x0000600008087811 */ /* 0x000fe200078e08ff */
[----:B------:R-:W-:Y:S01]  /*0cc0*/  IMAD.IADD R179, R178, 0x1, R0 ;  /* 0x00000001b2b37824 */ /* 0x000fe200078e0200 */
[----:B------:R-:W-:Y:S01]  /*0cd0*/  LEA R175, R175, 0xa000, 0x1 ;  /* 0x0000a000afaf7811 */ /* 0x000fe200078e08ff */
[----:B------:R-:W-:Y:S01]  /*0ce0*/  IMAD.IADD R188, R189, 0x1, R5 ;  /* 0x00000001bdbc7824 */ /* 0x000fe200078e0205 */
[C---:B------:R-:W-:Y:S01]  /*0cf0*/  IADD3 R7, R8.reuse, 0x420, RZ ;  /* 0x0000042008077810 */ /* 0x040fe20007ffe0ff */
[----:B------:R-:W-:Y:S01]  /*0d00*/  IMAD.IADD R0, R5, 0x1, R8 ;  /* 0x0000000105007824 */ /* 0x000fe200078e0208 */
[----:B------:R-:W-:Y:S01]  /*0d10*/  @P1 IADD3 R7, R8, 0x3e0, RZ ;  /* 0x000003e008071810 */ /* 0x000fe20007ffe0ff */
[----:B------:R-:W-:-:S02]  /*0d20*/  IMAD.IADD R181, R178, 0x1, R180 ;  /* 0x00000001b2b57824 */ /* 0x000fc400078e02b4 */
[----:B------:R-:W-:Y:S02]  /*0d30*/  IMAD.IADD R180, R180, 0x1, R179 ;  /* 0x00000001b4b47824 */ /* 0x000fe400078e02b3 */
[----:B------:R-:W-:Y:S01]  /*0d40*/  IMAD.IADD R187, R187, 0x1, R188 ;  /* 0x00000001bbbb7824 */ /* 0x000fe200078e02bc */
[----:B-1----:R-:W-:-:S04]  /*0d50*/  IADD3 R2, R10, -0x40, RZ ;  /* 0xffffffc00a027810 */ /* 0x002fc80007ffe0ff */
[----:B------:R-:W-:Y:S01]  /*0d60*/  SHF.R.S32.HI R4, RZ, 0x1f, R2 ;  /* 0x0000001fff047819 */ /* 0x000fe20000011402 */
[----:B------:R-:W-:Y:S01]  /*0d70*/  IMAD.SHL.U32 R252, R2, 0x4, RZ ;  /* 0x0000000402fc7824 */ /* 0x000fe200078e00ff */
[----:B--2---:R-:W-:Y:S02]  /*0d80*/  IADD3 R6, R8, 0x40, RZ ;  /* 0x0000004008067810 */ /* 0x004fe40007ffe0ff */
[----:B------:R-:W-:Y:S02]  /*0d90*/  SHF.L.U64.HI R4, R2, 0x2, R4 ;  /* 0x0000000202047819 */ /* 0x000fe40000010204 */
[----:B------:R-:W-:-:S03]  /*0da0*/  @P2 IADD3 R6, R8, -0x40, RZ ;  /* 0xffffffc008062810 */ /* 0x000fc60007ffe0ff */
[----:B------:R-:W-:Y:S04]  /*0db0*/  STL [R1], R4 ;  /* 0x0000000401007387 */ /* 0x000fe80000100800 */
[----:B------:R-:W-:Y:S04]  /*0dc0*/  STL [R1+0x8], R8 ;  /* 0x0000080801007387 */ /* 0x000fe80000100800 */
[----:B------:R1:W-:Y:S04]  /*0dd0*/  STL [R1+0x14], R0 ;  /* 0x0000140001007387 */ /* 0x0003e80000100800 */
[----:B------:R2:W-:Y:S04]  /*0de0*/  STL [R1+0xc], R6 ;  /* 0x00000c0601007387 */ /* 0x0005e80000100800 */
[----:B------:R2:W-:Y:S01]  /*0df0*/  STL [R1+0x20], R7 ;  /* 0x0000200701007387 */ /* 0x0005e20000100800 */
[----:B-1----:R-:W-:-:S05]  /*0e00*/  IMAD.IADD R0, R5, 0x1, R6 ;  /* 0x0000000105007824 */ /* 0x002fca00078e0206 */
[----:B------:R2:W-:Y:S02]  /*0e10*/  STL [R1+0x10], R0 ;  /* 0x0000100001007387 */ /* 0x0005e40000100800 */
.L_x_804:
[----:B------:R-:W-:Y:S02]  /*0e20*/  USHF.L.U32 UR12, UR44, 0x2, URZ ;  /* 0x000000022c0c7899 */ /* 0x000fe4000800063f */
[----:B------:R-:W-:Y:S02]  /*0e30*/  ULDC.64 UR10, c[0x0][0x240] ;  /* 0x00009000000a7ab9 */ /* 0x000fe40000000a00 */
[----:B------:R-:W-:Y:S02]  /*0e40*/  UISETP.NE.U32.AND UP1, UPT, URZ, UR10, UPT ;  /* 0x0000000a3f00728c */ /* 0x000fe4000bf25070 */
[----:B------:R-:W-:Y:S02]  /*0e50*/  UIADD3 UR4, UP2, UR12, UR10, URZ ;  /* 0x0000000a0c047290 */ /* 0x000fe4000ff5e03f */
[----:B------:R-:W-:Y:S02]  /*0e60*/  USHF.R.S32.HI UR53, URZ, 0x1f, UR44 ;  /* 0x0000001f3f357899 */ /* 0x000fe4000801142c */
[----:B------:R-:W-:-:S02]  /*0e70*/  UISETP.NE.AND.EX UP1, UPT, URZ, UR11, UPT, UP1 ;  /* 0x0000000b3f00728c */ /* 0x000fc4000bf25310 */
[----:B------:R-:W-:Y:S01]  /*0e80*/  ULDC.64 UR8, c[0x0][0x250] ;  /* 0x0000940000087ab9 */ /* 0x000fe20000000a00 */
[----:B--2---:R-:W-:Y:S01]  /*0e90*/  IMAD.U32 R6, RZ, RZ, UR4 ;  /* 0x00000004ff067e24 */ /* 0x004fe2000f8e00ff */
        /* <DEDUP_REMOVED lines=12> */
[----:B-1----:R1:W2:Y:S01]  /*0f60*/  @P2 LDG.E R2, [R6.64] ;  /* 0x0000000606022981 */ /* 0x0022a2000c1e1900 */
        /* <DEDUP_REMOVED lines=14> */
[----:B------:R-:W-:Y:S02]  /*1050*/  UMOV UR39, 0xffffffff ;  /* 0xffffffff00277882 */ /* 0x000fe40000000000 */
[----:B------:R-:W-:Y:S01]  /*1060*/  ULDC UR9, c[0x0][0x218] ;  /* 0x0000860000097ab9 */ /* 0x000fe20000000800 */
[----:B--2---:R-:W1:Y:S08]  /*1070*/  @P2 R2UR UR4, R2 ;  /* 0x00000000020423c2 */ /* 0x004e7000000e0000 */
[----:B-----5:R-:W1:Y:S08]  /*1080*/  @P2 R2UR UR8, R6 ;  /* 0x00000000060823c2 */ /* 0x020e7000000e0000 */
[----:B---3--:R2:W3:Y:S01]  /*1090*/  @P0 R2UR UR28, R8 ;  /* 0x00000000081c03c2 */ /* 0x0084e200000e0000 */
[----:B------:R-:W-:-:S04]  /*10a0*/  ISETP.NE.U32.AND P0, PT, RZ, c[0x0][0x248], PT ;  /* 0x00009200ff007a0c */ /* 0x000fc80003f05070 */
[----:B------:R-:W-:-:S03]  /*10b0*/  ISETP.NE.AND.EX P0, PT, RZ, c[0x0][0x24c], PT, P0 ;  /* 0x00009300ff007a0c */ /* 0x000fc60003f05300 */
[----:B----4-:R2:W4:Y:S01]  /*10c0*/  @!P1 R2UR UR39, R0 ;  /* 0x00000000002793c2 */ /* 0x01052200000e0000 */
[----:B-1----:R-:W-:-:S07]  /*10d0*/  @UP1 UIADD3 UR38, UR8, -UR4, URZ ;  /* 0x8000000408261290 */ /* 0x002fce000fffe03f */
        /* <DEDUP_REMOVED lines=9> */
.L_x_736:
        /* <DEDUP_REMOVED lines=29> */
[----:B------:R-:W-:Y:S02]  /*1340*/  UIMAD UR5, UR4, UR33, URZ ;  /* 0x00000021040572a4 */ /* 0x000fe4000f8e023f */
[----:B----4-:R-:W-:Y:S02]  /*1350*/  UISETP.NE.AND UP0, UPT, UR39, -0x1, UPT ;  /* 0xffffffff2700788c */ /* 0x010fe4000bf05270 */
[----:B------:R-:W-:Y:S02]  /*1360*/  @UP2 UIADD3 UR48, UR11, UR5, URZ ;  /* 0x000000050b302290 */ /* 0x000fe4000fffe03f */
[----:B------:R-:W-:-:S02]  /*1370*/  UIADD3 UR5, UR38, 0x3f, URZ ;  /* 0x0000003f26057890 */ /* 0x000fc4000fffe03f */
[----:B------:R-:W-:Y:S01]  /*1380*/  USEL UR52, UR12, UR10, !UP2 ;  /* 0x0000000a0c347287 */ /* 0x000fe2000d000000 */
[----:B------:R-:W-:Y:S01]  /*1390*/  PLOP3.LUT P1, PT, PT, PT, UP0, 0x80, 0x0 ;  /* 0x000000000000781c */ /* 0x000fe20003f2f008 */
[----:B------:R-:W-:Y:S02]  /*13a0*/  USHF.R.S32.HI UR9, URZ, 0x1f, UR5 ;  /* 0x0000001f3f097899 */ /* 0x000fe40008011405 */
[----:B------:R-:W-:Y:S02]  /*13b0*/  ULDC.64 UR12, c[0x0][0x198] ;  /* 0x00006600000c7ab9 */ /* 0x000fe40000000a00 */
[----:B------:R-:W-:Y:S02]  /*13c0*/  ULEA.HI UR9, UR9, UR5, URZ, 0x6 ;  /* 0x0000000509097291 */ /* 0x000fe4000f8f303f */
[----:B------:R-:W-:Y:S02]  /*13d0*/  @UP0 UIADD3 UR5, UR28, UR39, URZ ;  /* 0x000000271c050290 */ /* 0x000fe4000fffe03f */
[----:B------:R-:W-:-:S02]  /*13e0*/  USHF.R.S32.HI UR47, URZ, 0x6, UR9 ;  /* 0x000000063f2f7899 */ /* 0x000fc40008011409 */
[----:B------:R-:W-:-:S04]  /*13f0*/  @UP0 UIMAD.WIDE.U32 UR10, UR5, UR12, URZ ;  /* 0x0000000c050a02a5 */ /* 0x000fc8000f8e003f */
[----:B------:R-:W-:Y:S02]  /*1400*/  @UP0 UIMAD UR40, UR5, UR13, UR11 ;  /* 0x0000000d052802a4 */ /* 0x000fe4000f8e020b */
[----:B------:R-:W-:Y:S02]  /*1410*/  ULOP3.LUT UR5, UR9, 0xffffffc0, URZ, 0xc0, !UPT ;  /* 0xffffffc009057892 */ /* 0x000fe4000f8ec03f */
[----:B------:R-:W-:Y:S02]  /*1420*/  @UP0 UMOV UR35, UR10 ;  /* 0x0000000a00230c82 */ /* 0x000fe40008000000 */
[----:B------:R-:W-:-:S04]  /*1430*/  UIADD3 UR14, UR5, -0x40, URZ ;  /* 0xffffffc0050e7890 */ /* 0x000fc8000fffe03f */
[----:B------:R-:W-:Y:S01]  /*1440*/  USHF.R.S32.HI UR41, URZ, 0x1f, UR14 ;  /* 0x0000001f3f297899 */ /* 0x000fe2000801140e */
        /* <DEDUP_REMOVED lines=13> */
.L_x_738:
        /* <DEDUP_REMOVED lines=18> */
.L_x_739:
[----:B------:R-:W2:Y:S01]  /*1640*/  LDL R0, [R1+0x30] ;  /* 0x0000300001007983 */ /* 0x000ea20000100800 */
[----:B------:R-:W-:-:S03]  /*1650*/  ULDC.64 UR12, c[0x0][0x370] ;  /* 0x0000dc00000c7ab9 */ /* 0x000fc60000000a00 */
[----:B------:R-:W3:Y:S04]  /*1660*/  LDL R4, [R1+0x3c] ;  /* 0x00003c0001047983 */ /* 0x000ee80000100800 */
[----:B------:R-:W4:Y:S01]  /*1670*/  LDL R2, [R1+0x38] ;  /* 0x0000380001027983 */ /* 0x000f220000100800 */
[----:B------:R-:W-:Y:S01]  /*1680*/  @UP2 UIMAD.WIDE.U32 UR10, UR4, UR12, URZ ;  /* 0x0000000c040a22a5 */ /* 0x000fe2000f8e003f */
[----:B------:R-:W-:-:S03]  /*1690*/  IABS R6, c[0x0][0x1c8] ;  /* 0x0000720000067a13 */ /* 0x000fc60000000000 */
[----:B------:R-:W-:-:S03]  /*16a0*/  @UP2 UIMAD UR42, UR4, UR13, UR11 ;  /* 0x0000000d042a22a4 */ /* 0x000fc6000f8e020b */
[----:B------:R-:W-:Y:S02]  /*16b0*/  @UP2 UMOV UR37, UR10 ;  /* 0x0000000a00252c82 */ /* 0x000fe40008000000 */
[----:B------:R-:W-:Y:S02]  /*16c0*/  ULDC.64 UR10, c[0x0][0x368] ;  /* 0x0000da00000a7ab9 */ /* 0x000fe40000000a00 */
[----:B------:R-:W-:Y:S02]  /*16d0*/  @!UP2 UIMAD UR5, UR53, UR10, URZ ;  /* 0x0000000a3505a2a4 */ /* 0x000fe4000f8e023f */
[----:B------:R-:W-:Y:S02]  /*16e0*/  ULDC UR31, c[0x0][0x224] ;  /* 0x00008900001f7ab9 */ /* 0x000fe40000000800 */
[----:B------:R-:W-:Y:S02]  /*16f0*/  @!UP2 UIMAD UR5, UR44, UR11, UR5 ;  /* 0x0000000b2c05a2a4 */ /* 0x000fe4000f8e0205 */
[----:B------:R-:W-:-:S02]  /*1700*/  @!UP2 UIMAD.WIDE.U32 UR10, UR44, UR10, URZ ;  /* 0x0000000a2c0aa2a5 */ /* 0x000fc4000f8e003f */
[----:B------:R-:W-:Y:S02]  /*1710*/  UIMAD UR9, UR51, UR60, URZ ;  /* 0x0000003c330972a4 */ /* 0x000fe4000f8e023f */
[----:B------:R-:W-:Y:S02]  /*1720*/  @!UP2 UIADD3 UR42, UR11, UR5, URZ ;  /* 0x000000050b2aa290 */ /* 0x000fe4000fffe03f */
[----:B------:R-:W-:Y:S01]  /*1730*/  ULDC.64 UR12, c[0x0][0x3d8] ;  /* 0x0000f600000c7ab9 */ /* 0x000fe20000000a00 */
        /* <DEDUP_REMOVED lines=9> */
[----:B------:R-:W-:-:S02]  /*17d0*/  @!UP2 UMOV UR37, UR10 ;  /* 0x0000000a0025ac82 */ /* 0x000fc40008000000 */
[----:B------:R-:W-:Y:S02]  /*17e0*/  UIADD3 UR31, UR57, UR5, URZ ;  /* 0x00000005391f7290 */ /* 0x000fe4000fffe03f */
[----:B------:R-:W-:Y:S02]  /*17f0*/  UIMAD UR5, UR51, UR4, URZ ;  /* 0x00000004330572a4 */ /* 0x000fe4000f8e023f */
[----:B------:R-:W-:Y:S01]  /*1800*/  UIMAD.WIDE.U32 UR10, UR50, UR4, URZ ;  /* 0x00000004320a72a5 */ /* 0x000fe2000f8e003f */
[----:B-1----:R-:W-:-:S03]  /*1810*/  IADD3 R4, R4, 0xffffffe, RZ ;  /* 0x0ffffffe04047810 */ /* 0x002fc60007ffe0ff */
[----:B------:R-:W-:Y:S01]  /*1820*/  @UP2 UIADD3 UR31, UR11, UR5, URZ ;  /* 0x000000050b1f2290 */ /* 0x000fe2000fffe03f */
[----:B------:R1:W1:Y:S01]  /*1830*/  F2I.FTZ.U32.TRUNC.NTZ R5, R4 ;  /* 0x0000000400057305 */ /* 0x000262000021f000 */
[----:B------:R-:W-:Y:S02]  /*1840*/  USEL UR33, UR56, UR10, !UP2 ;  /* 0x0000000a38217287 */ /* 0x000fe4000d000000 */
[----:B--2---:R-:W-:-:S04]  /*1850*/  UIMAD.WIDE.U32 UR10, UR9, UR12, URZ ;  /* 0x0000000c090a72a5 */ /* 0x004fc8000f8e003f */
[----:B------:R-:W-:Y:S01]  /*1860*/  UIMAD UR13, UR9, UR13, UR11 ;  /* 0x0000000d090d72a4 */ /* 0x000fe2000f8e020b */
[----:B----4-:R2:W4:Y:S01]  /*1870*/  R2UR UR36, R2 ;  /* 0x00000000022473c2 */ /* 0x01052200000e0000 */
[----:B-1----:R-:W-:Y:S01]  /*1880*/  IMAD.MOV.U32 R4, RZ, RZ, RZ ;  /* 0x000000ffff047224 */ /* 0x002fe200078e00ff */
[----:B--2---:R-:W-:Y:S01]  /*1890*/  IABS R2, UR49 ;  /* 0x0000003100027c13 */ /* 0x004fe20008000000 */
[----:B------:R-:W-:Y:S02]  /*18a0*/  USHF.L.U32 UR9, UR44, 0x7, URZ ;  /* 0x000000072c097899 */ /* 0x000fe4000800063f */
[----:B------:R-:W-:Y:S02]  /*18b0*/  USEL UR32, UR10, URZ, UP6 ;  /* 0x0000003f0a207287 */ /* 0x000fe4000b000000 */
[----:B------:R-:W-:Y:S02]  /*18c0*/  USHF.L.U64.HI UR5, UR44, 0x7, UR53 ;  /* 0x000000072c057899 */ /* 0x000fe40008010235 */
[----:B------:R-:W-:-:S02]  /*18d0*/  USEL UR10, UR9, URZ, UP1 ;  /* 0x0000003f090a7287 */ /* 0x000fc40008800000 */
[----:B------:R-:W-:Y:S02]  /*18e0*/  USEL UR5, UR5, URZ, UP1 ;  /* 0x0000003f05057287 */ /* 0x000fe40008800000 */
[----:B------:R-:W-:-:S04]  /*18f0*/  UIADD3 UR10, UP1, UR14, UR10, URZ ;  /* 0x0000000a0e0a7290 */ /* 0x000fc8000ff3e03f */
[----:B------:R-:W-:Y:S02]  /*1900*/  UIADD3.X UR9, UR41, UR5, URZ, UP1, !UPT ;  /* 0x0000000529097290 */ /* 0x000fe40008ffe43f */
[----:B------:R-:W-:Y:S01]  /*1910*/  UIMAD UR5, UR51, UR10, URZ ;  /* 0x0000000a330572a4 */ /* 0x000fe2000f8e023f */
[----:B------:R-:W-:-:S03]  /*1920*/  ISETP.NE.AND P2, PT, RZ, c[0x0][0x1c8], PT ;  /* 0x00007200ff007a0c */ /* 0x000fc60003f45270 */
[----:B------:R-:W-:Y:S02]  /*1930*/  UIMAD UR12, UR50, UR9, UR5 ;  /* 0x00000009320c72a4 */ /* 0x000fe4000f8e0205 */
[----:B----4-:R-:W-:Y:S02]  /*1940*/  @UP5 USEL UR5, UR36, UR4, !UP2 ;  /* 0x0000000424055287 */ /* 0x010fe4000d000000 */
        /* <DEDUP_REMOVED lines=12> */
[----:B---3--:R-:W-:Y:S01]  /*1a10*/  ISETP.LE.AND P0, PT, RZ, UR34, PT ;  /* 0x00000022ff007c0c */ /* 0x008fe2000bf03270 */
[----:B------:R-:W-:-:S08]  /*1a20*/  ULDC UR34, c[0x0][0x234] ;  /* 0x00008d0000227ab9 */ /* 0x000fd00000000800 */
[----:B------:R-:W-:-:S05]  /*1a30*/  @P3 IADD3 R0, R0, 0x1, RZ ;  /* 0x0000000100003810 */ /* 0x000fca0007ffe0ff */
[----:B------:R-:W-:Y:S01]  /*1a40*/  IMAD.MOV.U32 R11, RZ, RZ, R0 ;  /* 0x000000ffff0b7224 */ /* 0x000fe200078e0000 */
[----:B------:R-:W-:-:S03]  /*1a50*/  @UP5 UIMAD UR9, UR49, UR34, UR5 ;  /* 0x00000022310952a4 */ /* 0x000fc6000f8e0205 */
[----:B------:R-:W-:Y:S01]  /*1a60*/  @!P0 IMAD.MOV R11, RZ, RZ, -R11 ;  /* 0x000000ffff0b8224 */ /* 0x000fe200078e0a0b */
[----:B------:R-:W-:-:S03]  /*1a70*/  PLOP3.LUT P0, PT, PT, PT, UP5, 0x80, 0x0 ;  /* 0x000000000000781c */ /* 0x000fc60003f0f058 */
[----:B--2---:R-:W-:Y:S02]  /*1a80*/  @!UP5 UMOV UR9, UR11 ;  /* 0x0000000b0009dc82 */ /* 0x004fe40008000000 */
[----:B------:R-:W-:Y:S01]  /*1a90*/  UIMAD.WIDE.U32 UR10, UR50, UR10, URZ ;  /* 0x0000000a320a72a5 */ /* 0x000fe2000f8e003f */
[----:B------:R-:W-:Y:S01]  /*1aa0*/  @!P2 LOP3.LUT R11, RZ, c[0x0][0x1c8], RZ, 0x33, !PT ;  /* 0x00007200ff0baa12 */ /* 0x000fe200078e33ff */
[----:B------:R-:W-:Y:S02]  /*1ab0*/  USHF.R.S32.HI UR34, URZ, 0x1f, UR30 ;  /* 0x0000001f3f227899 */ /* 0x000fe4000801141e */
[----:B------:R-:W-:Y:S01]  /*1ac0*/  UIADD3 UR5, UR11, UR12, URZ ;  /* 0x0000000c0b057290 */ /* 0x000fe2000fffe03f */
[----:B------:R-:W-:-:S03]  /*1ad0*/  SHF.R.S32.HI R12, RZ, 0x1f, R11 ;  /* 0x0000001fff0c7819 */ /* 0x000fc6000001140b */
        /* <DEDUP_REMOVED lines=8> */
.L_x_740:
[----:B------:R-:W2:Y:S02]  /*1b60*/  LDL R0, [R1+0x34] ;  /* 0x0000340001007983 */ /* 0x000ea40000100800 */
[----:B--2---:R1:W2:Y:S01]  /*1b70*/  R2UR UR12, R0 ;  /* 0x00000000000c73c2 */ /* 0x0042a200000e0000 */
[----:B------:R-:W-:-:S07]  /*1b80*/  DEPBAR.LE SB1, 0x0, {2} ;  /* 0x000090040000791a */ /* 0x000fce0000000000 */
.L_x_741:
[----:B------:R-:W2:Y:S01]  /*1b90*/  LDL R10, [R1+0x2c] ;  /* 0x00002c00010a7983 */ /* 0x000ea20000100800 */
[----:B------:R-:W-:Y:S01]  /*1ba0*/  USHF.R.S32.HI UR4, URZ, 0x1f, UR55 ;  /* 0x0000001f3f047899 */ /* 0x000fe20008011437 */
[----:B------:R-:W-:Y:S01]  /*1bb0*/  IMAD.U32 R9, RZ, RZ, UR7 ;  /* 0x00000007ff097e24 */ /* 0x000fe2000f8e00ff */
[----:B------:R-:W-:Y:S01]  /*1bc0*/  USHF.R.S32.HI UR36, URZ, 0x1f, UR59 ;  /* 0x0000001f3f247899 */ /* 0x000fe2000801143b */
[----:B------:R-:W-:Y:S01]  /*1bd0*/  IMAD.U32 R8, RZ, RZ, UR6 ;  /* 0x00000006ff087e24 */ /* 0x000fe2000f8e00ff */
[----:B------:R-:W-:Y:S01]  /*1be0*/  UIADD3 UR10, UP4, UP3, UR10, UR55, UR59 ;  /* 0x000000370a0a7290 */ /* 0x000fe2000fb9e03b */
[----:B------:R-:W1:Y:S01]  /*1bf0*/  S2R R16, SR_TID.X ;  /* 0x0000000000107919 */ /* 0x000e620000002100 */
[----:B------:R-:W-:Y:S01]  /*1c00*/  USHF.R.S32.HI UR7, URZ, 0x1f, UR49 ;  /* 0x0000001f3f077899 */ /* 0x000fe20008011431 */
[----:B------:R-:W-:Y:S01]  /*1c10*/  SHF.R.S32.HI R14, RZ, 0x1f, R247 ;  /* 0x0000001fff0e7819 */ /* 0x000fe200000114f7 */
[----:B------:R-:W-:Y:S01]  /*1c20*/  UIADD3.X UR4, UR5, UR4, UR36, UP4, UP3 ;  /* 0x0000000405047290 */ /* 0x000fe2000a7e6424 */
[----:B------:R-:W-:Y:S01]  /*1c30*/  IADD3 R0, P0, R247, UR14, RZ ;  /* 0x0000000ef7007c10 */ /* 0x000fe2000ff1e0ff */
[----:B------:R-:W-:Y:S01]  /*1c40*/  UIADD3 UR43, UP2, UP1, UR32, UR10, UR33 ;  /* 0x0000000a202b7290 */ /* 0x000fe2000f95e021 */
[----:B------:R-:W-:Y:S01]  /*1c50*/  SHF.R.S32.HI R215, RZ, 0x1f, R214 ;  /* 0x0000001fffd77819 */ /* 0x000fe200000114d6 */
[----:B------:R-:W-:Y:S01]  /*1c60*/  BSSY B1, `(.L_x_737) ;  /* 0x0000745000017945 */ /* 0x000fe20003800000 */
[----:B------:R-:W-:Y:S01]  /*1c70*/  IADD3.X R2, R14, UR41, RZ, P0, !PT ;  /* 0x000000290e027c10 */ /* 0x000fe200087fe4ff */
[----:B------:R-:W-:-:S02]  /*1c80*/  UIADD3.X UR36, UR13, UR4, UR31, UP2, UP1 ;  /* 0x000000040d247290 */ /* 0x000fc400097e241f */
[----:B------:R-:W-:Y:S01]  /*1c90*/  IMAD.WIDE.U32 R4, R0, c[0x0][0x190], R214 ;  /* 0x0000640000047a25 */ /* 0x000fe200078e00d6 */
[----:B------:R-:W-:Y:S02]  /*1ca0*/  ULDC.64 UR4, c[0x0][0x1a8] ;  /* 0x00006a0000047ab9 */ /* 0x000fe40000000a00 */
[----:B------:R-:W-:Y:S01]  /*1cb0*/  UIMAD UR4, UR7, UR4, URZ ;  /* 0x00000004070472a4 */ /* 0x000fe2000f8e023f */
[----:B------:R-:W-:Y:S01]  /*1cc0*/  IMAD R2, R2, c[0x0][0x190], RZ ;  /* 0x0000640002027a24 */ /* 0x000fe200078e02ff */
[----:B------:R-:W-:Y:S01]  /*1cd0*/  UMOV UR13, 0x4 ;  /* 0x00000004000d7882 */ /* 0x000fe20000000000 */
[----:B------:R-:W-:Y:S01]  /*1ce0*/  IADD3 R6, P0, R4, UR52, RZ ;  /* 0x0000003404067c10 */ /* 0x000fe2000ff1e0ff */
[----:B------:R-:W-:Y:S01]  /*1cf0*/  UIMAD UR33, UR49, UR5, UR4 ;  /* 0x00000005312172a4 */ /* 0x000fe2000f8e0204 */
[----:B------:R-:W-:Y:S02]  /*1d00*/  IMAD R0, R0, c[0x0][0x194], R2 ;  /* 0x0000650000007a24 */ /* 0x000fe400078e0202 */
        /* <DEDUP_REMOVED lines=11> */
[----:B------:R-:W-:Y:S02]  /*1dc0*/  SHF.R.S32.HI R0, RZ, 0x5, R0 ;  /* 0x00000005ff007819 */ /* 0x000fe40000011400 */
[----:B------:R-:W-:Y:S01]  /*1dd0*/  ULDC UR41, c[0x0][0x2e8] ;  /* 0x0000ba0000297ab9 */ /* 0x000fe20000000800 */
[----:B------:R-:W-:Y:S01]  /*1de0*/  IADD3.X R5, R215, UR42, RZ, P0, !PT ;  /* 0x0000002ad7057c10 */ /* 0x000fe200087fe4ff */
[----:B------:R-:W-:-:S02]  /*1df0*/  UIMAD UR31, UR14, UR5, UR4 ;  /* 0x000000050e1f72a4 */ /* 0x000fc4000f8e0204 */
[----:B------:R-:W-:Y:S02]  /*1e00*/  UIADD3 UR4, UR14, UR9, URZ ;  /* 0x000000090e047290 */ /* 0x000fe4000fffe03f */
[----:B------:R-:W-:Y:S02]  /*1e10*/  IMAD.WIDE.U32 R4, R2, c[0x0][0x370], R4 ;  /* 0x0000dc0002047a25 */ /* 0x000fe400078e0004 */
[----:B------:R-:W-:-:S03]  /*1e20*/  UIMAD.WIDE UR4, UR4, UR13, UR6 ;  /* 0x0000000d040472a5 */ /* 0x000fc6000f8e0206 */
[----:B------:R-:W-:Y:S01]  /*1e30*/  ULDC.64 UR6, c[0x0][0x3c8] ;  /* 0x0000f20000067ab9 */ /* 0x000fe20000000a00 */
[----:B------:R-:W-:-:S03]  /*1e40*/  IADD3 R5, R5, UR31, RZ ;  /* 0x0000001f05057c10 */ /* 0x000fc6000fffe0ff */
[----:B------:R-:W-:Y:S02]  /*1e50*/  UMOV UR11, UR4 ;  /* 0x00000004000b7c82 */ /* 0x000fe40008000000 */
[----:B------:R-:W-:Y:S02]  /*1e60*/  UIADD3 UR4, UR14, UR12, URZ ;  /* 0x0000000c0e047290 */ /* 0x000fe4000fffe03f */
[----:B------:R-:W-:Y:S02]  /*1e70*/  UMOV UR10, UR5 ;  /* 0x00000005000a7c82 */ /* 0x000fe40008000000 */
[----:B------:R-:W-:Y:S01]  /*1e80*/  UIMAD.WIDE UR4, UR4, UR13, UR6 ;  /* 0x0000000d040472a5 */ /* 0x000fe2000f8e0206 */
[----:B------:R1:W3:Y:S06]  /*1e90*/  R2UR UR6, R8 ;  /* 0x00000000080673c2 */ /* 0x0002ec00000e0000 */
[----:B------:R-:W-:-:S02]  /*1ea0*/  UMOV UR13, UR4 ;  /* 0x00000004000d7c82 */ /* 0x000fc40008000000 */
[----:B------:R-:W-:Y:S01]  /*1eb0*/  UIADD3 UR4, -UR8, UR38, UR30 ;  /* 0x0000002608047290 */ /* 0x000fe2000fffe11e */
[----:B------:R4:W1:Y:S01]  /*1ec0*/  R2UR UR7, R9 ;  /* 0x00000000090773c2 */ /* 0x00086200000e0000 */
[----:B------:R-:W-:Y:S02]  /*1ed0*/  UMOV UR12, UR5 ;  /* 0x00000005000c7c82 */ /* 0x000fe40008000000 */
[----:B------:R-:W-:Y:S02]  /*1ee0*/  UIADD3 UR4, UR4, -UR41, URZ ;  /* 0x8000002904047290 */ /* 0x000fe4000fffe03f */
[----:B------:R-:W-:Y:S02]  /*1ef0*/  UIADD3 UR5, UR47, -0x1, URZ ;  /* 0xffffffff2f057890 */ /* 0x000fe4000fffe03f */
[----:B------:R-:W-:-:S04]  /*1f00*/  USHF.R.S32.HI UR14, URZ, 0x1f, UR4 ;  /* 0x0000001f3f0e7899 */ /* 0x000fc80008011404 */
[----:B------:R-:W-:-:S04]  /*1f10*/  ULEA.HI UR14, UR14, UR4, URZ, 0x6 ;  /* 0x000000040e0e7291 */ /* 0x000fc8000f8f303f */
        /* <DEDUP_REMOVED lines=42> */
.L_x_743:
        /* <DEDUP_REMOVED lines=18> */
.L_x_744:
        /* <DEDUP_REMOVED lines=29> */
.L_x_746:
[----:B------:R-:W-:Y:S05]  /*24b0*/  BSYNC B0 ;  /* 0x0000000000007941 */ /* 0x000fea0003800000 */
.L_x_745:
        /* <DEDUP_REMOVED lines=15> */
.L_x_748:
[----:B------:R-:W-:Y:S05]  /*25b0*/  BSYNC B0 ;  /* 0x0000000000007941 */ /* 0x000fea0003800000 */
.L_x_747:
        /* <DEDUP_REMOVED lines=15> */
.L_x_750:
[----:B------:R-:W-:Y:S05]  /*26b0*/  BSYNC B0 ;  /* 0x0000000000007941 */ /* 0x000fea0003800000 */
.L_x_749:
        /* <DEDUP_REMOVED lines=14> */
.L_x_752:
[----:B------:R-:W-:Y:S05]  /*27a0*/  BSYNC B0 ;  /* 0x0000000000007941 */ /* 0x000fea0003800000 */
.L_x_751:
[----:B------:R-:W-:Y:S01]  /*27b0*/  ULDC.64 UR8, c[0x0][0x3a8] ;  /* 0x0000ea0000087ab9 */ /* 0x000fe20000000a00 */
[----:B--2---:R-:W-:Y:S01]  /*27c0*/  IMAD.U32 R4, RZ, RZ, UR30 ;  /* 0x0000001eff047e24 */ /* 0x004fe2000f8e00ff */
        /* <DEDUP_REMOVED lines=8> */
[----:B------:R-:W-:-:S04]  /*2850*/  MOV R0, UR30 ;  /* 0x0000001e00007c02 */ /* 0x000fc80008000f00 */
        /* <DEDUP_REMOVED lines=15> */
.L_x_754:
[----:B------:R-:W-:Y:S05]  /*2950*/  BSYNC B0 ;  /* 0x0000000000007941 */ /* 0x000fea0003800000 */
.L_x_753:
        /* <DEDUP_REMOVED lines=13> */
.L_x_756:
[----:B------:R-:W-:Y:S05]  /*2a30*/  BSYNC B0 ;  /* 0x0000000000007941 */ /* 0x000fea0003800000 */
.L_x_755:
        /* <DEDUP_REMOVED lines=13> */
.L_x_758:
[----:B------:R-:W-:Y:S05]  /*2b10*/  BSYNC B0 ;  /* 0x0000000000007941 */ /* 0x000fea0003800000 */
.L_x_757:
        /* <DEDUP_REMOVED lines=12> */
.L_x_742:
[----:B------:R-:W-:Y:S01]  /*2be0*/  ULDC.64 UR32, c[0x0][0x1a0] ;  /* 0x0000680000207ab9 */ /* 0x000fe20000000a00 */
[----:B------:R-:W-:Y:S01]  /*2bf0*/  MOV R4, UR30 ;  /* 0x0000001e00047c02 */ /* 0x000fe20008000f00 */
[----:B------:R-:W-:Y:S01]  /*2c00*/  UIMAD UR4, UR34, UR32, URZ ;  /* 0x00000020220472a4 */ /* 0x000fe2000f8e023f */
[----:B------:R-:W-:Y:S03]  /*2c10*/  BSSY B0, `(.L_x_760) ;  /* 0x0000023000007945 */ /* 0x000fe60003800000 */
[----:B------:R-:W-:Y:S01]  /*2c20*/  UIMAD UR4, UR30, UR33, UR4 ;  /* 0x000000211e0472a4 */ /* 0x000fe2000f8e0204 */
[----:B------:R-:W-:-:S05]  /*2c30*/  IMAD.WIDE.U32 R4, R4, c[0x0][0x1a0], R214 ;  /* 0x0000680004047a25 */ /* 0x000fca00078e00d6 */
[----:B------:R-:W-:Y:S02]  /*2c40*/  IADD3 R4, P0, R4, UR45, RZ ;  /* 0x0000002d04047c10 */ /* 0x000fe4000ff1e0ff */
[----:B------:R-:W-:Y:S01]  /*2c50*/  MOV R0, UR4 ;  /* 0x0000000400007c02 */ /* 0x000fe20008000f00 */
[----:B------:R-:W-:-:S03]  /*2c60*/  ULEA.HI UR4, UR5, UR5, URZ, 0x1 ;  /* 0x0000000505047291 */ /* 0x000fc6000f8f083f */
[----:B------:R-:W-:Y:S01]  /*2c70*/  IADD3.X R5, R5, UR46, R0, P0, !PT ;  /* 0x0000002e05057c10 */ /* 0x000fe200087fe400 */
[----:B------:R-:W-:Y:S01]  /*2c80*/  ULOP3.LUT UR4, UR4, 0xfffffffe, URZ, 0xc0, !UPT ;  /* 0xfffffffe04047892 */ /* 0x000fe2000f8ec03f */
[----:B------:R-:W-:Y:S01]  /*2c90*/  PLOP3.LUT P0, PT, PT, PT, UP6, 0x80, 0x0 ;  /* 0x000000000000781c */ /* 0x000fe20003f0f068 */
[----:B------:R-:W-:Y:S02]  /*2ca0*/  IMAD R0, R12, c[0x0][0x1b8], RZ ;  /* 0x00006e000c007a24 */ /* 0x000fe400078e02ff */
[----:B------:R-:W-:Y:S01]  /*2cb0*/  UIADD3 UR4, UR5, -UR4, URZ ;  /* 0x8000000405047290 */ /* 0x000fe2000fffe03f */
[----:B------:R-:W-:-:S03]  /*2cc0*/  IMAD.WIDE.U32 R4, R11, c[0x0][0x1b8], R4 ;  /* 0x00006e000b047a25 */ /* 0x000fc600078e0004 */
[----:B------:R-:W-:Y:S01]  /*2cd0*/  UISETP.NE.AND UP0, UPT, UR4, 0x1, UPT ;  /* 0x000000010400788c */ /* 0x000fe2000bf05270 */
[----:B------:R-:W-:Y:S01]  /*2ce0*/  IMAD R0, R11, c[0x0][0x1bc], R0 ;  /* 0x00006f000b007a24 */ /* 0x000fe200078e0200 */
[----:B------:R-:W-:-:S04]  /*2cf0*/  UIMAD UR4, UR29, -0x80, UR8 ;  /* 0xffffff801d0478a4 */ /* 0x000fc8000f8e0208 */
[----:B------:R-:W-:Y:S01]  /*2d00*/  IADD3 R10, R5, R0, RZ ;  /* 0x00000000050a7210 */ /* 0x000fe20007ffe0ff */
[----:B------:R-:W-:Y:S01]  /*2d10*/  @P0 BAR.SYNC.DEFER_BLOCKING 0x0 ;  /* 0x0000000000000b1d */ /* 0x000fe20000010000 */
        /* <DEDUP_REMOVED lines=18> */
.L_x_761:
[----:B------:R-:W-:Y:S05]  /*2e40*/  BSYNC B0 ;  /* 0x0000000000007941 */ /* 0x000fea0003800000 */
.L_x_760:
        /* <DEDUP_REMOVED lines=22> */
.L_x_763:
[----:B------:R-:W-:Y:S05]  /*2fb0*/  BSYNC B0 ;  /* 0x0000000000007941 */ /* 0x000fea0003800000 */
.L_x_762:
        /* <DEDUP_REMOVED lines=22> */
.L_x_765:
[----:B------:R-:W-:Y:S05]  /*3120*/  BSYNC B0 ;  /* 0x0000000000007941 */ /* 0x000fea0003800000 */
.L_x_764:
        /* <DEDUP_REMOVED lines=21> */
.L_x_767:
[----:B------:R-:W-:Y:S05]  /*3280*/  BSYNC B0 ;  /* 0x0000000000007941 */ /* 0x000fea0003800000 */
.L_x_766:
        /* <DEDUP_REMOVED lines=13> */
.L_x_769:
[----:B------:R-:W-:Y:S05]  /*3360*/  BSYNC B0 ;  /* 0x0000000000007941 */ /* 0x000fea0003800000 */
.L_x_768:
        /* <DEDUP_REMOVED lines=8> */
[----:B------:R-:W-:-:S03]  /*33f0*/  IMAD.MOV.U32 R2, RZ, RZ, c[0x0][0x374] ;  /* 0x0000dd00ff027624 */ /* 0x000fc600078e00ff */
[----:B-1----:R-:W-:-:S04]  /*3400*/  LEA R4, P0, R0, R192, 0x6 ;  /* 0x000000c000047211 */ /* 0x002fc800078030ff */
[----:B------:R-:W-:-:S05]  /*3410*/  LEA.HI.X R5, R0, R193, R2, 0x6, P0 ;  /* 0x000000c100057211 */ /* 0x000fca00000f3402 */
[----:B------:R-:W-:Y:S01]  /*3420*/  @!PT LDS RZ, [RZ] ;  /* 0x00000000fffff984 */ /* 0x000fe20000000800 */
[----:B------:R-:W-:Y:S01]  /*3430*/  @!PT LDS RZ, [RZ] ;  /* 0x00000000fffff984 */ /* 0x000fe20000000800 */
[----:B------:R-:W-:Y:S01]  /*3440*/  @!PT LDS RZ, [RZ] ;  /* 0x00000000fffff984 */ /* 0x000fe20000000800 */
[----:B------:R1:W-:Y:S04]  /*3450*/  LDGSTS.E.BYPASS.LTC128B.128 [R196+0x5000], [R4.64] ;  /* 0x0500000004c47fae */ /* 0x0003e8000b901d46 */
.L_x_771:
[----:B------:R-:W-:Y:S05]  /*3460*/  BSYNC B0 ;  /* 0x0000000000007941 */ /* 0x000fea0003800000 */
.L_x_770:
[----:B------:R-:W5:Y:S01]  /*3470*/  LDL R2, [R1+0x1c] ;  /* 0x00001c0001027983 */ /* 0x000f620000100800 */
[----:B------:R-:W-:Y:S01]  /*3480*/  PLOP3.LUT P0, PT, PT, PT, UP0, 0x40, 0x0 ;  /* 0x000000000000781c */ /* 0x000fe20003f0e808 */
[----:B------:R-:W-:Y:S01]  /*3490*/  BSSY B0, `(.L_x_772) ;  /* 0x0000013000007945 */ /* 0x000fe20003800000 */
[----:B-----5:R-:W-:-:S04]  /*34a0*/  IADD3 R0, R2, 0x1000, RZ ;  /* 0x0000100002007810 */ /* 0x020fc80007ffe0ff */
        /* <DEDUP_REMOVED lines=17> */
.L_x_773:
[----:B------:R-:W-:Y:S05]  /*35c0*/  BSYNC B0 ;  /* 0x0000000000007941 */ /* 0x000fea0003800000 */
.L_x_772:
        /* <DEDUP_REMOVED lines=20> */
.L_x_775:
[----:B------:R-:W-:Y:S05]  /*3710*/  BSYNC B0 ;  /* 0x0000000000007941 */ /* 0x000fea0003800000 */
.L_x_774:
[----:B--2---:R-:W2:Y:S01]  /*3720*/  LDL R13, [R1+0x4] ;  /* 0x00000400010d7983 */ /* 0x004ea20000100800 */
[----:B------:R-:W-:-:S03]  /*3730*/  ULDC.64 UR32, c[0x0][0x198] ;  /* 0x0000660000207ab9 */ /* 0x000fc60000000a00 */
[----:B---3--:R-:W3:Y:S01]  /*3740*/  LDL R17, [R1+0x24] ;  /* 0x0000240001117983 */ /* 0x008ee20000100800 */
[----:B------:R-:W-:Y:S01]  /*3750*/  UIMAD UR9, UR34, UR32, URZ ;  /* 0x00000020220972a4 */ /* 0x000fe2000f8e023f */
[----:B-1----:R-:W-:-:S03]  /*3760*/  IMAD.U32 R4, RZ, RZ, UR30 ;  /* 0x0000001eff047e24 */ /* 0x002fc6000f8e00ff */
[----:B------:R-:W-:Y:S01]  /*3770*/  UIMAD UR9, UR30, UR33, UR9 ;  /* 0x000000211e0972a4 */ /* 0x000fe2000f8e0209 */
[----:B------:R-:W-:-:S05]  /*3780*/  IMAD.WIDE.U32 R4, R4, c[0x0][0x198], R214 ;  /* 0x0000660004047a25 */ /* 0x000fca00078e00d6 */
[----:B------:R-:W-:Y:S01]  /*3790*/  IADD3 R6, P0, R4, UR35, RZ ;  /* 0x0000002304067c10 */ /* 0x000fe2000ff1e0ff */
[----:B------:R-:W-:-:S05]  /*37a0*/  IMAD.U32 R0, RZ, RZ, UR9 ;  /* 0x00000009ff007e24 */ /* 0x000fca000f8e00ff */
[----:B------:R-:W-:Y:S01]  /*37b0*/  IADD3.X R7, R5, UR40, R0, P0, !PT ;  /* 0x0000002805077c10 */ /* 0x000fe200087fe400 */
[----:B------:R-:W-:Y:S02]  /*37c0*/  IMAD.MOV.U32 R244, RZ, RZ, 0x7f800000 ;  /* 0x7f800000fff47424 */ /* 0x000fe400078e00ff */
[----:B------:R-:W-:Y:S02]  /*37d0*/  IMAD.MOV.U32 R243, RZ, RZ, 0x7f800000 ;  /* 0x7f800000fff37424 */ /* 0x000fe400078e00ff */
[----:B------:R-:W-:Y:S02]  /*37e0*/  IMAD.MOV.U32 R241, RZ, RZ, 0x7f800000 ;  /* 0x7f800000fff17424 */ /* 0x000fe400078e00ff */
[C---:B--2---:R-:W-:Y:S01]  /*37f0*/  IMAD.SHL.U32 R4, R13.reuse, 0x4, RZ ;  /* 0x000000040d047824 */ /* 0x044fe200078e00ff */
[C---:B------:R-:W-:Y:S02]  /*3800*/  IADD3 R2, R13.reuse, 0x8, RZ ;  /* 0x000000080d027810 */ /* 0x040fe40007ffe0ff */
[----:B------:R-:W-:-:S02]  /*3810*/  IADD3 R0, R13, 0x28, RZ ;  /* 0x000000280d007810 */ /* 0x000fc40007ffe0ff */
[C---:B---3--:R-:W-:Y:S02]  /*3820*/  SHF.L.U64.HI R5, R13.reuse, 0x2, R17 ;  /* 0x000000020d057819 */ /* 0x048fe40000010211 */
[----:B------:R-:W-:Y:S02]  /*3830*/  IADD3 R4, P1, R4, UR11, RZ ;  /* 0x0000000b04047c10 */ /* 0x000fe4000ff3e0ff */
[----:B------:R-:W-:Y:S02]  /*3840*/  ISETP.GE.AND P2, PT, R13, UR4, PT ;  /* 0x000000040d007c0c */ /* 0x000fe4000bf46270 */
[----:B------:R-:W-:Y:S02]  /*3850*/  ISETP.GE.AND P0, PT, R2, UR4, PT ;  /* 0x0000000402007c0c */ /* 0x000fe4000bf06270 */
[----:B------:R-:W-:Y:S02]  /*3860*/  IADD3.X R5, R5, UR10, RZ, P1, !PT ;  /* 0x0000000a05057c10 */ /* 0x000fe40008ffe4ff */
[----:B------:R-:W-:-:S02]  /*3870*/  ISETP.GE.AND P1, PT, R0, UR4, PT ;  /* 0x0000000400007c0c */ /* 0x000fc4000bf26270 */
[----:B------:R-:W-:-:S05]  /*3880*/  IADD3 R2, R13, 0x20, RZ ;  /* 0x000000200d027810 */ /* 0x000fca0007ffe0ff */
[----:B------:R1:W5:Y:S01]  /*3890*/  @!P2 LDG.E R244, [R4.64] ;  /* 0x0000000604f4a981 */ /* 0x000362000c1e1900 */
[----:B------:R-:W-:Y:S02]  /*38a0*/  ISETP.GE.AND P2, PT, R2, UR4, PT ;  /* 0x0000000402007c0c */ /* 0x000fe4000bf46270 */
[----:B------:R-:W-:Y:S01]  /*38b0*/  SHF.R.S32.HI R2, RZ, 0x1f, R0 ;  /* 0x0000001fff027819 */ /* 0x000fe20000011400 */
[----:B------:R1:W5:Y:S02]  /*38c0*/  @!P0 LDG.E R243, [R4.64+0x20] ;  /* 0x0000200604f38981 */ /* 0x000364000c1e1900 */
[----:B------:R-:W-:-:S04]  /*38d0*/  @!P1 LEA R8, P0, R0, UR11, 0x2 ;  /* 0x0000000b00089c11 */ /* 0x000fc8000f8010ff */
[----:B------:R-:W-:-:S05]  /*38e0*/  @!P1 LEA.HI.X R9, R0, UR10, R2, 0x2, P0 ;  /* 0x0000000a00099c11 */ /* 0x000fca00080f1402 */
[----:B------:R2:W5:Y:S04]  /*38f0*/  @!P1 LDG.E R241, [R8.64] ;  /* 0x0000000608f19981 */ /* 0x000568000c1e1900 */
[----:B------:R2:W-:Y:S01]  /*3900*/  @P6 STS.128 [R196+0x6000], RZ ;  /* 0x006000ffc4006388 */ /* 0x0005e20000000c00 */
[----:B------:R-:W-:Y:S02]  /*3910*/  IMAD.MOV.U32 R242, RZ, RZ, 0x7f800000 ;  /* 0x7f800000fff27424 */ /* 0x000fe400078e00ff */
[----:B------:R-:W-:Y:S01]  /*3920*/  IMAD R0, R12, c[0x0][0x1b0], RZ ;  /* 0x00006c000c007a24 */ /* 0x000fe200078e02ff */
[----:B------:R-:W-:Y:S03]  /*3930*/  BSSY B0, `(.L_x_776) ;  /* 0x0000015000007945 */ /* 0x000fe60003800000 */
[----:B------:R1:W5:Y:S01]  /*3940*/  @!P2 LDG.E R242, [R4.64+0x80] ;  /* 0x0000800604f2a981 */ /* 0x000362000c1e1900 */
[----:B------:R-:W-:-:S02]  /*3950*/  IMAD R0, R11, c[0x0][0x1b4], R0 ;  /* 0x00006d000b007a24 */ /* 0x000fc400078e0200 */
[----:B-1----:R-:W-:-:S04]  /*3960*/  IMAD.WIDE.U32 R4, R11, c[0x0][0x1b0], R6 ;  /* 0x00006c000b047a25 */ /* 0x002fc800078e0006 */
        /* <DEDUP_REMOVED lines=17> */
.L_x_777:
[----:B--2---:R-:W-:Y:S05]  /*3a80*/  BSYNC B0 ;  /* 0x0000000000007941 */ /* 0x004fea0003800000 */
.L_x_776:
[----:B------:R2:W-:Y:S01]  /*3a90*/  @P5 STS.128 [R196+0x7000], RZ ;  /* 0x007000ffc4005388 */ /* 0x0005e20000000c00 */
[----:B------:R-:W-:Y:S01]  /*3aa0*/  BSSY B0, `(.L_x_778) ;  /* 0x0000013000007945 */ /* 0x000fe20003800000 */
        /* <DEDUP_REMOVED lines=18> */
.L_x_779:
[----:B------:R-:W-:Y:S05]  /*3bd0*/  BSYNC B0 ;  /* 0x0000000000007941 */ /* 0x000fea0003800000 */
.L_x_778:
        /* <DEDUP_REMOVED lines=16> */
[----:B------:R-:W-:Y:S01]  /*3ce0*/  @!PT LDS RZ, [RZ] ;  /* 0x00000000fffff984 */ /* 0x000fe20000000800 */
[----:B------:R-:W-:Y:S01]  /*3cf0*/  @!PT LDS RZ, [RZ] ;  /* 0x00000000fffff984 */ /* 0x000fe20000000800 */
[----:B------:R-:W-:Y:S01]  /*3d00*/  @!PT LDS RZ, [RZ] ;  /* 0x00000000fffff984 */ /* 0x000fe20000000800 */
[----:B------:R1:W-:Y:S02]  /*3d10*/  LDGSTS.E.BYPASS.LTC128B.128 [R196+0x8000], [R8.64] ;  /* 0x0800000008c47fae */ /* 0x0003e4000b901d46 */
.L_x_781:
[----:B------:R-:W-:Y:S05]  /*3d20*/  BSYNC B0 ;  /* 0x0000000000007941 */ /* 0x000fea0003800000 */
.L_x_780:
[----:B------:R1:W-:Y:S01]  /*3d30*/  @P3 STS.128 [R196+0x9000], RZ ;  /* 0x009000ffc4003388 */ /* 0x0003e20000000c00 */
[----:B------:R-:W-:Y:S01]  /*3d40*/  BSSY B0, `(.L_x_782) ;  /* 0x0000012000007945 */ /* 0x000fe20003800000 */
        /* <DEDUP_REMOVED lines=17> */
.L_x_783:
[----:B------:R-:W-:Y:S05]  /*3e60*/  BSYNC B0 ;  /* 0x0000000000007941 */ /* 0x000fea0003800000 */
.L_x_782:
[----:B------:R-:W0:Y:S01]  /*3e70*/  LDGDEPBAR ;  /* 0x00000000000079af */ /* 0x000e220000000000 */
[----:B------:R-:W-:Y:S02]  /*3e80*/  ULDC.64 UR34, c[0x0][0x318] ;  /* 0x0000c60000227ab9 */ /* 0x000fe40000000a00 */
[----:B------:R-:W-:Y:S02]  /*3e90*/  UISETP.NE.U32.AND UP2, UPT, URZ, UR34, UPT ;  /* 0x000000223f00728c */ /* 0x000fe4000bf45070 */
[----:B------:R-:W-:Y:S02]  /*3ea0*/  USHF.R.S32.HI UR9, URZ, 0x1f, UR49 ;  /* 0x0000001f3f097899 */ /* 0x000fe40008011431 */
[----:B------:R-:W-:Y:S02]  /*3eb0*/  UISETP.NE.AND.EX UP2, UPT, URZ, UR35, UPT, UP2 ;  /* 0x000000233f00728c */ /* 0x000fe4000bf45320 */
[----:B------:R-:W-:-:S04]  /*3ec0*/  ULDC.64 UR36, c[0x0][0x320] ;  /* 0x0000c80000247ab9 */ /* 0x000fc80000000a00 */
[----:B------:R-:W-:-:S05]  /*3ed0*/  PLOP3.LUT P0, PT, PT, PT, UP2, 0x80, 0x0 ;  /* 0x000000000000781c */ /* 0x000fca0003f0f028 */
[----:B------:R-:W-:Y:S02]  /*3ee0*/  @UP2 UIMAD UR4, UR53, UR36, URZ ;  /* 0x00000024350422a4 */ /* 0x000fe4000f8e023f */
[----:B------:R-:W-:Y:S02]  /*3ef0*/  @UP2 UMOV UR32, UR49 ;  /* 0x0000003100202c82 */ /* 0x000fe40008000000 */
[----:B------:R-:W-:Y:S01]  /*3f00*/  @UP2 UMOV UR33, UR9 ;  /* 0x0000000900212c82 */ /* 0x000fe20008000000 */
[----:B------:R-:W-:-:S04]  /*3f10*/  DEPBAR.LE SB0, 0x1 ;  /* 0x000080400000791a */ /* 0x000fc80000000000 */
[----:B------:R-:W-:Y:S01]  /*3f20*/  BAR.SYNC.DEFER_BLOCKING 0x0 ;  /* 0x0000000000007b1d */ /* 0x000fe20000010000 */
[----:B------:R-:W-:Y:S02]  /*3f30*/  @UP2 UIMAD.WIDE.U32 UR32, UR44, UR36, UR32 ;  /* 0x000000242c2022a5 */ /* 0x000fe4000f8e0020 */
[----:B------:R-:W-:Y:S02]  /*3f40*/  @UP2 UIMAD UR37, UR44, UR37, UR4 ;  /* 0x000000252c2522a4 */ /* 0x000fe4000f8e0204 */
[----:B------:R-:W-:Y:S02]  /*3f50*/  @UP2 ULEA UR34, UP1, UR32, UR34, 0x2 ;  /* 0x0000002220222291 */ /* 0x000fe4000f82103f */
[----:B------:R-:W-:-:S04]  /*3f60*/  @UP2 UIADD3 UR37, UR33, UR37, URZ ;  /* 0x0000002521252290 */ /* 0x000fc8000fffe03f */
[----:B------:R-:W-:Y:S01]  /*3f70*/  @UP2 ULEA.HI.X UR35, UR32, UR35, UR37, 0x2, UP1 ;  /* 0x0000002320232291 */ /* 0x000fe200088f1425 */
[----:B-1----:R-:W-:-:S05]  /*3f80*/  IMAD.U32 R4, RZ, RZ, UR34 ;  /* 0x00000022ff047e24 */ /* 0x002fca000f8e00ff */
[----:B------:R-:W-:-:S05]  /*3f90*/  IMAD.U32 R5, RZ, RZ, UR35 ;  /* 0x00000023ff057e24 */ /* 0x000fca000f8e00ff */
[----:B--2---:R1:W2:Y:S01]  /*3fa0*/  @P0 LDG.E R4, [R4.64] ;  /* 0x0000000604040981 */ /* 0x0042a2000c1e1900 */
[----:B------:R-:W2:Y:S01]  /*3fb0*/  @P0 MUFU.RCP R0, c[0x0][0x238] ;  /* 0x00008e0000000b08 */ /* 0x000ea20000001000 */
[----:B------:R-:W-:Y:S01]  /*3fc0*/  IMAD.MOV.U32 R182, RZ, RZ, 0x20 ;  /* 0x00000020ffb67424 */ /* 0x000fe200078e00ff */
[----:B------:R-:W-:Y:S01]  /*3fd0*/  PLOP3.LUT P3, PT, PT, PT, UP0, 0x40, 0x0 ;  /* 0x000000000000781c */ /* 0x000fe20003f6e808 */
[----:B------:R3:W4:Y:S01]  /*3fe0*/  LDSM.16.M88.4 R140, [R178+0xa000] ;  /* 0x00a00000b28c783b */ /* 0x0007220000000200 */
[----:B------:R-:W-:Y:S01]  /*3ff0*/  PLOP3.LUT P2, PT, PT, PT, UP0, 0x40, 0x0 ;  /* 0x000000000000781c */ /* 0x000fe20003f4e808 */
[----:B------:R-:W-:Y:S01]  /*4000*/  IMAD.MOV.U32 R128, RZ, RZ, 0x40 ;  /* 0x00000040ff807424 */ /* 0x000fe200078e00ff */
[----:B------:R-:W-:Y:S01]  /*4010*/  IADD3 R172, R183, 0x1000, RZ ;  /* 0x00001000b7ac7810 */ /* 0x000fe20007ffe0ff */
[----:B------:R3:W2:Y:S01]  /*4020*/  LDSM.16.M88.4 R144, [R178+0xa800] ;  /* 0x00a80000b290783b */ /* 0x0006a20000000200 */
[C---:B------:R-:W-:Y:S01]  /*4030*/  IADD3 R173, R184.reuse, 0x1000, RZ ;  /* 0x00001000b8ad7810 */ /* 0x040fe20007ffe0ff */
[----:B------:R-:W-:Y:S01]  /*4040*/  IMAD.SHL.U32 R174, R184, 0x2, RZ ;  /* 0x00000002b8ae7824 */ /* 0x000fe200078e00ff */
[----:B------:R-:W-:Y:S01]  /*4050*/  SEL R172, R172, R183, P3 ;  /* 0x000000b7acac7207 */ /* 0x000fe20001800000 */
[----:B------:R3:W2:Y:S01]  /*4060*/  LDSM.16.M88.4 R148, [R181+0xa000] ;  /* 0x00a00000b594783b */ /* 0x0006a20000000200 */
[----:B------:R-:W-:Y:S01]  /*4070*/  SEL R173, R173, R184, P2 ;  /* 0x000000b8adad7207 */ /* 0x000fe20001000000 */
[----:B------:R-:W-:Y:S01]  /*4080*/  UIADD3 UR32, UR38, 0x80, UR30 ;  /* 0x0000008026207890 */ /* 0x000fe2000fffe01e */
[----:B------:R-:W-:Y:S01]  /*4090*/  IMAD.MOV.U32 R205, RZ, RZ, R186 ;  /* 0x000000ffffcd7224 */ /* 0x000fe200078e00ba */
[----:B------:R3:W2:Y:S01]  /*40a0*/  LDSM.16.M88.4 R152, [R181+0xa800] ;  /* 0x00a80000b598783b */ /* 0x0006a20000000200 */
[----:B------:R-:W-:Y:S01]  /*40b0*/  CS2R R94, SRZ ;  /* 0x00000000005e7805 */ /* 0x000fe2000001ff00 */
[----:B------:R-:W-:Y:S01]  /*40c0*/  CS2R R92, SRZ ;  /* 0x00000000005c7805 */ /* 0x000fe2000001ff00 */
[----:B------:R-:W-:Y:S01]  /*40d0*/  CS2R R98, SRZ ;  /* 0x0000000000627805 */ /* 0x000fe2000001ff00 */
[----:B------:R3:W2:Y:S01]  /*40e0*/  LDSM.16.M88.4 R156, [R179+0xa000] ;  /* 0x00a00000b39c783b */ /* 0x0006a20000000200 */
[----:B------:R-:W-:Y:S01]  /*40f0*/  CS2R R96, SRZ ;  /* 0x0000000000607805 */ /* 0x000fe2000001ff00 */
[----:B------:R-:W-:Y:S01]  /*4100*/  CS2R R90, SRZ ;  /* 0x00000000005a7805 */ /* 0x000fe2000001ff00 */
[----:B------:R-:W-:Y:S01]  /*4110*/  CS2R R88, SRZ ;  /* 0x0000000000587805 */ /* 0x000fe2000001ff00 */
[----:B------:R3:W2:Y:S01]  /*4120*/  LDSM.16.M88.4 R160, [R179+0xa800] ;  /* 0x00a80000b3a0783b */ /* 0x0006a20000000200 */
[C---:B-1----:R-:W-:Y:S01]  /*4130*/  IADD3 R5, R13.reuse, 0x1, RZ ;  /* 0x000000010d057810 */ /* 0x042fe20007ffe0ff */
        /* <DEDUP_REMOVED lines=29> */
[----:B------:R-:W-:Y:S01]  /*4310*/  SHF.L.U64.HI R249, R13, 0x2, R17 ;  /* 0x000000020df97819 */ /* 0x000fe20000010211 */
[----:B------:R-:W-:Y:S01]  /*4320*/  IMAD.SHL.U32 R173, R173, 0x2, RZ ;  /* 0x00000002adad7824 */ /* 0x000fe200078e00ff */
[----:B------:R-:W-:Y:S01]  /*4330*/  UMOV UR4, URZ ;  /* 0x0000003f00047c82 */ /* 0x000fe20008000000 */
[----:B------:R-:W-:Y:S01]  /*4340*/  IMAD.SHL.U32 R248, R13, 0x4, RZ ;  /* 0x000000040df87824 */ /* 0x000fe200078e00ff */
[----:B------:R-:W-:-:S02]  /*4350*/  UIADD3 UR32, UR32, -UR8, URZ ;  /* 0x8000000820207290 */ /* 0x000fc4000fffe03f */
[----:B------:R-:W-:Y:S01]  /*4360*/  UIADD3 UR31, UR30, 0x80, URZ ;  /* 0x000000801e1f7890 */ /* 0x000fe2000fffe03f */
[----:B--2---:R-:W-:Y:S01]  /*4370*/  @P0 FMUL.FTZ R4, R4, R0 ;  /* 0x0000000004040220 */ /* 0x004fe20000410000 */
[----:B------:R-:W-:-:S03]  /*4380*/  LEA.HI R0, R15, R16, RZ, 0x4 ;  /* 0x000000100f007211 */ /* 0x000fc600078f20ff */
[----:B------:R2:W1:Y:S01]  /*4390*/  @P0 R2UR UR9, R4 ;  /* 0x00000000040903c2 */ /* 0x00046200000e0000 */
[----:B------:R-:W-:-:S05]  /*43a0*/  LOP3.LUT R0, R0, 0xfffffff0, RZ, 0xc0, !PT ;  /* 0xfffffff000007812 */ /* 0x000fca00078ec0ff */
[----:B------:R-:W-:-:S05]  /*43b0*/  IMAD.IADD R0, R16, 0x1, -R0 ;  /* 0x0000000110007824 */ /* 0x000fca00078e0a00 */
[----:B------:R-:W-:-:S04]  /*43c0*/  SHF.R.S32.HI R2, RZ, 0x1f, R0 ;  /* 0x0000001fff027819 */ /* 0x000fc80000011400 */
[----:B------:R-:W-:-:S04]  /*43d0*/  LEA.HI R2, R2, R0, RZ, 0x3 ;  /* 0x0000000002027211 */ /* 0x000fc800078f18ff */
[----:B------:R-:W-:Y:S01]  /*43e0*/  LOP3.LUT R2, R2, 0xfffffff8, RZ, 0xc0, !PT ;  /* 0xfffffff802027812 */ /* 0x000fe200078ec0ff */
[----:B--2---:R-:W-:Y:S01]  /*43f0*/  IMAD.U32 R4, RZ, RZ, UR38 ;  /* 0x00000026ff047e24 */ /* 0x004fe2000f8e00ff */
[----:B-1----:R-:W-:-:S03]  /*4400*/  @UP2 UMOV UR4, UR9 ;  /* 0x0000000900042c82 */ /* 0x002fc60008000000 */
[----:B------:R-:W-:Y:S02]  /*4410*/  IMAD.IADD R0, R0, 0x1, -R2 ;  /* 0x0000000100007824 */ /* 0x000fe400078e0a02 */
[----:B------:R-:W-:Y:S01]  /*4420*/  IMAD R2, RZ, RZ, -UR55 ;  /* 0x80000037ff027e24 */ /* 0x000fe2000f8e02ff */
[----:B------:R-:W-:Y:S02]  /*4430*/  IADD3 R250, R5, UR8, -R4 ;  /* 0x0000000805fa7c10 */ /* 0x000fe4000fffe804 */
[C---:B------:R-:W-:Y:S02]  /*4440*/  LOP3.LUT P0, RZ, R0.reuse, 0x2, RZ, 0xc0, !PT ;  /* 0x0000000200ff7812 */ /* 0x040fe4000780c0ff */
[----:B------:R-:W-:Y:S01]  /*4450*/  LOP3.LUT P1, RZ, R0, 0x4, RZ, 0xc0, !PT ;  /* 0x0000000400ff7812 */ /* 0x000fe2000782c0ff */
[----:B------:R-:W-:Y:S01]  /*4460*/  IMAD.U32 R0, RZ, RZ, UR29 ;  /* 0x0000001dff007e24 */ /* 0x000fe2000f8e00ff */
[----:B------:R3:W-:Y:S01]  /*4470*/  STL [R1+0x18], R2 ;  /* 0x0000180201007387 */ /* 0x0007e20000100800 */
[----:B------:R-:W-:-:S02]  /*4480*/  SEL R182, R182, 0xffffffe0, !P0 ;  /* 0xffffffe0b6b67807 */ /* 0x000fc40004000000 */
[----:B------:R-:W-:Y:S01]  /*4490*/  IMAD R0, R0, 0x80, R251 ;  /* 0x0000008000007824 */ /* 0x000fe200078e02fb */
[----:B------:R-:W-:Y:S02]  /*44a0*/  SEL R128, R128, 0xffffffc0, !P1 ;  /* 0xffffffc080807807 */ /* 0x000fe40004800000 */
[----:B------:R-:W-:Y:S02]  /*44b0*/  IMAD.IADD R176, R175, 0x1, R182 ;  /* 0x00000001afb07824 */ /* 0x000fe400078e02b6 */
[----:B------:R-:W-:Y:S01]  /*44c0*/  IADD3 R204, R0, 0x19, RZ ;  /* 0x0000001900cc7810 */ /* 0x000fe20007ffe0ff */
[----:B------:R-:W-:Y:S01]  /*44d0*/  IMAD.IADD R177, R182, 0x1, R174 ;  /* 0x00000001b6b17824 */ /* 0x000fe200078e02ae */
[C---:B------:R-:W-:Y:S02]  /*44e0*/  IADD3 R203, R0.reuse, 0x18, RZ ;  /* 0x0000001800cb7810 */ /* 0x040fe40007ffe0ff */
[C---:B------:R-:W-:Y:S02]  /*44f0*/  IADD3 R202, R0.reuse, 0x11, RZ ;  /* 0x0000001100ca7810 */ /* 0x040fe40007ffe0ff */
[C---:B------:R-:W-:Y:S01]  /*4500*/  IADD3 R201, R0.reuse, 0x10, RZ ;  /* 0x0000001000c97810 */ /* 0x040fe20007ffe0ff */
[----:B------:R-:W1:Y:S01]  /*4510*/  I2F R204, R204 ;  /* 0x000000cc00cc7306 */ /* 0x000e620000201400 */
[----:B------:R-:W-:-:S02]  /*4520*/  IADD3 R200, R0, 0x9, RZ ;  /* 0x0000000900c87810 */ /* 0x000fc40007ffe0ff */
[C---:B------:R-:W-:Y:S02]  /*4530*/  IADD3 R199, R0.reuse, 0x8, RZ ;  /* 0x0000000800c77810 */ /* 0x040fe40007ffe0ff */
[----:B------:R-:W-:-:S03]  /*4540*/  IADD3 R198, R0, 0x1, RZ ;  /* 0x0000000100c67810 */ /* 0x000fc60007ffe0ff */
[----:B------:R-:W2:Y:S08]  /*4550*/  I2F R203, R203 ;  /* 0x000000cb00cb7306 */ /* 0x000eb00000201400 */
[----:B------:R-:W1:Y:S08]  /*4560*/  I2F R202, R202 ;  /* 0x000000ca00ca7306 */ /* 0x000e700000201400 */
[----:B------:R-:W1:Y:S08]  /*4570*/  I2F R201, R201 ;  /* 0x000000c900c97306 */ /* 0x000e700000201400 */
[----:B------:R-:W1:Y:S08]  /*4580*/  I2F R200, R200 ;  /* 0x000000c800c87306 */ /* 0x000e700000201400 */
[----:B------:R-:W1:Y:S08]  /*4590*/  I2F R199, R199 ;  /* 0x000000c700c77306 */ /* 0x000e700000201400 */
[----:B--234-:R-:W1:Y:S02]  /*45a0*/  I2F R198, R198 ;  /* 0x000000c600c67306 */ /* 0x01ce640000201400 */
.L_x_786:
[----:B------:R-:W0:Y:S01]  /*45b0*/  LDGDEPBAR ;  /* 0x00000000000079af */ /* 0x000e220000000000 */
[C---:B------:R-:W-:Y:S01]  /*45c0*/  IADD3 R0, R173.reuse, R182, RZ ;  /* 0x000000b6ad007210 */ /* 0x040fe20007ffe0ff */
[----:B------:R-:W-:Y:S01]  /*45d0*/  USHF.L.U32 UR9, UR5, 0x6, URZ ;  /* 0x0000000605097899 */ /* 0x000fe2000800063f */
[-C--:B------:R-:W-:Y:S02]  /*45e0*/  IADD3 R2, R173, R128.reuse, RZ ;  /* 0x00000080ad027210 */ /* 0x080fe40007ffe0ff */
[----:B-----5:R-:W-:Y:S01]  /*45f0*/  FSETP.NEU.FTZ.AND P2, PT, R244, -INF , PT ;  /* 0xff800000f400780b */ /* 0x020fe20003f5d000 */
[----:B------:R-:W-:Y:S04]  /*4600*/  UISETP.GE.AND UP0, UPT, UR9, UR32, UPT ;  /* 0x000000200900728c */ /* 0x000fe8000bf06270 */
[----:B------:R-:W-:Y:S06]  /*4610*/  UISETP.LT.AND UP0, UPT, UR31, UR8, UP0 ;  /* 0x000000081f00728c */ /* 0x000fec0008701270 */
[----:B------:R-:W-:Y:S01]  /*4620*/  PLOP3.LUT P0, PT, PT, PT, UP0, 0x80, 0x0 ;  /* 0x000000000000781c */ /* 0x000fe20003f0f008 */
[----:B------:R-:W-:Y:S01]  /*4630*/  UISETP.GT.AND UP0, UPT, UR5, UR14, UPT ;  /* 0x0000000e0500728c */ /* 0x000fe2000bf04270 */
[----:B------:R-:W-:Y:S04]  /*4640*/  DEPBAR.LE SB0, 0x0 ;  /* 0x000080000000791a */ /* 0x000fe80000000000 */
[----:B------:R-:W-:Y:S07]  /*4650*/  BAR.SYNC.DEFER_BLOCKING 0x0 ;  /* 0x0000000000007b1d */ /* 0x000fee0000010000 */
[----:B------:R-:W-:Y:S01]  /*4660*/  @!P0 IADD3 R185, R250, UR9, RZ ;  /* 0x00000009fab98c10 */ /* 0x000fe2000fffe0ff */
[----:B------:R-:W-:Y:S08]  /*4670*/  LDSM.16.M88.4 R32, [R173] ;  /* 0x00000000ad20783b */ /* 0x000ff00000000200 */
[----:B------:R-:W2:Y:S08]  /*4680*/  LDSM.16.M88.4 R16, [R178+0x6000] ;  /* 0x00600000b210783b */ /* 0x000eb00000000200 */
[----:B------:R-:W3:Y:S08]  /*4690*/  LDSM.16.M88.4 R28, [R173+0x1000] ;  /* 0x00100000ad1c783b */ /* 0x000ef00000000200 */
[----:B------:R-:W4:Y:S08]  /*46a0*/  LDSM.16.M88.4 R100, [R178+0x6800] ;  /* 0x00680000b264783b */ /* 0x000f300000000200 */
[----:B------:R-:W-:Y:S08]  /*46b0*/  LDSM.16.M88.4 R104, [R0] ;  /* 0x000000000068783b */ /* 0x000ff00000000200 */
[----:B------:R-:W1:Y:S01]  /*46c0*/  LDSM.16.M88.4 R108, [R181+0x6000] ;  /* 0x00600000b56c783b */ /* 0x000e620000000200 */
[-C--:B--2---:R-:W-:Y:S07]  /*46d0*/  HMMA.16816.F32.BF16 R4, R32, R16.reuse, RZ ;  /* 0x000000102004723c */ /* 0x084fee00000418ff */
[----:B------:R2:W1:Y:S01]  /*46e0*/  LDSM.16.M88.4 R112, [R0+0x1000] ;  /* 0x001000000070783b */ /* 0x0004620000000200 */
[C---:B---3--:R-:W-:Y:S07]  /*46f0*/  HMMA.16816.F32.BF16 R8, R28.reuse, R16, RZ ;  /* 0x000000101c08723c */ /* 0x048fee00000418ff */
[----:B------:R-:W3:Y:S01]  /*4700*/  LDSM.16.M88.4 R116, [R181+0x6800] ;  /* 0x00680000b574783b */ /* 0x000ee20000000200 */
[-C--:B------:R-:W-:Y:S07]  /*4710*/  HMMA.16816.F32.BF16 R12, R28, R18.reuse, RZ ;  /* 0x000000121c0c723c */ /* 0x080fee00000418ff */
[----:B------:R-:W-:Y:S01]  /*4720*/  LDSM.16.M88.4 R120, [R2] ;  /* 0x000000000278783b */ /* 0x000fe20000000200 */
[C---:B------:R-:W-:Y:S07]  /*4730*/  HMMA.16816.F32.BF16 R16, R32.reuse, R18, RZ ;  /* 0x000000122010723c */ /* 0x040fee00000418ff */
[----:B------:R-:W3:Y:S01]  /*4740*/  LDSM.16.M88.4 R124, [R179+0x6000] ;  /* 0x00600000b37c783b */ /* 0x000ee20000000200 */
[----:B--2---:R-:W-:Y:S01]  /*4750*/  IADD3 R0, R0, R128, RZ ;  /* 0x0000008000007210 */ /* 0x004fe20007ffe0ff */
[-C--:B----4-:R-:W-:Y:S06]  /*4760*/  HMMA.16816.F32.BF16 R20, R32, R100.reuse, RZ ;  /* 0x000000642014723c */ /* 0x090fec00000418ff */
[----:B------:R-:W-:Y:S02]  /*4770*/  LDSM.16.M88.4 R128, [R179+0x6800] ;  /* 0x00680000b380783b */ /* 0x000fe40000000200 */
[C---:B------:R-:W-:Y:S06]  /*4780*/  HMMA.16816.F32.BF16 R24, R28.reuse, R100, RZ ;  /* 0x000000641c18723c */ /* 0x040fec00000418ff */
[----:B------:R-:W-:Y:S02]  /*4790*/  LDSM.16.M88.4 R132, [R0] ;  /* 0x000000000084783b */ /* 0x000fe40000000200 */
[-C--:B------:R-:W-:Y:S06]  /*47a0*/  HMMA.16816.F32.BF16 R28, R28, R102.reuse, RZ ;  /* 0x000000661c1c723c */ /* 0x080fec00000418ff */
[----:B------:R-:W-:Y:S02]  /*47b0*/  LDSM.16.M88.4 R136, [R180+0x6000] ;  /* 0x00600000b488783b */ /* 0x000fe40000000200 */
[----:B------:R-:W-:Y:S06]  /*47c0*/  HMMA.16816.F32.BF16 R32, R32, R102, RZ ;  /* 0x000000662020723c */ /* 0x000fec00000418ff */
[----:B------:R2:W4:Y:S02]  /*47d0*/  LDSM.16.M88.4 R100, [R2+0x1000] ;  /* 0x001000000264783b */ /* 0x0005240000000200 */
[-C--:B-1----:R-:W-:Y:S08]  /*47e0*/  HMMA.16816.F32.BF16 R4, R104, R108.reuse, R4 ;  /* 0x0000006c6804723c */ /* 0x082ff00000041804 */
[C---:B------:R-:W-:Y:S07]  /*47f0*/  HMMA.16816.F32.BF16 R8, R112.reuse, R108, R8 ;  /* 0x0000006c7008723c */ /* 0x040fee0000041808 */
[----:B------:R-:W-:Y:S01]  /*4800*/  MOV R108, 0x40 ;  /* 0x00000040006c7802 */ /* 0x000fe20000000f00 */
[-C--:B------:R-:W-:Y:S01]  /*4810*/  HMMA.16816.F32.BF16 R12, R112, R110.reuse, R12 ;  /* 0x0000006e700c723c */ /* 0x080fe2000004180c */
[----:B--2---:R-:W-:Y:S04]  /*4820*/  MOV R2, UR29 ;  /* 0x0000001d00027c02 */ /* 0x004fe80008000f00 */
[----:B------:R-:W-:Y:S03]  /*4830*/  LEA R2, R2, R251, 0x7 ;  /* 0x000000fb02027211 */ /* 0x000fe600078e38ff */
[C---:B------:R-:W-:Y:S08]  /*4840*/  HMMA.16816.F32.BF16 R16, R104.reuse, R110, R16 ;  /* 0x0000006e6810723c */ /* 0x040ff00000041810 */
[-C--:B---3--:R-:W-:Y:S08]  /*4850*/  HMMA.16816.F32.BF16 R20, R104, R116.reuse, R20 ;  /* 0x000000746814723c */ /* 0x088ff00000041814 */
[C---:B------:R-:W-:Y:S08]  /*4860*/  HMMA.16816.F32.BF16 R24, R112.reuse, R116, R24 ;  /* 0x000000747018723c */ /* 0x040ff00000041818 */
[-C--:B------:R-:W-:Y:S08]  /*4870*/  HMMA.16816.F32.BF16 R28, R112, R118.reuse, R28 ;  /* 0x00000076701c723c */ /* 0x080ff0000004181c */
[----:B------:R-:W-:Y:S01]  /*4880*/  HMMA.16816.F32.BF16 R32, R104, R118, R32 ;  /* 0x000000766820723c */ /* 0x000fe20000041820 */
[----:B------:R-:W1:Y:S07]  /*4890*/  LDSM.16.M88.4 R104, [R0+0x1000] ;  /* 0x001000000068783b */ /* 0x000e6e0000000200 */
[-C--:B------:R-:W-:Y:S08]  /*48a0*/  HMMA.16816.F32.BF16 R4, R120, R124.reuse, R4 ;  /* 0x0000007c7804723c */ /* 0x080ff00000041804 */
[C---:B----4-:R-:W-:Y:S08]  /*48b0*/  HMMA.16816.F32.BF16 R8, R100.reuse, R124, R8 ;  /* 0x0000007c6408723c */ /* 0x050ff00000041808 */
[-C--:B------:R-:W-:Y:S08]  /*48c0*/  HMMA.16816.F32.BF16 R12, R100, R126.reuse, R12 ;  /* 0x0000007e640c723c */ /* 0x080ff0000004180c */
[C---:B------:R-:W-:Y:S08]  /*48d0*/  HMMA.16816.F32.BF16 R16, R120.reuse, R126, R16 ;  /* 0x0000007e7810723c */ /* 0x040ff00000041810 */
[-C--:B------:R-:W-:Y:S08]  /*48e0*/  HMMA.16816.F32.BF16 R20, R120, R128.reuse, R20 ;  /* 0x000000807814723c */ /* 0x080ff00000041814 */
[C---:B------:R-:W-:Y:S07]  /*48f0*/  HMMA.16816.F32.BF16 R24, R100.reuse, R128, R24 ;  /* 0x000000806418723c */ /* 0x040fee0000041818 */
[----:B------:R-:W-:Y:S01]  /*4900*/  SEL R128, R108, 0xffffffc0, !P1 ;  /* 0xffffffc06c807807 */ /* 0x000fe20004800000 */
[-C--:B------:R-:W-:Y:S01]  /*4910*/  HMMA.16816.F32.BF16 R28, R100, R130.reuse, R28 ;  /* 0x00000082641c723c */ /* 0x080fe2000004181c */
[----:B------:R-:W-:Y:S07]  /*4920*/  I2F R100, R2 ;  /* 0x0000000200647306 */ /* 0x000fee0000201400 */
[----:B------:R-:W-:Y:S08]  /*4930*/  HMMA.16816.F32.BF16 R32, R120, R130, R32 ;  /* 0x000000827820723c */ /* 0x000ff00000041820 */
[-C--:B------:R-:W-:Y:S08]  /*4940*/  HMMA.16816.F32.BF16 R4, R132, R136.reuse, R4 ;  /* 0x000000888404723c */ /* 0x080ff00000041804 */
[C---:B-1----:R-:W-:Y:S08]  /*4950*/  HMMA.16816.F32.BF16 R8, R104.reuse, R136, R8 ;  /* 0x000000886808723c */ /* 0x042ff00000041808 */
[-C--:B------:R-:W-:Y:S08]  /*4960*/  HMMA.16816.F32.BF16 R12, R104, R138.reuse, R12 ;  /* 0x0000008a680c723c */ /* 0x080ff0000004180c */
[C---:B------:R-:W-:Y:S01]  /*4970*/  HMMA.16816.F32.BF16 R16, R132.reuse, R138, R16 ;  /* 0x0000008a8410723c */ /* 0x040fe20000041810 */
[----:B------:R-:W-:Y:S03]  /*4980*/  FMUL.FTZ R4, R4, c[0x0][0x2ec] ;  /* 0x0000bb0004047a20 */ /* 0x000fe60000410000 */
[----:B------:R-:W-:Y:S01]  /*4990*/  FMUL.FTZ R5, R5, c[0x0][0x2ec] ;  /* 0x0000bb0005057a20 */ /* 0x000fe20000410000 */
[----:B------:R-:W1:Y:S01]  /*49a0*/  MUFU.TANH R130, R4 ;  /* 0x0000000400827308 */ /* 0x000e620000002400 */
[----:B------:R-:W-:Y:S02]  /*49b0*/  FMUL.FTZ R6, R6, c[0x0][0x2ec] ;  /* 0x0000bb0006067a20 */ /* 0x000fe40000410000 */
[----:B------:R-:W-:Y:S04]  /*49c0*/  FMUL.FTZ R7, R7, c[0x0][0x2ec] ;  /* 0x0000bb0007077a20 */ /* 0x000fe80000410000 */
[----:B------:R-:W-:Y:S02]  /*49d0*/  FMUL.FTZ R11, R11, c[0x0][0x2ec] ;  /* 0x0000bb000b0b7a20 */ /* 0x000fe40000410000 */
        /* <DEDUP_REMOVED lines=9> */
[----:B------:R-:W-:Y:S02]  /*4a70*/  FMUL.FTZ R18, R18, c[0x0][0x2ec] ;  /* 0x0000bb0012127a20 */ /* 0x000fe40000410000 */
[----:B-1----:R-:W-:Y:S02]  /*4a80*/  FFMA.FTZ R0, R100, UR4, R130 ;  /* 0x0000000464007c23 */ /* 0x002fe40008010082 */
[----:B------:R-:W-:Y:S02]  /*4a90*/  FMUL.FTZ R19, R19, c[0x0][0x2ec] ;  /* 0x0000bb0013137a20 */ /* 0x000fe40000410000 */
[----:B------:R-:W-:Y:S01]  /*4aa0*/  FMUL.FTZ R13, R13, c[0x0][0x2ec] ;  /* 0x0000bb000d0d7a20 */ /* 0x000fe20000410000 */
[----:B------:R-:W-:Y:S01]  /*4ab0*/  MUFU.TANH R223, R6 ;  /* 0x0000000600df7308 */ /* 0x000fe20000002400 */
[----:B------:R-:W-:Y:S09]  /*4ac0*/  FMUL.FTZ R15, R15, c[0x0][0x2ec] ;  /* 0x0000bb000f0f7a20 */ /* 0x000ff20000410000 */
[----:B------:R1:W-:Y:S01]  /*4ad0*/  MUFU.TANH R136, R16 ;  /* 0x0000001000887308 */ /* 0x0003e20000002400 */
[C---:B---3--:R-:W-:Y:S09]  /*4ae0*/  @!P0 IADD3 R12, R2.reuse, 0x1, RZ ;  /* 0x00000001020c8810 */ /* 0x048ff20007ffe0ff */
[----:B------:R3:W-:Y:S10]  /*4af0*/  MUFU.TANH R222, R7 ;  /* 0x0000000700de7308 */ /* 0x0007f40000002400 */
[----:B------:R2:W4:Y:S01]  /*4b00*/  MUFU.TANH R235, R9 ;  /* 0x0000000900eb7308 */ /* 0x0005220000002400 */
[C---:B-1----:R-:W-:Y:S04]  /*4b10*/  @!P0 IMNMX R16, R185.reuse, UR8, PT ;  /* 0x00000008b9108c17 */ /* 0x042fe8000b800200 */
[-C--:B------:R-:W-:Y:S05]  /*4b20*/  @!P0 ISETP.GE.AND P3, PT, R2, R16.reuse, PT ;  /* 0x000000100200820c */ /* 0x080fea0003f66270 */
[----:B------:R1:W-:Y:S01]  /*4b30*/  MUFU.TANH R236, R8 ;  /* 0x0000000800ec7308 */ /* 0x0003e20000002400 */
[----:B------:R-:W-:Y:S01]  /*4b40*/  @!P0 FSEL R0, R0, -INF , !P3 ;  /* 0xff80000000008808 */ /* 0x000fe20005800000 */
[----:B---3--:R-:W3:Y:S08]  /*4b50*/  LDSM.16.M88.4 R4, [R180+0x6800] ;  /* 0x00680000b404783b */ /* 0x008ef00000000200 */
[----:B------:R4:W-:Y:S01]  /*4b60*/  MUFU.TANH R245, R11 ;  /* 0x0000000b00f57308 */ /* 0x0009e20000002400 */
[----:B--2---:R-:W-:Y:S09]  /*4b70*/  FFMA.FTZ R9, R198, UR4, R206 ;  /* 0x00000004c6097c23 */ /* 0x004ff200080100ce */
[----:B------:R2:W2:Y:S01]  /*4b80*/  MUFU.TANH R246, R10 ;  /* 0x0000000a00f67308 */ /* 0x0004a20000002400 */
[----:B-1----:R-:W-:Y:S05]  /*4b90*/  FMUL.FTZ R8, R244, 1.4426950216293334961 ;  /* 0x3fb8aa3bf4087820 */ /* 0x002fea0000410000 */
[----:B------:R-:W-:Y:S04]  /*4ba0*/  FSEL R8, R8, RZ, P2 ;  /* 0x000000ff08087208 */ /* 0x000fe80001000000 */
[----:B------:R1:W-:Y:S01]  /*4bb0*/  MUFU.TANH R231, R13 ;  /* 0x0000000d00e77308 */ /* 0x0003e20000002400 */
[----:B------:R-:W-:Y:S01]  /*4bc0*/  @!P0 ISETP.GE.AND P2, PT, R12, R16, PT ;  /* 0x000000100c00820c */ /* 0x000fe20003f46270 */
[--C-:B------:R-:W-:Y:S01]  /*4bd0*/  FFMA.FTZ R0, R0, c[0x0][0x23c], -R8.reuse ;  /* 0x00008f0000007a23 */ /* 0x100fe20000010808 */
[----:B----4-:R-:W-:Y:S02]  /*4be0*/  @!P0 IADD3 R11, R185, 0x8, RZ ;  /* 0x00000008b90b8810 */ /* 0x010fe40007ffe0ff */
[----:B------:R-:W-:Y:S02]  /*4bf0*/  @!P0 FSEL R9, R9, -INF , !P2 ;  /* 0xff80000009098808 */ /* 0x000fe40005000000 */
[----:B------:R-:W-:Y:S03]  /*4c00*/  @!P0 IMNMX R11, R11, UR8, PT ;  /* 0x000000080b0b8c17 */ /* 0x000fe6000b800200 */
[----:B------:R4:W4:Y:S01]  /*4c10*/  MUFU.TANH R240, R14 ;  /* 0x0000000e00f07308 */ /* 0x0009220000002400 */
[----:B------:R-:W-:Y:S01]  /*4c20*/  FSETP.NEU.FTZ.AND P2, PT, R243, -INF , PT ;  /* 0xff800000f300780b */ /* 0x000fe20003f5d000 */
[----:B------:R-:W-:Y:S01]  /*4c30*/  FFMA.FTZ R9, R9, c[0x0][0x23c], -R8 ;  /* 0x00008f0009097a23 */ /* 0x000fe20000010808 */
[-C--:B------:R-:W-:Y:S01]  /*4c40*/  @!P0 ISETP.GE.AND P3, PT, R2, R11.reuse, PT ;  /* 0x0000000b0200820c */ /* 0x080fe20003f66270 */
[-C--:B---3--:R-:W-:Y:S01]  /*4c50*/  HMMA.16816.F32.BF16 R20, R132, R4.reuse, R20 ;  /* 0x000000048414723c */ /* 0x088fe20000041814 */
[----:B--2---:R-:W-:Y:S04]  /*4c60*/  @!P0 IADD3 R10, R185, 0x20, RZ ;  /* 0x00000020b90a8810 */ /* 0x004fe80007ffe0ff */
[----:B------:R-:W-:Y:S01]  /*4c70*/  @!P0 IMNMX R10, R10, UR8, PT ;  /* 0x000000080a0a8c17 */ /* 0x000fe2000b800200 */
[----:B------:R2:W-:Y:S02]  /*4c80*/  MUFU.EX2 R112, R0 ;  /* 0x0000000000707308 */ /* 0x0005e40000000800 */
[C---:B------:R-:W-:Y:S01]  /*4c90*/  HMMA.16816.F32.BF16 R24, R104.reuse, R4, R24 ;  /* 0x000000046818723c */ /* 0x040fe20000041818 */
[----:B-1----:R-:W-:Y:S06]  /*4ca0*/  FFMA.FTZ R13, R198, UR4, R235 ;  /* 0x00000004c60d7c23 */ /* 0x002fec00080100eb */
[----:B------:R-:W-:Y:S01]  /*4cb0*/  FMUL.FTZ R5, R243, 1.4426950216293334961 ;  /* 0x3fb8aa3bf3057820 */ /* 0x000fe20000410000 */
[----:B------:R-:W-:Y:S01]  /*4cc0*/  MUFU.TANH R131, R17 ;  /* 0x0000001100837308 */ /* 0x000fe20000002400 */
[C---:B------:R-:W-:Y:S01]  /*4cd0*/  FFMA.FTZ R4, R100.reuse, UR4, R223 ;  /* 0x0000000464047c23 */ /* 0x040fe200080100df */
[-C--:B------:R-:W-:Y:S02]  /*4ce0*/  HMMA.16816.F32.BF16 R28, R104, R6.reuse, R28 ;  /* 0x00000006681c723c */ /* 0x080fe4000004181c */
[----:B------:R-:W-:Y:S01]  /*4cf0*/  FSEL R5, R5, RZ, P2 ;  /* 0x000000ff05057208 */ /* 0x000fe20001000000 */
[----:B----4-:R-:W-:Y:S01]  /*4d00*/  FFMA.FTZ R14, R100, UR4, R246 ;  /* 0x00000004640e7c23 */ /* 0x010fe200080100f6 */
[----:B------:R-:W-:Y:S02]  /*4d10*/  @!P0 ISETP.GE.AND P2, PT, R12, R11, PT ;  /* 0x0000000b0c00820c */ /* 0x000fe40003f46270 */
[----:B------:R-:W-:Y:S01]  /*4d20*/  @!P0 FSEL R4, R4, -INF , !P3 ;  /* 0xff80000004048808 */ /* 0x000fe20005800000 */
[----:B------:R-:W-:Y:S01]  /*4d30*/  FMUL.FTZ R20, R20, c[0x0][0x2ec] ;  /* 0x0000bb0014147a20 */ /* 0x000fe20000410000 */
[----:B------:R1:W-:Y:S01]  /*4d40*/  MUFU.EX2 R109, R9 ;  /* 0x00000009006d7308 */ /* 0x0003e20000000800 */
[-C--:B------:R-:W-:Y:S01]  /*4d50*/  @!P0 ISETP.GE.AND P3, PT, R2, R10.reuse, PT ;  /* 0x0000000a0200820c */ /* 0x080fe20003f66270 */
[----:B------:R-:W-:Y:S02]  /*4d60*/  HMMA.16816.F32.BF16 R32, R132, R6, R32 ;  /* 0x000000068420723c */ /* 0x000fe40000041820 */
[----:B--2---:R-:W-:Y:S02]  /*4d70*/  FFMA.FTZ R0, R198, UR4, R222 ;  /* 0x00000004c6007c23 */ /* 0x004fe400080100de */
[--C-:B------:R-:W-:Y:S02]  /*4d80*/  FFMA.FTZ R4, R4, c[0x0][0x23c], -R5.reuse ;  /* 0x00008f0004047a23 */ /* 0x100fe40000010805 */
[----:B------:R-:W-:Y:S01]  /*4d90*/  FMUL.FTZ R21, R21, c[0x0][0x2ec] ;  /* 0x0000bb0015157a20 */ /* 0x000fe20000410000 */
[----:B------:R-:W-:Y:S01]  /*4da0*/  @!P0 FSEL R0, R0, -INF , !P2 ;  /* 0xff80000000008808 */ /* 0x000fe20005000000 */
[----:B------:R2:W-:Y:S01]  /*4db0*/  MUFU.EX2 R218, R4 ;  /* 0x0000000400da7308 */ /* 0x0005e20000000800 */
[----:B------:R-:W-:Y:S03]  /*4dc0*/  FSETP.NEU.FTZ.AND P2, PT, R242, -INF , PT ;  /* 0xff800000f200780b */ /* 0x000fe60003f5d000 */
[----:B------:R-:W-:Y:S02]  /*4dd0*/  FFMA.FTZ R0, R0, c[0x0][0x23c], -R5 ;  /* 0x00008f0000007a23 */ /* 0x000fe40000010805 */
[----:B------:R-:W-:Y:S02]  /*4de0*/  FMUL.FTZ R28, R28, c[0x0][0x2ec] ;  /* 0x0000bb001c1c7a20 */ /* 0x000fe40000410000 */
[----:B------:R-:W-:Y:S02]  /*4df0*/  FMUL.FTZ R29, R29, c[0x0][0x2ec] ;  /* 0x0000bb001d1d7a20 */ /* 0x000fe40000410000 */
[----:B------:R3:W4:Y:S01]  /*4e00*/  MUFU.TANH R239, R15 ;  /* 0x0000000f00ef7308 */ /* 0x0007220000002400 */
[----:B------:R-:W-:Y:S02]  /*4e10*/  FMUL.FTZ R30, R30, c[0x0][0x2ec] ;  /* 0x0000bb001e1e7a20 */ /* 0x000fe40000410000 */
[----:B------:R-:W-:Y:S01]  /*4e20*/  FMUL.FTZ R31, R31, c[0x0][0x2ec] ;  /* 0x0000bb001f1f7a20 */ /* 0x000fe20000410000 */
[----:B-1----:R-:W-:Y:S01]  /*4e30*/  @!P0 IADD3 R9, R185, 0x28, RZ ;  /* 0x00000028b9098810 */ /* 0x002fe20007ffe0ff */
[----:B------:R-:W-:Y:S02]  /*4e40*/  FFMA.FTZ R7, R199, UR4, R240 ;  /* 0x00000004c7077c23 */ /* 0x000fe400080100f0 */
[----:B------:R-:W-:Y:S01]  /*4e50*/  FMUL.FTZ R32, R32, c[0x0][0x2ec] ;  /* 0x0000bb0020207a20 */ /* 0x000fe20000410000 */
[----:B------:R-:W-:Y:S01]  /*4e60*/  @!P0 IMNMX R9, R9, UR8, PT ;  /* 0x0000000809098c17 */ /* 0x000fe2000b800200 */
[----:B------:R-:W-:Y:S01]  /*4e70*/  FMUL.FTZ R33, R33, c[0x0][0x2ec] ;  /* 0x0000bb0021217a20 */ /* 0x000fe20000410000 */
[----:B------:R1:W-:Y:S01]  /*4e80*/  MUFU.EX2 R217, R0 ;  /* 0x0000000000d97308 */ /* 0x0003e20000000800 */
[----:B------:R-:W-:Y:S02]  /*4e90*/  FMUL.FTZ R34, R34, c[0x0][0x2ec] ;  /* 0x0000bb0022227a20 */ /* 0x000fe40000410000 */
[----:B------:R-:W-:Y:S02]  /*4ea0*/  FMUL.FTZ R35, R35, c[0x0][0x2ec] ;  /* 0x0000bb0023237a20 */ /* 0x000fe40000410000 */
[----:B--2---:R-:W-:Y:S02]  /*4eb0*/  FMUL.FTZ R4, R242, 1.4426950216293334961 ;  /* 0x3fb8aa3bf2047820 */ /* 0x004fe40000410000 */
[----:B------:R-:W-:Y:S02]  /*4ec0*/  FMUL.FTZ R22, R22, c[0x0][0x2ec] ;  /* 0x0000bb0016167a20 */ /* 0x000fe40000410000 */
[----:B------:R-:W-:Y:S01]  /*4ed0*/  FMUL.FTZ R23, R23, c[0x0][0x2ec] ;  /* 0x0000bb0017177a20 */ /* 0x000fe20000410000 */
[----:B------:R-:W2:Y:S01]  /*4ee0*/  MUFU.TANH R209, R18 ;  /* 0x0000001200d17308 */ /* 0x000ea20000002400 */
[----:B------:R-:W-:Y:S01]  /*4ef0*/  FSEL R4, R4, RZ, P2 ;  /* 0x000000ff04047208 */ /* 0x000fe20001000000 */
[----:B------:R-:W-:Y:S01]  /*4f00*/  FMUL.FTZ R24, R24, c[0x0][0x2ec] ;  /* 0x0000bb0018187a20 */ /* 0x000fe20000410000 */
[-C--:B------:R-:W-:Y:S01]  /*4f10*/  @!P0 ISETP.GE.AND P2, PT, R12, R10.reuse, PT ;  /* 0x0000000a0c00820c */ /* 0x080fe20003f46270 */
[C---:B---3--:R-:W-:Y:S02]  /*4f20*/  FFMA.FTZ R15, R200.reuse, UR4, R231 ;  /* 0x00000004c80f7c23 */ /* 0x048fe400080100e7 */
[----:B----4-:R-:W-:Y:S01]  /*4f30*/  FFMA.FTZ R6, R200, UR4, R239 ;  /* 0x00000004c8067c23 */ /* 0x010fe200080100ef */
[----:B------:R-:W-:Y:S01]  /*4f40*/  @!P0 FSEL R13, R13, -INF , !P2 ;  /* 0xff8000000d0d8808 */ /* 0x000fe20005000000 */
[----:B------:R-:W-:Y:S01]  /*4f50*/  FMUL.FTZ R25, R25, c[0x0][0x2ec] ;  /* 0x0000bb0019197a20 */ /* 0x000fe20000410000 */
[----:B------:R-:W-:Y:S01]  /*4f60*/  FSETP.NEU.FTZ.AND P2, PT, R241, -INF , PT ;  /* 0xff800000f100780b */ /* 0x000fe20003f5d000 */
[----:B------:R-:W-:Y:S01]  /*4f70*/  MUFU.TANH R208, R19 ;  /* 0x0000001300d07308 */ /* 0x000fe20000002400 */
[----:B------:R-:W-:Y:S02]  /*4f80*/  FMUL.FTZ R26, R26, c[0x0][0x2ec] ;  /* 0x0000bb001a1a7a20 */ /* 0x000fe40000410000 */
[----:B------:R-:W-:Y:S02]  /*4f90*/  FFMA.FTZ R13, R13, c[0x0][0x23c], -R4 ;  /* 0x00008f000d0d7a23 */ /* 0x000fe40000010804 */
[----:B-1----:R-:W-:Y:S02]  /*4fa0*/  FFMA.FTZ R0, R100, UR4, R236 ;  /* 0x0000000464007c23 */ /* 0x002fe400080100ec */
[----:B------:R-:W-:Y:S03]  /*4fb0*/  FMUL.FTZ R27, R27, c[0x0][0x2ec] ;  /* 0x0000bb001b1b7a20 */ /* 0x000fe60000410000 */
[----:B------:R1:W-:Y:S01]  /*4fc0*/  MUFU.EX2 R227, R13 ;  /* 0x0000000d00e37308 */ /* 0x0003e20000000800 */
[----:B------:R-:W-:Y:S02]  /*4fd0*/  @!P0 FSEL R0, R0, -INF , !P3 ;  /* 0xff80000000008808 */ /* 0x000fe40005800000 */
[-C--:B------:R-:W-:Y:S03]  /*4fe0*/  @!P0 ISETP.GE.AND P3, PT, R2, R9.reuse, PT ;  /* 0x000000090200820c */ /* 0x080fe60003f66270 */
[----:B------:R-:W-:Y:S01]  /*4ff0*/  FFMA.FTZ R0, R0, c[0x0][0x23c], -R4 ;  /* 0x00008f0000007a23 */ /* 0x000fe20000010804 */
[----:B------:R-:W-:Y:S03]  /*5000*/  @!P0 FSEL R14, R14, -INF , !P3 ;  /* 0xff8000000e0e8808 */ /* 0x000fe60005800000 */
[----:B------:R3:W-:Y:S10]  /*5010*/  MUFU.EX2 R228, R0 ;  /* 0x0000000000e47308 */ /* 0x0007f40000000800 */
[----:B------:R-:W4:Y:S01]  /*5020*/  MUFU.TANH R138, R20 ;  /* 0x00000014008a7308 */ /* 0x000f220000002400 */
[----:B-1----:R-:W-:Y:S09]  /*5030*/  FFMA.FTZ R13, R198, UR4, R245 ;  /* 0x00000004c60d7c23 */ /* 0x002ff200080100f5 */
[----:B------:R-:W-:Y:S01]  /*5040*/  MUFU.TANH R185, R28 ;  /* 0x0000001c00b97308 */ /* 0x000fe20000002400 */
[----:B---3--:R-:W-:Y:S05]  /*5050*/  FMUL.FTZ R0, R241, 1.4426950216293334961 ;  /* 0x3fb8aa3bf1007820 */ /* 0x008fea0000410000 */
[----:B------:R-:W-:Y:S04]  /*5060*/  FSEL R0, R0, RZ, P2 ;  /* 0x000000ff00007208 */ /* 0x000fe80001000000 */
[----:B------:R-:W-:Y:S01]  /*5070*/  MUFU.TANH R139, R29 ;  /* 0x0000001d008b7308 */ /* 0x000fe20000002400 */
[-C--:B------:R-:W-:Y:S02]  /*5080*/  @!P0 ISETP.GE.AND P2, PT, R12, R9.reuse, PT ;  /* 0x000000090c00820c */ /* 0x080fe40003f46270 */
[----:B------:R-:W-:Y:S01]  /*5090*/  @!P0 IADD3 R12, R2, 0x9, RZ ;  /* 0x00000009020c8810 */ /* 0x000fe20007ffe0ff */
[--C-:B------:R-:W-:Y:S01]  /*50a0*/  FFMA.FTZ R14, R14, c[0x0][0x23c], -R0.reuse ;  /* 0x00008f000e0e7a23 */ /* 0x100fe20000010800 */
[----:B------:R-:W-:Y:S05]  /*50b0*/  @!P0 FSEL R13, R13, -INF , !P2 ;  /* 0xff8000000d0d8808 */ /* 0x000fea0005000000 */
[----:B------:R-:W-:Y:S01]  /*50c0*/  FFMA.FTZ R13, R13, c[0x0][0x23c], -R0 ;  /* 0x00008f000d0d7a23 */ /* 0x000fe20000010800 */
[----:B------:R1:W-:Y:S10]  /*50d0*/  MUFU.EX2 R238, R14 ;  /* 0x0000000e00ee7308 */ /* 0x0003f40000000800 */
[----:B------:R3:W-:Y:S10]  /*50e0*/  MUFU.EX2 R237, R13 ;  /* 0x0000000d00ed7308 */ /* 0x0007f40000000800 */
[----:B------:R-:W-:Y:S01]  /*50f0*/  MUFU.TANH R226, R30 ;  /* 0x0000001e00e27308 */ /* 0x000fe20000002400 */
[----:B-1----:R-:W-:Y:S09]  /*5100*/  FFMA.FTZ R14, R199, UR4, R233 ;  /* 0x00000004c70e7c23 */ /* 0x002ff200080100e9 */
[----:B------:R-:W1:Y:S01]  /*5110*/  MUFU.TANH R137, R21 ;  /* 0x0000001500897308 */ /* 0x000e620000002400 */
[----:B---3--:R-:W-:Y:S04]  /*5120*/  @!P0 IADD3 R13, R2, 0x8, RZ ;  /* 0x00000008020d8810 */ /* 0x008fe80007ffe0ff */
[-C--:B------:R-:W-:Y:S05]  /*5130*/  @!P0 ISETP.GE.AND P2, PT, R13, R10.reuse, PT ;  /* 0x0000000a0d00820c */ /* 0x080fea0003f46270 */
[----:B------:R-:W3:Y:S01]  /*5140*/  MUFU.TANH R211, R22 ;  /* 0x0000001600d37308 */ /* 0x000ee20000002400 */
[----:B------:R-:W-:Y:S02]  /*5150*/  @!P0 FSEL R14, R14, -INF , !P2 ;  /* 0xff8000000e0e8808 */ /* 0x000fe40005000000 */
[----:B------:R-:W-:Y:S03]  /*5160*/  @!P0 ISETP.GE.AND P2, PT, R12, R10, PT ;  /* 0x0000000a0c00820c */ /* 0x000fe60003f46270 */
[--C-:B------:R-:W-:Y:S01]  /*5170*/  FFMA.FTZ R14, R14, c[0x0][0x23c], -R4.reuse ;  /* 0x00008f000e0e7a23 */ /* 0x100fe20000010804 */
[----:B------:R-:W-:Y:S02]  /*5180*/  @!P0 FSEL R15, R15, -INF , !P2 ;  /* 0xff8000000f0f8808 */ /* 0x000fe40005000000 */
[-C--:B------:R-:W-:Y:S01]  /*5190*/  @!P0 ISETP.GE.AND P2, PT, R13, R9.reuse, PT ;  /* 0x000000090d00820c */ /* 0x080fe20003f46270 */
[----:B------:R2:W-:Y:S02]  /*51a0*/  MUFU.EX2 R216, R14 ;  /* 0x0000000e00d87308 */ /* 0x0005e40000000800 */
[----:B------:R-:W-:Y:S01]  /*51b0*/  FFMA.FTZ R15, R15, c[0x0][0x23c], -R4 ;  /* 0x00008f000f0f7a23 */ /* 0x000fe20000010804 */
[----:B------:R-:W-:Y:S02]  /*51c0*/  @!P0 FSEL R7, R7, -INF , !P2 ;  /* 0xff80000007078808 */ /* 0x000fe40005000000 */
[----:B------:R-:W-:Y:S03]  /*51d0*/  @!P0 ISETP.GE.AND P2, PT, R12, R9, PT ;  /* 0x000000090c00820c */ /* 0x000fe60003f46270 */
[--C-:B------:R-:W-:Y:S01]  /*51e0*/  FFMA.FTZ R7, R7, c[0x0][0x23c], -R0.reuse ;  /* 0x00008f0007077a23 */ /* 0x100fe20000010800 */
[----:B------:R-:W-:Y:S01]  /*51f0*/  @!P0 FSEL R6, R6, -INF , !P2 ;  /* 0xff80000006068808 */ /* 0x000fe20005000000 */
[----:B------:R-:W-:Y:S01]  /*5200*/  MUFU.TANH R116, R32 ;  /* 0x0000002000747308 */ /* 0x000fe20000002400 */
[-C--:B------:R-:W-:Y:S03]  /*5210*/  @!P0 ISETP.GE.AND P2, PT, R13, R16.reuse, PT ;  /* 0x000000100d00820c */ /* 0x080fe60003f46270 */
[----:B------:R-:W-:Y:S06]  /*5220*/  FFMA.FTZ R6, R6, c[0x0][0x23c], -R0 ;  /* 0x00008f0006067a23 */ /* 0x000fec0000010800 */
[----:B------:R1:W-:Y:S01]  /*5230*/  MUFU.EX2 R230, R7 ;  /* 0x0000000700e67308 */ /* 0x0003e20000000800 */
[C---:B--2---:R-:W-:Y:S09]  /*5240*/  FFMA.FTZ R14, R199.reuse, UR4, R209 ;  /* 0x00000004c70e7c23 */ /* 0x044ff200080100d1 */
[----:B------:R-:W-:Y:S10]  /*5250*/  MUFU.TANH R115, R33 ;  /* 0x0000002100737308 */ /* 0x000ff40000002400 */
[----:B------:R-:W-:Y:S01]  /*5260*/  MUFU.TANH R124, R34 ;  /* 0x00000022007c7308 */ /* 0x000fe20000002400 */
[----:B-1----:R-:W-:Y:S05]  /*5270*/  FFMA.FTZ R7, R199, UR4, R136 ;  /* 0x00000004c7077c23 */ /* 0x002fea0008010088 */
[----:B------:R-:W-:Y:S04]  /*5280*/  @!P0 FSEL R7, R7, -INF , !P2 ;  /* 0xff80000007078808 */ /* 0x000fe80005000000 */
[----:B------:R1:W-:Y:S01]  /*5290*/  MUFU.EX2 R229, R6 ;  /* 0x0000000600e57308 */ /* 0x0003e20000000800 */
[-C--:B------:R-:W-:Y:S01]  /*52a0*/  @!P0 ISETP.GE.AND P2, PT, R12, R16.reuse, PT ;  /* 0x000000100c00820c */ /* 0x080fe20003f46270 */
[----:B------:R-:W-:Y:S08]  /*52b0*/  FFMA.FTZ R7, R7, c[0x0][0x23c], -R8 ;  /* 0x00008f0007077a23 */ /* 0x000ff00000010808 */
[----:B------:R2:W-:Y:S10]  /*52c0*/  MUFU.EX2 R120, R7 ;  /* 0x0000000700787308 */ /* 0x0005f40000000800 */
[----:B------:R-:W-:Y:S01]  /*52d0*/  MUFU.TANH R123, R35 ;  /* 0x00000023007b7308 */ /* 0x000fe20000002400 */
[----:B-1----:R-:W-:Y:S05]  /*52e0*/  FFMA.FTZ R6, R200, UR4, R131 ;  /* 0x00000004c8067c23 */ /* 0x002fea0008010083 */
[----:B------:R-:W-:Y:S04]  /*52f0*/  @!P0 FSEL R6, R6, -INF , !P2 ;  /* 0xff80000006068808 */ /* 0x000fe80005000000 */
[----:B------:R-:W-:Y:S01]  /*5300*/  MUFU.TANH R225, R31 ;  /* 0x0000001f00e17308 */ /* 0x000fe20000002400 */
[-C--:B------:R-:W-:Y:S01]  /*5310*/  @!P0 ISETP.GE.AND P2, PT, R13, R11.reuse, PT ;  /* 0x0000000b0d00820c */ /* 0x080fe20003f46270 */
[----:B----4-:R-:W-:Y:S02]  /*5320*/  FFMA.FTZ R13, R201, UR4, R138 ;  /* 0x00000004c90d7c23 */ /* 0x010fe4000801008a */
[----:B--2---:R-:W-:Y:S01]  /*5330*/  FFMA.FTZ R7, R200, UR4, R208 ;  /* 0x00000004c8077c23 */ /* 0x004fe200080100d0 */
[----:B------:R-:W-:Y:S01]  /*5340*/  @!P0 FSEL R14, R14, -INF , !P2 ;  /* 0xff8000000e0e8808 */ /* 0x000fe20005000000 */
[--C-:B------:R-:W-:Y:S01]  /*5350*/  FFMA.FTZ R6, R6, c[0x0][0x23c], -R8.reuse ;  /* 0x00008f0006067a23 */ /* 0x100fe20000010808 */
[-C--:B------:R-:W-:Y:S01]  /*5360*/  @!P0 ISETP.GE.AND P2, PT, R12, R11.reuse, PT ;  /* 0x0000000b0c00820c */ /* 0x080fe20003f46270 */
[----:B------:R-:W-:Y:S02]  /*5370*/  FFMA.FTZ R12, R202, UR4, R137 ;  /* 0x00000004ca0c7c23 */ /* 0x000fe40008010089 */
[--C-:B------:R-:W-:Y:S01]  /*5380*/  FFMA.FTZ R14, R14, c[0x0][0x23c], -R5.reuse ;  /* 0x00008f000e0e7a23 */ /* 0x100fe20000010805 */
[----:B------:R-:W-:Y:S01]  /*5390*/  @!P0 FSEL R7, R7, -INF , !P2 ;  /* 0xff80000007078808 */ /* 0x000fe20005000000 */
[----:B------:R1:W-:Y:S04]  /*53a0*/  MUFU.EX2 R119, R6 ;  /* 0x0000000600777308 */ /* 0x0003e80000000800 */
[----:B------:R-:W-:Y:S06]  /*53b0*/  FFMA.FTZ R7, R7, c[0x0][0x23c], -R5 ;  /* 0x00008f0007077a23 */ /* 0x000fec0000010805 */
[----:B------:R2:W-:Y:S10]  /*53c0*/  MUFU.EX2 R127, R7 ;  /* 0x00000007007f7308 */ /* 0x0005f40000000800 */
[----:B------:R-:W4:Y:S01]  /*53d0*/  MUFU.TANH R210, R23 ;  /* 0x0000001700d27308 */ /* 0x000f220000002400 */
[----:B-1----:R-:W-:Y:S04]  /*53e0*/  @!P0 IADD3 R6, R2, 0x10, RZ ;  /* 0x0000001002068810 */ /* 0x002fe80007ffe0ff */
[-C--:B------:R-:W-:Y:S05]  /*53f0*/  @!P0 ISETP.GE.AND P2, PT, R6, R16.reuse, PT ;  /* 0x000000100600820c */ /* 0x080fea0003f46270 */
[----:B------:R-:W1:Y:S01]  /*5400*/  MUFU.TANH R221, R24 ;  /* 0x0000001800dd7308 */ /* 0x000e620000002400 */
[----:B------:R-:W-:Y:S02]  /*5410*/  @!P0 FSEL R13, R13, -INF , !P2 ;  /* 0xff8000000d0d8808 */ /* 0x000fe40005000000 */
[----:B--2---:R-:W-:Y:S03]  /*5420*/  @!P0 IADD3 R7, R2, 0x11, RZ ;  /* 0x0000001102078810 */ /* 0x004fe60007ffe0ff */
[--C-:B------:R-:W-:Y:S01]  /*5430*/  FFMA.FTZ R13, R13, c[0x0][0x23c], -R8.reuse ;  /* 0x00008f000d0d7a23 */ /* 0x100fe20000010808 */
[----:B------:R-:W-:Y:S03]  /*5440*/  @!P0 ISETP.GE.AND P2, PT, R7, R16, PT ;  /* 0x000000100700820c */ /* 0x000fe60003f46270 */
[----:B------:R-:W2:Y:S01]  /*5450*/  MUFU.TANH R219, R25 ;  /* 0x0000001900db7308 */ /* 0x000ea20000002400 */
[----:B------:R-:W-:Y:S02]  /*5460*/  @!P0 FSEL R12, R12, -INF , !P2 ;  /* 0xff8000000c0c8808 */ /* 0x000fe40005000000 */
[-C--:B------:R-:W-:Y:S03]  /*5470*/  @!P0 ISETP.GE.AND P2, PT, R6, R11.reuse, PT ;  /* 0x0000000b0600820c */ /* 0x080fe60003f46270 */
[----:B------:R-:W-:Y:S04]  /*5480*/  FFMA.FTZ R12, R12, c[0x0][0x23c], -R8 ;  /* 0x00008f000c0c7a23 */ /* 0x000fe80000010808 */
[----:B------:R3:W-:Y:S10]  /*5490*/  MUFU.EX2 R118, R13 ;  /* 0x0000000d00767308 */ /* 0x0007f40000000800 */
[----:B------:R4:W-:Y:S10]  /*54a0*/  MUFU.EX2 R117, R12 ;  /* 0x0000000c00757308 */ /* 0x0009f40000000800 */
[----:B------:R-:W-:Y:S01]  /*54b0*/  MUFU.EX2 R129, R14 ;  /* 0x0000000e00817308 */ /* 0x000fe20000000800 */
[----:B---3--:R-:W-:Y:S05]  /*54c0*/  FFMA.FTZ R13, R201, UR4, R211 ;  /* 0x00000004c90d7c23 */ /* 0x008fea00080100d3 */
[----:B------:R-:W-:Y:S04]  /*54d0*/  @!P0 FSEL R13, R13, -INF , !P2 ;  /* 0xff8000000d0d8808 */ /* 0x000fe80005000000 */
[----:B------:R-:W-:Y:S01]  /*54e0*/  MUFU.EX2 R212, R15 ;  /* 0x0000000f00d47308 */ /* 0x000fe20000000800 */
[----:B------:R-:W-:Y:S01]  /*54f0*/  @!P0 ISETP.GE.AND P2, PT, R7, R11, PT ;  /* 0x0000000b0700820c */ /* 0x000fe20003f46270 */
[----:B----4-:R-:W-:Y:S02]  /*5500*/  FFMA.FTZ R12, R202, UR4, R210 ;  /* 0x00000004ca0c7c23 */ /* 0x010fe400080100d2 */
[--C-:B------:R-:W-:Y:S03]  /*5510*/  FFMA.FTZ R13, R13, c[0x0][0x23c], -R5.reuse ;  /* 0x00008f000d0d7a23 */ /* 0x100fe60000010805 */
[----:B------:R-:W-:Y:S03]  /*5520*/  @!P0 FSEL R12, R12, -INF , !P2 ;  /* 0xff8000000c0c8808 */ /* 0x000fe60005000000 */
[----:B------:R1:W-:Y:S01]  /*5530*/  MUFU.EX2 R126, R13 ;  /* 0x0000000d007e7308 */ /* 0x0003e20000000800 */
[-C--:B------:R-:W-:Y:S01]  /*5540*/  @!P0 ISETP.GE.AND P2, PT, R6, R10.reuse, PT ;  /* 0x0000000a0600820c */ /* 0x080fe20003f46270 */
[----:B------:R-:W-:Y:S08]  /*5550*/  FFMA.FTZ R12, R12, c[0x0][0x23c], -R5 ;  /* 0x00008f000c0c7a23 */ /* 0x000ff00000010805 */
[----:B------:R2:W-:Y:S10]  /*5560*/  MUFU.EX2 R125, R12 ;  /* 0x0000000c007d7308 */ /* 0x0005f40000000800 */
[----:B------:R-:W-:Y:S01]  /*5570*/  MUFU.TANH R234, R26 ;  /* 0x0000001a00ea7308 */ /* 0x000fe20000002400 */
[----:B-1----:R-:W-:Y:S05]  /*5580*/  FFMA.FTZ R13, R201, UR4, R221 ;  /* 0x00000004c90d7c23 */ /* 0x002fea00080100dd */
[----:B------:R-:W-:Y:S04]  /*5590*/  @!P0 FSEL R13, R13, -INF , !P2 ;  /* 0xff8000000d0d8808 */ /* 0x000fe80005000000 */
[----:B------:R-:W1:Y:S01]  /*55a0*/  MUFU.TANH R232, R27 ;  /* 0x0000001b00e87308 */ /* 0x000e620000002400 */
[-C--:B------:R-:W-:Y:S01]  /*55b0*/  @!P0 ISETP.GE.AND P2, PT, R7, R10.reuse, PT ;  /* 0x0000000a0700820c */ /* 0x080fe20003f46270 */
[----:B--2---:R-:W-:Y:S02]  /*55c0*/  FFMA.FTZ R12, R202, UR4, R219 ;  /* 0x00000004ca0c7c23 */ /* 0x004fe400080100db */
[--C-:B------:R-:W-:Y:S03]  /*55d0*/  FFMA.FTZ R13, R13, c[0x0][0x23c], -R4.reuse ;  /* 0x00008f000d0d7a23 */ /* 0x100fe60000010804 */
[----:B------:R-:W-:Y:S03]  /*55e0*/  @!P0 FSEL R12, R12, -INF , !P2 ;  /* 0xff8000000c0c8808 */ /* 0x000fe60005000000 */
[----:B------:R2:W-:Y:S01]  /*55f0*/  MUFU.EX2 R135, R13 ;  /* 0x0000000d00877308 */ /* 0x0005e20000000800 */
[-C--:B------:R-:W-:Y:S02]  /*5600*/  @!P0 ISETP.GE.AND P2, PT, R6, R9.reuse, PT ;  /* 0x000000090600820c */ /* 0x080fe40003f46270 */
[----:B------:R-:W-:Y:S01]  /*5610*/  @!P0 IADD3 R6, R2, 0x18, RZ ;  /* 0x0000001802068810 */ /* 0x000fe20007ffe0ff */
[----:B------:R-:W-:Y:S01]  /*5620*/  FFMA.FTZ R12, R12, c[0x0][0x23c], -R4 ;  /* 0x00008f000c0c7a23 */ /* 0x000fe20000010804 */
[----:B------:R-:W-:Y:S02]  /*5630*/  @!P0 IADD3 R2, R2, 0x19, RZ ;  /* 0x0000001902028810 */ /* 0x000fe40007ffe0ff */
[-C--:B------:R-:W-:Y:S03]  /*5640*/  @!P0 ISETP.GE.AND P3, PT, R6, R10.reuse, PT ;  /* 0x0000000a0600820c */ /* 0x080fe60003f66270 */
[----:B------:R3:W-:Y:S01]  /*5650*/  MUFU.EX2 R134, R12 ;  /* 0x0000000c00867308 */ /* 0x0007e20000000800 */
[----:B-1----:R-:W-:Y:S02]  /*5660*/  FFMA.FTZ R14, R202, UR4, R232 ;  /* 0x00000004ca0e7c23 */ /* 0x002fe400080100e8 */
[----:B--2---:R-:W-:Y:S05]  /*5670*/  FFMA.FTZ R13, R201, UR4, R234 ;  /* 0x00000004c90d7c23 */ /* 0x004fea00080100ea */
[----:B------:R-:W-:Y:S02]  /*5680*/  @!P0 FSEL R13, R13, -INF , !P2 ;  /* 0xff8000000d0d8808 */ /* 0x000fe40005000000 */
[-C--:B------:R-:W-:Y:S01]  /*5690*/  @!P0 ISETP.GE.AND P2, PT, R7, R9.reuse, PT ;  /* 0x000000090700820c */ /* 0x080fe20003f46270 */
[----:B------:R-:W-:Y:S02]  /*56a0*/  FFMA.FTZ R7, R204, UR4, R139 ;  /* 0x00000004cc077c23 */ /* 0x000fe4000801008b */
[----:B------:R-:W-:Y:S01]  /*56b0*/  FFMA.FTZ R13, R13, c[0x0][0x23c], -R0 ;  /* 0x00008f000d0d7a23 */ /* 0x000fe20000010800 */
[----:B------:R-:W-:Y:S01]  /*56c0*/  @!P0 FSEL R14, R14, -INF , !P2 ;  /* 0xff8000000e0e8808 */ /* 0x000fe20005000000 */
[C---:B---3--:R-:W-:Y:S01]  /*56d0*/  FFMA.FTZ R12, R203.reuse, UR4, R185 ;  /* 0x00000004cb0c7c23 */ /* 0x048fe200080100b9 */
[----:B------:R-:W-:Y:S01]  /*56e0*/  @!P0 ISETP.GE.AND P2, PT, R2, R10, PT ;  /* 0x0000000a0200820c */ /* 0x000fe20003f46270 */
[----:B------:R-:W-:Y:S01]  /*56f0*/  FFMA.FTZ R10, R203, UR4, R116 ;  /* 0x00000004cb0a7c23 */ /* 0x000fe20008010074 */
[----:B------:R-:W-:Y:S01]  /*5700*/  MUFU.EX2 R224, R13 ;  /* 0x0000000d00e07308 */ /* 0x000fe20000000800 */
[----:B------:R-:W-:Y:S01]  /*5710*/  FFMA.FTZ R14, R14, c[0x0][0x23c], -R0 ;  /* 0x00008f000e0e7a23 */ /* 0x000fe20000010800 */
[----:B------:R-:W-:Y:S02]  /*5720*/  @!P0 FSEL R12, R12, -INF , !P3 ;  /* 0xff8000000c0c8808 */ /* 0x000fe40005800000 */
[----:B------:R-:W-:Y:S02]  /*5730*/  @!P0 FSEL R7, R7, -INF , !P2 ;  /* 0xff80000007078808 */ /* 0x000fe40005000000 */
[----:B------:R-:W-:Y:S01]  /*5740*/  @!P0 ISETP.GE.AND P2, PT, R6, R9, PT ;  /* 0x000000090600820c */ /* 0x000fe20003f46270 */
[--C-:B------:R-:W-:Y:S01]  /*5750*/  FFMA.FTZ R12, R12, c[0x0][0x23c], -R4.reuse ;  /* 0x00008f000c0c7a23 */ /* 0x100fe20000010804 */
[----:B------:R-:W-:Y:S01]  /*5760*/  @!P0 ISETP.GE.AND P3, PT, R6, R16, PT ;  /* 0x000000100600820c */ /* 0x000fe20003f66270 */
[----:B------:R-:W-:Y:S01]  /*5770*/  FFMA.FTZ R4, R7, c[0x0][0x23c], -R4 ;  /* 0x00008f0007047a23 */ /* 0x000fe20000010804 */
[----:B------:R-:W-:Y:S01]  /*5780*/  MUFU.EX2 R220, R14 ;  /* 0x0000000e00dc7308 */ /* 0x000fe20000000800 */
[----:B------:R-:W-:Y:S01]  /*5790*/  FFMA.FTZ R7, R203, UR4, R226 ;  /* 0x00000004cb077c23 */ /* 0x000fe200080100e2 */
[----:B------:R-:W-:Y:S02]  /*57a0*/  @!P0 FSEL R10, R10, -INF , !P3 ;  /* 0xff8000000a0a8808 */ /* 0x000fe40005800000 */
[-C--:B------:R-:W-:Y:S02]  /*57b0*/  @!P0 ISETP.GE.AND P3, PT, R6, R11.reuse, PT ;  /* 0x0000000b0600820c */ /* 0x080fe40003f66270 */
[----:B------:R-:W-:Y:S01]  /*57c0*/  @!P0 FSEL R7, R7, -INF , !P2 ;  /* 0xff80000007078808 */ /* 0x000fe20005000000 */
[----:B------:R-:W-:Y:S01]  /*57d0*/  FFMA.FTZ R10, R10, c[0x0][0x23c], -R8 ;  /* 0x00008f000a0a7a23 */ /* 0x000fe20000010808 */
[----:B------:R-:W-:Y:S02]  /*57e0*/  F2FP.BF16.PACK_AB R6, R217, R218 ;  /* 0x000000dad906723e */ /* 0x000fe400000010ff */
[----:B------:R1:W-:Y:S01]  /*57f0*/  MUFU.EX2 R132, R4 ;  /* 0x0000000400847308 */ /* 0x0003e20000000800 */
[----:B------:R-:W-:Y:S01]  /*5800*/  FFMA.FTZ R7, R7, c[0x0][0x23c], -R0 ;  /* 0x00008f0007077a23 */ /* 0x000fe20000010800 */
[----:B------:R-:W-:Y:S01]  /*5810*/  @!P0 ISETP.GE.AND P2, PT, R2, R16, PT ;  /* 0x000000100200820c */ /* 0x000fe20003f46270 */
[----:B------:R2:W-:Y:S07]  /*5820*/  STS [R189+0xe400], R6 ;  /* 0x00e40006bd007388 */ /* 0x0005ee0000000800 */
[----:B------:R3:W-:Y:S10]  /*5830*/  MUFU.EX2 R213, R7 ;  /* 0x0000000700d57308 */ /* 0x0007f40000000800 */
[----:B------:R-:W-:Y:S01]  /*5840*/  MUFU.EX2 R133, R12 ;  /* 0x0000000c00857308 */ /* 0x000fe20000000800 */
[----:B-1----:R-:W-:Y:S01]  /*5850*/  FFMA.FTZ R4, R204, UR4, R115 ;  /* 0x00000004cc047c23 */ /* 0x002fe20008010073 */
[----:B--2---:R-:W-:Y:S04]  /*5860*/  F2FP.BF16.PACK_AB R6, R212, R216 ;  /* 0x000000d8d406723e */ /* 0x004fe800000010ff */
[----:B------:R-:W-:Y:S04]  /*5870*/  @!P0 FSEL R4, R4, -INF , !P2 ;  /* 0xff80000004048808 */ /* 0x000fe80005000000 */
[----:B------:R-:W-:Y:S01]  /*5880*/  MUFU.EX2 R114, R10 ;  /* 0x0000000a00727308 */ /* 0x000fe20000000800 */
[----:B------:R-:W-:Y:S01]  /*5890*/  @!P0 ISETP.GE.AND P2, PT, R2, R11, PT ;  /* 0x0000000b0200820c */ /* 0x000fe20003f46270 */
[----:B---3--:R-:W-:Y:S02]  /*58a0*/  FFMA.FTZ R7, R203, UR4, R124 ;  /* 0x00000004cb077c23 */ /* 0x008fe4000801007c */
[----:B------:R-:W-:Y:S02]  /*58b0*/  FFMA.FTZ R8, R4, c[0x0][0x23c], -R8 ;  /* 0x00008f0004087a23 */ /* 0x000fe40000010808 */
[----:B------:R-:W-:Y:S01]  /*58c0*/  FFMA.FTZ R4, R204, UR4, R123 ;  /* 0x00000004cc047c23 */ /* 0x000fe2000801007b */
[----:B------:R-:W-:Y:S03]  /*58d0*/  @!P0 FSEL R7, R7, -INF , !P3 ;  /* 0xff80000007078808 */ /* 0x000fe60005800000 */
[----:B------:R-:W1:Y:S01]  /*58e0*/  MUFU.EX2 R113, R8 ;  /* 0x0000000800717308 */ /* 0x000e620000000800 */
[----:B------:R-:W-:Y:S01]  /*58f0*/  @!P0 FSEL R4, R4, -INF , !P2 ;  /* 0xff80000004048808 */ /* 0x000fe20005000000 */
[--C-:B------:R-:W-:Y:S01]  /*5900*/  FFMA.FTZ R7, R7, c[0x0][0x23c], -R5.reuse ;  /* 0x00008f0007077a23 */ /* 0x100fe20000010805 */
[----:B------:R-:W-:Y:S02]  /*5910*/  @!P0 ISETP.GE.AND P2, PT, R2, R9, PT ;  /* 0x000000090200820c */ /* 0x000fe40003f46270 */
[----:B------:R-:W-:Y:S01]  /*5920*/  F2FP.BF16.PACK_AB R2, R109, R112 ;  /* 0x000000706d02723e */ /* 0x000fe200000010ff */
[----:B------:R-:W-:Y:S02]  /*5930*/  FFMA.FTZ R5, R4, c[0x0][0x23c], -R5 ;  /* 0x00008f0004057a23 */ /* 0x000fe40000010805 */
[----:B------:R-:W-:Y:S02]  /*5940*/  FFMA.FTZ R4, R204, UR4, R225 ;  /* 0x00000004cc047c23 */ /* 0x000fe400080100e1 */
[----:B------:R-:W-:Y:S01]  /*5950*/  MUFU.EX2 R122, R7 ;  /* 0x00000007007a7308 */ /* 0x000fe20000000800 */
[----:B------:R2:W-:Y:S02]  /*5960*/  STS [R189+0xe000], R2 ;  /* 0x00e00002bd007388 */ /* 0x0005e40000000800 */
[----:B------:R-:W-:Y:S02]  /*5970*/  @!P0 FSEL R4, R4, -INF , !P2 ;  /* 0xff80000004048808 */ /* 0x000fe40005000000 */
[----:B------:R-:W-:Y:S02]  /*5980*/  IADD3 R110, P0, R248, UR13, RZ ;  /* 0x0000000df86e7c10 */ /* 0x000fe4000ff1e0ff */
[----:B------:R-:W-:Y:S01]  /*5990*/  PLOP3.LUT P2, PT, PT, PT, UP0, 0x80, 0x0 ;  /* 0x000000000000781c */ /* 0x000fe20003f4f008 */
[----:B------:R-:W-:Y:S02]  /*59a0*/  FFMA.FTZ R0, R4, c[0x0][0x23c], -R0 ;  /* 0x00008f0004007a23 */ /* 0x000fe40000010800 */
[----:B------:R3:W3:Y:S01]  /*59b0*/  MUFU.EX2 R121, R5 ;  /* 0x0000000500797308 */ /* 0x0006e20000000800 */
[----:B------:R-:W-:Y:S02]  /*59c0*/  F2FP.BF16.PACK_AB R4, R237, R238 ;  /* 0x000000eeed04723e */ /* 0x000fe400000010ff */
[----:B------:R-:W-:Y:S05]  /*59d0*/  IADD3.X R111, R249, UR12, RZ, P0, !PT ;  /* 0x0000000cf96f7c10 */ /* 0x000fea00087fe4ff */
[----:B------:R-:W4:Y:S02]  /*59e0*/  LDG.E R108, [R110.64] ;  /* 0x000000066e6c7981 */ /* 0x000f24000c1e1900 */
[----:B------:R1:W1:Y:S01]  /*59f0*/  MUFU.EX2 R207, R0 ;  /* 0x0000000000cf7308 */ /* 0x0002620000000800 */
[----:B--2---:R-:W-:Y:S05]  /*5a00*/  F2FP.BF16.PACK_AB R2, R119, R120 ;  /* 0x000000787702723e */ /* 0x004fea00000010ff */
[----:B------:R2:W-:Y:S01]  /*5a10*/  STS [R190+0xe000], R2 ;  /* 0x00e00002be007388 */ /* 0x0005e20000000800 */
[----:B---3--:R-:W-:Y:S02]  /*5a20*/  F2FP.BF16.PACK_AB R5, R227, R228 ;  /* 0x000000e4e305723e */ /* 0x008fe400000010ff */
        /* <DEDUP_REMOVED lines=9> */
[----:B------:R1:W-:Y:S01]  /*5ac0*/  STS [R190+0xf400], R5 ;  /* 0x00f40005be007388 */ /* 0x0003e20000000800 */
[----:B------:R-:W-:Y:S03]  /*5ad0*/  F2FP.BF16.PACK_AB R6, R134, R135 ;  /* 0x000000878606723e */ /* 0x000fe600000010ff */
[----:B------:R2:W-:Y:S04]  /*5ae0*/  STS [R188+0xe000], R4 ;  /* 0x00e00004bc007388 */ /* 0x0005e80000000800 */
[----:B------:R3:W-:Y:S04]  /*5af0*/  STS [R188+0xe400], R2 ;  /* 0x00e40002bc007388 */ /* 0x0007e80000000800 */
[----:B------:R3:W-:Y:S01]  /*5b00*/  STS [R187+0xe000], R0 ;  /* 0x00e00000bb007388 */ /* 0x0007e20000000800 */
[----:B-1----:R-:W-:Y:S02]  /*5b10*/  F2FP.BF16.PACK_AB R5, R220, R224 ;  /* 0x000000e0dc05723e */ /* 0x002fe400000010ff */
[----:B--2---:R-:W-:Y:S02]  /*5b20*/  F2FP.BF16.PACK_AB R4, R121, R122 ;  /* 0x0000007a7904723e */ /* 0x004fe400000010ff */
[----:B---3--:R-:W-:Y:S03]  /*5b30*/  F2FP.BF16.PACK_AB R2, R132, R133 ;  /* 0x000000858402723e */ /* 0x008fe600000010ff */
        /* <DEDUP_REMOVED lines=9> */
[----:B-1----:R-:W-:Y:S01]  /*5bd0*/  FFMA.FTZ R2, -R130, R130, 1 ;  /* 0x3f80000082027423 */ /* 0x002fe20000010182 */
[C---:B--2---:R-:W-:Y:S06]  /*5be0*/  IADD3 R0, R128.reuse, R174, RZ ;  /* 0x000000ae80007210 */ /* 0x044fec0007ffe0ff */
[----:B------:R-:W1:Y:S01]  /*5bf0*/  LDSM.16.M88.4 R104, [R177+0x5000] ;  /* 0x00500000b168783b */ /* 0x000e620000000200 */
        /* <DEDUP_REMOVED lines=29> */
[----:B--2---:R-:W-:Y:S05]  /*5dd0*/  FMUL.FTZ R0, R2, c[0x0][0x2ec] ;  /* 0x0000bb0002007a20 */ /* 0x004fea0000410000 */
[----:B------:R4:W2:Y:S01]  /*5de0*/  LDG.E R2, [R110.64+0x80] ;  /* 0x000080066e027981 */ /* 0x0008a2000c1e1900 */
[-C--:B-1----:R-:W-:Y:S08]  /*5df0*/  HMMA.16816.F32.BF16 R4, R100, R164.reuse, R4 ;  /* 0x000000a46404723c */ /* 0x082ff00000041804 */
[C---:B---3--:R-:W-:Y:S08]  /*5e00*/  HMMA.16816.F32.BF16 R8, R104.reuse, R164, R8 ;  /* 0x000000a46808723c */ /* 0x048ff00000041808 */
[-C--:B------:R-:W-:Y:S08]  /*5e10*/  HMMA.16816.F32.BF16 R12, R104, R166.reuse, R12 ;  /* 0x000000a6680c723c */ /* 0x080ff0000004180c */
[----:B----4-:R-:W-:Y:S01]  /*5e20*/  FADD.FTZ R4, -R108, R4 ;  /* 0x000000046c047221 */ /* 0x010fe20000010100 */
[C---:B------:R-:W-:Y:S03]  /*5e30*/  HMMA.16816.F32.BF16 R16, R100.reuse, R166, R16 ;  /* 0x000000a66410723c */ /* 0x040fe60000041810 */
[----:B------:R-:W-:Y:S02]  /*5e40*/  FMUL.FTZ R4, R112, R4 ;  /* 0x0000000470047220 */ /* 0x000fe40000410000 */
[----:B------:R-:W-:Y:S02]  /*5e50*/  FADD.FTZ R5, -R108, R5 ;  /* 0x000000056c057221 */ /* 0x000fe40000010100 */
[----:B------:R-:W-:Y:S01]  /*5e60*/  FMUL.FTZ R112, R0, R4 ;  /* 0x0000000400707220 */ /* 0x000fe20000410000 */
[-C--:B------:R-:W-:Y:S01]  /*5e70*/  HMMA.16816.F32.BF16 R20, R100, R168.reuse, R20 ;  /* 0x000000a86414723c */ /* 0x080fe20000041814 */
[----:B------:R-:W-:Y:S01]  /*5e80*/  FMUL.FTZ R109, R109, R5 ;  /* 0x000000056d6d7220 */ /* 0x000fe20000410000 */
[----:B------:R1:W3:Y:S02]  /*5e90*/  LDG.E R4, [R110.64+0x20] ;  /* 0x000020066e047981 */ /* 0x0002e4000c1e1900 */
[----:B------:R-:W-:Y:S02]  /*5ea0*/  FFMA.FTZ R5, -R206, R206, 1 ;  /* 0x3f800000ce057423 */ /* 0x000fe400000101ce */
[----:B------:R1:W4:Y:S02]  /*5eb0*/  LDG.E R0, [R110.64+0xa0] ;  /* 0x0000a0066e007981 */ /* 0x000324000c1e1900 */
[----:B------:R-:W-:Y:S01]  /*5ec0*/  FMUL.FTZ R5, R5, c[0x0][0x2ec] ;  /* 0x0000bb0005057a20 */ /* 0x000fe20000410000 */
[C---:B------:R-:W-:Y:S07]  /*5ed0*/  HMMA.16816.F32.BF16 R24, R104.reuse, R168, R24 ;  /* 0x000000a86818723c */ /* 0x040fee0000041818 */
[C---:B------:R-:W-:Y:S01]  /*5ee0*/  FADD.FTZ R16, -R108.reuse, R16 ;  /* 0x000000106c107221 */ /* 0x040fe20000010100 */
[-C--:B------:R-:W-:Y:S01]  /*5ef0*/  HMMA.16816.F32.BF16 R28, R104, R170.reuse, R28 ;  /* 0x000000aa681c723c */ /* 0x080fe2000004181c */
[C---:B------:R-:W-:Y:S04]  /*5f00*/  FADD.FTZ R17, -R108.reuse, R17 ;  /* 0x000000116c117221 */ /* 0x040fe80000010100 */
[----:B------:R-:W-:Y:S02]  /*5f10*/  FMUL.FTZ R17, R119, R17 ;  /* 0x0000001177117220 */ /* 0x000fe40000410000 */
[C---:B------:R-:W-:Y:S01]  /*5f20*/  FADD.FTZ R21, -R108.reuse, R21 ;  /* 0x000000156c157221 */ /* 0x040fe20000010100 */
[----:B------:R-:W-:Y:S01]  /*5f30*/  HMMA.16816.F32.BF16 R32, R100, R170, R32 ;  /* 0x000000aa6420723c */ /* 0x000fe20000041820 */
[----:B------:R-:W-:Y:S03]  /*5f40*/  FADD.FTZ R20, -R108, R20 ;  /* 0x000000146c147221 */ /* 0x000fe60000010100 */
[----:B-1----:R-:W-:Y:S03]  /*5f50*/  FMUL.FTZ R110, R5, R109 ;  /* 0x0000006d056e7220 */ /* 0x002fe60000410000 */
[----:B------:R-:W-:Y:S02]  /*5f60*/  FMUL.FTZ R100, R120, R16 ;  /* 0x0000001078647220 */ /* 0x000fe40000410000 */
[----:B------:R-:W-:Y:S03]  /*5f70*/  FFMA.FTZ R16, -R136, R136, 1 ;  /* 0x3f80000088107423 */ /* 0x000fe60000010188 */
[----:B------:R-:W-:Y:S02]  /*5f80*/  FFMA.FTZ R5, -R131, R131, 1 ;  /* 0x3f80000083057423 */ /* 0x000fe40000010183 */
[----:B------:R-:W-:Y:S02]  /*5f90*/  FMUL.FTZ R16, R16, c[0x0][0x2ec] ;  /* 0x0000bb0010107a20 */ /* 0x000fe40000410000 */
[----:B------:R-:W-:Y:S02]  /*5fa0*/  FMUL.FTZ R5, R5, c[0x0][0x2ec] ;  /* 0x0000bb0005057a20 */ /* 0x000fe40000410000 */
[----:B------:R-:W-:Y:S02]  /*5fb0*/  FMUL.FTZ R101, R117, R21 ;  /* 0x0000001575657220 */ /* 0x000fe40000410000 */
[----:B------:R-:W-:Y:S04]  /*5fc0*/  FMUL.FTZ R109, R16, R100 ;  /* 0x00000064106d7220 */ /* 0x000fe80000410000 */
[C---:B------:R-:W-:Y:S02]  /*5fd0*/  FADD.FTZ R32, -R108.reuse, R32 ;  /* 0x000000206c207221 */ /* 0x040fe40000010100 */
[----:B------:R-:W-:Y:S02]  /*5fe0*/  FADD.FTZ R21, -R108, R33 ;  /* 0x000000216c157221 */ /* 0x000fe40000010100 */
[----:B------:R-:W-:Y:S02]  /*5ff0*/  FMUL.FTZ R108, R5, R17 ;  /* 0x00000011056c7220 */ /* 0x000fe40000410000 */
[----:B------:R-:W-:Y:S02]  /*6000*/  FFMA.FTZ R16, -R116, R116, 1 ;  /* 0x3f80000074107423 */ /* 0x000fe40000010174 */
[----:B------:R-:W-:Y:S01]  /*6010*/  FFMA.FTZ R5, -R115, R115, 1 ;  /* 0x3f80000073057423 */ /* 0x000fe20000010173 */
[----:B------:R-:W-:Y:S01]  /*6020*/  MOV R115, R191 ;  /* 0x000000bf00737202 */ /* 0x000fe20000000f00 */
[----:B------:R-:W-:Y:S01]  /*6030*/  FMUL.FTZ R32, R114, R32 ;  /* 0x0000002072207220 */ /* 0x000fe20000410000 */
[----:B------:R-:W-:Y:S01]  /*6040*/  MOV R114, R197 ;  /* 0x000000c500727202 */ /* 0x000fe20000000f00 */
[----:B------:R-:W-:Y:S02]  /*6050*/  FMUL.FTZ R21, R113, R21 ;  /* 0x0000001571157220 */ /* 0x000fe40000410000 */
[----:B------:R-:W-:Y:S02]  /*6060*/  FMUL.FTZ R16, R16, c[0x0][0x2ec] ;  /* 0x0000bb0010107a20 */ /* 0x000fe40000410000 */
[----:B------:R-:W-:Y:S02]  /*6070*/  FMUL.FTZ R5, R5, c[0x0][0x2ec] ;  /* 0x0000bb0005057a20 */ /* 0x000fe40000410000 */
[----:B------:R-:W-:Y:S02]  /*6080*/  FMUL.FTZ R102, R118, R20 ;  /* 0x0000001476667220 */ /* 0x000fe40000410000 */
[----:B------:R-:W-:Y:S02]  /*6090*/  FFMA.FTZ R20, -R138, R138, 1 ;  /* 0x3f8000008a147423 */ /* 0x000fe4000001018a */
        /* <DEDUP_REMOVED lines=13> */
[----:B--2---:R-:W-:Y:S02]  /*6170*/  FADD.FTZ R24, -R2, R24 ;  /* 0x0000001802187221 */ /* 0x004fe40000010100 */
[C---:B---3--:R-:W-:Y:S02]  /*6180*/  FADD.FTZ R16, -R4.reuse, R6 ;  /* 0x0000000604107221 */ /* 0x048fe40000010100 */
        /* <DEDUP_REMOVED lines=23> */
[----:B------:R-:W-:Y:S02]  /*6300*/  FFMA.FTZ R4, -R123, R123, 1 ;  /* 0x3f8000007b047423 */ /* 0x000fe4000001017b */
        /* <DEDUP_REMOVED lines=10> */
[C---:B------:R-:W-:Y:S02]  /*63b0*/  FADD.FTZ R4, -R2.reuse, R8 ;  /* 0x0000000802047221 */ /* 0x040fe40000010100 */
        /* <DEDUP_REMOVED lines=13> */
[----:B------:R-:W-:Y:S02]  /*6490*/  FMUL.FTZ R35, R7, R19 ;  /* 0x0000001307237220 */ /* 0x000fe40000410000 */
[C---:B------:R-:W-:Y:S02]  /*64a0*/  FADD.FTZ R7, -R2.reuse, R13 ;  /* 0x0000000d02077221 */ /* 0x040fe40000010100 */
        /* <DEDUP_REMOVED lines=96> */
.L_x_784:
        /* <DEDUP_REMOVED lines=108> */
.L_x_785:
[----:B------:R-:W2:Y:S01]  /*7170*/  LDL R117, [R1] ;  /* 0x0000000001757983 */ /* 0x000ea20000100800 */
[--C-:B------:R-:W-:Y:S01]  /*7180*/  IMAD.IADD R2, R0, 0x1, R128.reuse ;  /* 0x0000000100027824 */ /* 0x100fe200078e0280 */
[----:B------:R-:W-:Y:S01]  /*7190*/  ULOP3.LUT UR9, UR5, 0x1, URZ, 0xc0, !UPT ;  /* 0x0000000105097892 */ /* 0x000fe2000f8ec03f */
[----:B------:R-:W-:Y:S01]  /*71a0*/  IMAD.IADD R112, R175, 0x1, R128 ;  /* 0x00000001af707824 */ /* 0x000fe200078e0280 */
[----:B------:R-:W3:Y:S01]  /*71b0*/  LDL R116, [R1+0x18] ;  /* 0x0000180001747983 */ /* 0x000ee20000100800 */
[----:B------:R-:W-:Y:S01]  /*71c0*/  IMAD.IADD R113, R128, 0x1, R176 ;  /* 0x0000000180717824 */ /* 0x000fe200078e02b0 */
[----:B------:R-:W-:Y:S02]  /*71d0*/  UISETP.NE.U32.AND UP1, UPT, UR9, 0x1, UPT ;  /* 0x000000010900788c */ /* 0x000fe4000bf25070 */
[----:B------:R-:W-:Y:S01]  /*71e0*/  LDSM.16.M88.4 R16, [R175] ;  /* 0x00000000af10783b */ /* 0x000fe20000000200 */
[----:B------:R-:W-:Y:S02]  /*71f0*/  UISETP.GT.AND UP3, UPT, UR5, UR14, UPT ;  /* 0x0000000e0500728c */ /* 0x000fe4000bf64270 */
[----:B------:R-:W-:Y:S01]  /*7200*/  UIADD3 UR5, UR5, -0x1, URZ ;  /* 0xffffffff05057890 */ /* 0x000fe2000fffe03f */
[----:B------:R-:W4:Y:S04]  /*7210*/  LDSM.16.MT88.4 R8, [R0+0x6000] ;  /* 0x006000000008783b */ /* 0x000f280000004200 */
[----:B------:R-:W1:Y:S04]  /*7220*/  LDSM.16.MT88.4 R20, [R2+0x6000] ;  /* 0x006000000214783b */ /* 0x000e680000004200 */
[----:B------:R-:W-:Y:S04]  /*7230*/  LDSM.16.M88.4 R24, [R176] ;  /* 0x00000000b018783b */ /* 0x000fe80000000200 */
[----:B------:R-:W1:Y:S04]  /*7240*/  LDSM.16.MT88.4 R28, [R0+0x6800] ;  /* 0x00680000001c783b */ /* 0x000e680000004200 */
[----:B------:R-:W1:Y:S04]  /*7250*/  LDSM.16.MT88.4 R32, [R2+0x6800] ;  /* 0x006800000220783b */ /* 0x000e680000004200 */
[----:B------:R-:W-:Y:S04]  /*7260*/  LDSM.16.MT88.4 R104, [R0+0x7000] ;  /* 0x007000000068783b */ /* 0x000fe80000004200 */
[----:B------:R-:W1:Y:S04]  /*7270*/  LDSM.16.M88.4 R100, [R112] ;  /* 0x000000007064783b */ /* 0x000e680000000200 */
[----:B------:R-:W-:Y:S01]  /*7280*/  LDSM.16.MT88.4 R108, [R0+0x7800] ;  /* 0x00780000006c783b */ /* 0x000fe20000004200 */
[C---:B-1--4-:R-:W-:Y:S08]  /*7290*/  HMMA.16816.F32.BF16 R4, R16.reuse, R8, RZ ;  /* 0x000000081004723c */ /* 0x052ff000000418ff */
[C---:B------:R-:W-:Y:S08]  /*72a0*/  HMMA.16816.F32.BF16 R8, R16.reuse, R10, RZ ;  /* 0x0000000a1008723c */ /* 0x040ff000000418ff */
[C---:B------:R-:W-:Y:S08]  /*72b0*/  HMMA.16816.F32.BF16 R12, R16.reuse, R20, RZ ;  /* 0x00000014100c723c */ /* 0x040ff000000418ff */
[----:B------:R-:W-:Y:S01]  /*72c0*/  HMMA.16816.F32.BF16 R16, R16, R22, RZ ;  /* 0x000000161010723c */ /* 0x000fe200000418ff */
[----:B------:R-:W1:Y:S07]  /*72d0*/  LDSM.16.MT88.4 R20, [R2+0x7000] ;  /* 0x007000000214783b */ /* 0x000e6e0000004200 */
[C---:B------:R-:W-:Y:S08]  /*72e0*/  HMMA.16816.F32.BF16 R4, R24.reuse, R28, R4 ;  /* 0x0000001c1804723c */ /* 0x040ff00000041804 */
[C---:B------:R-:W-:Y:S01]  /*72f0*/  HMMA.16816.F32.BF16 R8, R24.reuse, R30, R8 ;  /* 0x0000001e1808723c */ /* 0x040fe20000041808 */
[----:B------:R-:W4:Y:S07]  /*7300*/  LDSM.16.M88.4 R28, [R113] ;  /* 0x00000000711c783b */ /* 0x000f2e0000000200 */
[C---:B------:R-:W-:Y:S08]  /*7310*/  HMMA.16816.F32.BF16 R12, R24.reuse, R32, R12 ;  /* 0x00000020180c723c */ /* 0x040ff0000004180c */
[----:B------:R-:W-:Y:S01]  /*7320*/  HMMA.16816.F32.BF16 R16, R24, R34, R16 ;  /* 0x000000221810723c */ /* 0x000fe20000041810 */
[----:B------:R-:W4:Y:S04]  /*7330*/  LDSM.16.MT88.4 R24, [R2+0x7800] ;  /* 0x007800000218783b */ /* 0x000f280000004200 */
        /* <DEDUP_REMOVED lines=8> */
[C---:B----4-:R-:W-:Y:S08]  /*73c0*/  HMMA.16816.F32.BF16 R4, R28.reuse, R108, R4 ;  /* 0x0000006c1c04723c */ /* 0x050ff00000041804 */
[C---:B------:R-:W-:Y:S01]  /*73d0*/  HMMA.16816.F32.BF16 R8, R28.reuse, R110, R8 ;  /* 0x0000006e1c08723c */ /* 0x040fe20000041808 */
[----:B------:R-:W4:Y:S07]  /*73e0*/  LDSM.16.MT88.4 R108, [R0+0x8800] ;  /* 0x00880000006c783b */ /* 0x000f2e0000004200 */
        /* <DEDUP_REMOVED lines=13> */
[----:B------:R4:W1:Y:S07]  /*74c0*/  LDSM.16.MT88.4 R108, [R0+0x9800] ;  /* 0x00980000006c783b */ /* 0x00086e0000004200 */
[C---:B------:R-:W-:Y:S08]  /*74d0*/  HMMA.16816.F32.BF16 R12, R100.reuse, R24, R12 ;  /* 0x00000018640c723c */ /* 0x040ff0000004180c */
[----:B------:R-:W-:Y:S01]  /*74e0*/  HMMA.16816.F32.BF16 R16, R100, R26, R16 ;  /* 0x0000001a6410723c */ /* 0x000fe20000041810 */
[----:B------:R1:W2:Y:S07]  /*74f0*/  LDSM.16.MT88.4 R24, [R2+0x9800] ;  /* 0x009800000218783b */ /* 0x0002ae0000004200 */
[C---:B------:R-:W-:Y:S01]  /*7500*/  HMMA.16816.F32.BF16 R4, R28.reuse, R104, R4 ;  /* 0x000000681c04723c */ /* 0x040fe20000041804 */
[----:B----4-:R-:W-:Y:S07]  /*7510*/  IMAD.U32 R0, RZ, RZ, UR15 ;  /* 0x0000000fff007e24 */ /* 0x010fee000f8e00ff */
[C---:B------:R-:W-:Y:S08]  /*7520*/  HMMA.16816.F32.BF16 R8, R28.reuse, R106, R8 ;  /* 0x0000006a1c08723c */ /* 0x040ff00000041808 */
[C---:B-1----:R-:W-:Y:S01]  /*7530*/  HMMA.16816.F32.BF16 R12, R28.reuse, R20, R12 ;  /* 0x000000141c0c723c */ /* 0x042fe2000004180c */
[----:B------:R-:W-:Y:S06]  /*7540*/  IMAD.U32 R2, RZ, RZ, UR27 ;  /* 0x0000001bff027e24 */ /* 0x000fec000f8e00ff */
[----:B------:R-:W-:Y:S01]  /*7550*/  @P2 IADD3 R20, P3, R252, UR11, RZ ;  /* 0x0000000bfc142c10 */ /* 0x000fe2000ff7e0ff */
[----:B------:R-:W-:Y:S01]  /*7560*/  HMMA.16816.F32.BF16 R16, R28, R22, R16 ;  /* 0x000000161c10723c */ /* 0x000fe20000041810 */
[----:B------:R-:W-:Y:S06]  /*7570*/  @UP0 UIADD3 UR11, UP2, UR11, -0x100, URZ ;  /* 0xffffff000b0b0890 */ /* 0x000fec000ff5e03f */
[----:B------:R-:W-:Y:S01]  /*7580*/  IMAD.U32 R22, RZ, RZ, UR15 ;  /* 0x0000000fff167e24 */ /* 0x000fe2000f8e00ff */
[C---:B------:R-:W-:Y:S01]  /*7590*/  HMMA.16816.F32.BF16 R4, R32.reuse, R108, R4 ;  /* 0x0000006c2004723c */ /* 0x040fe20000041804 */
[----:B------:R-:W-:Y:S07]  /*75a0*/  IMAD.U32 R28, RZ, RZ, UR21 ;  /* 0x00000015ff1c7e24 */ /* 0x000fee000f8e00ff */
[C---:B------:R-:W-:Y:S08]  /*75b0*/  HMMA.16816.F32.BF16 R8, R32.reuse, R110, R8 ;  /* 0x0000006e2008723c */ /* 0x040ff00000041808 */
[C---:B--2---:R-:W-:Y:S07]  /*75c0*/  HMMA.16816.F32.BF16 R12, R32.reuse, R24, R12 ;  /* 0x00000018200c723c */ /* 0x044fee000004180c */
[----:B------:R-:W-:Y:S01]  /*75d0*/  IMAD.U32 R24, RZ, RZ, UR27 ;  /* 0x0000001bff187e24 */ /* 0x000fe2000f8e00ff */
[----:B------:R-:W-:Y:S01]  /*75e0*/  HMMA.16816.F32.BF16 R16, R32, R26, R16 ;  /* 0x0000001a2010723c */ /* 0x000fe20000041810 */
[----:B------:R-:W-:Y:S01]  /*75f0*/  IMAD.U32 R25, RZ, RZ, UR21 ;  /* 0x00000015ff197e24 */ /* 0x000fe2000f8e00ff */
[----:B------:R-:W-:Y:S02]  /*7600*/  LDSM.16.MT88.4 R32, [R3+0xc800] ;  /* 0x00c800000320783b */ /* 0x000fe40000004200 */
[----:B------:R-:W-:Y:S01]  /*7610*/  @P2 IADD3.X R21, R117, UR10, RZ, P3, !PT ;  /* 0x0000000a75152c10 */ /* 0x000fe20009ffe4ff */
[----:B------:R-:W-:Y:S01]  /*7620*/  @UP0 UIADD3.X UR10, UR10, -0x1, URZ, UP2, !UPT ;  /* 0xffffffff0a0a0890 */ /* 0x000fe200097fe43f */
[C---:B---3--:R-:W-:Y:S01]  /*7630*/  LEA R197, P0, R116.reuse, R114, 0x2 ;  /* 0x0000007274c57211 */ /* 0x048fe200078010ff */
[----:B------:R-:W-:Y:S02]  /*7640*/  IMAD.U32 R26, RZ, RZ, UR26 ;  /* 0x0000001aff1a7e24 */ /* 0x000fe4000f8e00ff */
[----:B------:R1:W5:Y:S03]  /*7650*/  @P2 LDG.E R244, [R20.64] ;  /* 0x0000000614f42981 */ /* 0x000366000c1e1900 */
[----:B------:R-:W-:Y:S01]  /*7660*/  LEA.HI.X.SX32 R191, R116, R115, 0x2, P0 ;  /* 0x0000007374bf7211 */ /* 0x000fe200000f16ff */
[----:B------:R1:W5:Y:S04]  /*7670*/  @P2 LDG.E R243, [R20.64+0x20] ;  /* 0x0000200614f32981 */ /* 0x000368000c1e1900 */
[----:B------:R1:W5:Y:S04]  /*7680*/  @P2 LDG.E R242, [R20.64+0x80] ;  /* 0x0000800614f22981 */ /* 0x000368000c1e1900 */
[----:B------:R1:W5:Y:S02]  /*7690*/  @P2 LDG.E R241, [R20.64+0xa0] ;  /* 0x0000a00614f12981 */ /* 0x000364000c1e1900 */
[----:B-1----:R-:W-:Y:S02]  /*76a0*/  IMAD.MOV.U32 R20, RZ, RZ, R197 ;  /* 0x000000ffff147224 */ /* 0x002fe400078e00c5 */
[----:B------:R-:W-:Y:S03]  /*76b0*/  IMAD.MOV.U32 R21, RZ, RZ, R191 ;  /* 0x000000ffff157224 */ /* 0x000fe600078e00bf */
        /* <DEDUP_REMOVED lines=121> */
[----:B------:R-:W4:Y:S01]  /*7e50*/  LDL R100, [R1+0x10] ;  /* 0x0000100001647983 */ /* 0x000f220000100800 */
[----:B------:R-:W-:Y:S01]  /*7e60*/  FMUL.FTZ R68, R68, c[0x0][0x2e0] ;  /* 0x0000b80044447a20 */ /* 0x000fe20000410000 */
[----:B------:R-:W-:Y:S01]  /*7e70*/  UISETP.NE.AND UP0, UPT, UR39, -0x1, UPT ;  /* 0xffffffff2700788c */ /* 0x000fe2000bf05270 */
[----:B------:R-:W-:Y:S01]  /*7e80*/  FMUL.FTZ R17, R69, c[0x0][0x2e0] ;  /* 0x0000b80045117a20 */ /* 0x000fe20000410000 */
[----:B------:R-:W-:Y:S01]  /*7e90*/  ULDC.64 UR10, c[0x0][0x3a0] ;  /* 0x0000e800000a7ab9 */ /* 0x000fe20000000a00 */
        /* <DEDUP_REMOVED lines=62> */
[----:B------:R-:W-:Y:S01]  /*8280*/  F2FP.BF16.PACK_AB R62, R63, R62 ;  /* 0x0000003e3f3e723e */ /* 0x000fe200000010ff */
[----:B------:R-:W-:Y:S01]  /*8290*/  @UP0 UIADD3 UR9, UR28, UR39, URZ ;  /* 0x000000271c090290 */ /* 0x000fe2000fffe03f */
[----:B------:R-:W-:-:S03]  /*82a0*/  PLOP3.LUT P0, PT, PT, PT, UP0, 0x80, 0x0 ;  /* 0x000000000000781c */ /* 0x000fc60003f0f008 */
        /* <DEDUP_REMOVED lines=49> */
.L_x_787:
        /* <DEDUP_REMOVED lines=9> */
[----:B------:R-:W-:Y:S02]  /*8650*/  USHF.R.S32.HI UR14, URZ, 0x1f, UR44 ;  /* 0x0000001f3f0e7899 */ /* 0x000fe4000801142c */
[----:B------:R-:W-:Y:S02]  /*8660*/  ULDC.64 UR10, c[0x0][0x390] ;  /* 0x0000e400000a7ab9 */ /* 0x000fe40000000a00 */
[----:B------:R-:W-:-:S02]  /*8670*/  UIMAD UR9, UR28, UR5, UR9 ;  /* 0x000000051c0972a4 */ /* 0x000fc4000f8e0209 */
[----:B------:R-:W-:-:S04]  /*8680*/  UIMAD UR5, UR14, UR10, URZ ;  /* 0x0000000a0e0572a4 */ /* 0x000fc8000f8e023f */
[----:B------:R-:W-:Y:S02]  /*8690*/  UIMAD UR11, UR44, UR11, UR5 ;  /* 0x0000000b2c0b72a4 */ /* 0x000fe4000f8e0205 */
[----:B------:R-:W-:-:S04]  /*86a0*/  UIMAD.WIDE.U32 UR4, UR28, UR4, URZ ;  /* 0x000000041c0472a5 */ /* 0x000fc8000f8e003f */
[----:B------:R-:W-:-:S04]  /*86b0*/  UIADD3 UR5, UR5, UR9, URZ ;  /* 0x0000000905057290 */ /* 0x000fc8000fffe03f */
[----:B------:R-:W-:-:S04]  /*86c0*/  UIMAD.WIDE.U32 UR4, UR44, UR10, UR4 ;  /* 0x0000000a2c0472a5 */ /* 0x000fc8000f8e0004 */
[----:B------:R-:W-:-:S03]  /*86d0*/  UIADD3 UR9, UR5, UR11, URZ ;  /* 0x0000000b05097290 */ /* 0x000fc6000fffe03f */
[----:B------:R-:W-:Y:S02]  /*86e0*/  UMOV UR5, UR4 ;  /* 0x0000000400057c82 */ /* 0x000fe40008000000 */
.L_x_788:
        /* <DEDUP_REMOVED lines=42> */
.L_x_790:
[----:B------:R-:W-:Y:S05]  /*8990*/  BSYNC B0 ;  /* 0x0000000000007941 */ /* 0x000fea0003800000 */
.L_x_789:
[----:B------:R-:W-:Y:S01]  /*89a0*/  IADD3 R0, R247, 0x20, RZ ;  /* 0x00000020f7007810 */ /* 0x000fe20007ffe0ff */
[----:B------:R-:W-:Y:S03]  /*89b0*/  BSSY B0, `(.L_x_791) ;  /* 0x000000e000007945 */ /* 0x000fe60003800000 */
[----:B------:R-:W-:-:S13]  /*89c0*/  ISETP.GE.OR P3, PT, R0, UR8, P1 ;  /* 0x0000000800007c0c */ /* 0x000fda0008f66670 */
        /* <DEDUP_REMOVED lines=12> */
.L_x_792:
[----:B------:R-:W-:Y:S05]  /*8a90*/  BSYNC B0 ;  /* 0x0000000000007941 */ /* 0x000fea0003800000 */
.L_x_791:
[----:B------:R-:W-:Y:S01]  /*8aa0*/  IADD3 R0, R247, 0x40, RZ ;  /* 0x00000040f7007810 */ /* 0x000fe20007ffe0ff */
[----:B------:R-:W-:Y:S03]  /*8ab0*/  BSSY B0, `(.L_x_793) ;  /* 0x000000e000007945 */ /* 0x000fe60003800000 */
[----:B------:R-:W-:-:S13]  /*8ac0*/  ISETP.GE.OR P2, PT, R0, UR8, P1 ;  /* 0x0000000800007c0c */ /* 0x000fda0008f46670 */
        /* <DEDUP_REMOVED lines=12> */
.L_x_794:
[----:B------:R-:W-:Y:S05]  /*8b90*/  BSYNC B0 ;  /* 0x0000000000007941 */ /* 0x000fea0003800000 */
.L_x_793:
[----:B------:R-:W-:Y:S01]  /*8ba0*/  IADD3 R0, R247, 0x60, RZ ;  /* 0x00000060f7007810 */ /* 0x000fe20007ffe0ff */
[----:B------:R-:W-:Y:S03]  /*8bb0*/  BSSY B0, `(.L_x_795) ;  /* 0x000000d000007945 */ /* 0x000fe60003800000 */
[----:B------:R-:W-:-:S13]  /*8bc0*/  ISETP.GE.OR P1, PT, R0, UR8, P1 ;  /* 0x0000000800007c0c */ /* 0x000fda0008f26670 */
        /* <DEDUP_REMOVED lines=11> */
.L_x_796:
[----:B------:R-:W-:Y:S05]  /*8c80*/  BSYNC B0 ;  /* 0x0000000000007941 */ /* 0x000fea0003800000 */
.L_x_795:
[----:B------:R-:W-:Y:S01]  /*8c90*/  ULDC.64 UR10, c[0x0][0x3a8] ;  /* 0x0000ea00000a7ab9 */ /* 0x000fe20000000a00 */
[----:B------:R-:W-:Y:S01]  /*8ca0*/  IMAD.U32 R0, RZ, RZ, UR30 ;  /* 0x0000001eff007e24 */ /* 0x000fe2000f8e00ff */
[----:B------:R-:W-:Y:S01]  /*8cb0*/  UIMAD UR4, UR4, UR10, URZ ;  /* 0x0000000a040472a4 */ /* 0x000fe2000f8e023f */
[----:B------:R-:W-:Y:S01]  /*8cc0*/  BSSY B0, `(.L_x_797) ;  /* 0x0000017000007945 */ /* 0x000fe20003800000 */
[----:B------:R-:W-:Y:S01]  /*8cd0*/  USHF.R.S32.HI UR8, URZ, 0x1f, UR49 ;  /* 0x0000001f3f087899 */ /* 0x000fe20008011431 */
[----:B------:R-:W-:Y:S01]  /*8ce0*/  IMAD.WIDE.U32 R6, R0, c[0x0][0x3a8], R6 ;  /* 0x0000ea0000067a25 */ /* 0x000fe200078e0006 */
[----:B------:R-:W-:-:S04]  /*8cf0*/  UIMAD UR30, UR30, UR11, UR4 ;  /* 0x0000000b1e1e72a4 */ /* 0x000fc8000f8e0204 */
[----:B--2---:R-:W-:Y:S01]  /*8d00*/  IADD3 R4, P0, R6, UR5, RZ ;  /* 0x0000000506047c10 */ /* 0x004fe2000ff1e0ff */
[----:B------:R-:W-:Y:S01]  /*8d10*/  ULDC.64 UR4, c[0x0][0x3c0] ;  /* 0x0000f00000047ab9 */ /* 0x000fe20000000a00 */
[----:B------:R-:W-:Y:S01]  /*8d20*/  MOV R0, UR30 ;  /* 0x0000001e00007c02 */ /* 0x000fe20008000f00 */
[----:B------:R-:W-:-:S03]  /*8d30*/  UIMAD UR4, UR8, UR4, URZ ;  /* 0x00000004080472a4 */ /* 0x000fc6000f8e023f */
[----:B------:R-:W-:Y:S01]  /*8d40*/  IADD3.X R5, R7, UR9, R0, P0, !PT ;  /* 0x0000000907057c10 */ /* 0x000fe200087fe400 */
[----:B------:R-:W-:Y:S01]  /*8d50*/  IMAD.U32 R0, RZ, RZ, UR49 ;  /* 0x00000031ff007e24 */ /* 0x000fe2000f8e00ff */
[----:B------:R-:W-:-:S03]  /*8d60*/  UIMAD UR4, UR49, UR5, UR4 ;  /* 0x00000005310472a4 */ /* 0x000fc6000f8e0204 */
        /* <DEDUP_REMOVED lines=12> */
.L_x_798:
[----:B------:R-:W-:Y:S05]  /*8e30*/  BSYNC B0 ;  /* 0x0000000000007941 */ /* 0x000fea0003800000 */
.L_x_797:
        /* <DEDUP_REMOVED lines=13> */
.L_x_800:
[----:B------:R-:W-:Y:S05]  /*8f10*/  BSYNC B0 ;  /* 0x0000000000007941 */ /* 0x000fea0003800000 */
.L_x_799:
        /* <DEDUP_REMOVED lines=13> */
.L_x_802:
[----:B------:R-:W-:Y:S05]  /*8ff0*/  BSYNC B0 ;  /* 0x0000000000007941 */ /* 0x000fea0003800000 */
.L_x_801:
        /* <DEDUP_REMOVED lines=11> */
.L_x_759:
[----:B------:R-:W-:Y:S05]  /*90b0*/  BSYNC B1 ;  /* 0x0000000000017941 */ /* 0x000fea0003800000 */
.L_x_737:
        /* <DEDUP_REMOVED lines=11> */
.L_x_803:
[----:B------:R-:W-:Y:S05]  /*9170*/  EXIT ;  /* 0x000000000000794d */ /* 0x000fea0003800000 */
.L_x_805:
        /* <DEDUP_REMOVED lines=16> */
.L_x_1267:


//--------------------- .text._ZN5flash25flash_bwd_dot_do_o_kernelILb0E23Flash_bwd_kernel_traitsILi64ELi64ELi128ELi8ELi2ELi4ELi4ELb1ELb0EN7cutlass10bfloat16_tE19Flash_kernel_traitsILi64ELi64ELi128ELi8ES3_EEEEvNS_16Flash_bwd_paramsE --------------------------
	.section	.text._ZN5flash25flash_bwd_dot_do_o_kernelILb0E23Flash_bwd_kernel_traitsILi64ELi64ELi128ELi8ELi2ELi4ELi4ELb1ELb0EN7cutlass10bfloat16_tE19Flash_kernel_traitsILi64ELi64ELi128ELi8ES3_EEEEvNS_16Flash_bwd_paramsE,"ax",@progbits
	.sectioninfo	@"SHI_REGISTERS=30"
	.align	128
        .global         _ZN5flash25flash_bwd_dot_do_o_kernelILb0E23Flash_bwd_kernel_traitsILi64ELi64ELi128ELi8ELi2ELi4ELi4ELb1ELb0EN7cutlass10bfloat16_tE19Flash_kernel_traitsILi64ELi64ELi128ELi8ES3_EEEEvNS_16Flash_bwd_paramsE
        .type           _ZN5flash25flash_bwd_dot_do_o_kernelILb0E23Flash_bwd_kernel_traitsILi64ELi64ELi128ELi8ELi2ELi4ELi4ELb1ELb0EN7cutlass10bfloat16_tE19Flash_kernel_traitsILi64ELi64ELi128ELi8ES3_EEEEvNS_16Flash_bwd_paramsE,@function
        .size           _ZN5flash25flash_bwd_dot_do_o_kernelILb0E23Flash_bwd_kernel_traitsILi64ELi64ELi128ELi8ELi2ELi4ELi4ELb1ELb0EN7cutlass10bfloat16_tE19Flash_kernel_traitsILi64ELi64ELi128ELi8ES3_EEEEvNS_16Flash_bwd_paramsE,(.L_x_1268 - _ZN5flash25flash_bwd_dot_do_o_kernelILb0E23Flash_bwd_kernel_traitsILi64ELi64ELi128ELi8ELi2ELi4ELi4ELb1ELb0EN7cutlass10bfloat16_tE19Flash_kernel_traitsILi64ELi64ELi128ELi8ES3_EEEEvNS_16Flash_bwd_paramsE)
        .other          _ZN5flash25flash_bwd_dot_do_o_kernelILb0E23Flash_bwd_kernel_traitsILi64ELi64ELi128ELi8ELi2ELi4ELi4ELb1ELb0EN7cutlass10bfloat16_tE19Flash_kernel_traitsILi64ELi64ELi128ELi8ES3_EEEEvNS_16Flash_bwd_paramsE,@"STO_CUDA_ENTRY STV_DEFAULT"
_ZN5flash25flash_bwd_dot_do_o_kernelILb0E23Flash_bwd_kernel_traitsILi64ELi64ELi128ELi8ELi2ELi4ELi4ELb1ELb0EN7cutlass10bfloat16_tE19Flash_kernel_traitsILi64ELi64ELi128ELi8ES3_EEEEvNS_16Flash_bwd_paramsE:
.text._ZN5flash25flash_bwd_dot_do_o_kernelILb0E23Flash_bwd_kernel_traitsILi64ELi64ELi128ELi8ELi2ELi4ELi4ELb1ELb0EN7cutlass10bfloat16_tE19Flash_kernel_traitsILi64ELi64ELi128ELi8ES3_EEEEvNS_16Flash_bwd_paramsE:
[----:B------:R-:W-:Y:S02]  /*0000*/  MOV R1, c[0x0][0x28] ;  /* 0x00000a0000017a02 */ /* 0x000fe40000000f00 */
[----:B------:R-:W0:Y:S01]  /*0010*/  S2R R0, SR_CTAID.Y ;  /* 0x0000000000007919 */ /* 0x000e220000002600 */
[----:B------:R-:W-:Y:S01]  /*0020*/  ISETP.NE.U32.AND P0, PT, RZ, c[0x0][0x240], PT ;  /* 0x00009000ff007a0c */ /* 0x000fe20003f05070 */
[----:B------:R-:W-:Y:S01]  /*0030*/  IMAD.MOV.U32 R9, RZ, RZ, -0x1 ;  /* 0xffffffffff097424 */ /* 0x000fe200078e00ff */
[----:B------:R-:W-:Y:S02]  /*0040*/  ULDC.64 UR4, c[0x0][0x118] ;  /* 0x0000460000047ab9 */ /* 0x000fe40000000a00 */
[----:B------:R-:W-:-:S13]  /*0050*/  ISETP.NE.AND.EX P0, PT, RZ, c[0x0][0x244], PT, P0 ;  /* 0x00009100ff007a0c */ /* 0x000fda0003f05300 */
[----:B------:R-:W-:Y:S01]  /*0060*/  @P0 MOV R7, 0x4 ;  /* 0x0000000400070802 */ /* 0x000fe20000000f00 */
[----:B------:R-:W-:Y:S01]  /*0070*/  @P0 IMAD.MOV.U32 R5, RZ, RZ, 0x4 ;  /* 0x00000004ff050424 */ /* 0x000fe200078e00ff */
[----:B0-----:R-:W-:-:S03]  /*0080*/  @P0 IADD3 R6, R0, 0x1, RZ ;  /* 0x0000000100060810 */ /* 0x001fc60007ffe0ff */
[----:B------:R-:W-:-:S04]  /*0090*/  @P0 IMAD.WIDE R4, R0, R5, c[0x0][0x240] ;  /* 0x0000900000040625 */ /* 0x000fc800078e0205 */
[----:B------:R-:W-:Y:S01]  /*00a0*/  @P0 IMAD.WIDE R6, R6, R7, c[0x0][0x240] ;  /* 0x0000900006060625 */ /* 0x000fe200078e0207 */
[----:B------:R-:W2:Y:S05]  /*00b0*/  @P0 LDG.E R9, [R4.64] ;  /* 0x0000000404090981 */ /* 0x000eaa000c1e1900 */
[----:B------:R-:W2:Y:S04]  /*00c0*/  @P0 LDG.E R6, [R6.64] ;  /* 0x0000000406060981 */ /* 0x000ea8000c1e1900 */
[----:B------:R-:W0:Y:S02]  /*00d0*/  S2R R3, SR_CTAID.X ;  /* 0x0000000000037919 */ /* 0x000e240000002500 */
[----:B0-----:R-:W-:Y:S01]  /*00e0*/  IMAD.SHL.U32 R3, R3, 0x40, RZ ;  /* 0x0000004003037824 */ /* 0x001fe200078e00ff */
[----:B--2---:R-:W-:-:S02]  /*00f0*/  @P0 IADD3 R12, R6, -R9, RZ ;  /* 0x80000009060c0210 */ /* 0x004fc40007ffe0ff */
[----:B------:R-:W-:-:S04]  /*0100*/  @!P0 MOV R12, c[0x0][0x214] ;  /* 0x00008500000c8a02 */ /* 0x000fc80000000f00 */
[----:B------:R-:W-:-:S13]  /*0110*/  ISETP.GT.AND P0, PT, R12, R3, PT ;  /* 0x000000030c00720c */ /* 0x000fda0003f04270 */
[----:B------:R-:W-:Y:S05]  /*0120*/  @!P0 EXIT ;  /* 0x000000000000894d */ /* 0x000fea0003800000 */
[C---:B------:R-:W-:Y:S01]  /*0130*/  ISETP.NE.AND P1, PT, R9.reuse, -0x1, PT ;  /* 0xffffffff0900780c */ /* 0x040fe20003f25270 */
[----:B------:R-:W0:Y:S01]  /*0140*/  S2R R5, SR_CTAID.Z ;  /* 0x0000000000057919 */ /* 0x000e220000002700 */
[----:B------:R-:W-:Y:S02]  /*0150*/  ULDC.U8 UR6, c[0x0][0x328] ;  /* 0x0000ca0000067ab9 */ /* 0x000fe40000000000 */
[----:B------:R-:W-:Y:S01]  /*0160*/  ISETP.NE.AND P0, PT, RZ, UR6, PT ;  /* 0x00000006ff007c0c */ /* 0x000fe2000bf05270 */
[----:B------:R-:W1:Y:S08]  /*0170*/  S2R R2, SR_TID.X ;  /* 0x0000000000027919 */ /* 0x000e700000002100 */
[----:B------:R-:W-:Y:S01]  /*0180*/  @P1 IMAD.WIDE.U32 R10, R9, c[0x0][0x370], RZ ;  /* 0x0000dc00090a1a25 */ /* 0x000fe200078e00ff */
[----:B------:R-:W-:-:S02]  /*0190*/  @!P1 SHF.R.S32.HI R4, RZ, 0x1f, R0 ;  /* 0x0000001fff049819 */ /* 0x000fc40000011400 */
[----:B------:R-:W-:Y:S01]  /*01a0*/  @!P1 SHF.R.S32.HI R13, RZ, 0x1f, R0 ;  /* 0x0000001fff0d9819 */ /* 0x000fe20000011400 */
[----:B------:R-:W-:-:S04]  /*01b0*/  @P1 IMAD.WIDE.U32 R14, R9, c[0x0][0x1e8], RZ ;  /* 0x00007a00090e1a25 */ /* 0x000fc800078e00ff */
[----:B------:R-:W-:Y:S02]  /*01c0*/  @P1 IMAD R6, R9, c[0x0][0x374], R11 ;  /* 0x0000dd0009061a24 */ /* 0x000fe400078e020b */
[----:B------:R-:W-:Y:S02]  /*01d0*/  @!P1 IMAD R11, R4, c[0x0][0x368], RZ ;  /* 0x0000da00040b9a24 */ /* 0x000fe400078e02ff */
[----:B------:R-:W-:Y:S02]  /*01e0*/  @!P1 IMAD R13, R13, c[0x0][0x1e0], RZ ;  /* 0x000078000d0d9a24 */ /* 0x000fe400078e02ff */
[----:B------:R-:W-:Y:S02]  /*01f0*/  @P1 IMAD R7, R9, c[0x0][0x1ec], R15 ;  /* 0x00007b0009071a24 */ /* 0x000fe400078e020f */
[----:B------:R-:W-:Y:S02]  /*0200*/  @P1 IMAD.MOV.U32 R8, RZ, RZ, R14 ;  /* 0x000000ffff081224 */ /* 0x000fe400078e000e */
[----:B------:R-:W-:-:S04]  /*0210*/  @!P1 IMAD.WIDE.U32 R14, R0, c[0x0][0x368], RZ ;  /* 0x0000da00000e9a25 */ /* 0x000fc800078e00ff */
[----:B------:R-:W-:Y:S01]  /*0220*/  @!P1 IMAD.WIDE.U32 R16, R0, c[0x0][0x1e0], RZ ;  /* 0x0000780000109a25 */ /* 0x000fe200078e00ff */
[----:B------:R-:W-:-:S03]  /*0230*/  @!P1 MOV R10, R14 ;  /* 0x0000000e000a9202 */ /* 0x000fc60000000f00 */
[----:B------:R-:W-:Y:S01]  /*0240*/  @!P1 IMAD R11, R0, c[0x0][0x36c], R11 ;  /* 0x0000db00000b9a24 */ /* 0x000fe200078e020b */
[----:B------:R-:W-:Y:S01]  /*0250*/  @!P1 MOV R8, R16 ;  /* 0x0000001000089202 */ /* 0x000fe20000000f00 */
[----:B------:R-:W-:Y:S02]  /*0260*/  @!P1 IMAD R13, R0, c[0x0][0x1e4], R13 ;  /* 0x00007900000d9a24 */ /* 0x000fe400078e020d */
[----:B------:R-:W-:Y:S02]  /*0270*/  @!P1 IMAD.IADD R6, R15, 0x1, R11 ;  /* 0x000000010f069824 */ /* 0x000fe400078e020b */
[----:B------:R-:W-:Y:S01]  /*0280*/  @!P1 IMAD.IADD R7, R17, 0x1, R13 ;  /* 0x0000000111079824 */ /* 0x000fe200078e020d */
[----:B------:R-:W-:Y:S05]  /*0290*/  @!P0 BRA `(.L_x_806) ;  /* 0x0000007000008947 */ /* 0x000fea0003800000 */
[----:B01----:R-:W-:Y:S01]  /*02a0*/  HFMA2.MMA R4, -RZ, RZ, 0, 7.62939453125e-06 ;  /* 0x00000080ff047435 */ /* 0x003fe200000001ff */
[----:B------:R-:W-:Y:S02]  /*02b0*/  @!P1 IMAD R9, R0, c[0x0][0x224], RZ ;  /* 0x0000890000099a24 */ /* 0x000fe400078e02ff */
[----:B------:R-:W-:-:S03]  /*02c0*/  IMAD.MOV.U32 R11, RZ, RZ, c[0x0][0x210] ;  /* 0x00008400ff0b7624 */ /* 0x000fc600078e00ff */
[----:B------:R-:W-:-:S04]  /*02d0*/  LEA R9, R0, R9, 0x7 ;  /* 0x0000000900097211 */ /* 0x000fc800078e38ff */
[----:B------:R-:W-:-:S04]  /*02e0*/  IMAD R0, R4, R11, c[0x0][0x234] ;  /* 0x00008d0004007624 */ /* 0x000fc800078e020b */
[----:B------:R-:W-:Y:S01]  /*02f0*/  IMAD R0, R0, R5, R9 ;  /* 0x0000000500007224 */ /* 0x000fe200078e0209 */
[----:B------:R-:W-:Y:S05]  /*0300*/  BRA `(.L_x_807) ;  /* 0x0000002000007947 */ /* 0x000fea0003800000 */
.L_x_806:
[----:B01----:R-:W-:-:S04]  /*0310*/  IMAD R0, R0, c[0x0][0x1c0], R5 ;  /* 0x0000700000007a24 */ /* 0x003fc800078e0205 */
[----:B------:R-:W-:Y:S02]  /*0320*/  IMAD R0, R0, c[0x0][0x224], RZ ;  /* 0x0000890000007a24 */ /* 0x000fe400078e02ff */
.L_x_807:
[----:B------:R-:W-:Y:S01]  /*0330*/  SHF.R.S32.HI R9, RZ, 0x1f, R2 ;  /* 0x0000001fff097819 */ /* 0x000fe20000011402 */
[----:B------:R-:W-:-:S03]  /*0340*/  IMAD.IADD R12, R12, 0x1, -R3 ;  /* 0x000000010c0c7824 */ /* 0x000fc600078e0a03 */
[----:B------:R-:W-:-:S04]  /*0350*/  LEA.HI R9, R9, R2, RZ, 0x3 ;  /* 0x0000000209097211 */ /* 0x000fc800078f18ff */
[----:B------:R-:W-:Y:S02]  /*0360*/  LOP3.LUT R11, R9, 0x1ffffff8, RZ, 0xc0, !PT ;  /* 0x1ffffff8090b7812 */ /* 0x000fe400078ec0ff */
[----:B------:R-:W-:-:S03]  /*0370*/  SHF.R.S32.HI R4, RZ, 0x3, R9 ;  /* 0x00000003ff047819 */ /* 0x000fc60000011409 */
[----:B------:R-:W-:Y:S01]  /*0380*/  IMAD.IADD R11, R2, 0x1, -R11 ;  /* 0x00000001020b7824 */ /* 0x000fe200078e0a0b */
[----:B------:R-:W-:-:S04]  /*0390*/  IADD3 R9, R4, 0x20, RZ ;  /* 0x0000002004097810 */ /* 0x000fc80007ffe0ff */
[----:B------:R-:W-:Y:S02]  /*03a0*/  SHF.L.U32 R14, R11, 0x3, RZ ;  /* 0x000000030b0e7819 */ /* 0x000fe400000006ff */
[----:B------:R-:W-:Y:S02]  /*03b0*/  SHF.R.S32.HI R11, RZ, 0x1f, R3 ;  /* 0x0000001fff0b7819 */ /* 0x000fe40000011403 */
[----:B------:R-:W-:Y:S02]  /*03c0*/  ISETP.GE.AND P0, PT, R14, c[0x0][0x220], PT ;  /* 0x000088000e007a0c */ /* 0x000fe40003f06270 */
[--C-:B------:R-:W-:Y:S01]  /*03d0*/  SHF.R.S32.HI R15, RZ, 0x1f, R14.reuse ;  /* 0x0000001fff0f7819 */ /* 0x100fe2000001140e */
[----:B------:R-:W-:Y:S01]  /*03e0*/  IMAD R18, R11, c[0x0][0x1e8], RZ ;  /* 0x00007a000b127a24 */ /* 0x000fe200078e02ff */
[-C--:B------:R-:W-:Y:S01]  /*03f0*/  ISETP.LT.AND P1, PT, R9, R12.reuse, !P0 ;  /* 0x0000000c0900720c */ /* 0x080fe20004721270 */
[----:B------:R-:W-:Y:S01]  /*0400*/  IMAD R16, R11, c[0x0][0x370], RZ ;  /* 0x0000dc000b107a24 */ /* 0x000fe200078e02ff */
[----:B------:R-:W-:Y:S01]  /*0410*/  ISETP.LT.AND P0, PT, R4, R12, !P0 ;  /* 0x0000000c0400720c */ /* 0x000fe20004701270 */
[----:B------:R-:W-:Y:S01]  /*0420*/  IMAD.WIDE.U32 R12, R3, c[0x0][0x370], R14 ;  /* 0x0000dc00030c7a25 */ /* 0x000fe200078e000e */
[----:B------:R-:W-:-:S03]  /*0430*/  SHF.R.S32.HI R9, RZ, 0x1f, R5 ;  /* 0x0000001fff097819 */ /* 0x000fc60000011405 */
[----:B------:R-:W-:-:S04]  /*0440*/  IMAD.WIDE.U32 R14, R3, c[0x0][0x1e8], R14 ;  /* 0x00007a00030e7a25 */ /* 0x000fc800078e000e */
[C---:B------:R-:W-:Y:S01]  /*0450*/  IMAD R18, R3.reuse, c[0x0][0x1ec], R18 ;  /* 0x00007b0003127a24 */ /* 0x040fe200078e0212 */
[----:B------:R-:W-:Y:S01]  /*0460*/  IADD3 R8, P3, R8, R14, RZ ;  /* 0x0000000e08087210 */ /* 0x000fe20007f7e0ff */
[----:B------:R-:W-:Y:S01]  /*0470*/  IMAD R11, R3, c[0x0][0x374], R16 ;  /* 0x0000dd00030b7a24 */ /* 0x000fe200078e0210 */
[----:B------:R-:W-:Y:S01]  /*0480*/  IADD3 R16, P2, R10, R12, RZ ;  /* 0x0000000c0a107210 */ /* 0x000fe20007f5e0ff */
[C---:B------:R-:W-:Y:S02]  /*0490*/  IMAD R10, R9.reuse, c[0x0][0x378], RZ ;  /* 0x0000de00090a7a24 */ /* 0x040fe400078e02ff */
[----:B------:R-:W-:Y:S01]  /*04a0*/  IMAD R12, R9, c[0x0][0x1f0], RZ ;  /* 0x00007c00090c7a24 */ /* 0x000fe200078e02ff */
[----:B------:R-:W-:Y:S01]  /*04b0*/  IADD3.X R9, R7, R15, R18, P3, !PT ;  /* 0x0000000f07097210 */ /* 0x000fe20001ffe412 */
[C---:B------:R-:W-:Y:S01]  /*04c0*/  IMAD R7, R5.reuse, c[0x0][0x37c], R10 ;  /* 0x0000df0005077a24 */ /* 0x040fe200078e020a */
[----:B------:R-:W-:Y:S01]  /*04d0*/  IADD3.X R17, R6, R13, R11, P2, !PT ;  /* 0x0000000d06117210 */ /* 0x000fe200017fe40b */
[C---:B------:R-:W-:Y:S01]  /*04e0*/  IMAD R11, R5.reuse, c[0x0][0x1f4], R12 ;  /* 0x00007d00050b7a24 */ /* 0x040fe200078e020c */
[----:B------:R-:W-:Y:S01]  /*04f0*/  SHF.R.S32.HI R10, RZ, 0x1f, R4 ;  /* 0x0000001fff0a7819 */ /* 0x000fe20000011404 */
[----:B------:R-:W-:Y:S01]  /*0500*/  IMAD.WIDE.U32 R14, R5, c[0x0][0x1f0], R8 ;  /* 0x00007c00050e7a25 */ /* 0x000fe200078e0008 */
[----:B------:R-:W-:-:S03]  /*0510*/  @P1 IADD3 R12, P2, R4, 0x20, RZ ;  /* 0x00000020040c1810 */ /* 0x000fc60007f5e0ff */
[----:B------:R-:W-:Y:S01]  /*0520*/  IMAD.WIDE.U32 R16, R5, c[0x0][0x378], R16 ;  /* 0x0000de0005107a25 */ /* 0x000fe200078e0010 */
[----:B------:R-:W-:Y:S02]  /*0530*/  @P1 IADD3.X R5, RZ, R10, RZ, P2, !PT ;  /* 0x0000000aff051210 */ /* 0x000fe400017fe4ff */
[----:B------:R-:W-:Y:S01]  /*0540*/  IADD3 R15, R15, R11, RZ ;  /* 0x0000000b0f0f7210 */ /* 0x000fe20007ffe0ff */
[C---:B------:R-:W-:Y:S01]  /*0550*/  @P0 IMAD R9, R10.reuse, c[0x0][0x370], RZ ;  /* 0x0000dc000a090a24 */ /* 0x040fe200078e02ff */
[----:B------:R-:W-:Y:S01]  /*0560*/  @P1 MOV R22, R16 ;  /* 0x0000001000161202 */ /* 0x000fe20000000f00 */
[----:B------:R-:W-:Y:S02]  /*0570*/  @P0 IMAD R13, R10, c[0x0][0x1e8], RZ ;  /* 0x00007a000a0d0a24 */ /* 0x000fe400078e02ff */
[----:B------:R-:W-:Y:S02]  /*0580*/  IMAD.IADD R17, R17, 0x1, R7 ;  /* 0x0000000111117824 */ /* 0x000fe400078e0207 */
[----:B------:R-:W-:-:S02]  /*0590*/  @P0 IMAD R11, R4, c[0x0][0x374], R9 ;  /* 0x0000dd00040b0a24 */ /* 0x000fc400078e0209 */
[C---:B------:R-:W-:Y:S02]  /*05a0*/  @P0 IMAD R13, R4.reuse, c[0x0][0x1ec], R13 ;  /* 0x00007b00040d0a24 */ /* 0x040fe400078e020d */
[----:B------:R-:W-:Y:S02]  /*05b0*/  @P1 IMAD R5, R5, c[0x0][0x370], RZ ;  /* 0x0000dc0005051a24 */ /* 0x000fe400078e02ff */
[----:B------:R-:W-:-:S04]  /*05c0*/  @P0 IMAD.WIDE.U32 R8, R4, c[0x0][0x1e8], R14 ;  /* 0x00007a0004080a25 */ /* 0x000fc800078e000e */
[--C-:B------:R-:W-:Y:S01]  /*05d0*/  @P1 IMAD.MOV.U32 R23, RZ, RZ, R17.reuse ;  /* 0x000000ffff171224 */ /* 0x100fe200078e0011 */
[----:B------:R-:W-:Y:S01]  /*05e0*/  @P0 LEA R18, P3, R8, c[0x0][0x1d0], 0x1 ;  /* 0x0000740008120a11 */ /* 0x000fe200078608ff */
[----:B------:R-:W-:-:S04]  /*05f0*/  @P0 IMAD.WIDE.U32 R6, R4, c[0x0][0x370], R16 ;  /* 0x0000dc0004060a25 */ /* 0x000fc800078e0010 */
[C---:B------:R-:W-:Y:S01]  /*0600*/  @P1 IMAD R21, R12.reuse, c[0x0][0x374], R5 ;  /* 0x0000dd000c151a24 */ /* 0x040fe200078e0205 */
[----:B------:R-:W-:Y:S01]  /*0610*/  @P0 IADD3 R5, R9, R13, RZ ;  /* 0x0000000d09050210 */ /* 0x000fe20007ffe0ff */
[----:B------:R-:W-:Y:S01]  /*0620*/  @P1 IMAD.WIDE.U32 R12, R12, c[0x0][0x370], R22 ;  /* 0x0000dc000c0c1a25 */ /* 0x000fe200078e0016 */
[----:B------:R-:W-:Y:S02]  /*0630*/  @P1 IADD3 R23, P4, R4, 0x20, RZ ;  /* 0x0000002004171810 */ /* 0x000fe40007f9e0ff */
[----:B------:R-:W-:Y:S02]  /*0640*/  @P0 IADD3 R7, R7, R11, RZ ;  /* 0x0000000b07070210 */ /* 0x000fe40007ffe0ff */
[----:B------:R-:W-:Y:S01]  /*0650*/  @P0 LEA R16, P2, R6, c[0x0][0x330], 0x1 ;  /* 0x0000cc0006100a11 */ /* 0x000fe200078408ff */
[----:B------:R-:W-:Y:S01]  /*0660*/  @P1 IMAD.X R20, RZ, RZ, R10, P4 ;  /* 0x000000ffff141224 */ /* 0x000fe200020e060a */
[----:B------:R-:W-:Y:S01]  /*0670*/  @P0 LEA.HI.X R19, R8, c[0x0][0x1d4], R5, 0x1, P3 ;  /* 0x0000750008130a11 */ /* 0x000fe200018f0c05 */
[----:B------:R-:W-:Y:S01]  /*0680*/  CS2R R10, SRZ ;  /* 0x00000000000a7805 */ /* 0x000fe2000001ff00 */
[----:B------:R-:W-:Y:S01]  /*0690*/  @P0 LEA.HI.X R17, R6, c[0x0][0x334], R7, 0x1, P2 ;  /* 0x0000cd0006110a11 */ /* 0x000fe200010f0c07 */
[----:B------:R-:W-:Y:S01]  /*06a0*/  CS2R R4, SRZ ;  /* 0x0000000000047805 */ /* 0x000fe2000001ff00 */
[----:B------:R-:W-:Y:S01]  /*06b0*/  CS2R R6, SRZ ;  /* 0x0000000000067805 */ /* 0x000fe2000001ff00 */
[----:B------:R-:W-:Y:S01]  /*06c0*/  CS2R R8, SRZ ;  /* 0x0000000000087805 */ /* 0x000fe2000001ff00 */
[----:B------:R-:W-:-:S02]  /*06d0*/  @P1 IMAD R20, R20, c[0x0][0x1e8], RZ ;  /* 0x00007a0014141a24 */ /* 0x000fc400078e02ff */
[C---:B------:R-:W-:Y:S02]  /*06e0*/  @P1 IMAD.WIDE.U32 R14, R23.reuse, c[0x0][0x1e8], R14 ;  /* 0x00007a00170e1a25 */ /* 0x040fe400078e000e */
[----:B------:R0:W2:Y:S02]  /*06f0*/  @P0 LDG.E.128 R4, [R16.64] ;  /* 0x0000000410040981 */ /* 0x0000a4000c1e1d00 */
[----:B------:R-:W-:Y:S02]  /*0700*/  @P1 IMAD R25, R23, c[0x0][0x1ec], R20 ;  /* 0x00007b0017191a24 */ /* 0x000fe400078e0214 */
[----:B------:R1:W3:Y:S01]  /*0710*/  @P0 LDG.E.128 R8, [R18.64] ;  /* 0x0000000412080981 */ /* 0x0002e2000c1e1d00 */
[----:B------:R-:W-:Y:S02]  /*0720*/  @P1 IADD3 R21, R13, R21, RZ ;  /* 0x000000150d151210 */ /* 0x000fe40007ffe0ff */
[----:B------:R-:W-:Y:S02]  /*0730*/  @P1 IADD3 R13, R15, R25, RZ ;  /* 0x000000190f0d1210 */ /* 0x000fe40007ffe0ff */
[----:B------:R-:W-:-:S02]  /*0740*/  @P1 LEA R20, P0, R12, c[0x0][0x330], 0x1 ;  /* 0x0000cc000c141a11 */ /* 0x000fc400078008ff */
[----:B------:R-:W-:Y:S01]  /*0750*/  @P1 LEA R22, P2, R14, c[0x0][0x1d0], 0x1 ;  /* 0x000074000e161a11 */ /* 0x000fe200078408ff */
[----:B0-----:R-:W-:Y:S01]  /*0760*/  CS2R R16, SRZ ;  /* 0x0000000000107805 */ /* 0x001fe2000001ff00 */
[----:B------:R-:W-:Y:S01]  /*0770*/  @P1 LEA.HI.X R21, R12, c[0x0][0x334], R21, 0x1, P0 ;  /* 0x0000cd000c151a11 */ /* 0x000fe200000f0c15 */
[----:B-1----:R-:W-:Y:S01]  /*0780*/  CS2R R18, SRZ ;  /* 0x0000000000127805 */ /* 0x002fe2000001ff00 */
[----:B------:R-:W-:Y:S02]  /*0790*/  @P1 LEA.HI.X R23, R14, c[0x0][0x1d4], R13, 0x1, P2 ;  /* 0x000075000e171a11 */ /* 0x000fe400010f0c0d */
[----:B------:R-:W-:Y:S01]  /*07a0*/  CS2R R14, SRZ ;  /* 0x00000000000e7805 */ /* 0x000fe2000001ff00 */
[----:B------:R-:W-:Y:S02]  /*07b0*/  CS2R R12, SRZ ;  /* 0x00000000000c7805 */ /* 0x000fe4000001ff00 */
[----:B------:R-:W4:Y:S04]  /*07c0*/  @P1 LDG.E.128 R16, [R22.64] ;  /* 0x0000000416101981 */ /* 0x000f28000c1e1d00 */
[----:B------:R0:W5:Y:S01]  /*07d0*/  @P1 LDG.E.128 R12, [R20.64] ;  /* 0x00000004140c1981 */ /* 0x000162000c1e1d00 */
[----:B------:R-:W-:-:S02]  /*07e0*/  LOP3.LUT P0, RZ, R2, 0x7, RZ, 0xc0, !PT ;  /* 0x0000000702ff7812 */ /* 0x000fc4000780c0ff */
[----:B--2---:R-:W-:Y:S02]  /*07f0*/  LOP3.LUT R24, R4, 0xffff0000, RZ, 0xc0, !PT ;  /* 0xffff000004187812 */ /* 0x004fe400078ec0ff */
[----:B---3--:R-:W-:Y:S01]  /*0800*/  LOP3.LUT R27, R8, 0xffff0000, RZ, 0xc0, !PT ;  /* 0xffff0000081b7812 */ /* 0x008fe200078ec0ff */
[----:B------:R-:W-:Y:S01]  /*0810*/  IMAD.U32 R4, R4, 0x10000, RZ ;  /* 0x0001000004047824 */ /* 0x000fe200078e00ff */
[----:B------:R-:W-:-:S03]  /*0820*/  SHF.L.U32 R25, R8, 0x10, RZ ;  /* 0x0000001008197819 */ /* 0x000fc600000006ff */
[----:B------:R-:W-:-:S04]  /*0830*/  FMUL.FTZ R24, R24, R27 ;  /* 0x0000001b18187220 */ /* 0x000fc80000410000 */
[----:B------:R-:W-:Y:S01]  /*0840*/  FFMA.FTZ R26, R4, R25, R24 ;  /* 0x00000019041a7223 */ /* 0x000fe20000010018 */
[----:B------:R-:W-:Y:S01]  /*0850*/  SHF.L.U32 R24, R5, 0x10, RZ ;  /* 0x0000001005187819 */ /* 0x000fe200000006ff */
[----:B------:R-:W-:Y:S01]  /*0860*/  IMAD.U32 R25, R9, 0x10000, RZ ;  /* 0x0001000009197824 */ /* 0x000fe200078e00ff */
[----:B------:R-:W-:-:S03]  /*0870*/  LOP3.LUT R5, R5, 0xffff0000, RZ, 0xc0, !PT ;  /* 0xffff000005057812 */ /* 0x000fc600078ec0ff */
[----:B0-----:R-:W-:Y:S01]  /*0880*/  FFMA.FTZ R20, R24, R25, R26 ;  /* 0x0000001918147223 */ /* 0x001fe2000001001a */
[----:B----4-:R-:W-:Y:S01]  /*0890*/  LOP3.LUT R24, R16, 0xffff0000, RZ, 0xc0, !PT ;  /* 0xffff000010187812 */ /* 0x010fe200078ec0ff */
[----:B------:R-:W-:Y:S01]  /*08a0*/  IMAD.U32 R23, R10, 0x10000, RZ ;  /* 0x000100000a177824 */ /* 0x000fe200078e00ff */
[----:B------:R-:W-:Y:S02]  /*08b0*/  LOP3.LUT R22, R9, 0xffff0000, RZ, 0xc0, !PT ;  /* 0xffff000009167812 */ /* 0x000fe400078ec0ff */
[----:B-----5:R-:W-:Y:S02]  /*08c0*/  LOP3.LUT R25, R12, 0xffff0000, RZ, 0xc0, !PT ;  /* 0xffff00000c197812 */ /* 0x020fe400078ec0ff */
[----:B------:R-:W-:Y:S02]  /*08d0*/  LOP3.LUT R21, R10, 0xffff0000, RZ, 0xc0, !PT ;  /* 0xffff00000a157812 */ /* 0x000fe400078ec0ff */
[C---:B------:R-:W-:Y:S01]  /*08e0*/  SHF.L.U32 R9, R11.reuse, 0x10, RZ ;  /* 0x000000100b097819 */ /* 0x040fe200000006ff */
[----:B------:R-:W-:Y:S01]  /*08f0*/  FMUL.FTZ R24, R24, R25 ;  /* 0x0000001918187220 */ /* 0x000fe20000410000 */
[----:B------:R-:W-:Y:S01]  /*0900*/  LOP3.LUT R10, R11, 0xffff0000, RZ, 0xc0, !PT ;  /* 0xffff00000b0a7812 */ /* 0x000fe200078ec0ff */
[----:B------:R-:W-:Y:S01]  /*0910*/  IMAD.U32 R11, R16, 0x10000, RZ ;  /* 0x00010000100b7824 */ /* 0x000fe200078e00ff */
[----:B------:R-:W-:Y:S01]  /*0920*/  SHF.L.U32 R12, R12, 0x10, RZ ;  /* 0x000000100c0c7819 */ /* 0x000fe200000006ff */
[----:B------:R-:W-:Y:S01]  /*0930*/  FFMA.FTZ R5, R5, R22, R20 ;  /* 0x0000001605057223 */ /* 0x000fe20000010014 */
[----:B------:R-:W-:-:S02]  /*0940*/  SHF.L.U32 R4, R6, 0x10, RZ ;  /* 0x0000001006047819 */ /* 0x000fc400000006ff */
[----:B------:R-:W-:Y:S01]  /*0950*/  SHF.L.U32 R20, R13, 0x10, RZ ;  /* 0x000000100d147819 */ /* 0x000fe200000006ff */
[----:B------:R-:W-:Y:S01]  /*0960*/  FFMA.FTZ R11, R11, R12, R24 ;  /* 0x0000000c0b0b7223 */ /* 0x000fe20000010018 */
[----:B------:R-:W-:Y:S01]  /*0970*/  SHF.L.U32 R16, R17, 0x10, RZ ;  /* 0x0000001011107819 */ /* 0x000fe200000006ff */
[----:B------:R-:W-:Y:S01]  /*0980*/  FFMA.FTZ R4, R4, R23, R5 ;  /* 0x0000001704047223 */ /* 0x000fe20000010005 */
[----:B------:R-:W-:Y:S02]  /*0990*/  LOP3.LUT R8, R6, 0xffff0000, RZ, 0xc0, !PT ;  /* 0xffff000006087812 */ /* 0x000fe400078ec0ff */
[----:B------:R-:W-:Y:S01]  /*09a0*/  LOP3.LUT R13, R13, 0xffff0000, RZ, 0xc0, !PT ;  /* 0xffff00000d0d7812 */ /* 0x000fe200078ec0ff */
[----:B------:R-:W-:Y:S01]  /*09b0*/  FFMA.FTZ R11, R16, R20, R11 ;  /* 0x00000014100b7223 */ /* 0x000fe2000001000b */
[----:B------:R-:W-:Y:S01]  /*09c0*/  LOP3.LUT R12, R17, 0xffff0000, RZ, 0xc0, !PT ;  /* 0xffff0000110c7812 */ /* 0x000fe200078ec0ff */
[----:B------:R-:W-:Y:S01]  /*09d0*/  FFMA.FTZ R4, R8, R21, R4 ;  /* 0x0000001508047223 */ /* 0x000fe20000010004 */
[C---:B------:R-:W-:Y:S01]  /*09e0*/  SHF.L.U32 R6, R7.reuse, 0x10, RZ ;  /* 0x0000001007067819 */ /* 0x040fe200000006ff */
[----:B------:R-:W-:Y:S01]  /*09f0*/  IMAD.U32 R5, R14, 0x10000, RZ ;  /* 0x000100000e057824 */ /* 0x000fe200078e00ff */
[----:B------:R-:W-:Y:S01]  /*0a00*/  SHF.L.U32 R8, R18, 0x10, RZ ;  /* 0x0000001012087819 */ /* 0x000fe200000006ff */
[----:B------:R-:W-:Y:S01]  /*0a10*/  FFMA.FTZ R11, R12, R13, R11 ;  /* 0x0000000d0c0b7223 */ /* 0x000fe2000001000b */
[----:B------:R-:W-:Y:S01]  /*0a20*/  LOP3.LUT R7, R7, 0xffff0000, RZ, 0xc0, !PT ;  /* 0xffff000007077812 */ /* 0x000fe200078ec0ff */
[----:B------:R-:W-:Y:S01]  /*0a30*/  FFMA.FTZ R4, R6, R9, R4 ;  /* 0x0000000906047223 */ /* 0x000fe20000010004 */
[----:B------:R-:W-:Y:S01]  /*0a40*/  LOP3.LUT R14, R14, 0xffff0000, RZ, 0xc0, !PT ;  /* 0xffff00000e0e7812 */ /* 0x000fe200078ec0ff */
[----:B------:R-:W-:Y:S01]  /*0a50*/  FFMA.FTZ R5, R8, R5, R11 ;  /* 0x0000000508057223 */ /* 0x000fe2000001000b */
[----:B------:R-:W-:Y:S01]  /*0a60*/  LOP3.LUT R18, R18, 0xffff0000, RZ, 0xc0, !PT ;  /* 0xffff000012127812 */ /* 0x000fe200078ec0ff */
[----:B------:R-:W-:Y:S01]  /*0a70*/  FFMA.FTZ R4, R7, R10, R4 ;  /* 0x0000000a07047223 */ /* 0x000fe20000010004 */
[----:B------:R-:W-:Y:S01]  /*0a80*/  SHF.L.U32 R7, R15, 0x10, RZ ;  /* 0x000000100f077819 */ /* 0x000fe200000006ff */
[----:B------:R-:W-:-:S02]  /*0a90*/  IMAD.U32 R6, R19, 0x10000, RZ ;  /* 0x0001000013067824 */ /* 0x000fc400078e00ff */
[----:B------:R-:W-:Y:S01]  /*0aa0*/  FFMA.FTZ R5, R18, R14, R5 ;  /* 0x0000000e12057223 */ /* 0x000fe20000010005 */
[----:B------:R-:W-:-:S03]  /*0ab0*/  LOP3.LUT R15, R15, 0xffff0000, RZ, 0xc0, !PT ;  /* 0xffff00000f0f7812 */ /* 0x000fc600078ec0ff */
[----:B------:R-:W-:Y:S02]  /*0ac0*/  FFMA.FTZ R6, R6, R7, R5 ;  /* 0x0000000706067223 */ /* 0x000fe40000010005 */
[----:B------:R-:W0:Y:S01]  /*0ad0*/  SHFL.BFLY PT, R5, R4, 0x4, 0x1f ;  /* 0x0c801f0004057f89 */ /* 0x000e2200000e0000 */
[----:B------:R-:W-:-:S05]  /*0ae0*/  LOP3.LUT R19, R19, 0xffff0000, RZ, 0xc0, !PT ;  /* 0xffff000013137812 */ /* 0x000fca00078ec0ff */
[----:B------:R-:W-:-:S05]  /*0af0*/  FFMA.FTZ R15, R19, R15, R6 ;  /* 0x0000000f130f7223 */ /* 0x000fca0000010006 */
[----:B------:R-:W1:Y:S01]  /*0b00*/  SHFL.BFLY PT, R8, R15, 0x4, 0x1f ;  /* 0x0c801f000f087f89 */ /* 0x000e6200000e0000 */
[----:B0-----:R-:W-:-:S05]  /*0b10*/  FADD.FTZ R5, R4, R5 ;  /* 0x0000000504057221 */ /* 0x001fca0000010000 */
[----:B------:R-:W0:Y:S01]  /*0b20*/  SHFL.BFLY PT, R6, R5, 0x2, 0x1f ;  /* 0x0c401f0005067f89 */ /* 0x000e2200000e0000 */
[----:B-1----:R-:W-:-:S05]  /*0b30*/  FADD.FTZ R8, R15, R8 ;  /* 0x000000080f087221 */ /* 0x002fca0000010000 */
[----:B------:R-:W1:Y:S01]  /*0b40*/  SHFL.BFLY PT, R7, R8, 0x2, 0x1f ;  /* 0x0c401f0008077f89 */ /* 0x000e6200000e0000 */
[----:B0-----:R-:W-:-:S05]  /*0b50*/  FADD.FTZ R10, R5, R6 ;  /* 0x00000006050a7221 */ /* 0x001fca0000010000 */
[----:B------:R-:W0:Y:S01]  /*0b60*/  SHFL.BFLY PT, R11, R10, 0x1, 0x1f ;  /* 0x0c201f000a0b7f89 */ /* 0x000e2200000e0000 */
[----:B-1----:R-:W-:Y:S01]  /*0b70*/  FADD.FTZ R7, R8, R7 ;  /* 0x0000000708077221 */ /* 0x002fe20000010000 */
[----:B------:R-:W-:-:S04]  /*0b80*/  IADD3 R9, R3, R0, RZ ;  /* 0x0000000003097210 */ /* 0x000fc80007ffe0ff */
[----:B------:R-:W1:Y:S01]  /*0b90*/  SHFL.BFLY PT, R6, R7, 0x1, 0x1f ;  /* 0x0c201f0007067f89 */ /* 0x000e6200000e0000 */
[----:B------:R-:W-:Y:S02]  /*0ba0*/  LEA.HI R3, P1, R2, R9, RZ, 0x1d ;  /* 0x0000000902037211 */ /* 0x000fe4000783e8ff */
[----:B------:R-:W-:-:S04]  /*0bb0*/  SHF.R.S32.HI R4, RZ, 0x1f, R9 ;  /* 0x0000001fff047819 */ /* 0x000fc80000011409 */
[----:B------:R-:W-:Y:S02]  /*0bc0*/  IADD3.X R4, RZ, R4, RZ, P1, !PT ;  /* 0x00000004ff047210 */ /* 0x000fe40000ffe4ff */
[----:B------:R-:W-:Y:S01]  /*0bd0*/  LEA R2, P1, R3, c[0x0][0x3c8], 0x2 ;  /* 0x0000f20003027a11 */ /* 0x000fe200078210ff */
[----:B0-----:R-:W-:-:S03]  /*0be0*/  @!P0 FADD.FTZ R0, R10, R11 ;  /* 0x0000000b0a008221 */ /* 0x001fc60000010000 */
[----:B------:R-:W-:Y:S01]  /*0bf0*/  LEA.HI.X R3, R3, c[0x0][0x3cc], R4, 0x2, P1 ;  /* 0x0000f30003037a11 */ /* 0x000fe200008f1404 */
[----:B------:R-:W-:-:S05]  /*0c00*/  @!P0 FMUL.FTZ R5, R0, c[0x0][0x2d4] ;  /* 0x0000b50000058a20 */ /* 0x000fca0000410000 */
[----:B------:R0:W-:Y:S01]  /*0c10*/  @!P0 STG.E [R2.64], R5 ;  /* 0x0000000502008986 */ /* 0x0001e2000c101904 */
[----:B-1----:R-:W-:Y:S01]  /*0c20*/  FADD.FTZ R6, R7, R6 ;  /* 0x0000000607067221 */ /* 0x002fe20000010000 */
[----:B------:R-:W-:Y:S06]  /*0c30*/  @P0 EXIT ;  /* 0x000000000000094d */ /* 0x000fec0003800000 */
[----:B0-----:R-:W-:-:S05]  /*0c40*/  FMUL.FTZ R5, R6, c[0x0][0x2d4] ;  /* 0x0000b50006057a20 */ /* 0x001fca0000410000 */
[----:B------:R-:W-:Y:S01]  /*0c50*/  STG.E [R2.64+0x80], R5 ;  /* 0x0000800502007986 */ /* 0x000fe2000c101904 */
[----:B------:R-:W-:Y:S05]  /*0c60*/  EXIT ;  /* 0x000000000000794d */ /* 0x000fea0003800000 */
.L_x_808:
        /* <DEDUP_REMOVED lines=9> */
.L_x_1268:


//--------------------- .text._ZN5flash25flash_bwd_dot_do_o_kernelILb1E23Flash_bwd_kernel_traitsILi64ELi64ELi128ELi8ELi2ELi4ELi4ELb1ELb0EN7cutlass10bfloat16_tE19Flash_kernel_traitsILi64ELi64ELi128ELi8ES3_EEEEvNS_16Flash_bwd_paramsE --------------------------
	.section	.text._ZN5flash25flash_bwd_dot_do_o_kernelILb1E23Flash_bwd_kernel_traitsILi64ELi64ELi128ELi8ELi2ELi4ELi4ELb1ELb0EN7cutlass10bfloat16_tE19Flash_kernel_traitsILi64ELi64ELi128ELi8ES3_EEEEvNS_16Flash_bwd_paramsE,"ax",@progbits
	.sectioninfo	@"SHI_REGISTERS=34"
	.align	128
        .global         _ZN5flash25flash_bwd_dot_do_o_kernelILb1E23Flash_bwd_kernel_traitsILi64ELi64ELi128ELi8ELi2ELi4ELi4ELb1ELb0EN7cutlass10bfloat16_tE19Flash_kernel_traitsILi64ELi64ELi128ELi8ES3_EEEEvNS_16Flash_bwd_paramsE
        .type           _ZN5flash25flash_bwd_dot_do_o_kernelILb1E23Flash_bwd_kernel_traitsILi64ELi64ELi128ELi8ELi2ELi4ELi4ELb1ELb0EN7cutlass10bfloat16_tE19Flash_kernel_traitsILi64ELi64ELi128ELi8ES3_EEEEvNS_16Flash_bwd_paramsE,@function
        .size           _ZN5flash25flash_bwd_dot_do_o_kernelILb1E23Flash_bwd_kernel_traitsILi64ELi64ELi128ELi8ELi2ELi4ELi4ELb1ELb0EN7cutlass10bfloat16_tE19Flash_kernel_traitsILi64ELi64ELi128ELi8ES3_EEEEvNS_16Flash_bwd_paramsE,(.L_x_1269 - _ZN5flash25flash_bwd_dot_do_o_kernelILb1E23Flash_bwd_kernel_traitsILi64ELi64ELi128ELi8ELi2ELi4ELi4ELb1ELb0EN7cutlass10bfloat16_tE19Flash_kernel_traitsILi64ELi64ELi128ELi8ES3_EEEEvNS_16Flash_bwd_paramsE)
        .other          _ZN5flash25flash_bwd_dot_do_o_kernelILb1E23Flash_bwd_kernel_traitsILi64ELi64ELi128ELi8ELi2ELi4ELi4ELb1ELb0EN7cutlass10bfloat16_tE19Flash_kernel_traitsILi64ELi64ELi128ELi8ES3_EEEEvNS_16Flash_bwd_paramsE,@"STO_CUDA_ENTRY STV_DEFAULT"
_ZN5flash25flash_bwd_dot_do_o_kernelILb1E23Flash_bwd_kernel_traitsILi64ELi64ELi128ELi8ELi2ELi4ELi4ELb1ELb0EN7cutlass10bfloat16_tE19Flash_kernel_traitsILi64ELi64ELi128ELi8ES3_EEEEvNS_16Flash_bwd_paramsE:
.text._ZN5flash25flash_bwd_dot_do_o_kernelILb1E23Flash_bwd_kernel_traitsILi64ELi64ELi128ELi8ELi2ELi4ELi4ELb1ELb0EN7cutlass10bfloat16_tE19Flash_kernel_traitsILi64ELi64ELi128ELi8ES3_EEEEvNS_16Flash_bwd_paramsE:
        /* <DEDUP_REMOVED lines=19> */
[----:B------:R-:W-:Y:S01]  /*0130*/  ISETP.NE.AND P1, PT, R11, -0x1, PT ;  /* 0xffffffff0b00780c */ /* 0x000fe20003f25270 */
[C---:B------:R-:W-:Y:S01]  /*0140*/  IMAD.WIDE R2, R10.reuse, 0x80, RZ ;  /* 0x000000800a027825 */ /* 0x040fe200078e02ff */
[----:B------:R-:W-:Y:S01]  /*0150*/  MOV R20, c[0x0][0x1c0] ;  /* 0x0000700000147a02 */ /* 0x000fe20000000f00 */
[----:B------:R-:W-:Y:S01]  /*0160*/  ULDC.U8 UR6, c[0x0][0x328] ;  /* 0x0000ca0000067ab9 */ /* 0x000fe20000000000 */
[----:B------:R-:W-:Y:S01]  /*0170*/  SHF.R.S32.HI R14, RZ, 0x1f, R21 ;  /* 0x0000001fff0e7819 */ /* 0x000fe20000011415 */
[----:B------:R-:W-:Y:S01]  /*0180*/  IMAD.WIDE R24, R10, c[0x0][0x224], RZ ;  /* 0x000089000a187a25 */ /* 0x000fe200078e02ff */
[----:B------:R-:W-:Y:S02]  /*0190*/  SEL R0, R2, RZ, P0 ;  /* 0x000000ff02007207 */ /* 0x000fe40000000000 */
[----:B------:R-:W-:Y:S01]  /*01a0*/  SEL R5, R3, RZ, P0 ;  /* 0x000000ff03057207 */ /* 0x000fe20000000000 */
[----:B------:R-:W-:-:S04]  /*01b0*/  IMAD.WIDE R30, R20, c[0x0][0x22c], RZ ;  /* 0x00008b00141e7a25 */ /* 0x000fc800078e02ff */
[--C-:B------:R-:W-:Y:S01]  /*01c0*/  @!P1 SHF.R.S32.HI R4, RZ, 0x1f, R10.reuse ;  /* 0x0000001fff049819 */ /* 0x100fe2000001140a */
[C---:B------:R-:W-:Y:S01]  /*01d0*/  @P1 IMAD.WIDE.U32 R2, R11.reuse, c[0x0][0x1e8], RZ ;  /* 0x00007a000b021a25 */ /* 0x040fe200078e00ff */
[----:B------:R-:W-:Y:S02]  /*01e0*/  @!P1 SHF.R.S32.HI R19, RZ, 0x1f, R10 ;  /* 0x0000001fff139819 */ /* 0x000fe4000001140a */
[----:B------:R-:W-:Y:S01]  /*01f0*/  @P1 MOV R23, R11 ;  /* 0x0000000b00171202 */ /* 0x000fe20000000f00 */
[----:B------:R-:W-:Y:S01]  /*0200*/  @!P1 IMAD R9, R4, c[0x0][0x368], RZ ;  /* 0x0000da0004099a24 */ /* 0x000fe200078e02ff */
[----:B------:R-:W-:Y:S01]  /*0210*/  @!P1 MOV R23, 0xffffffff ;  /* 0xffffffff00179802 */ /* 0x000fe20000000f00 */
[----:B------:R-:W-:Y:S01]  /*0220*/  @P1 IMAD R8, R11, c[0x0][0x1ec], R3 ;  /* 0x00007b000b081a24 */ /* 0x000fe200078e0203 */
[----:B------:R-:W-:Y:S01]  /*0230*/  SHF.R.S32.HI R3, RZ, 0x1f, R20 ;  /* 0x0000001fff037819 */ /* 0x000fe20000011414 */
[----:B------:R-:W-:Y:S02]  /*0240*/  @P1 IMAD.MOV.U32 R12, RZ, RZ, R2 ;  /* 0x000000ffff0c1224 */ /* 0x000fe400078e0002 */
[----:B------:R-:W-:-:S02]  /*0250*/  IMAD R2, R25, c[0x0][0x1c0], RZ ;  /* 0x0000700019027a24 */ /* 0x000fc400078e02ff */
[----:B------:R-:W-:-:S04]  /*0260*/  @P1 IMAD.WIDE.U32 R6, R11, c[0x0][0x370], RZ ;  /* 0x0000dc000b061a25 */ /* 0x000fc800078e00ff */
[----:B------:R-:W-:Y:S02]  /*0270*/  @!P1 IMAD R19, R19, c[0x0][0x1e0], RZ ;  /* 0x0000780013139a24 */ /* 0x000fe400078e02ff */
[C---:B------:R-:W-:Y:S02]  /*0280*/  @!P1 IMAD R9, R10.reuse, c[0x0][0x36c], R9 ;  /* 0x0000db000a099a24 */ /* 0x040fe400078e0209 */
[----:B------:R-:W-:-:S04]  /*0290*/  @!P1 IMAD.WIDE.U32 R16, R10, c[0x0][0x368], RZ ;  /* 0x0000da000a109a25 */ /* 0x000fc800078e00ff */
[----:B------:R-:W-:Y:S02]  /*02a0*/  IMAD R27, R24, R3, R2 ;  /* 0x00000003181b7224 */ /* 0x000fe400078e0202 */
[----:B------:R-:W-:Y:S02]  /*02b0*/  @P1 IMAD R7, R11, c[0x0][0x374], R7 ;  /* 0x0000dd000b071a24 */ /* 0x000fe400078e0207 */
[----:B------:R-:W-:-:S04]  /*02c0*/  @!P1 IMAD.WIDE.U32 R2, R10, c[0x0][0x1e0], RZ ;  /* 0x000078000a029a25 */ /* 0x000fc800078e00ff */
[----:B------:R-:W-:Y:S01]  /*02d0*/  @!P1 IMAD R19, R10, c[0x0][0x1e4], R19 ;  /* 0x000079000a139a24 */ /* 0x000fe200078e0213 */
[----:B------:R-:W-:Y:S01]  /*02e0*/  @!P1 MOV R12, R2 ;  /* 0x00000002000c9202 */ /* 0x000fe20000000f00 */
[----:B------:R-:W-:Y:S01]  /*02f0*/  @!P1 IMAD.IADD R7, R17, 0x1, R9 ;  /* 0x0000000111079824 */ /* 0x000fe200078e0209 */
[----:B------:R-:W-:Y:S01]  /*0300*/  HFMA2.MMA R17, -RZ, RZ, 0, 0 ;  /* 0x00000000ff117435 */ /* 0x000fe200000001ff */
[----:B------:R-:W0:Y:S01]  /*0310*/  S2R R9, SR_CTAID.Z ;  /* 0x0000000000097919 */ /* 0x000e220000002700 */
[----:B------:R-:W-:Y:S01]  /*0320*/  @!P1 IMAD.IADD R8, R3, 0x1, R19 ;  /* 0x0000000103089824 */ /* 0x000fe200078e0213 */
[----:B------:R-:W-:Y:S01]  /*0330*/  IADD3 R19, P0, R21, R0, RZ ;  /* 0x0000000015137210 */ /* 0x000fe20007f1e0ff */
[----:B------:R-:W-:-:S03]  /*0340*/  IMAD.WIDE.U32 R24, R24, c[0x0][0x1c0], RZ ;  /* 0x0000700018187a25 */ /* 0x000fc600078e00ff */
[----:B------:R-:W-:Y:S01]  /*0350*/  IADD3.X R5, R14, R5, RZ, P0, !PT ;  /* 0x000000050e057210 */ /* 0x000fe200007fe4ff */
[----:B------:R-:W-:Y:S01]  /*0360*/  IMAD.MOV.U32 R3, RZ, RZ, c[0x0][0x22c] ;  /* 0x00008b00ff037624 */ /* 0x000fe200078e00ff */
[----:B------:R-:W-:Y:S01]  /*0370*/  ISETP.NE.AND P0, PT, RZ, UR6, PT ;  /* 0x00000006ff007c0c */ /* 0x000fe2000bf05270 */
[----:B------:R-:W-:Y:S02]  /*0380*/  IMAD.IADD R2, R25, 0x1, R27 ;  /* 0x0000000119027824 */ /* 0x000fe400078e021b */
[----:B------:R-:W-:Y:S01]  /*0390*/  IMAD R4, R31, R23, RZ ;  /* 0x000000171f047224 */ /* 0x000fe200078e02ff */
[----:B------:R-:W-:Y:S01]  /*03a0*/  SHF.R.S32.HI R25, RZ, 0x1f, R3 ;  /* 0x0000001fff197819 */ /* 0x000fe20000011403 */
[----:B------:R-:W-:Y:S01]  /*03b0*/  @P1 IMAD.MOV.U32 R15, RZ, RZ, R6 ;  /* 0x000000ffff0f1224 */ /* 0x000fe200078e0006 */
[----:B------:R-:W1:Y:S01]  /*03c0*/  S2R R3, SR_TID.X ;  /* 0x0000000000037919 */ /* 0x000e620000002100 */
[----:B------:R-:W-:Y:S01]  /*03d0*/  IMAD R2, R2, c[0x0][0x22c], RZ ;  /* 0x00008b0002027a24 */ /* 0x000fe200078e02ff */
[----:B------:R-:W-:Y:S01]  /*03e0*/  @!P1 MOV R15, R16 ;  /* 0x00000010000f9202 */ /* 0x000fe20000000f00 */
[----:B------:R-:W-:-:S02]  /*03f0*/  IMAD R6, R5, R30, RZ ;  /* 0x0000001e05067224 */ /* 0x000fc400078e02ff */
[C---:B------:R-:W-:Y:S02]  /*0400*/  IMAD R17, R30.reuse, R17, R4 ;  /* 0x000000111e117224 */ /* 0x040fe400078e0204 */
[----:B------:R-:W-:Y:S02]  /*0410*/  IMAD R27, R25, R24, R2 ;  /* 0x00000018191b7224 */ /* 0x000fe400078e0202 */
[----:B------:R-:W-:-:S04]  /*0420*/  IMAD.WIDE.U32 R4, R30, R23, RZ ;  /* 0x000000171e047225 */ /* 0x000fc800078e00ff */
[----:B------:R-:W-:-:S04]  /*0430*/  IMAD.WIDE.U32 R24, R24, c[0x0][0x22c], RZ ;  /* 0x00008b0018187a25 */ /* 0x000fc800078e00ff */
[----:B------:R-:W-:Y:S01]  /*0440*/  IMAD R23, R31, R19, R6 ;  /* 0x000000131f177224 */ /* 0x000fe200078e0206 */
[----:B------:R-:W-:Y:S01]  /*0450*/  IADD3 R0, R25, R27, RZ ;  /* 0x0000001b19007210 */ /* 0x000fe20007ffe0ff */
[----:B0-----:R-:W-:Y:S01]  /*0460*/  IMAD R2, R9, c[0x0][0x22c], RZ ;  /* 0x00008b0009027a24 */ /* 0x001fe200078e02ff */
[----:B------:R-:W-:Y:S01]  /*0470*/  SEL R24, R24, R4, !P1 ;  /* 0x0000000418187207 */ /* 0x000fe20004800000 */
[----:B------:R-:W-:Y:S01]  /*0480*/  IMAD.WIDE.U32 R30, R19, R30, RZ ;  /* 0x0000001e131e7225 */ /* 0x000fe200078e00ff */
[----:B------:R-:W-:Y:S02]  /*0490*/  SHF.R.S32.HI R6, RZ, 0x1f, R9 ;  /* 0x0000001fff067819 */ /* 0x000fe40000011409 */
[----:B------:R-:W-:Y:S01]  /*04a0*/  SHF.R.S32.HI R25, RZ, 0x1f, R2 ;  /* 0x0000001fff197819 */ /* 0x000fe20000011402 */
[----:B------:R-:W-:Y:S01]  /*04b0*/  @P1 IMAD.IADD R0, R5, 0x1, R17 ;  /* 0x0000000105001824 */ /* 0x000fe200078e0211 */
[----:B------:R-:W-:Y:S01]  /*04c0*/  IADD3 R26, R31, R23, RZ ;  /* 0x000000171f1a7210 */ /* 0x000fe20007ffe0ff */
[----:B------:R-:W-:Y:S05]  /*04d0*/  @!P0 BRA `(.L_x_809) ;  /* 0x0000007000008947 */ /* 0x000fea0003800000 */
[----:B-1----:R-:W-:Y:S01]  /*04e0*/  @!P1 IMAD R11, R10, c[0x0][0x224], RZ ;  /* 0x000089000a0b9a24 */ /* 0x002fe200078e02ff */
[----:B------:R-:W-:Y:S01]  /*04f0*/  MOV R4, 0x80 ;  /* 0x0000008000047802 */ /* 0x000fe20000000f00 */
[----:B------:R-:W-:-:S03]  /*0500*/  IMAD.MOV.U32 R5, RZ, RZ, c[0x0][0x210] ;  /* 0x00008400ff057624 */ /* 0x000fc600078e00ff */
[----:B------:R-:W-:Y:S01]  /*0510*/  LEA R10, R10, R11, 0x7 ;  /* 0x0000000b0a0a7211 */ /* 0x000fe200078e38ff */
[----:B------:R-:W-:-:S04]  /*0520*/  IMAD R4, R4, R5, c[0x0][0x234] ;  /* 0x00008d0004047624 */ /* 0x000fc800078e0205 */
[----:B------:R-:W-:Y:S01]  /*0530*/  IMAD R27, R4, R9, R10 ;  /* 0x00000009041b7224 */ /* 0x000fe200078e020a */
[----:B------:R-:W-:Y:S05]  /*0540*/  BRA `(.L_x_810) ;  /* 0x0000002000007947 */ /* 0x000fea0003800000 */
.L_x_809:
[----:B-1----:R-:W-:-:S04]  /*0550*/  IMAD R10, R10, c[0x0][0x1c0], R9 ;  /* 0x000070000a0a7a24 */ /* 0x002fc800078e0209 */
[----:B------:R-:W-:Y:S02]  /*0560*/  IMAD R27, R10, c[0x0][0x224], RZ ;  /* 0x000089000a1b7a24 */ /* 0x000fe400078e02ff */
.L_x_810:
[----:B------:R-:W-:Y:S01]  /*0570*/  SHF.R.S32.HI R28, RZ, 0x1f, R3 ;  /* 0x0000001fff1c7819 */ /* 0x000fe20000011403 */
[----:B------:R-:W-:-:S03]  /*0580*/  IMAD R18, R14, c[0x0][0x370], RZ ;  /* 0x0000dc000e127a24 */ /* 0x000fc600078e02ff */
[----:B------:R-:W-:Y:S01]  /*0590*/  LEA.HI R16, R28, R3, RZ, 0x3 ;  /* 0x000000031c107211 */ /* 0x000fe200078f18ff */
[----:B------:R-:W-:-:S03]  /*05a0*/  IMAD R18, R21, c[0x0][0x374], R18 ;  /* 0x0000dd0015127a24 */ /* 0x000fc600078e0212 */
[----:B------:R-:W-:-:S04]  /*05b0*/  LOP3.LUT R4, R16, 0x1ffffff8, RZ, 0xc0, !PT ;  /* 0x1ffffff810047812 */ /* 0x000fc800078ec0ff */
[----:B------:R-:W-:-:S05]  /*05c0*/  IADD3 R4, -R4, R3, RZ ;  /* 0x0000000304047210 */ /* 0x000fca0007ffe1ff */
[----:B------:R-:W-:-:S05]  /*05d0*/  IMAD.SHL.U32 R4, R4, 0x8, RZ ;  /* 0x0000000804047824 */ /* 0x000fca00078e00ff */
[----:B------:R-:W-:Y:S02]  /*05e0*/  SHF.R.S32.HI R5, RZ, 0x1f, R4 ;  /* 0x0000001fff057819 */ /* 0x000fe40000011404 */
[----:B------:R-:W-:-:S03]  /*05f0*/  ISETP.GE.AND P0, PT, R4, c[0x0][0x220], PT ;  /* 0x0000880004007a0c */ /* 0x000fc60003f06270 */
[----:B------:R-:W-:-:S04]  /*0600*/  IMAD.WIDE.U32 R10, R21, c[0x0][0x370], R4 ;  /* 0x0000dc00150a7a25 */ /* 0x000fc800078e0004 */
[----:B------:R-:W-:Y:S01]  /*0610*/  IMAD.WIDE.U32 R4, R21, c[0x0][0x1e8], R4 ;  /* 0x00007a0015047a25 */ /* 0x000fe200078e0004 */
[----:B------:R-:W-:-:S04]  /*0620*/  IADD3 R10, P1, R15, R10, RZ ;  /* 0x0000000a0f0a7210 */ /* 0x000fc80007f3e0ff */
[----:B------:R-:W-:Y:S02]  /*0630*/  IADD3.X R11, R7, R11, R18, P1, !PT ;  /* 0x0000000b070b7210 */ /* 0x000fe40000ffe412 */
[----:B------:R-:W-:Y:S02]  /*0640*/  IADD3 R7, -R21, R13, RZ ;  /* 0x0000000d15077210 */ /* 0x000fe40007ffe1ff */
[----:B------:R-:W-:Y:S01]  /*0650*/  SHF.R.S32.HI R13, RZ, 0x3, R16 ;  /* 0x00000003ff0d7819 */ /* 0x000fe20000011410 */
[----:B------:R-:W-:Y:S01]  /*0660*/  IMAD R16, R14, c[0x0][0x1e8], RZ ;  /* 0x00007a000e107a24 */ /* 0x000fe200078e02ff */
[----:B------:R-:W-:Y:S01]  /*0670*/  IADD3 R4, P2, R12, R4, RZ ;  /* 0x000000040c047210 */ /* 0x000fe20007f5e0ff */
[----:B------:R-:W-:Y:S01]  /*0680*/  IMAD R14, R6, c[0x0][0x378], RZ ;  /* 0x0000de00060e7a24 */ /* 0x000fe200078e02ff */
[----:B------:R-:W-:Y:S01]  /*0690*/  ISETP.LT.AND P1, PT, R13, R7, !P0 ;  /* 0x000000070d00720c */ /* 0x000fe20004721270 */
[----:B------:R-:W-:Y:S02]  /*06a0*/  IMAD R17, R21, c[0x0][0x1ec], R16 ;  /* 0x00007b0015117a24 */ /* 0x000fe400078e0210 */
[C---:B------:R-:W-:Y:S01]  /*06b0*/  IMAD R15, R9.reuse, c[0x0][0x37c], R14 ;  /* 0x0000df00090f7a24 */ /* 0x040fe200078e020e */
[----:B------:R-:W-:Y:S01]  /*06c0*/  SHF.R.S32.HI R14, RZ, 0x1f, R13 ;  /* 0x0000001fff0e7819 */ /* 0x000fe2000001140d */
[----:B------:R-:W-:Y:S01]  /*06d0*/  IMAD.WIDE.U32 R10, R9, c[0x0][0x378], R10 ;  /* 0x0000de00090a7a25 */ /* 0x000fe200078e000a */
[----:B------:R-:W-:-:S02]  /*06e0*/  IADD3.X R5, R8, R5, R17, P2, !PT ;  /* 0x0000000508057210 */ /* 0x000fc400017fe411 */
[----:B------:R-:W-:Y:S02]  /*06f0*/  IADD3 R8, R13, 0x20, RZ ;  /* 0x000000200d087810 */ /* 0x000fe40007ffe0ff */
[----:B------:R-:W-:Y:S01]  /*0700*/  IADD3 R11, R11, R15, RZ ;  /* 0x0000000f0b0b7210 */ /* 0x000fe20007ffe0ff */
[----:B------:R-:W-:Y:S01]  /*0710*/  IMAD.WIDE.U32 R4, R9, c[0x0][0x1f0], R4 ;  /* 0x00007c0009047a25 */ /* 0x000fe200078e0004 */
[----:B------:R-:W-:-:S03]  /*0720*/  ISETP.LT.AND P0, PT, R8, R7, !P0 ;  /* 0x000000070800720c */ /* 0x000fc60004701270 */
[----:B------:R-:W-:Y:S02]  /*0730*/  @P1 IMAD R12, R14, c[0x0][0x370], RZ ;  /* 0x0000dc000e0c1a24 */ /* 0x000fe400078e02ff */
[----:B------:R-:W-:Y:S02]  /*0740*/  IMAD R8, R6, c[0x0][0x1f0], RZ ;  /* 0x00007c0006087a24 */ /* 0x000fe400078e02ff */
[C---:B------:R-:W-:Y:S02]  /*0750*/  @P1 IMAD R17, R13.reuse, c[0x0][0x374], R12 ;  /* 0x0000dd000d111a24 */ /* 0x040fe400078e020c */
[----:B------:R-:W-:-:S04]  /*0760*/  @P1 IMAD.WIDE.U32 R6, R13, c[0x0][0x370], R10 ;  /* 0x0000dc000d061a25 */ /* 0x000fc800078e000a */
[----:B------:R-:W-:Y:S01]  /*0770*/  IMAD R15, R9, c[0x0][0x1f4], R8 ;  /* 0x00007d00090f7a24 */ /* 0x000fe200078e0208 */
[----:B------:R-:W-:Y:S01]  /*0780*/  @P1 LEA R8, P2, R6, c[0x0][0x330], 0x1 ;  /* 0x0000cc0006081a11 */ /* 0x000fe200078408ff */
[----:B------:R-:W-:-:S05]  /*0790*/  @P1 IMAD.IADD R7, R7, 0x1, R17 ;  /* 0x0000000107071824 */ /* 0x000fca00078e0211 */
[----:B------:R-:W-:Y:S01]  /*07a0*/  @P1 LEA.HI.X R9, R6, c[0x0][0x334], R7, 0x1, P2 ;  /* 0x0000cd0006091a11 */ /* 0x000fe200010f0c07 */
[----:B------:R-:W-:Y:S01]  /*07b0*/  @P1 IMAD.MOV.U32 R6, RZ, RZ, R4 ;  /* 0x000000ffff061224 */ /* 0x000fe200078e0004 */
[----:B------:R-:W-:Y:S02]  /*07c0*/  @P0 IADD3 R16, P2, R13, 0x20, RZ ;  /* 0x000000200d100810 */ /* 0x000fe40007f5e0ff */
[----:B------:R-:W-:Y:S02]  /*07d0*/  IADD3 R7, R5, R15, RZ ;  /* 0x0000000f05077210 */ /* 0x000fe40007ffe0ff */
[----:B------:R-:W-:Y:S01]  /*07e0*/  @P0 IADD3.X R12, RZ, R14, RZ, P2, !PT ;  /* 0x0000000eff0c0210 */ /* 0x000fe200017fe4ff */
[----:B------:R-:W-:Y:S01]  /*07f0*/  @P0 IMAD.WIDE.U32 R10, R16, c[0x0][0x370], R10 ;  /* 0x0000dc00100a0a25 */ /* 0x000fe200078e000a */
[----:B------:R-:W-:Y:S02]  /*0800*/  @P0 IADD3 R15, P2, R13, 0x20, RZ ;  /* 0x000000200d0f0810 */ /* 0x000fe40007f5e0ff */
[----:B------:R-:W-:Y:S01]  /*0810*/  @P0 MOV R5, R7 ;  /* 0x0000000700050202 */ /* 0x000fe20000000f00 */
[----:B------:R-:W-:-:S02]  /*0820*/  @P0 IMAD R17, R12, c[0x0][0x370], RZ ;  /* 0x0000dc000c110a24 */ /* 0x000fc400078e02ff */
[----:B------:R-:W-:-:S04]  /*0830*/  @P1 IMAD.WIDE.U32 R6, R13, c[0x0][0x1e8], R6 ;  /* 0x00007a000d061a25 */ /* 0x000fc800078e0006 */
[----:B------:R-:W-:Y:S01]  /*0840*/  @P0 IMAD R12, R16, c[0x0][0x374], R17 ;  /* 0x0000dd00100c0a24 */ /* 0x000fe200078e0211 */
[----:B------:R-:W-:Y:S01]  /*0850*/  @P0 IADD3.X R16, RZ, R14, RZ, P2, !PT ;  /* 0x0000000eff100210 */ /* 0x000fe200017fe4ff */
[----:B------:R-:W-:Y:S02]  /*0860*/  @P1 IMAD R14, R14, c[0x0][0x1e8], RZ ;  /* 0x00007a000e0e1a24 */ /* 0x000fe400078e02ff */
[----:B------:R-:W-:Y:S02]  /*0870*/  @P0 IMAD.IADD R11, R11, 0x1, R12 ;  /* 0x000000010b0b0824 */ /* 0x000fe400078e020c */
[----:B------:R-:W-:Y:S02]  /*0880*/  @P0 IMAD R16, R16, c[0x0][0x1e8], RZ ;  /* 0x00007a0010100a24 */ /* 0x000fe400078e02ff */
[----:B------:R-:W-:Y:S02]  /*0890*/  @P1 IMAD R14, R13, c[0x0][0x1ec], R14 ;  /* 0x00007b000d0e1a24 */ /* 0x000fe400078e020e */
[C---:B------:R-:W-:Y:S01]  /*08a0*/  @P0 IMAD R13, R15.reuse, c[0x0][0x1ec], R16 ;  /* 0x00007b000f0d0a24 */ /* 0x040fe200078e0210 */
[----:B------:R-:W-:Y:S01]  /*08b0*/  @P0 LEA R16, P2, R10, c[0x0][0x330], 0x1 ;  /* 0x0000cc000a100a11 */ /* 0x000fe200078408ff */
[----:B------:R-:W-:Y:S01]  /*08c0*/  @P0 IMAD.WIDE.U32 R4, R15, c[0x0][0x1e8], R4 ;  /* 0x00007a000f040a25 */ /* 0x000fe200078e0004 */
[----:B------:R-:W-:-:S02]  /*08d0*/  @P1 IADD3 R7, R7, R14, RZ ;  /* 0x0000000e07071210 */ /* 0x000fc40007ffe0ff */
[----:B------:R-:W-:Y:S02]  /*08e0*/  @P0 LEA.HI.X R17, R10, c[0x0][0x334], R11, 0x1, P2 ;  /* 0x0000cd000a110a11 */ /* 0x000fe400010f0c0b */
[----:B------:R-:W-:Y:S02]  /*08f0*/  @P0 IADD3 R5, R5, R13, RZ ;  /* 0x0000000d05050210 */ /* 0x000fe40007ffe0ff */
[----:B------:R-:W-:Y:S02]  /*0900*/  @P1 LEA R12, P2, R6, c[0x0][0x1d0], 0x1 ;  /* 0x00007400060c1a11 */ /* 0x000fe400078408ff */
[----:B------:R-:W-:Y:S02]  /*0910*/  @P0 LEA R22, P3, R4, c[0x0][0x1d0], 0x1 ;  /* 0x0000740004160a11 */ /* 0x000fe400078608ff */
[----:B------:R-:W-:Y:S02]  /*0920*/  @P1 LEA.HI.X R13, R6, c[0x0][0x1d4], R7, 0x1, P2 ;  /* 0x00007500060d1a11 */ /* 0x000fe400010f0c07 */
[----:B------:R-:W-:Y:S01]  /*0930*/  @P0 LEA.HI.X R23, R4, c[0x0][0x1d4], R5, 0x1, P3 ;  /* 0x0000750004170a11 */ /* 0x000fe200018f0c05 */
[----:B------:R-:W-:Y:S01]  /*0940*/  CS2R R6, SRZ ;  /* 0x0000000000067805 */ /* 0x000fe2000001ff00 */
[----:B------:R-:W-:Y:S01]  /*0950*/  CS2R R4, SRZ ;  /* 0x0000000000047805 */ /* 0x000fe2000001ff00 */
[----:B------:R-:W-:-:S05]  /*0960*/  CS2R R10, SRZ ;  /* 0x00000000000a7805 */ /* 0x000fca000001ff00 */
[----:B------:R0:W2:Y:S02]  /*0970*/  @P1 LDG.E.128 R4, [R8.64] ;  /* 0x0000000408041981 */ /* 0x0000a4000c1e1d00 */
[----:B0-----:R-:W-:-:S06]  /*0980*/  CS2R R8, SRZ ;  /* 0x0000000000087805 */ /* 0x001fcc000001ff00 */
[----:B------:R0:W3:Y:S01]  /*0990*/  @P1 LDG.E.128 R8, [R12.64] ;  /* 0x000000040c081981 */ /* 0x0000e2000c1e1d00 */
[----:B------:R-:W-:Y:S01]  /*09a0*/  CS2R R18, SRZ ;  /* 0x0000000000127805 */ /* 0x000fe2000001ff00 */
[----:B0-----:R-:W-:Y:S01]  /*09b0*/  CS2R R12, SRZ ;  /* 0x00000000000c7805 */ /* 0x001fe2000001ff00 */
[C---:B--2---:R-:W-:Y:S01]  /*09c0*/  LOP3.LUT R14, R4.reuse, 0xffff0000, RZ, 0xc0, !PT ;  /* 0xffff0000040e7812 */ /* 0x044fe200078ec0ff */
[----:B------:R-:W-:Y:S01]  /*09d0*/  IMAD.U32 R4, R4, 0x10000, RZ ;  /* 0x0001000004047824 */ /* 0x000fe200078e00ff */
[----:B---3--:R-:W-:-:S05]  /*09e0*/  LOP3.LUT R15, R8, 0xffff0000, RZ, 0xc0, !PT ;  /* 0xffff0000080f7812 */ /* 0x008fca00078ec0ff */
[----:B------:R-:W-:Y:S01]  /*09f0*/  FMUL.FTZ R14, R14, R15 ;  /* 0x0000000f0e0e7220 */ /* 0x000fe20000410000 */
[----:B------:R-:W-:-:S05]  /*0a00*/  SHF.L.U32 R15, R8, 0x10, RZ ;  /* 0x00000010080f7819 */ /* 0x000fca00000006ff */
[----:B------:R-:W-:Y:S01]  /*0a10*/  FFMA.FTZ R14, R4, R15, R14 ;  /* 0x0000000f040e7223 */ /* 0x000fe2000001000e */
[----:B------:R-:W-:Y:S01]  /*0a20*/  SHF.L.U32 R4, R5, 0x10, RZ ;  /* 0x0000001005047819 */ /* 0x000fe200000006ff */
[----:B------:R-:W-:Y:S01]  /*0a30*/  IMAD.U32 R15, R9, 0x10000, RZ ;  /* 0x00010000090f7824 */ /* 0x000fe200078e00ff */
[----:B------:R-:W-:-:S03]  /*0a40*/  LOP3.LUT R5, R5, 0xffff0000, RZ, 0xc0, !PT ;  /* 0xffff000005057812 */ /* 0x000fc600078ec0ff */
[----:B------:R-:W-:Y:S01]  /*0a50*/  FFMA.FTZ R14, R4, R15, R14 ;  /* 0x0000000f040e7223 */ /* 0x000fe2000001000e */
[----:B------:R-:W-:Y:S02]  /*0a60*/  LOP3.LUT R4, R9, 0xffff0000, RZ, 0xc0, !PT ;  /* 0xffff000009047812 */ /* 0x000fe400078ec0ff */
[----:B------:R-:W-:-:S03]  /*0a70*/  LOP3.LUT R9, R10, 0xffff0000, RZ, 0xc0, !PT ;  /* 0xffff00000a097812 */ /* 0x000fc600078ec0ff */
[----:B------:R-:W-:Y:S01]  /*0a80*/  FFMA.FTZ R14, R5, R4, R14 ;  /* 0x00000004050e7223 */ /* 0x000fe2000001000e */
[----:B------:R-:W-:Y:S02]  /*0a90*/  SHF.L.U32 R4, R6, 0x10, RZ ;  /* 0x0000001006047819 */ /* 0x000fe400000006ff */
[----:B------:R-:W-:Y:S02]  /*0aa0*/  SHF.L.U32 R5, R10, 0x10, RZ ;  /* 0x000000100a057819 */ /* 0x000fe400000006ff */
[----:B------:R-:W-:-:S03]  /*0ab0*/  LOP3.LUT R6, R6, 0xffff0000, RZ, 0xc0, !PT ;  /* 0xffff000006067812 */ /* 0x000fc600078ec0ff */
[----:B------:R-:W-:Y:S01]  /*0ac0*/  FFMA.FTZ R4, R4, R5, R14 ;  /* 0x0000000504047223 */ /* 0x000fe2000001000e */
[----:B------:R-:W-:Y:S01]  /*0ad0*/  SHF.L.U32 R5, R11, 0x10, RZ ;  /* 0x000000100b057819 */ /* 0x000fe200000006ff */
[----:B------:R-:W-:Y:S02]  /*0ae0*/  CS2R R14, SRZ ;  /* 0x00000000000e7805 */ /* 0x000fe4000001ff00 */
[----:B------:R-:W-:Y:S02]  /*0af0*/  FFMA.FTZ R6, R6, R9, R4 ;  /* 0x0000000906067223 */ /* 0x000fe40000010004 */
[----:B------:R-:W-:Y:S02]  /*0b00*/  IMAD.U32 R4, R7, 0x10000, RZ ;  /* 0x0001000007047824 */ /* 0x000fe400078e00ff */
[----:B------:R0:W2:Y:S02]  /*0b10*/  @P0 LDG.E.128 R12, [R16.64] ;  /* 0x00000004100c0981 */ /* 0x0000a4000c1e1d00 */
[----:B------:R-:W-:Y:S01]  /*0b20*/  FFMA.FTZ R4, R4, R5, R6 ;  /* 0x0000000504047223 */ /* 0x000fe20000010006 */
[----:B0-----:R-:W-:-:S06]  /*0b30*/  CS2R R16, SRZ ;  /* 0x0000000000107805 */ /* 0x001fcc000001ff00 */
[----:B------:R-:W3:Y:S01]  /*0b40*/  @P0 LDG.E.128 R16, [R22.64] ;  /* 0x0000000416100981 */ /* 0x000ee2000c1e1d00 */
[----:B------:R-:W-:Y:S01]  /*0b50*/  LOP3.LUT R7, R7, 0xffff0000, RZ, 0xc0, !PT ;  /* 0xffff000007077812 */ /* 0x000fe200078ec0ff */
[----:B------:R-:W-:Y:S01]  /*0b60*/  IMAD R20, R20, c[0x0][0x22c], RZ ;  /* 0x00008b0014147a24 */ /* 0x000fe200078e02ff */
[----:B------:R-:W-:Y:S02]  /*0b70*/  LOP3.LUT R11, R11, 0xffff0000, RZ, 0xc0, !PT ;  /* 0xffff00000b0b7812 */ /* 0x000fe400078ec0ff */
[----:B------:R-:W-:Y:S02]  /*0b80*/  LEA.HI R28, R28, R3, RZ, 0x4 ;  /* 0x000000031c1c7211 */ /* 0x000fe400078f20ff */
[----:B------:R-:W-:Y:S01]  /*0b90*/  IADD3 R24, P0, P1, R30, R24, R2 ;  /* 0x000000181e187210 */ /* 0x000fe2000791e002 */
[----:B------:R-:W-:Y:S01]  /*0ba0*/  FFMA.FTZ R4, R7, R11, R4 ;  /* 0x0000000b07047223 */ /* 0x000fe20000010004 */
[----:B------:R-:W-:Y:S02]  /*0bb0*/  LOP3.LUT R2, R28, 0x3ffffff0, RZ, 0xc0, !PT ;  /* 0x3ffffff01c027812 */ /* 0x000fe400078ec0ff */
[----:B------:R-:W-:-:S02]  /*0bc0*/  SHF.R.S32.HI R28, RZ, 0x4, R28 ;  /* 0x00000004ff1c7819 */ /* 0x000fc4000001141c */
[----:B------:R-:W-:Y:S02]  /*0bd0*/  IADD3 R2, -R2, R3, RZ ;  /* 0x0000000302027210 */ /* 0x000fe40007ffe1ff */
[----:B------:R-:W-:Y:S02]  /*0be0*/  IADD3.X R0, R26, R0, R25, P0, P1 ;  /* 0x000000001a007210 */ /* 0x000fe400007e2419 */
[C---:B--2---:R-:W-:Y:S02]  /*0bf0*/  LOP3.LUT R6, R12.reuse, 0xffff0000, RZ, 0xc0, !PT ;  /* 0xffff00000c067812 */ /* 0x044fe400078ec0ff */
[----:B------:R-:W-:Y:S02]  /*0c00*/  SHF.L.U32 R12, R12, 0x10, RZ ;  /* 0x000000100c0c7819 */ /* 0x000fe400000006ff */
[C---:B------:R-:W-:Y:S02]  /*0c10*/  SHF.L.U32 R8, R13.reuse, 0x10, RZ ;  /* 0x000000100d087819 */ /* 0x040fe400000006ff */
[----:B------:R-:W-:-:S02]  /*0c20*/  LOP3.LUT R13, R13, 0xffff0000, RZ, 0xc0, !PT ;  /* 0xffff00000d0d7812 */ /* 0x000fc400078ec0ff */
[C---:B---3--:R-:W-:Y:S01]  /*0c30*/  LOP3.LUT R5, R16.reuse, 0xffff0000, RZ, 0xc0, !PT ;  /* 0xffff000010057812 */ /* 0x048fe200078ec0ff */
[----:B------:R-:W-:Y:S01]  /*0c40*/  IMAD.U32 R16, R16, 0x10000, RZ ;  /* 0x0001000010107824 */ /* 0x000fe200078e00ff */
[----:B------:R-:W-:-:S03]  /*0c50*/  LOP3.LUT R10, R17, 0xffff0000, RZ, 0xc0, !PT ;  /* 0xffff0000110a7812 */ /* 0x000fc600078ec0ff */
[----:B------:R-:W-:Y:S01]  /*0c60*/  FMUL.FTZ R5, R5, R6 ;  /* 0x0000000605057220 */ /* 0x000fe20000410000 */
[----:B------:R-:W-:-:S03]  /*0c70*/  SHF.L.U32 R6, R17, 0x10, RZ ;  /* 0x0000001011067819 */ /* 0x000fc600000006ff */
[----:B------:R-:W-:-:S04]  /*0c80*/  FFMA.FTZ R5, R16, R12, R5 ;  /* 0x0000000c10057223 */ /* 0x000fc80000010005 */
[----:B------:R-:W-:Y:S01]  /*0c90*/  FFMA.FTZ R5, R6, R8, R5 ;  /* 0x0000000806057223 */ /* 0x000fe20000010005 */
[----:B------:R-:W-:Y:S01]  /*0ca0*/  SHF.L.U32 R6, R18, 0x10, RZ ;  /* 0x0000001012067819 */ /* 0x000fe200000006ff */
[C---:B------:R-:W-:Y:S01]  /*0cb0*/  IMAD.U32 R8, R14.reuse, 0x10000, RZ ;  /* 0x000100000e087824 */ /* 0x040fe200078e00ff */
[----:B------:R-:W-:Y:S01]  /*0cc0*/  LOP3.LUT R14, R14, 0xffff0000, RZ, 0xc0, !PT ;  /* 0xffff00000e0e7812 */ /* 0x000fe200078ec0ff */
[----:B------:R-:W-:Y:S01]  /*0cd0*/  FFMA.FTZ R5, R10, R13, R5 ;  /* 0x0000000d0a057223 */ /* 0x000fe20000010005 */
[----:B------:R-:W-:Y:S02]  /*0ce0*/  LOP3.LUT R18, R18, 0xffff0000, RZ, 0xc0, !PT ;  /* 0xffff000012127812 */ /* 0x000fe400078ec0ff */
[----:B------:R-:W-:Y:S01]  /*0cf0*/  LOP3.LUT R10, R19, 0xffff0000, RZ, 0xc0, !PT ;  /* 0xffff0000130a7812 */ /* 0x000fe200078ec0ff */
[----:B------:R-:W-:Y:S01]  /*0d00*/  FFMA.FTZ R5, R6, R8, R5 ;  /* 0x0000000806057223 */ /* 0x000fe20000010005 */
[----:B------:R-:W-:Y:S01]  /*0d10*/  SHF.L.U32 R8, R15, 0x10, RZ ;  /* 0x000000100f087819 */ /* 0x000fe200000006ff */
[----:B------:R-:W-:Y:S01]  /*0d20*/  IMAD.U32 R6, R19, 0x10000, RZ ;  /* 0x0001000013067824 */ /* 0x000fe200078e00ff */
[----:B------:R-:W-:Y:S01]  /*0d30*/  LOP3.LUT R15, R15, 0xffff0000, RZ, 0xc0, !PT ;  /* 0xffff00000f0f7812 */ /* 0x000fe200078ec0ff */
[----:B------:R-:W-:-:S04]  /*0d40*/  FFMA.FTZ R5, R18, R14, R5 ;  /* 0x0000000e12057223 */ /* 0x000fc80000010005 */
[----:B------:R-:W-:-:S04]  /*0d50*/  FFMA.FTZ R5, R6, R8, R5 ;  /* 0x0000000806057223 */ /* 0x000fc80000010005 */
[----:B------:R-:W-:Y:S02]  /*0d60*/  FFMA.FTZ R10, R10, R15, R5 ;  /* 0x0000000f0a0a7223 */ /* 0x000fe40000010005 */
[----:B------:R-:W0:Y:S04]  /*0d70*/  SHFL.BFLY PT, R5, R4, 0x4, 0x1f ;  /* 0x0c801f0004057f89 */ /* 0x000e2800000e0000 */
[----:B------:R-:W1:Y:S01]  /*0d80*/  SHFL.BFLY PT, R7, R10, 0x4, 0x1f ;  /* 0x0c801f000a077f89 */ /* 0x000e6200000e0000 */
[----:B0-----:R-:W-:Y:S02]  /*0d90*/  FADD.FTZ R8, R4, R5 ;  /* 0x0000000504087221 */ /* 0x001fe40000010000 */
[----:B-1----:R-:W-:-:S03]  /*0da0*/  FADD.FTZ R9, R10, R7 ;  /* 0x000000070a097221 */ /* 0x002fc60000010000 */
[----:B------:R-:W0:Y:S04]  /*0db0*/  SHFL.BFLY PT, R5, R8, 0x2, 0x1f ;  /* 0x0c401f0008057f89 */ /* 0x000e2800000e0000 */
[----:B------:R-:W1:Y:S01]  /*0dc0*/  SHFL.BFLY PT, R12, R9, 0x2, 0x1f ;  /* 0x0c401f00090c7f89 */ /* 0x000e6200000e0000 */
[----:B0-----:R-:W-:Y:S01]  /*0dd0*/  FADD.FTZ R6, R8, R5 ;  /* 0x0000000508067221 */ /* 0x001fe20000010000 */
[----:B------:R-:W-:Y:S01]  /*0de0*/  SHF.L.U32 R5, R2, 0x2, RZ ;  /* 0x0000000202057819 */ /* 0x000fe200000006ff */
[----:B------:R-:W-:Y:S02]  /*0df0*/  IMAD.IADD R8, R21, 0x1, R27 ;  /* 0x0000000115087824 */ /* 0x000fe400078e021b */
[----:B-1----:R-:W-:Y:S01]  /*0e00*/  FADD.FTZ R7, R9, R12 ;  /* 0x0000000c09077221 */ /* 0x002fe20000010000 */
[----:B------:R-:W0:Y:S01]  /*0e10*/  SHFL.BFLY PT, R11, R6, 0x1, 0x1f ;  /* 0x0c201f00060b7f89 */ /* 0x000e2200000e0000 */
[----:B------:R-:W-:Y:S01]  /*0e20*/  IMAD R5, R28, R20, R5 ;  /* 0x000000141c057224 */ /* 0x000fe200078e0205 */
[----:B------:R-:W-:-:S02]  /*0e30*/  SHF.L.U32 R9, R20, 0x2, RZ ;  /* 0x0000000214097819 */ /* 0x000fc400000006ff */
[----:B------:R-:W1:Y:S02]  /*0e40*/  SHFL.BFLY PT, R10, R7, 0x1, 0x1f ;  /* 0x0c201f00070a7f89 */ /* 0x000e6400000e0000 */
[----:B------:R-:W-:-:S04]  /*0e50*/  IADD3 R4, P0, R5, R24, RZ ;  /* 0x0000001805047210 */ /* 0x000fc80007f1e0ff */
[----:B------:R-:W-:Y:S02]  /*0e60*/  LEA.HI.X.SX32 R5, R5, R0, 0x1, P0 ;  /* 0x0000000005057211 */ /* 0x000fe400000f0eff */
[C---:B------:R-:W-:Y:S02]  /*0e70*/  LEA R2, P1, R4.reuse, c[0x0][0x350], 0x2 ;  /* 0x0000d40004027a11 */ /* 0x040fe400078210ff */
[C---:B------:R-:W-:Y:S02]  /*0e80*/  LOP3.LUT P0, RZ, R3.reuse, 0x7, RZ, 0xc0, !PT ;  /* 0x0000000703ff7812 */ /* 0x040fe4000780c0ff */
[----:B------:R-:W-:Y:S02]  /*0e90*/  LEA.HI R0, P2, R3, R8, RZ, 0x1d ;  /* 0x0000000803007211 */ /* 0x000fe4000785e8ff */
[----:B------:R-:W-:Y:S02]  /*0ea0*/  SHF.R.S32.HI R8, RZ, 0x1f, R8 ;  /* 0x0000001fff087819 */ /* 0x000fe40000011408 */
[----:B------:R-:W-:-:S02]  /*0eb0*/  LEA.HI.X R3, R4, c[0x0][0x354], R5, 0x2, P1 ;  /* 0x0000d50004037a11 */ /* 0x000fc400008f1405 */
[----:B------:R-:W-:Y:S02]  /*0ec0*/  IADD3.X R5, RZ, R8, RZ, P2, !PT ;  /* 0x00000008ff057210 */ /* 0x000fe400017fe4ff */
[----:B------:R-:W-:Y:S01]  /*0ed0*/  LEA R4, P1, R0, c[0x0][0x3c8], 0x2 ;  /* 0x0000f20000047a11 */ /* 0x000fe200078210ff */
[----:B------:R-:W-:-:S03]  /*0ee0*/  IMAD.WIDE R8, R9, 0x10, R2 ;  /* 0x0000001009087825 */ /* 0x000fc600078e0202 */
[----:B------:R-:W-:Y:S01]  /*0ef0*/  LEA.HI.X R5, R0, c[0x0][0x3cc], R5, 0x2, P1 ;  /* 0x0000f30000057a11 */ /* 0x000fe200008f1405 */
[----:B0-----:R-:W-:Y:S02]  /*0f00*/  @!P0 FADD.FTZ R0, R6, R11 ;  /* 0x0000000b06008221 */ /* 0x001fe40000010000 */
[----:B-1----:R-:W-:Y:S02]  /*0f10*/  FADD.FTZ R10, R7, R10 ;  /* 0x0000000a070a7221 */ /* 0x002fe40000010000 */
[----:B------:R-:W-:-:S04]  /*0f20*/  IMAD.WIDE R6, R20, 0x40, R8 ;  /* 0x0000004014067825 */ /* 0x000fc800078e0208 */
[----:B------:R-:W-:Y:S02]  /*0f30*/  @!P0 FMUL.FTZ R11, R0, c[0x0][0x2d4] ;  /* 0x0000b500000b8a20 */ /* 0x000fe40000410000 */
[----:B------:R-:W-:Y:S02]  /*0f40*/  FMUL.FTZ R13, R10, c[0x0][0x2d4] ;  /* 0x0000b5000a0d7a20 */ /* 0x000fe40000410000 */
[----:B------:R-:W-:Y:S01]  /*0f50*/  IMAD.WIDE R20, R20, 0x40, R6 ;  /* 0x0000004014147825 */ /* 0x000fe200078e0206 */
[----:B------:R-:W-:Y:S04]  /*0f60*/  @!P0 STG.E [R4.64], R11 ;  /* 0x0000000b04008986 */ /* 0x000fe8000c101904 */
[----:B------:R-:W-:Y:S04]  /*0f70*/  @!P0 STG.E [R4.64+0x80], R13 ;  /* 0x0000800d04008986 */ /* 0x000fe8000c101904 */
[----:B------:R-:W-:Y:S04]  /*0f80*/  STG.E.128 [R2.64], RZ ;  /* 0x000000ff02007986 */ /* 0x000fe8000c101d04 */
[----:B------:R-:W-:Y:S04]  /*0f90*/  STG.E.128 [R8.64], RZ ;  /* 0x000000ff08007986 */ /* 0x000fe8000c101d04 */
[----:B------:R-:W-:Y:S04]  /*0fa0*/  STG.E.128 [R6.64], RZ ;  /* 0x000000ff06007986 */ /* 0x000fe8000c101d04 */
[----:B------:R-:W-:Y:S01]  /*0fb0*/  STG.E.128 [R20.64], RZ ;  /* 0x000000ff14007986 */ /* 0x000fe2000c101d04 */
[----:B------:R-:W-:Y:S05]  /*0fc0*/  EXIT ;  /* 0x000000000000794d */ /* 0x000fea0003800000 */
.L_x_811:
        /* <DEDUP_REMOVED lines=11> */
.L_x_1269:


//--------------------- .text._ZN5flash27flash_bwd_convert_dq_kernelI23Flash_bwd_kernel_traitsILi64ELi128ELi128ELi8ELi4ELi4ELi4ELb0ELb0EN7cutlass10bfloat16_tE19Flash_kernel_traitsILi64ELi128ELi128ELi8ES3_EEEEvNS_16Flash_bwd_paramsEi --------------------------
	.section	.text._ZN5flash27flash_bwd_convert_dq_kernelI23Flash_bwd_kernel_traitsILi64ELi128ELi128ELi8ELi4ELi4ELi4ELb0ELb0EN7cutlass10bfloat16_tE19Flash_kernel_traitsILi64ELi128ELi128ELi8ES3_EEEEvNS_16Flash_bwd_paramsEi,"ax",@progbits
	.sectioninfo	@"SHI_REGISTERS=64"
	.align	128
        .global         _ZN5flash27flash_bwd_convert_dq_kernelI23Flash_bwd_kernel_traitsILi64ELi128ELi128ELi8ELi4ELi4ELi4ELb0ELb0EN7cutlass10bfloat16_tE19Flash_kernel_traitsILi64ELi128ELi128ELi8ES3_EEEEvNS_16Flash_bwd_paramsEi
        .type           _ZN5flash27flash_bwd_convert_dq_kernelI23Flash_bwd_kernel_traitsILi64ELi128ELi128ELi8ELi4ELi4ELi4ELb0ELb0EN7cutlass10bfloat16_tE19Flash_kernel_traitsILi64ELi128ELi128ELi8ES3_EEEEvNS_16Flash_bwd_paramsEi,@function
        .size           _ZN5flash27flash_bwd_convert_dq_kernelI23Flash_bwd_kernel_traitsILi64ELi128ELi128ELi8ELi4ELi4ELi4ELb0ELb0EN7cutlass10bfloat16_tE19Flash_kernel_traitsILi64ELi128ELi128ELi8ES3_EEEEvNS_16Flash_bwd_paramsEi,(.L_x_1270 - _ZN5flash27flash_bwd_convert_dq_kernelI23Flash_bwd_kernel_traitsILi64ELi128ELi128ELi8ELi4ELi4ELi4ELb0ELb0EN7cutlass10bfloat16_tE19Flash_kernel_traitsILi64ELi128ELi128ELi8ES3_EEEEvNS_16Flash_bwd_paramsEi)
        .other          _ZN5flash27flash_bwd_convert_dq_kernelI23Flash_bwd_kernel_traitsILi64ELi128ELi128ELi8ELi4ELi4ELi4ELb0ELb0EN7cutlass10bfloat16_tE19Flash_kernel_traitsILi64ELi128ELi128ELi8ES3_EEEEvNS_16Flash_bwd_paramsEi,@"STO_CUDA_ENTRY STV_DEFAULT"
_ZN5flash27flash_bwd_convert_dq_kernelI23Flash_bwd_kernel_traitsILi64ELi128ELi128ELi8ELi4ELi4ELi4ELb0ELb0EN7cutlass10bfloat16_tE19Flash_kernel_traitsILi64ELi128ELi128ELi8ES3_EEEEvNS_16Flash_bwd_paramsEi:
.text._ZN5flash27flash_bwd_convert_dq_kernelI23Flash_bwd_kernel_traitsILi64ELi128ELi128ELi8ELi4ELi4ELi4ELb0ELb0EN7cutlass10bfloat16_tE19Flash_kernel_traitsILi64ELi128ELi128ELi8ES3_EEEEvNS_16Flash_bwd_paramsEi:
[----:B------:R-:W-:Y:S02]  /*0000*/  MOV R1, c[0x0][0x28] ;  /* 0x00000a0000017a02 */ /* 0x000fe40000000f00 */
[----:B------:R-:W0:Y:S01]  /*0010*/  S2R R30, SR_CTAID.Y ;  /* 0x00000000001e7919 */ /* 0x000e220000002600 */
[----:B------:R-:W-:Y:S01]  /*0020*/  ISETP.NE.U32.AND P0, PT, RZ, c[0x0][0x240], PT ;  /* 0x00009000ff007a0c */ /* 0x000fe20003f05070 */
[----:B------:R-:W-:Y:S01]  /*0030*/  HFMA2.MMA R3, -RZ, RZ, 0, 2.384185791015625e-07 ;  /* 0x00000004ff037435 */ /* 0x000fe200000001ff */
[----:B------:R-:W-:Y:S01]  /*0040*/  MOV R32, 0xffffffff ;  /* 0xffffffff00207802 */ /* 0x000fe20000000f00 */
[----:B------:R-:W-:Y:S01]  /*0050*/  ULDC.64 UR6, c[0x0][0x118] ;  /* 0x0000460000067ab9 */ /* 0x000fe20000000a00 */
[----:B------:R-:W-:-:S07]  /*0060*/  ISETP.NE.AND.EX P0, PT, RZ, c[0x0][0x244], PT, P0 ;  /* 0x00009100ff007a0c */ /* 0x000fce0003f05300 */
[----:B0-----:R-:W-:-:S06]  /*0070*/  IMAD.WIDE R2, R30, R3, c[0x0][0x240] ;  /* 0x000090001e027625 */ /* 0x001fcc00078e0203 */
[----:B------:R-:W2:Y:S04]  /*0080*/  @P0 LDG.E R32, [R2.64] ;  /* 0x0000000602200981 */ /* 0x000ea8000c1e1900 */
[----:B------:R-:W2:Y:S04]  /*0090*/  @P0 LDG.E R5, [R2.64+0x4] ;  /* 0x0000040602050981 */ /* 0x000ea8000c1e1900 */
[----:B------:R-:W0:Y:S01]  /*00a0*/  S2R R0, SR_CTAID.X ;  /* 0x0000000000007919 */ /* 0x000e220000002500 */
[----:B--2---:R-:W-:Y:S01]  /*00b0*/  @P0 IADD3 R4, R5, -R32, RZ ;  /* 0x8000002005040210 */ /* 0x004fe20007ffe0ff */
[----:B0-----:R-:W-:Y:S01]  /*00c0*/  IMAD.SHL.U32 R5, R0, 0x80, RZ ;  /* 0x0000008000057824 */ /* 0x001fe200078e00ff */
[----:B------:R-:W-:-:S04]  /*00d0*/  @!P0 MOV R4, c[0x0][0x214] ;  /* 0x0000850000048a02 */ /* 0x000fc80000000f00 */
[----:B------:R-:W-:-:S13]  /*00e0*/  ISETP.GT.AND P1, PT, R4, R5, PT ;  /* 0x000000050400720c */ /* 0x000fda0003f24270 */
[----:B------:R-:W-:Y:S05]  /*00f0*/  @!P1 EXIT ;  /* 0x000000000000994d */ /* 0x000fea0003800000 */
[C---:B------:R-:W-:Y:S01]  /*0100*/  ISETP.NE.AND P2, PT, R32.reuse, -0x1, PT ;  /* 0xffffffff2000780c */ /* 0x040fe20003f45270 */
[----:B------:R-:W-:Y:S01]  /*0110*/  CS2R R58, SRZ ;  /* 0x00000000003a7805 */ /* 0x000fe2000001ff00 */
[----:B------:R-:W-:Y:S01]  /*0120*/  SHF.R.S32.HI R10, RZ, 0x1f, R5 ;  /* 0x0000001fff0a7819 */ /* 0x000fe20000011405 */
[----:B------:R-:W-:Y:S01]  /*0130*/  CS2R R12, SRZ ;  /* 0x00000000000c7805 */ /* 0x000fe2000001ff00 */
[----:B------:R-:W-:Y:S01]  /*0140*/  IMAD.MOV.U32 R60, RZ, RZ, RZ ;  /* 0x000000ffff3c7224 */ /* 0x000fe200078e00ff */
[----:B------:R-:W-:Y:S01]  /*0150*/  CS2R R14, SRZ ;  /* 0x00000000000e7805 */ /* 0x000fe2000001ff00 */
[----:B------:R-:W-:Y:S01]  /*0160*/  CS2R R16, SRZ ;  /* 0x0000000000107805 */ /* 0x000fe2000001ff00 */
[----:B------:R-:W-:Y:S01]  /*0170*/  CS2R R18, SRZ ;  /* 0x0000000000127805 */ /* 0x000fe2000001ff00 */
[----:B------:R-:W-:Y:S01]  /*0180*/  MOV R48, RZ ;  /* 0x000000ff00307202 */ /* 0x000fe20000000f00 */
[----:B------:R-:W-:Y:S01]  /*0190*/  CS2R R20, SRZ ;  /* 0x0000000000147805 */ /* 0x000fe2000001ff00 */
[----:B------:R-:W-:Y:S01]  /*01a0*/  MOV R57, RZ ;  /* 0x000000ff00397202 */ /* 0x000fe20000000f00 */
[----:B------:R-:W-:Y:S01]  /*01b0*/  CS2R R22, SRZ ;  /* 0x0000000000167805 */ /* 0x000fe2000001ff00 */
[----:B------:R-:W-:Y:S01]  /*01c0*/  CS2R R24, SRZ ;  /* 0x0000000000187805 */ /* 0x000fe2000001ff00 */
[C---:B------:R-:W-:Y:S01]  /*01d0*/  @P2 IMAD.WIDE.U32 R8, R32.reuse, c[0x0][0x398], RZ ;  /* 0x0000e60020082a25 */ /* 0x040fe200078e00ff */
[----:B------:R-:W-:Y:S01]  /*01e0*/  @!P2 SHF.R.S32.HI R0, RZ, 0x1f, R30 ;  /* 0x0000001fff00a819 */ /* 0x000fe2000001141e */
[----:B------:R-:W-:Y:S01]  /*01f0*/  CS2R R26, SRZ ;  /* 0x00000000001a7805 */ /* 0x000fe2000001ff00 */
[----:B------:R-:W-:Y:S01]  /*0200*/  CS2R R40, SRZ ;  /* 0x0000000000287805 */ /* 0x000fe2000001ff00 */
[----:B------:R-:W-:Y:S01]  /*0210*/  @P2 IMAD R6, R32, c[0x0][0x39c], R9 ;  /* 0x0000e70020062a24 */ /* 0x000fe200078e0209 */
[----:B------:R-:W-:Y:S01]  /*0220*/  CS2R R42, SRZ ;  /* 0x00000000002a7805 */ /* 0x000fe2000001ff00 */
[----:B------:R-:W0:Y:S01]  /*0230*/  S2R R9, SR_TID.X ;  /* 0x0000000000097919 */ /* 0x000e220000002100 */
[----:B------:R-:W-:Y:S01]  /*0240*/  @!P2 IMAD R7, R0, c[0x0][0x380], RZ ;  /* 0x0000e0000007aa24 */ /* 0x000fe200078e02ff */
[----:B------:R-:W-:Y:S01]  /*0250*/  MOV R0, c[0x0][0x3e0] ;  /* 0x0000f80000007a02 */ /* 0x000fe20000000f00 */
[----:B------:R-:W-:Y:S01]  /*0260*/  @!P2 IMAD.WIDE.U32 R2, R30, c[0x0][0x380], RZ ;  /* 0x0000e0001e02aa25 */ /* 0x000fe200078e00ff */
[----:B------:R-:W-:Y:S01]  /*0270*/  MOV R45, RZ ;  /* 0x000000ff002d7202 */ /* 0x000fe20000000f00 */
[----:B------:R-:W-:Y:S01]  /*0280*/  CS2R R46, SRZ ;  /* 0x00000000002e7805 */ /* 0x000fe2000001ff00 */
[----:B------:R-:W-:Y:S01]  /*0290*/  ISETP.GE.AND P1, PT, R0, 0x1, PT ;  /* 0x000000010000780c */ /* 0x000fe20003f26270 */
[----:B------:R-:W-:Y:S01]  /*02a0*/  @!P2 IMAD R7, R30, c[0x0][0x384], R7 ;  /* 0x0000e1001e07aa24 */ /* 0x000fe200078e0207 */
[----:B------:R-:W-:Y:S01]  /*02b0*/  @!P2 MOV R8, R2 ;  /* 0x000000020008a202 */ /* 0x000fe20000000f00 */
[----:B------:R-:W-:Y:S01]  /*02c0*/  IMAD.MOV.U32 R11, RZ, RZ, RZ ;  /* 0x000000ffff0b7224 */ /* 0x000fe200078e00ff */
[----:B------:R-:W-:-:S02]  /*02d0*/  MOV R0, RZ ;  /* 0x000000ff00007202 */ /* 0x000fc40000000f00 */
[----:B------:R-:W-:Y:S02]  /*02e0*/  @!P2 IADD3 R6, R3, R7, RZ ;  /* 0x000000070306a210 */ /* 0x000fe40007ffe0ff */
[----:B------:R-:W1:Y:S01]  /*02f0*/  S2R R7, SR_CTAID.Z ;  /* 0x0000000000077919 */ /* 0x000e620000002700 */
[----:B------:R-:W-:Y:S01]  /*0300*/  CS2R R2, SRZ ;  /* 0x0000000000027805 */ /* 0x000fe2000001ff00 */
[----:B0-----:R-:W-:-:S04]  /*0310*/  SHF.R.S32.HI R44, RZ, 0x1f, R9 ;  /* 0x0000001fff2c7819 */ /* 0x001fc80000011409 */
[----:B------:R-:W-:-:S04]  /*0320*/  LEA.HI R34, R44, R9, RZ, 0x5 ;  /* 0x000000092c227211 */ /* 0x000fc800078f28ff */
[----:B------:R-:W-:Y:S01]  /*0330*/  SHF.R.S32.HI R50, RZ, 0x5, R34 ;  /* 0x00000005ff327819 */ /* 0x000fe20000011422 */
[----:B------:R-:W-:Y:S05]  /*0340*/  @!P1 BRA `(.L_x_812) ;  /* 0x00000b0000009947 */ /* 0x000fea0003800000 */
[C---:B------:R-:W-:Y:S01]  /*0350*/  IMAD.WIDE R28, R30.reuse, c[0x0][0x224], RZ ;  /* 0x000089001e1c7a25 */ /* 0x040fe200078e02ff */
[----:B------:R-:W-:Y:S01]  /*0360*/  MOV R36, c[0x0][0x1c0] ;  /* 0x0000700000247a02 */ /* 0x000fe20000000f00 */
[----:B------:R-:W-:Y:S01]  /*0370*/  HFMA2.MMA R49, -RZ, RZ, 0, 0 ;  /* 0x00000000ff317435 */ /* 0x000fe200000001ff */
[----:B------:R-:W-:Y:S01]  /*0380*/  @!P2 MOV R32, 0xffffffff ;  /* 0xffffffff0020a802 */ /* 0x000fe20000000f00 */
[----:B------:R-:W-:Y:S01]  /*0390*/  IMAD.WIDE R30, R30, 0x80, RZ ;  /* 0x000000801e1e7825 */ /* 0x000fe200078e02ff */
[----:B------:R-:W-:Y:S01]  /*03a0*/  SHF.R.S32.HI R33, RZ, 0x1f, R36 ;  /* 0x0000001fff217819 */ /* 0x000fe20000011424 */
[----:B------:R-:W-:Y:S01]  /*03b0*/  UMOV UR4, 0x2 ;  /* 0x0000000200047882 */ /* 0x000fe20000000000 */
[----:B------:R-:W-:Y:S01]  /*03c0*/  MOV R51, c[0x0][0x22c] ;  /* 0x00008b0000337a02 */ /* 0x000fe20000000f00 */
[----:B------:R-:W-:Y:S01]  /*03d0*/  IMAD R29, R29, c[0x0][0x1c0], RZ ;  /* 0x000070001d1d7a24 */ /* 0x000fe200078e02ff */
[----:B------:R-:W-:Y:S01]  /*03e0*/  SEL R30, R30, RZ, P0 ;  /* 0x000000ff1e1e7207 */ /* 0x000fe20000000000 */
[----:B------:R-:W-:Y:S01]  /*03f0*/  ULDC.64 UR10, c[0x0][0x3d8] ;  /* 0x0000f600000a7ab9 */ /* 0x000fe20000000a00 */
[----:B------:R-:W-:Y:S01]  /*0400*/  SEL R35, R31, RZ, P0 ;  /* 0x000000ff1f237207 */ /* 0x000fe20000000000 */
[----:B------:R-:W-:Y:S01]  /*0410*/  IMAD R37, R28, R33, R29 ;  /* 0x000000211c257224 */ /* 0x000fe200078e021d */
[----:B------:R-:W-:Y:S01]  /*0420*/  IADD3 R55, P0, R5, R30, RZ ;  /* 0x0000001e05377210 */ /* 0x000fe20007f1e0ff */
[----:B------:R-:W-:Y:S01]  /*0430*/  IMAD.WIDE R30, R36, c[0x0][0x22c], RZ ;  /* 0x00008b00241e7a25 */ /* 0x000fe200078e02ff */
[----:B------:R-:W-:Y:S01]  /*0440*/  SHF.R.S32.HI R39, RZ, 0x1f, R51 ;  /* 0x0000001fff277819 */ /* 0x000fe20000011433 */
[----:B------:R-:W-:Y:S01]  /*0450*/  USHF.L.U64.HI UR4, UR10, UR4, UR11 ;  /* 0x000000040a047299 */ /* 0x000fe2000801020b */
[----:B------:R-:W-:Y:S01]  /*0460*/  IADD3.X R35, R10, R35, RZ, P0, !PT ;  /* 0x000000230a237210 */ /* 0x000fe200007fe4ff */
[----:B------:R-:W-:Y:S01]  /*0470*/  IMAD.WIDE.U32 R28, R28, c[0x0][0x1c0], RZ ;  /* 0x000070001c1c7a25 */ /* 0x000fe200078e00ff */
[----:B------:R-:W-:Y:S01]  /*0480*/  LOP3.LUT R34, R34, 0xffffffe0, RZ, 0xc0, !PT ;  /* 0xffffffe022227812 */ /* 0x000fe200078ec0ff */
[----:B------:R-:W-:Y:S01]  /*0490*/  ULDC.64 UR8, c[0x0][0x350] ;  /* 0x0000d40000087ab9 */ /* 0x000fe20000000a00 */
[----:B------:R-:W-:Y:S01]  /*04a0*/  MOV R58, RZ ;  /* 0x000000ff003a7202 */ /* 0x000fe20000000f00 */
[----:B------:R-:W-:-:S02]  /*04b0*/  IMAD R36, R31, R32, RZ ;  /* 0x000000201f247224 */ /* 0x000fc400078e02ff */
[----:B------:R-:W-:Y:S02]  /*04c0*/  IMAD R38, R35, c[0x0][0x1c0], RZ ;  /* 0x0000700023267a24 */ /* 0x000fe400078e02ff */
[----:B------:R-:W-:Y:S02]  /*04d0*/  IMAD.IADD R29, R29, 0x1, R37 ;  /* 0x000000011d1d7824 */ /* 0x000fe400078e0225 */
[C---:B------:R-:W-:Y:S02]  /*04e0*/  IMAD R49, R30.reuse, R49, R36 ;  /* 0x000000311e317224 */ /* 0x040fe400078e0224 */
[----:B------:R-:W-:Y:S02]  /*04f0*/  IMAD R61, R33, R55, R38 ;  /* 0x00000037213d7224 */ /* 0x000fe400078e0226 */
[----:B------:R-:W-:-:S04]  /*0500*/  IMAD.WIDE.U32 R36, R30, R32, RZ ;  /* 0x000000201e247225 */ /* 0x000fc800078e00ff */
[----:B------:R-:W-:Y:S01]  /*0510*/  IMAD.WIDE.U32 R32, R55, c[0x0][0x1c0], RZ ;  /* 0x0000700037207a25 */ /* 0x000fe200078e00ff */
[----:B------:R-:W-:-:S03]  /*0520*/  IADD3 R37, R37, R49, RZ ;  /* 0x0000003125257210 */ /* 0x000fc60007ffe0ff */
[----:B------:R-:W-:Y:S01]  /*0530*/  IMAD R29, R29, c[0x0][0x22c], RZ ;  /* 0x00008b001d1d7a24 */ /* 0x000fe200078e02ff */
[----:B------:R-:W-:Y:S01]  /*0540*/  IADD3 R33, R33, R61, RZ ;  /* 0x0000003d21217210 */ /* 0x000fe20007ffe0ff */
[----:B-1----:R-:W-:Y:S02]  /*0550*/  IMAD R49, R7, c[0x0][0x22c], RZ ;  /* 0x00008b0007317a24 */ /* 0x002fe400078e02ff */
[----:B------:R-:W-:Y:S02]  /*0560*/  IMAD R53, R39, R28, R29 ;  /* 0x0000001c27357224 */ /* 0x000fe400078e021d */
[----:B------:R-:W-:-:S04]  /*0570*/  IMAD.WIDE.U32 R28, R28, c[0x0][0x22c], RZ ;  /* 0x00008b001c1c7a25 */ /* 0x000fc800078e00ff */
[----:B------:R-:W-:Y:S01]  /*0580*/  IMAD R33, R33, c[0x0][0x22c], RZ ;  /* 0x00008b0021217a24 */ /* 0x000fe200078e02ff */
[----:B------:R-:W-:Y:S01]  /*0590*/  SEL R36, R28, R36, !P2 ;  /* 0x000000241c247207 */ /* 0x000fe20005000000 */
[----:B------:R-:W-:Y:S01]  /*05a0*/  IMAD R51, R51, c[0x0][0x1c0], RZ ;  /* 0x0000700033337a24 */ /* 0x000fe200078e02ff */
[----:B------:R-:W-:Y:S01]  /*05b0*/  @!P2 IADD3 R37, R29, R53, RZ ;  /* 0x000000351d25a210 */ /* 0x000fe20007ffe0ff */
[----:B------:R-:W-:Y:S01]  /*05c0*/  IMAD R53, R39, R32, R33 ;  /* 0x0000002027357224 */ /* 0x000fe200078e0221 */
[----:B------:R-:W-:Y:S01]  /*05d0*/  IADD3 R28, P0, R49, R36, RZ ;  /* 0x00000024311c7210 */ /* 0x000fe20007f1e0ff */
[----:B------:R-:W-:-:S03]  /*05e0*/  IMAD.WIDE.U32 R32, R32, c[0x0][0x22c], RZ ;  /* 0x00008b0020207a25 */ /* 0x000fc600078e00ff */
[----:B------:R-:W-:Y:S01]  /*05f0*/  LEA.HI.X.SX32 R29, R49, R37, 0x1, P0 ;  /* 0x00000025311d7211 */ /* 0x000fe200000f0eff */
[----:B------:R-:W-:Y:S01]  /*0600*/  IMAD.IADD R34, R9, 0x1, -R34 ;  /* 0x0000000109227824 */ /* 0x000fe200078e0a22 */
[----:B------:R-:W-:Y:S01]  /*0610*/  IADD3 R33, R33, R53, RZ ;  /* 0x0000003521217210 */ /* 0x000fe20007ffe0ff */
[----:B------:R-:W-:Y:S01]  /*0620*/  IMAD R38, R35, R30, RZ ;  /* 0x0000001e23267224 */ /* 0x000fe200078e02ff */
[----:B------:R-:W-:Y:S01]  /*0630*/  SHF.L.U32 R53, R51, 0x3, RZ ;  /* 0x0000000333357819 */ /* 0x000fe200000006ff */
[----:B------:R-:W-:Y:S01]  /*0640*/  IMAD R39, R50, R51, R34 ;  /* 0x0000003332277224 */ /* 0x000fe200078e0222 */
[----:B------:R-:W-:Y:S01]  /*0650*/  SHF.L.U64.HI R35, R32, 0x2, R33 ;  /* 0x0000000220237819 */ /* 0x000fe20000010221 */
[-C--:B------:R-:W-:Y:S01]  /*0660*/  IMAD.WIDE.U32 R28, R30, R55.reuse, R28 ;  /* 0x000000371e1c7225 */ /* 0x080fe200078e001c */
[----:B------:R-:W-:Y:S02]  /*0670*/  SHF.L.U32 R34, R32, 0x2, RZ ;  /* 0x0000000220227819 */ /* 0x000fe400000006ff */
[----:B------:R-:W-:Y:S01]  /*0680*/  SHF.L.U64.HI R37, R36, 0x2, R37 ;  /* 0x0000000224257819 */ /* 0x000fe20000010225 */
[----:B------:R-:W-:Y:S01]  /*0690*/  IMAD R38, R31, R55, R38 ;  /* 0x000000371f267224 */ /* 0x000fe200078e0226 */
[----:B------:R-:W-:Y:S01]  /*06a0*/  SHF.R.S32.HI R31, RZ, 0x1f, R39 ;  /* 0x0000001fff1f7819 */ /* 0x000fe20000011427 */
[----:B------:R-:W-:Y:S01]  /*06b0*/  IMAD.WIDE R32, R53, 0x4, R34 ;  /* 0x0000000435207825 */ /* 0x000fe200078e0222 */
[----:B------:R-:W-:-:S03]  /*06c0*/  IADD3 R28, P0, R39, R28, RZ ;  /* 0x0000001c271c7210 */ /* 0x000fc60007f1e0ff */
[----:B------:R-:W-:Y:S01]  /*06d0*/  IMAD.WIDE R34, R49, 0x4, R34 ;  /* 0x0000000431227825 */ /* 0x000fe200078e0222 */
[----:B------:R-:W-:Y:S02]  /*06e0*/  IADD3.X R31, R31, R29, R38, P0, !PT ;  /* 0x0000001d1f1f7210 */ /* 0x000fe400007fe426 */
[----:B------:R-:W-:Y:S01]  /*06f0*/  IADD3 R29, R53, 0x20, R53 ;  /* 0x00000020351d7810 */ /* 0x000fe20007ffe035 */
[----:B------:R-:W-:Y:S01]  /*0700*/  IMAD.WIDE R32, R49, 0x4, R32 ;  /* 0x0000000431207825 */ /* 0x000fe200078e0220 */
[C---:B------:R-:W-:Y:S02]  /*0710*/  SHF.L.U64.HI R31, R28.reuse, 0x2, R31 ;  /* 0x000000021c1f7819 */ /* 0x040fe4000001021f */
[----:B------:R-:W-:Y:S01]  /*0720*/  SHF.L.U32 R30, R28, 0x2, RZ ;  /* 0x000000021c1e7819 */ /* 0x000fe200000006ff */
[----:B------:R-:W-:-:S04]  /*0730*/  IMAD.WIDE R34, R39, 0x4, R34 ;  /* 0x0000000427227825 */ /* 0x000fc800078e0222 */
[----:B------:R-:W-:Y:S02]  /*0740*/  IMAD.SHL.U32 R49, R36, 0x4, RZ ;  /* 0x0000000424317824 */ /* 0x000fe400078e00ff */
[----:B------:R-:W-:-:S03]  /*0750*/  IMAD.WIDE R32, R39, 0x4, R32 ;  /* 0x0000000427207825 */ /* 0x000fc600078e0220 */
[-C--:B------:R-:W-:Y:S01]  /*0760*/  IADD3 R52, P0, R34, R49.reuse, RZ ;  /* 0x0000003122347210 */ /* 0x080fe20007f1e0ff */
[--C-:B------:R-:W-:Y:S01]  /*0770*/  IMAD.WIDE R28, R29, 0x4, R30.reuse ;  /* 0x000000041d1c7825 */ /* 0x100fe200078e021e */
[----:B------:R-:W-:Y:S01]  /*0780*/  IADD3 R54, P1, R32, R49, RZ ;  /* 0x0000003120367210 */ /* 0x000fe20007f3e0ff */
[----:B------:R-:W-:Y:S01]  /*0790*/  HFMA2.MMA R49, -RZ, RZ, 0, 0 ;  /* 0x00000000ff317435 */ /* 0x000fe200000001ff */
[-C--:B------:R-:W-:Y:S01]  /*07a0*/  IADD3.X R55, R35, R37.reuse, RZ, P0, !PT ;  /* 0x0000002523377210 */ /* 0x080fe200007fe4ff */
[----:B------:R-:W-:Y:S01]  /*07b0*/  IMAD.WIDE R30, R51, 0x20, R30 ;  /* 0x00000020331e7825 */ /* 0x000fe200078e021e */
[----:B------:R-:W-:-:S05]  /*07c0*/  IADD3.X R56, R33, R37, RZ, P1, !PT ;  /* 0x0000002521387210 */ /* 0x000fca0000ffe4ff */
[----:B------:R-:W-:-:S05]  /*07d0*/  IMAD.WIDE R30, R53, 0x4, R30 ;  /* 0x00000004351e7825 */ /* 0x000fca00078e021e */
.L_x_813:
[----:B------:R-:W-:-:S04]  /*07e0*/  IADD3 R36, P0, R30, UR8, RZ ;  /* 0x000000081e247c10 */ /* 0x000fc8000ff1e0ff */
[----:B------:R-:W-:-:S05]  /*07f0*/  IADD3.X R37, R31, UR9, RZ, P0, !PT ;  /* 0x000000091f257c10 */ /* 0x000fca00087fe4ff */
[----:B------:R0:W2:Y:S01]  /*0800*/  LDG.E R32, [R36.64] ;  /* 0x0000000624207981 */ /* 0x0000a2000c1e1900 */
[----:B------:R-:W-:-:S05]  /*0810*/  IMAD.WIDE R34, R51, 0x20, R36 ;  /* 0x0000002033227825 */ /* 0x000fca00078e0224 */
[----:B0-----:R0:W3:Y:S02]  /*0820*/  LDG.E R37, [R34.64] ;  /* 0x0000000622257981 */ /* 0x0010e4000c1e1900 */
[----:B0-----:R-:W-:-:S05]  /*0830*/  IMAD.WIDE R34, R51, 0x20, R34 ;  /* 0x0000002033227825 */ /* 0x001fca00078e0222 */
[----:B------:R0:W4:Y:S01]  /*0840*/  LDG.E R33, [R34.64] ;  /* 0x0000000622217981 */ /* 0x000122000c1e1900 */
[----:B------:R-:W-:-:S06]  /*0850*/  IMAD.WIDE R38, R51, 0x20, R34 ;  /* 0x0000002033267825 */ /* 0x000fcc00078e0222 */
[----:B0-----:R-:W-:-:S04]  /*0860*/  IMAD.WIDE R34, R51, 0x20, R38 ;  /* 0x0000002033227825 */ /* 0x001fc800078e0226 */
[----:B--2---:R-:W-:Y:S02]  /*0870*/  FADD.FTZ R47, R32, R47 ;  /* 0x0000002f202f7221 */ /* 0x004fe40000010000 */
[----:B------:R0:W2:Y:S01]  /*0880*/  LDG.E R32, [R38.64] ;  /* 0x0000000626207981 */ /* 0x0000a2000c1e1900 */
[----:B---3--:R-:W-:-:S03]  /*0890*/  FADD.FTZ R46, R37, R46 ;  /* 0x0000002e252e7221 */ /* 0x008fc60000010000 */
[----:B0-----:R0:W3:Y:S01]  /*08a0*/  LDG.E R39, [R34.64] ;  /* 0x0000000622277981 */ /* 0x0010e2000c1e1900 */
[----:B------:R-:W-:-:S05]  /*08b0*/  IMAD.WIDE R36, R51, 0x20, R34 ;  /* 0x0000002033247825 */ /* 0x000fca00078e0222 */
[----:B------:R1:W5:Y:S01]  /*08c0*/  LDG.E R61, [R36.64] ;  /* 0x00000006243d7981 */ /* 0x000362000c1e1900 */
[----:B----4-:R-:W-:Y:S02]  /*08d0*/  FADD.FTZ R45, R33, R45 ;  /* 0x0000002d212d7221 */ /* 0x010fe40000010000 */
[----:B-1----:R-:W-:-:S05]  /*08e0*/  IMAD.WIDE R36, R51, 0x20, R36 ;  /* 0x0000002033247825 */ /* 0x002fca00078e0224 */
[----:B------:R-:W4:Y:S01]  /*08f0*/  LDG.E R33, [R36.64] ;  /* 0x0000000624217981 */ /* 0x000f22000c1e1900 */
[----:B0-----:R-:W-:-:S04]  /*0900*/  IMAD.WIDE R34, R51, 0x20, R36 ;  /* 0x0000002033227825 */ /* 0x001fc800078e0224 */
[----:B--2---:R-:W-:Y:S02]  /*0910*/  FADD.FTZ R43, R32, R43 ;  /* 0x0000002b202b7221 */ /* 0x004fe40000010000 */
[----:B------:R0:W2:Y:S01]  /*0920*/  LDG.E R32, [R34.64] ;  /* 0x0000000622207981 */ /* 0x0000a2000c1e1900 */
[----:B---3--:R-:W-:Y:S02]  /*0930*/  FADD.FTZ R42, R39, R42 ;  /* 0x0000002a272a7221 */ /* 0x008fe40000010000 */
[----:B------:R-:W-:-:S05]  /*0940*/  IMAD.WIDE R38, R51, 0x20, R34 ;  /* 0x0000002033267825 */ /* 0x000fca00078e0222 */
[----:B0-----:R0:W3:Y:S01]  /*0950*/  LDG.E R35, [R38.64] ;  /* 0x0000000626237981 */ /* 0x0010e2000c1e1900 */
[----:B-----5:R-:W-:Y:S02]  /*0960*/  FADD.FTZ R41, R61, R41 ;  /* 0x000000293d297221 */ /* 0x020fe40000010000 */
[----:B0-----:R-:W-:-:S05]  /*0970*/  IMAD.WIDE R38, R51, 0x20, R38 ;  /* 0x0000002033267825 */ /* 0x001fca00078e0226 */
[----:B------:R0:W5:Y:S01]  /*0980*/  LDG.E R61, [R38.64] ;  /* 0x00000006263d7981 */ /* 0x000162000c1e1900 */
[----:B----4-:R-:W-:Y:S02]  /*0990*/  FADD.FTZ R40, R33, R40 ;  /* 0x0000002821287221 */ /* 0x010fe40000010000 */
[----:B0-----:R-:W-:-:S05]  /*09a0*/  IMAD.WIDE R38, R51, 0x20, R38 ;  /* 0x0000002033267825 */ /* 0x001fca00078e0226 */
[----:B------:R0:W4:Y:S01]  /*09b0*/  LDG.E R37, [R38.64] ;  /* 0x0000000626257981 */ /* 0x000122000c1e1900 */
[----:B--2---:R-:W-:Y:S02]  /*09c0*/  FADD.FTZ R27, R32, R27 ;  /* 0x0000001b201b7221 */ /* 0x004fe40000010000 */
[----:B------:R-:W-:-:S05]  /*09d0*/  IMAD.WIDE R32, R51, 0x20, R38 ;  /* 0x0000002033207825 */ /* 0x000fca00078e0226 */
[----:B------:R1:W2:Y:S01]  /*09e0*/  LDG.E R36, [R32.64] ;  /* 0x0000000620247981 */ /* 0x0002a2000c1e1900 */
[----:B---3--:R-:W-:Y:S02]  /*09f0*/  FADD.FTZ R26, R35, R26 ;  /* 0x0000001a231a7221 */ /* 0x008fe40000010000 */
[----:B------:R-:W-:-:S06]  /*0a00*/  IMAD.WIDE R34, R51, 0x20, R32 ;  /* 0x0000002033227825 */ /* 0x000fcc00078e0220 */
[----:B-1----:R-:W-:Y:S02]  /*0a10*/  IMAD.WIDE R32, R51, 0x20, R34 ;  /* 0x0000002033207825 */ /* 0x002fe400078e0222 */
[----:B------:R1:W3:Y:S01]  /*0a20*/  LDG.E R35, [R34.64] ;  /* 0x0000000622237981 */ /* 0x0002e2000c1e1900 */
[----:B0-----:R-:W-:-:S04]  /*0a30*/  IADD3 R38, P0, R28, UR8, RZ ;  /* 0x000000081c267c10 */ /* 0x001fc8000ff1e0ff */
[----:B------:R-:W-:Y:S01]  /*0a40*/  IADD3.X R39, R29, UR9, RZ, P0, !PT ;  /* 0x000000091d277c10 */ /* 0x000fe200087fe4ff */
[----:B-----5:R-:W-:Y:S02]  /*0a50*/  FADD.FTZ R25, R61, R25 ;  /* 0x000000193d197221 */ /* 0x020fe40000010000 */
[----:B------:R0:W5:Y:S04]  /*0a60*/  LDG.E R61, [R32.64] ;  /* 0x00000006203d7981 */ /* 0x000168000c1e1900 */
[----:B-1----:R1:W5:Y:S01]  /*0a70*/  LDG.E R34, [R38.64] ;  /* 0x0000000626227981 */ /* 0x002362000c1e1900 */
[----:B0-----:R-:W-:-:S04]  /*0a80*/  IMAD.WIDE R32, R53, 0x4, R38 ;  /* 0x0000000435207825 */ /* 0x001fc800078e0226 */
[----:B----4-:R-:W-:Y:S02]  /*0a90*/  FADD.FTZ R24, R37, R24 ;  /* 0x0000001825187221 */ /* 0x010fe40000010000 */
[----:B--2---:R-:W-:Y:S02]  /*0aa0*/  FADD.FTZ R23, R36, R23 ;  /* 0x0000001724177221 */ /* 0x004fe40000010000 */
[----:B------:R-:W-:-:S04]  /*0ab0*/  IMAD.WIDE R36, R53, 0x4, R32 ;  /* 0x0000000435247825 */ /* 0x000fc800078e0220 */
[----:B---3--:R-:W-:Y:S02]  /*0ac0*/  FADD.FTZ R22, R35, R22 ;  /* 0x0000001623167221 */ /* 0x008fe40000010000 */
[----:B------:R0:W2:Y:S04]  /*0ad0*/  LDG.E R35, [R32.64] ;  /* 0x0000000620237981 */ /* 0x0000a8000c1e1900 */
[----:B0-----:R0:W3:Y:S02]  /*0ae0*/  LDG.E R32, [R36.64] ;  /* 0x0000000624207981 */ /* 0x0010e4000c1e1900 */
[----:B0-----:R-:W-:-:S05]  /*0af0*/  IMAD.WIDE R36, R53, 0x4, R36 ;  /* 0x0000000435247825 */ /* 0x001fca00078e0224 */
[----:B------:R0:W4:Y:S01]  /*0b00*/  LDG.E R33, [R36.64] ;  /* 0x0000000624217981 */ /* 0x000122000c1e1900 */
[----:B-1----:R-:W-:-:S05]  /*0b10*/  IMAD.WIDE R38, R53, 0x4, R36 ;  /* 0x0000000435267825 */ /* 0x002fca00078e0224 */
[----:B0-----:R0:W4:Y:S01]  /*0b20*/  LDG.E R36, [R38.64] ;  /* 0x0000000626247981 */ /* 0x001122000c1e1900 */
[----:B-----5:R-:W-:Y:S02]  /*0b30*/  FADD.FTZ R19, R34, R19 ;  /* 0x0000001322137221 */ /* 0x020fe40000010000 */
[----:B0-----:R-:W-:-:S04]  /*0b40*/  IMAD.WIDE R38, R53, 0x4, R38 ;  /* 0x0000000435267825 */ /* 0x001fc800078e0226 */
[----:B--2---:R-:W-:Y:S02]  /*0b50*/  FADD.FTZ R18, R35, R18 ;  /* 0x0000001223127221 */ /* 0x004fe40000010000 */
[----:B------:R-:W-:-:S04]  /*0b60*/  IMAD.WIDE R34, R53, 0x4, R38 ;  /* 0x0000000435227825 */ /* 0x000fc800078e0226 */
[----:B---3--:R-:W-:Y:S02]  /*0b70*/  FADD.FTZ R17, R32, R17 ;  /* 0x0000001120117221 */ /* 0x008fe40000010000 */
[----:B------:R0:W2:Y:S04]  /*0b80*/  LDG.E R32, [R38.64] ;  /* 0x0000000626207981 */ /* 0x0000a8000c1e1900 */
[----:B0-----:R0:W3:Y:S01]  /*0b90*/  LDG.E R39, [R34.64] ;  /* 0x0000000622277981 */ /* 0x0010e2000c1e1900 */
[----:B----4-:R-:W-:Y:S02]  /*0ba0*/  FADD.FTZ R16, R33, R16 ;  /* 0x0000001021107221 */ /* 0x010fe40000010000 */
[----:B0-----:R-:W-:-:S04]  /*0bb0*/  IMAD.WIDE R34, R53, 0x4, R34 ;  /* 0x0000000435227825 */ /* 0x001fc800078e0222 */
[----:B------:R-:W-:Y:S01]  /*0bc0*/  FADD.FTZ R15, R36, R15 ;  /* 0x0000000f240f7221 */ /* 0x000fe20000010000 */
[----:B------:R0:W4:Y:S01]  /*0bd0*/  LDG.E R33, [R34.64] ;  /* 0x0000000622217981 */ /* 0x000122000c1e1900 */
[----:B------:R-:W-:-:S05]  /*0be0*/  IMAD.WIDE R36, R53, 0x4, R34 ;  /* 0x0000000435247825 */ /* 0x000fca00078e0222 */
[----:B0-----:R0:W5:Y:S02]  /*0bf0*/  LDG.E R35, [R36.64] ;  /* 0x0000000624237981 */ /* 0x001164000c1e1900 */
[----:B0-----:R-:W-:-:S04]  /*0c00*/  IMAD.WIDE R36, R53, 0x4, R36 ;  /* 0x0000000435247825 */ /* 0x001fc800078e0224 */
[----:B------:R-:W-:Y:S02]  /*0c10*/  FADD.FTZ R21, R61, R21 ;  /* 0x000000153d157221 */ /* 0x000fe40000010000 */
[----:B------:R0:W5:Y:S01]  /*0c20*/  LDG.E R61, [R36.64] ;  /* 0x00000006243d7981 */ /* 0x000162000c1e1900 */
[----:B--2---:R-:W-:Y:S02]  /*0c30*/  FADD.FTZ R3, R32, R3 ;  /* 0x0000000320037221 */ /* 0x004fe40000010000 */
[----:B---3--:R-:W-:Y:S02]  /*0c40*/  FADD.FTZ R2, R39, R2 ;  /* 0x0000000227027221 */ /* 0x008fe40000010000 */
[----:B------:R-:W-:-:S05]  /*0c50*/  IMAD.WIDE R38, R53, 0x4, R36 ;  /* 0x0000000435267825 */ /* 0x000fca00078e0224 */
[----:B0-----:R-:W2:Y:S01]  /*0c60*/  LDG.E R36, [R38.64] ;  /* 0x0000000626247981 */ /* 0x001ea2000c1e1900 */
[----:B----4-:R-:W-:Y:S02]  /*0c70*/  FADD.FTZ R0, R33, R0 ;  /* 0x0000000021007221 */ /* 0x010fe40000010000 */
[----:B------:R-:W-:-:S04]  /*0c80*/  IMAD.WIDE R32, R53, 0x4, R38 ;  /* 0x0000000435207825 */ /* 0x000fc800078e0226 */
[----:B-----5:R-:W-:Y:S02]  /*0c90*/  FADD.FTZ R14, R35, R14 ;  /* 0x0000000e230e7221 */ /* 0x020fe40000010000 */
[----:B------:R-:W-:Y:S02]  /*0ca0*/  IMAD.WIDE R34, R53, 0x4, R32 ;  /* 0x0000000435227825 */ /* 0x000fe400078e0220 */
[----:B------:R0:W3:Y:S04]  /*0cb0*/  LDG.E R32, [R32.64] ;  /* 0x0000000620207981 */ /* 0x0000e8000c1e1900 */
[----:B0-----:R0:W4:Y:S01]  /*0cc0*/  LDG.E R33, [R34.64] ;  /* 0x0000000622217981 */ /* 0x001122000c1e1900 */
[----:B------:R-:W-:Y:S02]  /*0cd0*/  FADD.FTZ R13, R61, R13 ;  /* 0x0000000d3d0d7221 */ /* 0x000fe40000010000 */
[----:B0-----:R-:W-:-:S05]  /*0ce0*/  IMAD.WIDE R34, R53, 0x4, R34 ;  /* 0x0000000435227825 */ /* 0x001fca00078e0222 */
[----:B------:R0:W5:Y:S01]  /*0cf0*/  LDG.E R61, [R34.64] ;  /* 0x00000006223d7981 */ /* 0x000162000c1e1900 */
[----:B--2---:R-:W-:Y:S01]  /*0d00*/  FADD.FTZ R59, R36, R59 ;  /* 0x0000003b243b7221 */ /* 0x004fe20000010000 */
[----:B------:R-:W-:-:S04]  /*0d10*/  IADD3 R36, P0, R52, UR8, RZ ;  /* 0x0000000834247c10 */ /* 0x000fc8000ff1e0ff */
[----:B------:R-:W-:-:S05]  /*0d20*/  IADD3.X R37, R55, UR9, RZ, P0, !PT ;  /* 0x0000000937257c10 */ /* 0x000fca00087fe4ff */
[----:B------:R1:W2:Y:S04]  /*0d30*/  LDG.E R38, [R36.64] ;  /* 0x0000000624267981 */ /* 0x0002a8000c1e1900 */
[----:B-1----:R-:W2:Y:S01]  /*0d40*/  LDG.E R36, [R36.64+0x80] ;  /* 0x0000800624247981 */ /* 0x002ea2000c1e1900 */
[----:B---3--:R-:W-:Y:S01]  /*0d50*/  FADD.FTZ R60, R32, R60 ;  /* 0x0000003c203c7221 */ /* 0x008fe20000010000 */
[----:B------:R-:W-:Y:S01]  /*0d60*/  IADD3 R32, P0, R54, UR8, RZ ;  /* 0x0000000836207c10 */ /* 0x000fe2000ff1e0ff */
[----:B----4-:R-:W-:-:S03]  /*0d70*/  FADD.FTZ R12, R33, R12 ;  /* 0x0000000c210c7221 */ /* 0x010fc60000010000 */
[----:B------:R-:W-:-:S05]  /*0d80*/  IADD3.X R33, R56, UR9, RZ, P0, !PT ;  /* 0x0000000938217c10 */ /* 0x000fca00087fe4ff */
[----:B------:R-:W3:Y:S04]  /*0d90*/  LDG.E R39, [R32.64] ;  /* 0x0000000620277981 */ /* 0x000ee8000c1e1900 */
[----:B0-----:R-:W4:Y:S01]  /*0da0*/  LDG.E R35, [R32.64+0x80] ;  /* 0x0000800620237981 */ /* 0x001f22000c1e1900 */
[----:B------:R-:W-:-:S04]  /*0db0*/  IADD3 R49, R49, 0x1, RZ ;  /* 0x0000000131317810 */ /* 0x000fc80007ffe0ff */
[----:B------:R-:W-:Y:S01]  /*0dc0*/  ISETP.GE.AND P0, PT, R49, c[0x0][0x3e0], PT ;  /* 0x0000f80031007a0c */ /* 0x000fe20003f06270 */
[----:B------:R-:W-:Y:S01]  /*0dd0*/  ULEA UR8, UP0, UR10, UR8, 0x2 ;  /* 0x000000080a087291 */ /* 0x000fe2000f80103f */
[----:B-----5:R-:W-:-:S03]  /*0de0*/  FADD.FTZ R58, R61, R58 ;  /* 0x0000003a3d3a7221 */ /* 0x020fc60000010000 */
[----:B------:R-:W-:Y:S01]  /*0df0*/  UIADD3.X UR9, UR9, UR4, URZ, UP0, !UPT ;  /* 0x0000000409097290 */ /* 0x000fe200087fe43f */
[----:B--2---:R-:W-:Y:S02]  /*0e00*/  FADD.FTZ R11, R38, R11 ;  /* 0x0000000b260b7221 */ /* 0x004fe40000010000 */
[----:B------:R-:W-:Y:S02]  /*0e10*/  FADD.FTZ R57, R36, R57 ;  /* 0x0000003924397221 */ /* 0x000fe40000010000 */
[----:B---3--:R-:W-:Y:S02]  /*0e20*/  FADD.FTZ R20, R39, R20 ;  /* 0x0000001427147221 */ /* 0x008fe40000010000 */
[----:B----4-:R-:W-:Y:S01]  /*0e30*/  FADD.FTZ R48, R35, R48 ;  /* 0x0000003023307221 */ /* 0x010fe20000010000 */
[----:B------:R-:W-:Y:S05]  /*0e40*/  @!P0 BRA `(.L_x_813) ;  /* 0xfffff99000008947 */ /* 0x000fea000383ffff */
.L_x_812:
[CC--:B------:R-:W-:Y:S01]  /*0e50*/  LEA.HI R30, R44.reuse, R9.reuse, RZ, 0x2 ;  /* 0x000000092c1e7211 */ /* 0x0c0fe200078f10ff */
[----:B------:R-:W-:Y:S01]  /*0e60*/  FMUL.FTZ R11, R11, c[0x0][0x2e0] ;  /* 0x0000b8000b0b7a20 */ /* 0x000fe20000410000 */
[----:B------:R-:W-:Y:S01]  /*0e70*/  LEA.HI R29, R44, R9, RZ, 0x3 ;  /* 0x000000092c1d7211 */ /* 0x000fe200078f18ff */
[----:B------:R-:W-:Y:S01]  /*0e80*/  FMUL.FTZ R45, R45, c[0x0][0x2e0] ;  /* 0x0000b8002d2d7a20 */ /* 0x000fe20000410000 */
[--C-:B------:R-:W-:Y:S01]  /*0e90*/  SHF.R.S32.HI R31, RZ, 0x2, R30.reuse ;  /* 0x00000002ff1f7819 */ /* 0x100fe2000001141e */
[----:B------:R-:W-:Y:S01]  /*0ea0*/  FMUL.FTZ R33, R26, c[0x0][0x2e0] ;  /* 0x0000b8001a217a20 */ /* 0x000fe20000410000 */
[----:B------:R-:W-:Y:S01]  /*0eb0*/  SHF.R.S32.HI R28, RZ, 0x1f, R30 ;  /* 0x0000001fff1c7819 */ /* 0x000fe2000001141e */
[----:B------:R-:W-:Y:S01]  /*0ec0*/  FMUL.FTZ R24, R24, c[0x0][0x2e0] ;  /* 0x0000b80018187a20 */ /* 0x000fe20000410000 */
[----:B------:R-:W-:Y:S01]  /*0ed0*/  LOP3.LUT R36, R30, 0x3ffffffc, RZ, 0xc0, !PT ;  /* 0x3ffffffc1e247812 */ /* 0x000fe200078ec0ff */
[----:B------:R-:W-:Y:S01]  /*0ee0*/  FMUL.FTZ R23, R23, c[0x0][0x2e0] ;  /* 0x0000b80017177a20 */ /* 0x000fe20000410000 */
[----:B------:R-:W-:Y:S01]  /*0ef0*/  LEA.HI R32, R28, R31, RZ, 0x3 ;  /* 0x0000001f1c207211 */ /* 0x000fe200078f18ff */
[----:B------:R-:W-:Y:S01]  /*0f00*/  FMUL.FTZ R22, R22, c[0x0][0x2e0] ;  /* 0x0000b80016167a20 */ /* 0x000fe20000410000 */
[----:B------:R-:W-:Y:S01]  /*0f10*/  LOP3.LUT R34, R29, 0x1ffffff8, RZ, 0xc0, !PT ;  /* 0x1ffffff81d227812 */ /* 0x000fe200078ec0ff */
[----:B------:R-:W-:Y:S01]  /*0f20*/  FMUL.FTZ R21, R21, c[0x0][0x2e0] ;  /* 0x0000b80015157a20 */ /* 0x000fe20000410000 */
[----:B------:R-:W-:Y:S01]  /*0f30*/  LOP3.LUT R30, R32, 0xfffffff8, RZ, 0xc0, !PT ;  /* 0xfffffff8201e7812 */ /* 0x000fe200078ec0ff */
[----:B------:R-:W-:Y:S01]  /*0f40*/  FMUL.FTZ R32, R20, c[0x0][0x2e0] ;  /* 0x0000b80014207a20 */ /* 0x000fe20000410000 */
[CC--:B------:R-:W-:Y:S01]  /*0f50*/  LEA.HI R28, R44.reuse, R9.reuse, RZ, 0x7 ;  /* 0x000000092c1c7211 */ /* 0x0c0fe200078f38ff */
[----:B------:R-:W-:Y:S01]  /*0f60*/  IMAD.IADD R20, R9, 0x1, -R34 ;  /* 0x0000000109147824 */ /* 0x000fe200078e0a22 */
[----:B------:R-:W-:Y:S01]  /*0f70*/  LEA.HI R44, R44, R9, RZ, 0x6 ;  /* 0x000000092c2c7211 */ /* 0x000fe200078f30ff */
[----:B------:R-:W-:Y:S01]  /*0f80*/  FMUL.FTZ R34, R27, c[0x0][0x2e0] ;  /* 0x0000b8001b227a20 */ /* 0x000fe20000410000 */
[----:B------:R-:W-:Y:S01]  /*0f90*/  IADD3 R30, R31, -R30, RZ ;  /* 0x8000001e1f1e7210 */ /* 0x000fe20007ffe0ff */
[----:B------:R-:W-:Y:S01]  /*0fa0*/  FMUL.FTZ R31, R40, c[0x0][0x2e0] ;  /* 0x0000b800281f7a20 */ /* 0x000fe20000410000 */
[----:B------:R-:W-:Y:S01]  /*0fb0*/  F2FP.BF16.PACK_AB R11, R32, R11 ;  /* 0x0000000b200b723e */ /* 0x000fe200000010ff */
[----:B------:R-:W-:Y:S01]  /*0fc0*/  FMUL.FTZ R32, R43, c[0x0][0x2e0] ;  /* 0x0000b8002b207a20 */ /* 0x000fe20000410000 */
[----:B------:R-:W-:Y:S01]  /*0fd0*/  IADD3 R9, -R36, R9, RZ ;  /* 0x0000000924097210 */ /* 0x000fe20007ffe1ff */
        /* <DEDUP_REMOVED lines=13> */
[----:B------:R-:W-:Y:S01]  /*10b0*/  F2FP.BF16.PACK_AB R22, R34, R33 ;  /* 0x000000212216723e */ /* 0x000fe200000010ff */
[----:B------:R-:W-:Y:S01]  /*10c0*/  FMUL.FTZ R16, R16, c[0x0][0x2e0] ;  /* 0x0000b80010107a20 */ /* 0x000fe20000410000 */
[----:B------:R-:W-:Y:S01]  /*10d0*/  SHF.R.S32.HI R0, RZ, 0x3, R29 ;  /* 0x00000003ff007819 */ /* 0x000fe2000001141d */
[----:B------:R-:W-:Y:S01]  /*10e0*/  FMUL.FTZ R14, R14, c[0x0][0x2e0] ;  /* 0x0000b8000e0e7a20 */ /* 0x000fe20000410000 */
[----:B------:R-:W-:Y:S01]  /*10f0*/  LEA.HI R33, R23, R50, RZ, 0x2 ;  /* 0x0000003217217211 */ /* 0x000fe200078f10ff */
[----:B------:R-:W-:Y:S01]  /*1100*/  FMUL.FTZ R23, R17, c[0x0][0x2e0] ;  /* 0x0000b80011177a20 */ /* 0x000fe20000410000 */
[----:B------:R-:W-:Y:S01]  /*1110*/  F2FP.BF16.PACK_AB R24, R3, R24 ;  /* 0x000000180318723e */ /* 0x000fe200000010ff */
[----:B------:R-:W-:Y:S01]  /*1120*/  FMUL.FTZ R13, R13, c[0x0][0x2e0] ;  /* 0x0000b8000d0d7a20 */ /* 0x000fe20000410000 */
[----:B------:R-:W-:Y:S01]  /*1130*/  SHF.L.U32 R3, R30, 0x6, RZ ;  /* 0x000000061e037819 */ /* 0x000fe200000006ff */
[----:B------:R-:W-:Y:S01]  /*1140*/  FMUL.FTZ R47, R47, c[0x0][0x2e0] ;  /* 0x0000b8002f2f7a20 */ /* 0x000fe20000410000 */
[----:B------:R-:W-:Y:S01]  /*1150*/  F2FP.BF16.PACK_AB R29, R15, R2 ;  /* 0x000000020f1d723e */ /* 0x000fe200000010ff */
[----:B------:R-:W-:Y:S01]  /*1160*/  IMAD.SHL.U32 R15, R0, 0x40, RZ ;  /* 0x00000040000f7824 */ /* 0x000fe200078e00ff */
[----:B------:R-:W-:Y:S01]  /*1170*/  LOP3.LUT R33, R33, 0x1ffffc, RZ, 0xc0, !PT ;  /* 0x001ffffc21217812 */ /* 0x000fe200078ec0ff */
[----:B------:R-:W-:Y:S01]  /*1180*/  FMUL.FTZ R46, R46, c[0x0][0x2e0] ;  /* 0x0000b8002e2e7a20 */ /* 0x000fe20000410000 */
[----:B------:R-:W-:Y:S01]  /*1190*/  SHF.R.U32.HI R28, RZ, 0x4, R28 ;  /* 0x00000004ff1c7819 */ /* 0x000fe2000001161c */
[----:B------:R-:W-:Y:S01]  /*11a0*/  FMUL.FTZ R12, R12, c[0x0][0x2e0] ;  /* 0x0000b8000c0c7a20 */ /* 0x000fe20000410000 */
[----:B------:R-:W-:Y:S01]  /*11b0*/  LOP3.LUT R3, R3, 0x1c0, RZ, 0xc0, !PT ;  /* 0x000001c003037812 */ /* 0x000fe200078ec0ff */
[----:B------:R-:W-:Y:S01]  /*11c0*/  FMUL.FTZ R42, R42, c[0x0][0x2e0] ;  /* 0x0000b8002a2a7a20 */ /* 0x000fe20000410000 */
[----:B------:R-:W-:Y:S01]  /*11d0*/  IADD3 R50, R50, -R33, RZ ;  /* 0x8000002132327210 */ /* 0x000fe20007ffe0ff */
[----:B------:R-:W-:Y:S01]  /*11e0*/  FMUL.FTZ R41, R41, c[0x0][0x2e0] ;  /* 0x0000b80029297a20 */ /* 0x000fe20000410000 */
[----:B------:R-:W-:Y:S01]  /*11f0*/  SHF.L.U32 R2, R20, 0x3, RZ ;  /* 0x0000000314027819 */ /* 0x000fe200000006ff */
[----:B------:R-:W-:Y:S01]  /*1200*/  FMUL.FTZ R57, R57, c[0x0][0x2e0] ;  /* 0x0000b80039397a20 */ /* 0x000fe20000410000 */
[----:B------:R-:W-:Y:S01]  /*1210*/  LOP3.LUT R15, R15, 0x1c0, RZ, 0xc0, !PT ;  /* 0x000001c00f0f7812 */ /* 0x000fe200078ec0ff */
[----:B------:R-:W-:Y:S01]  /*1220*/  FMUL.FTZ R48, R48, c[0x0][0x2e0] ;  /* 0x0000b80030307a20 */ /* 0x000fe20000410000 */
[----:B------:R-:W-:Y:S01]  /*1230*/  LOP3.LUT R28, R3, 0x8, R28, 0xf8, !PT ;  /* 0x00000008031c7812 */ /* 0x000fe200078ef81c */
[----:B------:R-:W-:Y:S01]  /*1240*/  FMUL.FTZ R59, R59, c[0x0][0x2e0] ;  /* 0x0000b8003b3b7a20 */ /* 0x000fe20000410000 */
[----:B------:R-:W-:Y:S01]  /*1250*/  SHF.R.U32.HI R3, RZ, 0x3, R3 ;  /* 0x00000003ff037819 */ /* 0x000fe20000011603 */
[----:B------:R-:W-:Y:S01]  /*1260*/  FMUL.FTZ R60, R60, c[0x0][0x2e0] ;  /* 0x0000b8003c3c7a20 */ /* 0x000fe20000410000 */
[----:B------:R-:W-:Y:S01]  /*1270*/  F2FP.BF16.PACK_AB R23, R16, R23 ;  /* 0x000000171017723e */ /* 0x000fe200000010ff */
[----:B------:R-:W-:Y:S01]  /*1280*/  IMAD R10, R10, c[0x0][0x398], RZ ;  /* 0x0000e6000a0a7a24 */ /* 0x000fe200078e02ff */
[----:B------:R-:W-:Y:S01]  /*1290*/  LEA R50, R50, R9, 0x9 ;  /* 0x0000000932327211 */ /* 0x000fe200078e48ff */
[----:B------:R-:W-:Y:S01]  /*12a0*/  BSSY B0, `(.L_x_814) ;  /* 0x0000049000007945 */ /* 0x000fe20003800000 */
[----:B------:R-:W-:-:S02]  /*12b0*/  SHF.R.U32.HI R9, RZ, 0x3, R15 ;  /* 0x00000003ff097819 */ /* 0x000fc4000001160f */
[----:B------:R-:W-:Y:S02]  /*12c0*/  LOP3.LUT R16, R15, 0x38, R2, 0xf8, !PT ;  /* 0x000000380f107812 */ /* 0x000fe400078ef802 */
[----:B------:R-:W-:Y:S02]  /*12d0*/  LOP3.LUT R3, R28, R3, RZ, 0x3c, !PT ;  /* 0x000000031c037212 */ /* 0x000fe400078e3cff */
[----:B------:R-:W-:Y:S01]  /*12e0*/  F2FP.BF16.PACK_AB R20, R13, R14 ;  /* 0x0000000e0d14723e */ /* 0x000fe200000010ff */
[----:B------:R-:W-:Y:S01]  /*12f0*/  HFMA2.MMA R13, -RZ, RZ, 0, 1.9073486328125e-06 ;  /* 0x00000020ff0d7435 */ /* 0x000fe200000001ff */
[----:B------:R-:W-:Y:S02]  /*1300*/  R2P PR, R30, 0x6 ;  /* 0x000000061e007804 */ /* 0x000fe40000000000 */
[----:B------:R-:W-:Y:S02]  /*1310*/  LOP3.LUT R16, R16, R9, RZ, 0x3c, !PT ;  /* 0x0000000910107212 */ /* 0x000fe400078e3cff */
[----:B------:R-:W-:Y:S01]  /*1320*/  LEA R9, R50, R3, 0x1 ;  /* 0x0000000332097211 */ /* 0x000fe200078e08ff */
[----:B------:R-:W-:Y:S01]  /*1330*/  FMUL.FTZ R3, R58, c[0x0][0x2e0] ;  /* 0x0000b8003a037a20 */ /* 0x000fe20000410000 */
[----:B------:R-:W-:-:S02]  /*1340*/  F2FP.BF16.PACK_AB R25, R46, R47 ;  /* 0x0000002f2e19723e */ /* 0x000fc400000010ff */
[----:B------:R-:W-:Y:S01]  /*1350*/  F2FP.BF16.PACK_AB R27, R41, R42 ;  /* 0x0000002a291b723e */ /* 0x000fe200000010ff */
[----:B------:R-:W-:Y:S01]  /*1360*/  IMAD.SHL.U32 R14, R9, 0x2, RZ ;  /* 0x00000002090e7824 */ /* 0x000fe200078e00ff */
[----:B------:R-:W-:Y:S02]  /*1370*/  SEL R13, R13, 0xffffffe0, !P1 ;  /* 0xffffffe00d0d7807 */ /* 0x000fe40004800000 */
[----:B------:R-:W-:Y:S02]  /*1380*/  F2FP.BF16.PACK_AB R28, R3, R12 ;  /* 0x0000000c031c723e */ /* 0x000fe400000010ff */
[C---:B------:R-:W-:Y:S01]  /*1390*/  IADD3 R30, R14.reuse, 0x40, RZ ;  /* 0x000000400e1e7810 */ /* 0x040fe20007ffe0ff */
[----:B------:R0:W-:Y:S01]  /*13a0*/  STS [R14], R11 ;  /* 0x0000000b0e007388 */ /* 0x0001e20000000800 */
[C---:B------:R-:W-:Y:S02]  /*13b0*/  IADD3 R3, R14.reuse, R13, RZ ;  /* 0x0000000d0e037210 */ /* 0x040fe40007ffe0ff */
[----:B------:R-:W-:Y:S01]  /*13c0*/  @P2 IADD3 R30, R14, -0x40, RZ ;  /* 0xffffffc00e1e2810 */ /* 0x000fe20007ffe0ff */
[----:B------:R-:W-:Y:S01]  /*13d0*/  STS [R14+0x400], R25 ;  /* 0x000400190e007388 */ /* 0x000fe20000000800 */
[----:B------:R-:W-:-:S02]  /*13e0*/  F2FP.BF16.PACK_AB R21, R48, R57 ;  /* 0x000000393015723e */ /* 0x000fc400000010ff */
[----:B------:R-:W-:Y:S01]  /*13f0*/  IADD3 R33, R13, R30, RZ ;  /* 0x0000001e0d217210 */ /* 0x000fe20007ffe0ff */
[----:B------:R-:W-:Y:S01]  /*1400*/  STS [R3], R31 ;  /* 0x0000001f03007388 */ /* 0x000fe20000000800 */
[----:B------:R-:W-:Y:S01]  /*1410*/  F2FP.BF16.PACK_AB R59, R60, R59 ;  /* 0x0000003b3c3b723e */ /* 0x000fe200000010ff */
[----:B0-----:R-:W-:Y:S01]  /*1420*/  IMAD R11, R5, c[0x0][0x39c], R10 ;  /* 0x0000e700050b7a24 */ /* 0x001fe200078e020a */
[----:B------:R-:W-:Y:S01]  /*1430*/  SHF.L.U32 R9, R44, 0x3, RZ ;  /* 0x000000032c097819 */ /* 0x000fe200000006ff */
[----:B------:R-:W-:Y:S01]  /*1440*/  STS [R3+0x400], R32 ;  /* 0x0004002003007388 */ /* 0x000fe20000000800 */
[----:B------:R-:W-:Y:S02]  /*1450*/  ISETP.GE.AND P0, PT, R2, c[0x0][0x220], PT ;  /* 0x0000880002007a0c */ /* 0x000fe40003f06270 */
[----:B------:R-:W-:Y:S01]  /*1460*/  LOP3.LUT R9, R16, 0x7ffffe00, R9, 0xf8, !PT ;  /* 0x7ffffe0010097812 */ /* 0x000fe200078ef809 */
[----:B------:R-:W-:Y:S01]  /*1470*/  STS [R14+0x2000], R26 ;  /* 0x0020001a0e007388 */ /* 0x000fe20000000800 */
[----:B-1----:R-:W-:-:S02]  /*1480*/  SHF.R.S32.HI R10, RZ, 0x1f, R7 ;  /* 0x0000001fff0a7819 */ /* 0x002fc40000011407 */
[----:B------:R-:W-:Y:S01]  /*1490*/  SHF.L.U32 R9, R9, 0x1, RZ ;  /* 0x0000000109097819 */ /* 0x000fe200000006ff */
[----:B------:R-:W-:Y:S02]  /*14a0*/  STS [R14+0x2400], R27 ;  /* 0x0024001b0e007388 */ /* 0x000fe40000000800 */
[----:B------:R-:W-:Y:S02]  /*14b0*/  IMAD R10, R10, c[0x0][0x3b0], RZ ;  /* 0x0000ec000a0a7a24 */ /* 0x000fe400078e02ff */
[----:B------:R-:W-:Y:S04]  /*14c0*/  STS [R3+0x2000], R18 ;  /* 0x0020001203007388 */ /* 0x000fe80000000800 */
[----:B------:R0:W-:Y:S04]  /*14d0*/  STS [R3+0x2400], R19 ;  /* 0x0024001303007388 */ /* 0x0001e80000000800 */
[----:B------:R1:W-:Y:S04]  /*14e0*/  STS [R30], R21 ;  /* 0x000000151e007388 */ /* 0x0003e80000000800 */
[----:B------:R-:W-:Y:S01]  /*14f0*/  STS [R30+0x400], R22 ;  /* 0x000400161e007388 */ /* 0x000fe20000000800 */
[----:B0-----:R-:W-:-:S03]  /*1500*/  SHF.R.S32.HI R3, RZ, 0x1f, R2 ;  /* 0x0000001fff037819 */ /* 0x001fc60000011402 */
[----:B------:R-:W-:Y:S01]  /*1510*/  STS [R33], R29 ;  /* 0x0000001d21007388 */ /* 0x000fe20000000800 */
[----:B-1----:R-:W-:Y:S01]  /*1520*/  IMAD.IADD R21, R4, 0x1, -R5 ;  /* 0x0000000104157824 */ /* 0x002fe200078e0a05 */
[C---:B------:R-:W-:Y:S02]  /*1530*/  IADD3 R4, R0.reuse, 0x20, RZ ;  /* 0x0000002000047810 */ /* 0x040fe40007ffe0ff */
[----:B------:R-:W-:Y:S01]  /*1540*/  STS [R33+0x400], R20 ;  /* 0x0004001421007388 */ /* 0x000fe20000000800 */
[----:B------:R-:W-:Y:S01]  /*1550*/  IMAD.WIDE.U32 R2, R5, c[0x0][0x398], R2 ;  /* 0x0000e60005027a25 */ /* 0x000fe200078e0002 */
[----:B------:R-:W-:Y:S02]  /*1560*/  IADD3 R5, R0, 0x60, RZ ;  /* 0x0000006000057810 */ /* 0x000fe40007ffe0ff */
[----:B------:R-:W-:Y:S01]  /*1570*/  STS [R30+0x2000], R23 ;  /* 0x002000171e007388 */ /* 0x000fe20000000800 */
[----:B------:R-:W-:Y:S02]  /*1580*/  ISETP.GE.OR P1, PT, R4, R21, P0 ;  /* 0x000000150400720c */ /* 0x000fe40000726670 */
[----:B------:R-:W-:Y:S01]  /*1590*/  IADD3 R2, P2, R8, R2, RZ ;  /* 0x0000000208027210 */ /* 0x000fe20007f5e0ff */
[----:B------:R0:W-:Y:S01]  /*15a0*/  STS [R30+0x2400], R24 ;  /* 0x002400181e007388 */ /* 0x0001e20000000800 */
[----:B------:R-:W-:-:S02]  /*15b0*/  IADD3 R4, R0, 0x40, RZ ;  /* 0x0000004000047810 */ /* 0x000fc40007ffe0ff */
[----:B------:R-:W-:Y:S01]  /*15c0*/  IADD3.X R3, R6, R3, R11, P2, !PT ;  /* 0x0000000306037210 */ /* 0x000fe200017fe40b */
[----:B------:R1:W-:Y:S01]  /*15d0*/  STS [R33+0x2000], R59 ;  /* 0x0020003b21007388 */ /* 0x0003e20000000800 */
[-C--:B------:R-:W-:Y:S02]  /*15e0*/  ISETP.GE.OR P2, PT, R4, R21.reuse, P0 ;  /* 0x000000150400720c */ /* 0x080fe40000746670 */
[-C--:B------:R-:W-:Y:S01]  /*15f0*/  ISETP.GE.OR P3, PT, R5, R21.reuse, P0 ;  /* 0x000000150500720c */ /* 0x080fe20000766670 */
[----:B------:R1:W-:Y:S04]  /*1600*/  STS [R33+0x2400], R28 ;  /* 0x0024001c21007388 */ /* 0x0003e80000000800 */
[----:B------:R-:W-:Y:S01]  /*1610*/  BAR.SYNC.DEFER_BLOCKING 0x0 ;  /* 0x0000000000007b1d */ /* 0x000fe20000010000 */
[----:B------:R-:W-:Y:S01]  /*1620*/  ISETP.GE.OR P0, PT, R0, R21, P0 ;  /* 0x000000150000720c */ /* 0x000fe20000706670 */
[C---:B------:R-:W-:Y:S01]  /*1630*/  IMAD R5, R7.reuse, c[0x0][0x3b4], R10 ;  /* 0x0000ed0007057a24 */ /* 0x040fe200078e020a */
[----:B0-----:R-:W-:Y:S01]  /*1640*/  SHF.R.S32.HI R24, RZ, 0x1f, R0 ;  /* 0x0000001fff187819 */ /* 0x001fe20000011400 */
[----:B------:R-:W-:-:S05]  /*1650*/  IMAD.WIDE.U32 R2, R7, c[0x0][0x3b0], R2 ;  /* 0x0000ec0007027a25 */ /* 0x000fca00078e0002 */
[----:B------:R-:W-:Y:S01]  /*1660*/  IADD3 R5, R3, R5, RZ ;  /* 0x0000000503057210 */ /* 0x000fe20007ffe0ff */
[----:B------:R1:W0:Y:S04]  /*1670*/  LDS.128 R16, [R9+0x1000] ;  /* 0x0010000009107984 */ /* 0x0002280000000c00 */
[----:B------:R1:W2:Y:S01]  /*1680*/  LDS.128 R12, [R9+0x3000] ;  /* 0x00300000090c7984 */ /* 0x0002a20000000c00 */
[----:B------:R-:W-:Y:S05]  /*1690*/  @P0 BRA `(.L_x_815) ;  /* 0x0000009000000947 */ /* 0x000fea0003800000 */
[----:B------:R-:W3:Y:S01]  /*16a0*/  LDS.128 R20, [R9] ;  /* 0x0000000009147984 */ /* 0x000ee20000000c00 */
[----:B------:R-:W-:Y:S01]  /*16b0*/  MOV R4, R2 ;  /* 0x0000000200047202 */ /* 0x000fe20000000f00 */
[----:B------:R-:W-:-:S04]  /*16c0*/  IMAD R11, R24, c[0x0][0x398], RZ ;  /* 0x0000e600180b7a24 */ /* 0x000fc800078e02ff */
[----:B------:R-:W-:-:S04]  /*16d0*/  IMAD.WIDE.U32 R6, R0, c[0x0][0x398], R4 ;  /* 0x0000e60000067a25 */ /* 0x000fc800078e0004 */
[----:B------:R-:W-:Y:S01]  /*16e0*/  IMAD R11, R0, c[0x0][0x39c], R11 ;  /* 0x0000e700000b7a24 */ /* 0x000fe200078e020b */
[----:B------:R-:W-:-:S04]  /*16f0*/  LEA R10, P0, R6, c[0x0][0x338], 0x1 ;  /* 0x0000ce00060a7a11 */ /* 0x000fc800078008ff */
[----:B------:R-:W-:-:S04]  /*1700*/  IADD3 R7, R7, R11, RZ ;  /* 0x0000000b07077210 */ /* 0x000fc80007ffe0ff */
[----:B------:R-:W-:-:S05]  /*1710*/  LEA.HI.X R11, R6, c[0x0][0x33c], R7, 0x1, P0 ;  /* 0x0000cf00060b7a11 */ /* 0x000fca00000f0c07 */
[----:B---3--:R3:W-:Y:S02]  /*1720*/  STG.E.128 [R10.64], R20 ;  /* 0x000000140a007986 */ /* 0x0087e4000c101d06 */
.L_x_815:
[----:B------:R-:W-:Y:S05]  /*1730*/  BSYNC B0 ;  /* 0x0000000000007941 */ /* 0x000fea0003800000 */
.L_x_814:
[----:B------:R-:W-:Y:S01]  /*1740*/  BSSY B0, `(.L_x_816) ;  /* 0x000000d000007945 */ /* 0x000fe20003800000 */
[----:B------:R-:W-:Y:S05]  /*1750*/  @P1 BRA `(.L_x_817) ;  /* 0x000000b000001947 */ /* 0x000fea0003800000 */
[----:B---3--:R-:W-:Y:S02]  /*1760*/  IADD3 R11, P0, R0, 0x20, RZ ;  /* 0x00000020000b7810 */ /* 0x008fe40007f1e0ff */
[----:B------:R-:W-:Y:S02]  /*1770*/  MOV R7, R5 ;  /* 0x0000000500077202 */ /* 0x000fe40000000f00 */
[----:B------:R-:W-:-:S05]  /*1780*/  IADD3.X R6, RZ, R24, RZ, P0, !PT ;  /* 0x00000018ff067210 */ /* 0x000fca00007fe4ff */
[----:B------:R-:W-:Y:S02]  /*1790*/  IMAD R8, R6, c[0x0][0x398], RZ ;  /* 0x0000e60006087a24 */ /* 0x000fe400078e02ff */
[----:B------:R-:W-:-:S04]  /*17a0*/  IMAD.MOV.U32 R6, RZ, RZ, R2 ;  /* 0x000000ffff067224 */ /* 0x000fc800078e0002 */
[----:B------:R-:W-:-:S04]  /*17b0*/  IMAD.WIDE.U32 R6, R11, c[0x0][0x398], R6 ;  /* 0x0000e6000b067a25 */ /* 0x000fc800078e0006 */
[----:B------:R-:W-:Y:S01]  /*17c0*/  IMAD R11, R11, c[0x0][0x39c], R8 ;  /* 0x0000e7000b0b7a24 */ /* 0x000fe200078e0208 */
[----:B------:R-:W-:-:S04]  /*17d0*/  LEA R10, P0, R6, c[0x0][0x338], 0x1 ;  /* 0x0000ce00060a7a11 */ /* 0x000fc800078008ff */
[----:B------:R-:W-:-:S04]  /*17e0*/  IADD3 R7, R7, R11, RZ ;  /* 0x0000000b07077210 */ /* 0x000fc80007ffe0ff */
[----:B------:R-:W-:-:S05]  /*17f0*/  LEA.HI.X R11, R6, c[0x0][0x33c], R7, 0x1, P0 ;  /* 0x0000cf00060b7a11 */ /* 0x000fca00000f0c07 */
[----:B0-----:R0:W-:Y:S02]  /*1800*/  STG.E.128 [R10.64], R16 ;  /* 0x000000100a007986 */ /* 0x0011e4000c101d06 */
.L_x_817:
[----:B------:R-:W-:Y:S05]  /*1810*/  BSYNC B0 ;  /* 0x0000000000007941 */ /* 0x000fea0003800000 */
.L_x_816:
[----:B01-3--:R-:W0:Y:S01]  /*1820*/  LDS.128 R8, [R9+0x2000] ;  /* 0x0020000009087984 */ /* 0x00be220000000c00 */
[----:B------:R-:W-:Y:S01]  /*1830*/  BSSY B0, `(.L_x_818) ;  /* 0x000000d000007945 */ /* 0x000fe20003800000 */
[----:B------:R-:W-:Y:S05]  /*1840*/  @P2 BRA `(.L_x_819) ;  /* 0x000000b000002947 */ /* 0x000fea0003800000 */
[----:B------:R-:W-:Y:S01]  /*1850*/  IADD3 R17, P0, R0, 0x40, RZ ;  /* 0x0000004000117810 */ /* 0x000fe20007f1e0ff */
[----:B------:R-:W-:-:S03]  /*1860*/  IMAD.MOV.U32 R7, RZ, RZ, R5 ;  /* 0x000000ffff077224 */ /* 0x000fc600078e0005 */
[----:B------:R-:W-:-:S05]  /*1870*/  IADD3.X R6, RZ, R24, RZ, P0, !PT ;  /* 0x00000018ff067210 */ /* 0x000fca00007fe4ff */
[----:B------:R-:W-:Y:S01]  /*1880*/  IMAD R16, R6, c[0x0][0x398], RZ ;  /* 0x0000e60006107a24 */ /* 0x000fe200078e02ff */
[----:B------:R-:W-:-:S05]  /*1890*/  MOV R6, R2 ;  /* 0x0000000200067202 */ /* 0x000fca0000000f00 */
[----:B------:R-:W-:-:S04]  /*18a0*/  IMAD.WIDE.U32 R6, R17, c[0x0][0x398], R6 ;  /* 0x0000e60011067a25 */ /* 0x000fc800078e0006 */
[----:B------:R-:W-:Y:S01]  /*18b0*/  IMAD R17, R17, c[0x0][0x39c], R16 ;  /* 0x0000e70011117a24 */ /* 0x000fe200078e0210 */
[----:B------:R-:W-:-:S04]  /*18c0*/  LEA R16, P0, R6, c[0x0][0x338], 0x1 ;  /* 0x0000ce0006107a11 */ /* 0x000fc800078008ff */
[----:B------:R-:W-:-:S04]  /*18d0*/  IADD3 R7, R7, R17, RZ ;  /* 0x0000001107077210 */ /* 0x000fc80007ffe0ff */
[----:B------:R-:W-:-:S05]  /*18e0*/  LEA.HI.X R17, R6, c[0x0][0x33c], R7, 0x1, P0 ;  /* 0x0000cf0006117a11 */ /* 0x000fca00000f0c07 */
[----:B0-----:R0:W-:Y:S02]  /*18f0*/  STG.E.128 [R16.64], R8 ;  /* 0x0000000810007986 */ /* 0x0011e4000c101d06 */
.L_x_819:
[----:B------:R-:W-:Y:S05]  /*1900*/  BSYNC B0 ;  /* 0x0000000000007941 */ /* 0x000fea0003800000 */
.L_x_818:
[----:B------:R-:W-:Y:S05]  /*1910*/  @P3 EXIT ;  /* 0x000000000000394d */ /* 0x000fea0003800000 */
        /* <DEDUP_REMOVED lines=9> */
[----:B--2---:R-:W-:Y:S01]  /*19b0*/  STG.E.128 [R4.64], R12 ;  /* 0x0000000c04007986 */ /* 0x004fe2000c101d06 */
[----:B------:R-:W-:Y:S05]  /*19c0*/  EXIT ;  /* 0x000000000000794d */ /* 0x000fea0003800000 */
.L_x_820:
        /* <DEDUP_REMOVED lines=11> */
.L_x_1270:


//--------------------- .text._ZN5flash44flash_bwd_dq_dk_dv_loop_seqk_parallel_kernelI23Flash_bwd_kernel_traitsILi64ELi128ELi128ELi8ELi4ELi4ELi4ELb0ELb0EN7cutlass10bfloat16_tE19Flash_kernel_traitsILi64ELi128ELi128ELi8ES3_EELb1ELb1ELb0ELb0ELb0ELb0ELb0EEEvNS_16Flash_bwd_paramsE --------------------------
	.section	.text._ZN5flash44flash_bwd_dq_dk_dv_loop_seqk_parallel_kernelI23Flash_bwd_kernel_traitsILi64ELi128ELi128ELi8ELi4ELi4ELi4ELb0ELb0EN7cutlass10bfloat16_tE19Flash_kernel_traitsILi64ELi128ELi128ELi8ES3_EELb1ELb1ELb0ELb0ELb0ELb0ELb0EEEvNS_16Flash_bwd_paramsE,"ax",@progbits
	.sectioninfo	@"SHI_REGISTERS=255"
	.align	128
        .global         _ZN5flash44flash_bwd_dq_dk_dv_loop_seqk_parallel_kernelI23Flash_bwd_kernel_traitsILi64ELi128ELi128ELi8ELi4ELi4ELi4ELb0ELb0EN7cutlass10bfloat16_tE19Flash_kernel_traitsILi64ELi128ELi128ELi8ES3_EELb1ELb1ELb0ELb0ELb0ELb0ELb0EEEvNS_16Flash_bwd_paramsE
        .type           _ZN5flash44flash_bwd_dq_dk_dv_loop_seqk_parallel_kernelI23Flash_bwd_kernel_traitsILi64ELi128ELi128ELi8ELi4ELi4ELi4ELb0ELb0EN7cutlass10bfloat16_tE19Flash_kernel_traitsILi64ELi128ELi128ELi8ES3_EELb1ELb1ELb0ELb0ELb0ELb0ELb0EEEvNS_16Flash_bwd_paramsE,@function
        .size           _ZN5flash44flash_bwd_dq_dk_dv_loop_seqk_parallel_kernelI23Flash_bwd_kernel_traitsILi64ELi128ELi128ELi8ELi4ELi4ELi4ELb0ELb0EN7cutlass10bfloat16_tE19Flash_kernel_traitsILi64ELi128ELi128ELi8ES3_EELb1ELb1ELb0ELb0ELb0ELb0ELb0EEEvNS_16Flash_bwd_paramsE,(.L_x_1271 - _ZN5flash44flash_bwd_dq_dk_dv_loop_seqk_parallel_kernelI23Flash_bwd_kernel_traitsILi64ELi128ELi128ELi8ELi4ELi4ELi4ELb0ELb0EN7cutlass10bfloat16_tE19Flash_kernel_traitsILi64ELi128ELi128ELi8ES3_EELb1ELb1ELb0ELb0ELb0ELb0ELb0EEEvNS_16Flash_bwd_paramsE)
        .other          _ZN5flash44flash_bwd_dq_dk_dv_loop_seqk_parallel_kernelI23Flash_bwd_kernel_traitsILi64ELi128ELi128ELi8ELi4ELi4ELi4ELb0ELb0EN7cutlass10bfloat16_tE19Flash_kernel_traitsILi64ELi128ELi128ELi8ES3_EELb1ELb1ELb0ELb0ELb0ELb0ELb0EEEvNS_16Flash_bwd_paramsE,@"STO_CUDA_ENTRY STV_DEFAULT"
_ZN5flash44flash_bwd_dq_dk_dv_loop_seqk_parallel_kernelI23Flash_bwd_kernel_traitsILi64ELi128ELi128ELi8ELi4ELi4ELi4ELb0ELb0EN7cutlass10bfloat16_tE19Flash_kernel_traitsILi64ELi128ELi128ELi8ES3_EELb1ELb1ELb0ELb0ELb0ELb0ELb0EEEvNS_16Flash_bwd_paramsE:
.text._ZN5flash44flash_bwd_dq_dk_dv_loop_seqk_parallel_kernelI23Flash_bwd_kernel_traitsILi64ELi128ELi128ELi8ELi4ELi4ELi4ELb0ELb0EN7cutlass10bfloat16_tE19Flash_kernel_traitsILi64ELi128ELi128ELi8ES3_EELb1ELb1ELb0ELb0ELb0ELb0ELb0EEEvNS_16Flash_bwd_paramsE:
        /* <DEDUP_REMOVED lines=29> */
[----:B------:R-:W-:Y:S01]  /*01d0*/  ULDC UR12, c[0x0][0x1c0] ;  /* 0x00007000000c7ab9 */ /* 0x000fe20000000800 */
[CC--:B------:R-:W-:Y:S01]  /*01e0*/  LEA.HI R0, R5.reuse, R10.reuse, RZ, 0x4 ;  /* 0x0000000a05007211 */ /* 0x0c0fe200078f20ff */
[----:B------:R-:W-:Y:S01]  /*01f0*/  USHF.R.S32.HI UR6, URZ, 0x1f, UR14 ;  /* 0x0000001f3f067899 */ /* 0x000fe2000801140e */
[CC--:B------:R-:W-:Y:S01]  /*0200*/  LEA.HI R14, R5.reuse, R10.reuse, RZ, 0x7 ;  /* 0x0000000a050e7211 */ /* 0x0c0fe200078f38ff */
[----:B------:R-:W-:Y:S01]  /*0210*/  UIMAD.WIDE UR36, UR46, UR36, URZ ;  /* 0x000000242e2472a5 */ /* 0x000fe2000f8e023f */
[CC--:B------:R-:W-:Y:S01]  /*0220*/  LEA.HI R2, R5.reuse, R10.reuse, RZ, 0x5 ;  /* 0x0000000a05027211 */ /* 0x0c0fe200078f28ff */
[----:B---3--:R-:W-:Y:S01]  /*0230*/  USHF.L.U32 UR4, UR32, 0x7, URZ ;  /* 0x0000000720047899 */ /* 0x008fe2000800063f */
[CC--:B------:R-:W-:Y:S01]  /*0240*/  LEA.HI R9, R5.reuse, R10.reuse, RZ, 0x3 ;  /* 0x0000000a05097211 */ /* 0x0c0fe200078f18ff */
[----:B------:R-:W-:Y:S01]  /*0250*/  USHF.R.S32.HI UR7, URZ, 0x1f, UR32 ;  /* 0x0000001f3f077899 */ /* 0x000fe20008011420 */
[CC--:B------:R-:W-:Y:S01]  /*0260*/  LEA.HI R13, R5.reuse, R10.reuse, RZ, 0x6 ;  /* 0x0000000a050d7211 */ /* 0x0c0fe200078f30ff */
[----:B------:R-:W-:Y:S01]  /*0270*/  UIMAD UR47, UR35, UR46, URZ ;  /* 0x0000002e232f72a4 */ /* 0x000fe2000f8e023f */
[----:B------:R-:W-:Y:S01]  /*0280*/  LEA.HI R5, R5, R10, RZ, 0x2 ;  /* 0x0000000a05057211 */ /* 0x000fe200078f10ff */
[----:B------:R-:W-:Y:S01]  /*0290*/  UIMAD UR46, UR46, UR11, URZ ;  /* 0x0000000b2e2e72a4 */ /* 0x000fe2000f8e023f */
[----:B------:R-:W-:Y:S01]  /*02a0*/  LOP3.LUT R3, R0, 0xfffffff0, RZ, 0xc0, !PT ;  /* 0xfffffff000037812 */ /* 0x000fe200078ec0ff */
[----:B------:R-:W-:Y:S01]  /*02b0*/  ULDC UR13, c[0x0][0x1c0] ;  /* 0x00007000000d7ab9 */ /* 0x000fe20000000800 */
[----:B------:R-:W-:Y:S01]  /*02c0*/  LOP3.LUT R4, R5, 0x7ffffffc, RZ, 0xc0, !PT ;  /* 0x7ffffffc05047812 */ /* 0x000fe200078ec0ff */
[----:B------:R-:W-:Y:S01]  /*02d0*/  ULDC UR10, c[0x0][0x1c0] ;  /* 0x00007000000a7ab9 */ /* 0x000fe20000000800 */
[----:B------:R-:W-:Y:S01]  /*02e0*/  LOP3.LUT R6, R2, 0xffffffe0, RZ, 0xc0, !PT ;  /* 0xffffffe002067812 */ /* 0x000fe200078ec0ff */
[C---:B------:R-:W-:Y:S01]  /*02f0*/  IMAD.IADD R8, R10.reuse, 0x1, -R3 ;  /* 0x000000010a087824 */ /* 0x040fe200078e0a03 */
[----:B------:R-:W-:Y:S01]  /*0300*/  SHF.R.S32.HI R3, RZ, 0x4, R0 ;  /* 0x00000004ff037819 */ /* 0x000fe20000011400 */
[C---:B------:R-:W-:Y:S01]  /*0310*/  IMAD.IADD R15, R10.reuse, 0x1, -R4 ;  /* 0x000000010a0f7824 */ /* 0x040fe200078e0a04 */
[----:B------:R-:W-:Y:S01]  /*0320*/  SHF.R.S32.HI R4, RZ, 0x5, R2 ;  /* 0x00000005ff047819 */ /* 0x000fe20000011402 */
[----:B------:R-:W-:Y:S01]  /*0330*/  IMAD.IADD R6, R10, 0x1, -R6 ;  /* 0x000000010a067824 */ /* 0x000fe200078e0a06 */
[----:B------:R-:W-:Y:S01]  /*0340*/  LEA.HI R0, R0, R3, RZ, 0x1 ;  /* 0x0000000300007211 */ /* 0x000fe200078f08ff */
[----:B------:R-:W-:Y:S01]  /*0350*/  UIMAD UR53, UR6, UR32, URZ ;  /* 0x00000020063572a4 */ /* 0x000fe2000f8e023f */
[----:B------:R-:W-:Y:S01]  /*0360*/  SHF.R.S32.HI R2, RZ, 0x1f, R2 ;  /* 0x0000001fff027819 */ /* 0x000fe20000011402 */
[----:B------:R-:W-:Y:S01]  /*0370*/  UIMAD.WIDE.U32 UR42, UR32, UR14, URZ ;  /* 0x0000000e202a72a5 */ /* 0x000fe2000f8e003f */
[----:B------:R-:W-:Y:S01]  /*0380*/  LOP3.LUT R7, R9, 0xfffffff8, RZ, 0xc0, !PT ;  /* 0xfffffff809077812 */ /* 0x000fe200078ec0ff */
[----:B------:R-:W-:Y:S01]  /*0390*/  UIMAD UR5, UR32, UR10, UR35 ;  /* 0x0000000a200572a4 */ /* 0x000fe2000f8e0223 */
[----:B------:R-:W-:Y:S01]  /*03a0*/  LOP3.LUT R0, R0, 0xfffffffe, RZ, 0xc0, !PT ;  /* 0xfffffffe00007812 */ /* 0x000fe200078ec0ff */
[----:B------:R-:W-:Y:S01]  /*03b0*/  @!UP5 UIMAD UR6, UR32, UR13, UR35 ;  /* 0x0000000d2006d2a4 */ /* 0x000fe2000f8e0223 */
[----:B------:R-:W-:Y:S01]  /*03c0*/  LEA.HI R2, R2, R4, RZ, 0x2 ;  /* 0x0000000402027211 */ /* 0x000fe200078f10ff */
[----:B------:R-:W-:Y:S01]  /*03d0*/  IMAD.IADD R7, R10, 0x1, -R7 ;  /* 0x000000010a077824 */ /* 0x000fe200078e0a07 */
[----:B------:R-:W-:Y:S01]  /*03e0*/  USHF.L.U32 UR45, UR46, 0x7, URZ ;  /* 0x000000072e2d7899 */ /* 0x000fe2000800063f */
[----:B------:R-:W-:Y:S01]  /*03f0*/  IMAD.IADD R10, R3, 0x1, -R0 ;  /* 0x00000001030a7824 */ /* 0x000fe200078e0a00 */
[----:B------:R-:W-:Y:S01]  /*0400*/  LOP3.LUT R2, R2, 0xfffffffc, RZ, 0xc0, !PT ;  /* 0xfffffffc02027812 */ /* 0x000fe200078ec0ff */
[C---:B------:R-:W-:Y:S01]  /*0410*/  IMAD.SHL.U32 R240, R7.reuse, 0x8, RZ ;  /* 0x0000000807f07824 */ /* 0x040fe200078e00ff */
[--C-:B------:R-:W-:Y:S01]  /*0420*/  SHF.R.S32.HI R3, RZ, 0x2, R5.reuse ;  /* 0x00000002ff037819 */ /* 0x100fe20000011405 */
[----:B------:R-:W-:Y:S01]  /*0430*/  ULDC UR50, c[0x0][0x214] ;  /* 0x0000850000327ab9 */ /* 0x000fe20000000800 */
[----:B------:R-:W-:Y:S01]  /*0440*/  SHF.R.S32.HI R0, RZ, 0x1f, R5 ;  /* 0x0000001fff007819 */ /* 0x000fe20000011405 */
[----:B------:R-:W-:Y:S01]  /*0450*/  IMAD.IADD R16, R4, 0x1, -R2 ;  /* 0x0000000104107824 */ /* 0x000fe200078e0a02 */
[----:B------:R-:W-:Y:S01]  /*0460*/  SHF.R.S32.HI R2, RZ, 0x1f, R6 ;  /* 0x0000001fff027819 */ /* 0x000fe20000011406 */
[----:B------:R-:W-:Y:S01]  /*0470*/  ULDC.U8 UR9, c[0x0][0x3d0] ;  /* 0x0000f40000097ab9 */ /* 0x000fe20000000000 */
[----:B------:R-:W-:Y:S01]  /*0480*/  LEA.HI R0, R0, R3, RZ, 0x3 ;  /* 0x0000000300007211 */ /* 0x000fe200078f18ff */
[----:B------:R-:W-:Y:S01]  /*0490*/  ULDC UR51, c[0x0][0x224] ;  /* 0x0000890000337ab9 */ /* 0x000fe20000000800 */
[--C-:B------:R-:W-:Y:S01]  /*04a0*/  SHF.R.S32.HI R4, RZ, 0x3, R9.reuse ;  /* 0x00000003ff047819 */ /* 0x100fe20000011409 */
[----:B------:R-:W-:Y:S01]  /*04b0*/  STL [R1+0x2c], R16 ;  /* 0x00002c1001007387 */ /* 0x000fe20000100800 */
[----:B------:R-:W-:Y:S01]  /*04c0*/  LOP3.LUT R0, R0, 0xfffffff8, RZ, 0xc0, !PT ;  /* 0xfffffff800007812 */ /* 0x000fe200078ec0ff */
[----:B------:R-:W-:Y:S01]  /*04d0*/  ULDC UR60, c[0x0][0x374] ;  /* 0x0000dd00003c7ab9 */ /* 0x000fe20000000800 */
[----:B------:R-:W-:Y:S01]  /*04e0*/  LEA.HI R245, R2, R6, RZ, 0x2 ;  /* 0x0000000602f57211 */ /* 0x000fe200078f10ff */
[----:B------:R-:W-:Y:S01]  /*04f0*/  IMAD.SHL.U32 R2, R4, 0x40, RZ ;  /* 0x0000004004027824 */ /* 0x000fe200078e00ff */
[----:B------:R-:W-:Y:S01]  /*0500*/  LOP3.LUT P4, RZ, R7, 0x2, RZ, 0xc0, !PT ;  /* 0x0000000207ff7812 */ /* 0x000fe2000788c0ff */
[----:B------:R-:W-:Y:S01]  /*0510*/  IMAD.IADD R6, R3, 0x1, -R0 ;  /* 0x0000000103067824 */ /* 0x000fe200078e0a00 */
[----:B------:R-:W-:Y:S01]  /*0520*/  SHF.R.S32.HI R3, RZ, 0x1f, R8 ;  /* 0x0000001fff037819 */ /* 0x000fe20000011408 */
[----:B------:R-:W-:Y:S01]  /*0530*/  ULDC UR59, c[0x0][0x194] ;  /* 0x00006500003b7ab9 */ /* 0x000fe20000000800 */
[----:B------:R-:W-:Y:S01]  /*0540*/  LOP3.LUT R0, R2, 0x1c0, RZ, 0xc0, !PT ;  /* 0x000001c002007812 */ /* 0x000fe200078ec0ff */
[----:B------:R-:W-:Y:S01]  /*0550*/  @UP5 UIMAD UR55, UR32, UR50, URZ ;  /* 0x00000032203752a4 */ /* 0x000fe2000f8e023f */
[----:B------:R-:W-:Y:S01]  /*0560*/  LEA.HI R11, R3, R8, RZ, 0x3 ;  /* 0x00000008030b7211 */ /* 0x000fe200078f18ff */
[----:B------:R-:W-:Y:S01]  /*0570*/  USHF.R.S32.HI UR58, URZ, 0x1f, UR35 ;  /* 0x0000001f3f3a7899 */ /* 0x000fe20008011423 */
[----:B------:R-:W-:Y:S01]  /*0580*/  SHF.R.U32.HI R3, RZ, 0x3, R0 ;  /* 0x00000003ff037819 */ /* 0x000fe20000011600 */
[----:B------:R-:W-:Y:S01]  /*0590*/  UISETP.NE.AND UP6, UPT, UR9, URZ, UPT ;  /* 0x0000003f0900728c */ /* 0x000fe2000bfc5270 */
[----:B------:R-:W-:Y:S01]  /*05a0*/  LOP3.LUT R2, R0, 0x38, R240, 0xf8, !PT ;  /* 0x0000003800027812 */ /* 0x000fe200078ef8f0 */
[----:B------:R-:W-:Y:S01]  /*05b0*/  UIMAD UR60, UR60, 0xc0, URZ ;  /* 0x000000c03c3c78a4 */ /* 0x000fe2000f8e023f */
[----:B------:R-:W-:Y:S01]  /*05c0*/  LOP3.LUT R0, R11, 0xfffffff8, RZ, 0xc0, !PT ;  /* 0xfffffff80b007812 */ /* 0x000fe200078ec0ff */
[----:B------:R-:W-:Y:S01]  /*05d0*/  UIMAD UR59, UR59, 0xc0, URZ ;  /* 0x000000c03b3b78a4 */ /* 0x000fe2000f8e023f */
[----:B------:R-:W-:Y:S01]  /*05e0*/  LOP3.LUT R3, R2, R3, RZ, 0x3c, !PT ;  /* 0x0000000302037212 */ /* 0x000fe200078e3cff */
[----:B------:R-:W-:Y:S01]  /*05f0*/  IMAD.SHL.U32 R2, R13, 0x8, RZ ;  /* 0x000000080d027824 */ /* 0x000fe200078e00ff */
[----:B------:R-:W-:Y:S01]  /*0600*/  LOP3.LUT R4, R6, 0x1, RZ, 0xc0, !PT ;  /* 0x0000000106047812 */ /* 0x000fe200078ec0ff */
[----:B------:R-:W-:Y:S01]  /*0610*/  IMAD.IADD R12, R8, 0x1, -R0 ;  /* 0x00000001080c7824 */ /* 0x000fe200078e0a00 */
[C---:B------:R-:W-:Y:S01]  /*0620*/  LOP3.LUT P3, RZ, R7.reuse, 0x4, RZ, 0xc0, !PT ;  /* 0x0000000407ff7812 */ /* 0x040fe2000786c0ff */
[----:B------:R-:W-:Y:S01]  /*0630*/  IMAD.SHL.U32 R0, R7, 0x40, RZ ;  /* 0x0000004007007824 */ /* 0x000fe200078e00ff */
[----:B------:R-:W-:Y:S01]  /*0640*/  LOP3.LUT R2, R3, 0xfffffe00, R2, 0xf8, !PT ;  /* 0xfffffe0003027812 */ /* 0x000fe200078ef802 */
[----:B------:R-:W-:Y:S01]  /*0650*/  IMAD.U32 R3, RZ, RZ, UR4 ;  /* 0x00000004ff037e24 */ /* 0x000fe2000f8e00ff */
[----:B------:R-:W-:Y:S01]  /*0660*/  SHF.R.S32.HI R7, RZ, 0x7, R14 ;  /* 0x00000007ff077819 */ /* 0x000fe2000001140e */
[----:B------:R-:W-:Y:S01]  /*0670*/  IMAD.SHL.U32 R3, R10, 0x200, RZ ;  /* 0x000002000a037824 */ /* 0x000fe200078e00ff */
[----:B------:R-:W-:Y:S01]  /*0680*/  LOP3.LUT R0, R0, 0x1c0, RZ, 0xc0, !PT ;  /* 0x000001c000007812 */ /* 0x000fe200078ec0ff */
[----:B------:R1:W-:Y:S01]  /*0690*/  STL [R1+0x28], R2 ;  /* 0x0000280201007387 */ /* 0x0003e20000100800 */
[----:B------:R-:W-:Y:S01]  /*06a0*/  ISETP.NE.U32.AND P0, PT, R4, 0x1, PT ;  /* 0x000000010400780c */ /* 0x000fe20003f05070 */
[----:B------:R-:W-:Y:S01]  /*06b0*/  IMAD.SHL.U32 R8, R10, 0x10, RZ ;  /* 0x000000100a087824 */ /* 0x000fe200078e00ff */
[----:B------:R-:W-:Y:S01]  /*06c0*/  LOP3.LUT R178, R0, 0x8, R9, 0xf8, !PT ;  /* 0x0000000800b27812 */ /* 0x000fe200078ef809 */
[----:B------:R-:W-:Y:S01]  /*06d0*/  UIMAD UR4, UR32, UR12, UR35 ;  /* 0x0000000c200472a4 */ /* 0x000fe2000f8e0223 */
[----:B------:R-:W-:Y:S01]  /*06e0*/  R2P PR, R6, 0x6 ;  /* 0x0000000606007804 */ /* 0x000fe20000000000 */
[----:B------:R-:W-:Y:S01]  /*06f0*/  USHF.R.S32.HI UR61, URZ, 0x1f, UR35 ;  /* 0x0000001f3f3d7899 */ /* 0x000fe20008011423 */
[----:B------:R-:W-:Y:S01]  /*0700*/  SEL R180, R235, 0xffffffe0, !P4 ;  /* 0xffffffe0ebb47807 */ /* 0x000fe20006000000 */
[----:B------:R-:W-:Y:S01]  /*0710*/  USHF.L.U32 UR44, UR4, 0x5, URZ ;  /* 0x00000005042c7899 */ /* 0x000fe2000800063f */
[----:B------:R-:W-:Y:S01]  /*0720*/  SEL R233, R233, 0x10, !P0 ;  /* 0x00000010e9e97807 */ /* 0x000fe20004000000 */
[----:B------:R-:W-:Y:S01]  /*0730*/  UIMAD.WIDE.U32 UR40, UR36, UR42, URZ ;  /* 0x0000002a242872a5 */ /* 0x000fe2000f8e003f */
[----:B------:R-:W-:Y:S01]  /*0740*/  SEL R235, R235, 0xffffffe0, !P1 ;  /* 0xffffffe0ebeb7807 */ /* 0x000fe20004800000 */
[----:B------:R-:W-:-:S02]  /*0750*/  UIMAD UR52, UR37, UR42, URZ ;  /* 0x0000002a253472a4 */ /* 0x000fc4000f8e023f */
[----:B------:R-:W-:Y:S02]  /*0760*/  USHF.R.S32.HI UR54, URZ, 0x1f, UR47 ;  /* 0x0000001f3f367899 */ /* 0x000fe4000801142f */
[----:B------:R-:W-:Y:S02]  /*0770*/  UIMAD UR51, UR5, UR51, URZ ;  /* 0x00000033053372a4 */ /* 0x000fe4000f8e023f */
[----:B------:R-:W-:Y:S02]  /*0780*/  @!UP5 UIMAD UR50, UR6, UR50, URZ ;  /* 0x000000320632d2a4 */ /* 0x000fe4000f8e023f */
[----:B------:R-:W-:Y:S02]  /*0790*/  USHF.R.S32.HI UR49, URZ, 0x1f, UR45 ;  /* 0x0000001f3f317899 */ /* 0x000fe4000801142d */
[----:B------:R-:W-:Y:S01]  /*07a0*/  USHF.R.S32.HI UR48, URZ, 0x1f, UR44 ;  /* 0x0000001f3f307899 */ /* 0x000fe2000801142c */
[----:B-1----:R-:W-:-:S05]  /*07b0*/  IMAD.SHL.U32 R2, R16, 0x10, RZ ;  /* 0x0000001010027824 */ /* 0x002fca00078e00ff */
[----:B------:R-:W-:Y:S02]  /*07c0*/  LOP3.LUT R5, R0, 0x30, R2, 0xf8, !PT ;  /* 0x0000003000057812 */ /* 0x000fe400078ef802 */
[----:B------:R-:W-:Y:S02]  /*07d0*/  SHF.R.U32.HI R0, RZ, 0x3, R0 ;  /* 0x00000003ff007819 */ /* 0x000fe40000011600 */
[----:B------:R-:W-:Y:S02]  /*07e0*/  LOP3.LUT R4, R5, 0x8, R9, 0xf8, !PT ;  /* 0x0000000805047812 */ /* 0x000fe400078ef809 */
[----:B------:R-:W-:Y:S01]  /*07f0*/  LEA.HI.SX32 R245, R245, R2, 0x1e ;  /* 0x00000002f5f57211 */ /* 0x000fe200078ff2ff */
[----:B------:R-:W-:Y:S01]  /*0800*/  IMAD R2, R7, 0x1000, R3 ;  /* 0x0000100007027824 */ /* 0x000fe200078e0203 */
[----:B------:R-:W-:Y:S02]  /*0810*/  LOP3.LUT R178, R178, R0, RZ, 0x3c, !PT ;  /* 0x00000000b2b27212 */ /* 0x000fe400078e3cff */
[----:B------:R-:W-:Y:S01]  /*0820*/  LOP3.LUT R3, R3, R4, R0, 0xf6, !PT ;  /* 0x0000000403037212 */ /* 0x000fe200078ef600 */
[----:B------:R-:W-:-:S02]  /*0830*/  IMAD.SHL.U32 R0, R6, 0x40, RZ ;  /* 0x0000004006007824 */ /* 0x000fc400078e00ff */
[----:B------:R-:W-:Y:S02]  /*0840*/  IMAD.IADD R178, R2, 0x1, R178 ;  /* 0x0000000102b27824 */ /* 0x000fe400078e02b2 */
[----:B------:R-:W-:Y:S01]  /*0850*/  IMAD.SHL.U32 R2, R7, 0x8, RZ ;  /* 0x0000000807027824 */ /* 0x000fe200078e00ff */
[----:B------:R-:W-:Y:S01]  /*0860*/  LOP3.LUT R0, R0, 0x1c0, RZ, 0xc0, !PT ;  /* 0x000001c000007812 */ /* 0x000fe200078ec0ff */
[----:B------:R-:W-:Y:S02]  /*0870*/  IMAD.SHL.U32 R6, R15, 0x2, RZ ;  /* 0x000000020f067824 */ /* 0x000fe400078e00ff */
[----:B------:R-:W-:Y:S01]  /*0880*/  IMAD.SHL.U32 R178, R178, 0x2, RZ ;  /* 0x00000002b2b27824 */ /* 0x000fe200078e00ff */
[----:B------:R-:W-:Y:S01]  /*0890*/  LOP3.LUT R2, R2, 0x8, RZ, 0xc0, !PT ;  /* 0x0000000802027812 */ /* 0x000fe200078ec0ff */
[----:B------:R-:W-:Y:S01]  /*08a0*/  IMAD R5, R7, 0x2000, R6 ;  /* 0x0000200007057824 */ /* 0x000fe200078e0206 */
[----:B------:R-:W-:Y:S01]  /*08b0*/  SHF.R.U32.HI R4, RZ, 0x3, R0 ;  /* 0x00000003ff047819 */ /* 0x000fe20000011600 */
[----:B------:R-:W-:Y:S01]  /*08c0*/  IMAD R6, R16, 0x400, R6 ;  /* 0x0000040010067824 */ /* 0x000fe200078e0206 */
[----:B------:R-:W-:Y:S01]  /*08d0*/  LOP3.LUT R9, R2, 0x10, R8, 0xf8, !PT ;  /* 0x0000001002097812 */ /* 0x000fe200078ef808 */
[----:B------:R-:W-:Y:S01]  /*08e0*/  IMAD R5, R16, 0x400, R5 ;  /* 0x0000040010057824 */ /* 0x000fe200078e0205 */
[-C--:B------:R-:W-:Y:S01]  /*08f0*/  LOP3.LUT R7, R4, R0.reuse, RZ, 0xfc, !PT ;  /* 0x0000000004077212 */ /* 0x080fe200078efcff */
[----:B------:R-:W-:Y:S01]  /*0900*/  IMAD.IADD R181, R178, 0x1, R180 ;  /* 0x00000001b2b57824 */ /* 0x000fe200078e02b4 */
[----:B------:R-:W-:Y:S01]  /*0910*/  LOP3.LUT R8, R4, R0, R2, 0x1e, !PT ;  /* 0x0000000004087212 */ /* 0x000fe200078e1e02 */
[----:B------:R-:W-:-:S02]  /*0920*/  IMAD.SHL.U32 R2, R12, 0x40, RZ ;  /* 0x000000400c027824 */ /* 0x000fc400078e00ff */
[----:B------:R-:W-:Y:S02]  /*0930*/  IMAD.IADD R7, R7, 0x1, R5 ;  /* 0x0000000107077824 */ /* 0x000fe400078e0205 */
[----:B------:R-:W-:Y:S01]  /*0940*/  IMAD.SHL.U32 R5, R10, 0x8, RZ ;  /* 0x000000080a057824 */ /* 0x000fe200078e00ff */
[----:B------:R-:W-:Y:S01]  /*0950*/  LOP3.LUT R2, R2, 0x1c0, RZ, 0xc0, !PT ;  /* 0x000001c002027812 */ /* 0x000fe200078ec0ff */
[----:B------:R-:W-:Y:S02]  /*0960*/  IMAD.U32 R0, RZ, RZ, UR7 ;  /* 0x00000007ff007e24 */ /* 0x000fe4000f8e00ff */
[----:B------:R-:W-:Y:S01]  /*0970*/  IMAD.SHL.U32 R0, R11, 0x40, RZ ;  /* 0x000000400b007824 */ /* 0x000fe200078e00ff */
[----:B------:R-:W-:Y:S01]  /*0980*/  LOP3.LUT R5, R2, 0x8, R5, 0xf8, !PT ;  /* 0x0000000802057812 */ /* 0x000fe200078ef805 */
[----:B------:R-:W-:Y:S01]  /*0990*/  IMAD.IADD R6, R6, 0x1, R8 ;  /* 0x0000000106067824 */ /* 0x000fe200078e0208 */
[--C-:B------:R-:W-:Y:S01]  /*09a0*/  SHF.R.U32.HI R4, RZ, 0x3, R2.reuse ;  /* 0x00000003ff047819 */ /* 0x100fe20000011602 */
[----:B------:R-:W-:Y:S01]  /*09b0*/  IMAD.SHL.U32 R231, R7, 0x2, RZ ;  /* 0x0000000207e77824 */ /* 0x000fe200078e00ff */
[----:B------:R-:W-:Y:S01]  /*09c0*/  LOP3.LUT R0, R0, 0xfffffe00, RZ, 0xc0, !PT ;  /* 0xfffffe0000007812 */ /* 0x000fe200078ec0ff */
[----:B------:R-:W-:Y:S01]  /*09d0*/  IMAD.SHL.U32 R3, R3, 0x2, RZ ;  /* 0x0000000203037824 */ /* 0x000fe200078e00ff */
[----:B------:R-:W-:Y:S01]  /*09e0*/  LOP3.LUT R5, R5, R4, RZ, 0x3c, !PT ;  /* 0x0000000405057212 */ /* 0x000fe200078e3cff */
[----:B------:R-:W-:Y:S01]  /*09f0*/  IMAD.IADD R234, R231, 0x1, R233 ;  /* 0x00000001e7ea7824 */ /* 0x000fe200078e02e9 */
[----:B------:R-:W-:Y:S01]  /*0a00*/  LOP3.LUT R2, R4, R9, R2, 0x1e, !PT ;  /* 0x0000000904027212 */ /* 0x000fe200078e1e02 */
[----:B------:R-:W-:-:S02]  /*0a10*/  IMAD.MOV.U32 R4, RZ, RZ, 0x40 ;  /* 0x00000040ff047424 */ /* 0x000fc400078e00ff */
[----:B------:R-:W-:Y:S01]  /*0a20*/  IMAD R188, R16, 0x400, R0 ;  /* 0x0000040010bc7824 */ /* 0x000fe200078e0200 */
[----:B------:R-:W-:Y:S01]  /*0a30*/  LOP3.LUT R187, R2, R0, RZ, 0xfc, !PT ;  /* 0x0000000002bb7212 */ /* 0x000fe200078efcff */
[----:B------:R-:W-:Y:S01]  /*0a40*/  IMAD.MOV.U32 R2, RZ, RZ, 0x440 ;  /* 0x00000440ff027424 */ /* 0x000fe200078e00ff */
[----:B------:R-:W-:Y:S01]  /*0a50*/  SEL R179, R4, 0xffffffc0, !P3 ;  /* 0xffffffc004b37807 */ /* 0x000fe20005800000 */
[----:B------:R-:W-:Y:S01]  /*0a60*/  IMAD.IADD R188, R188, 0x1, R5 ;  /* 0x00000001bcbc7824 */ /* 0x000fe200078e0205 */
[----:B------:R-:W-:Y:S01]  /*0a70*/  LEA R0, R6, 0xc000, 0x1 ;  /* 0x0000c00006007811 */ /* 0x000fe200078e08ff */
[----:B------:R-:W-:Y:S01]  /*0a80*/  IMAD.IADD R238, R231, 0x1, R235 ;  /* 0x00000001e7ee7824 */ /* 0x000fe200078e02eb */
[----:B------:R-:W-:Y:S01]  /*0a90*/  SEL R4, R4, 0xffffffc0, !P2 ;  /* 0xffffffc004047807 */ /* 0x000fe20005000000 */
[----:B------:R-:W-:Y:S01]  /*0aa0*/  IMAD.IADD R179, R178, 0x1, R179 ;  /* 0x00000001b2b37824 */ /* 0x000fe200078e02b3 */
[C---:B------:R-:W-:Y:S01]  /*0ab0*/  IADD3 R12, R0.reuse, 0x420, RZ ;  /* 0x00000420000c7810 */ /* 0x040fe20007ffe0ff */
[--C-:B------:R-:W-:Y:S01]  /*0ac0*/  IMAD.IADD R7, R235, 0x1, R0.reuse ;  /* 0x00000001eb077824 */ /* 0x100fe200078e0200 */
[----:B------:R-:W-:Y:S01]  /*0ad0*/  IADD3 R8, R0, 0x2020, RZ ;  /* 0x0000202000087810 */ /* 0x000fe20007ffe0ff */
[----:B------:R-:W-:Y:S01]  /*0ae0*/  IMAD.IADD R10, R4, 0x1, R0 ;  /* 0x00000001040a7824 */ /* 0x000fe200078e0200 */
[C---:B------:R-:W-:Y:S01]  /*0af0*/  @P1 IADD3 R12, R0.reuse, 0x3e0, RZ ;  /* 0x000003e0000c1810 */ /* 0x040fe20007ffe0ff */
[----:B------:R-:W-:Y:S01]  /*0b00*/  IMAD.IADD R232, R231, 0x1, R4 ;  /* 0x00000001e7e87824 */ /* 0x000fe200078e0204 */
[C---:B------:R-:W-:Y:S01]  /*0b10*/  IADD3 R11, R0.reuse, 0x2420, RZ ;  /* 0x00002420000b7810 */ /* 0x040fe20007ffe0ff */
[----:B------:R-:W-:Y:S01]  /*0b20*/  STL [R1+0x5c], R7 ;  /* 0x00005c0701007387 */ /* 0x000fe20000100800 */
[C---:B------:R-:W-:Y:S01]  /*0b30*/  @P1 IADD3 R8, R0.reuse, 0x1fe0, RZ ;  /* 0x00001fe000081810 */ /* 0x040fe20007ffe0ff */
[----:B------:R-:W-:Y:S01]  /*0b40*/  IMAD.IADD R233, R233, 0x1, R232 ;  /* 0x00000001e9e97824 */ /* 0x000fe200078e02e8 */
[C---:B------:R-:W-:Y:S01]  /*0b50*/  IADD3 R5, R0.reuse, 0x2440, RZ ;  /* 0x0000244000057810 */ /* 0x040fe20007ffe0ff */
[----:B------:R-:W-:Y:S01]  /*0b60*/  STL [R1+0x40], R10 ;  /* 0x0000400a01007387 */ /* 0x000fe20000100800 */
[----:B------:R-:W-:Y:S01]  /*0b70*/  @P1 IADD3 R11, R0, 0x23e0, RZ ;  /* 0x000023e0000b1810 */ /* 0x000fe20007ffe0ff */
[----:B------:R-:W-:Y:S01]  /*0b80*/  IMAD.IADD R4, R4, 0x1, R8 ;  /* 0x0000000104047824 */ /* 0x000fe200078e0208 */
[----:B------:R-:W-:Y:S01]  /*0b90*/  @P2 IADD3 R5, R0, 0x23c0, RZ ;  /* 0x000023c000052810 */ /* 0x000fe20007ffe0ff */
[----:B------:R-:W-:Y:S01]  /*0ba0*/  STL [R1+0x48], R12 ;  /* 0x0000480c01007387 */ /* 0x000fe20000100800 */
[----:B------:R-:W-:Y:S01]  /*0bb0*/  SEL R2, R2, 0x3c0, !P2 ;  /* 0x000003c002027807 */ /* 0x000fe20005000000 */
[----:B------:R-:W-:Y:S01]  /*0bc0*/  IMAD.IADD R237, R234, 0x1, R235 ;  /* 0x00000001eaed7824 */ /* 0x000fe200078e02eb */
[C---:B------:R-:W-:Y:S01]  /*0bd0*/  IADD3 R6, R0.reuse, 0x2040, RZ ;  /* 0x0000204000067810 */ /* 0x040fe20007ffe0ff */
[----:B------:R-:W-:Y:S01]  /*0be0*/  STL [R1+0x30], R8 ;  /* 0x0000300801007387 */ /* 0x000fe20000100800 */
[----:B------:R-:W-:Y:S01]  /*0bf0*/  @P2 IADD3 R6, R0, 0x1fc0, RZ ;  /* 0x00001fc000062810 */ /* 0x000fe20007ffe0ff */
[----:B------:R-:W-:-:S02]  /*0c00*/  IMAD.IADD R236, R235, 0x1, R232 ;  /* 0x00000001ebec7824 */ /* 0x000fc400078e02e8 */
[----:B------:R-:W-:Y:S01]  /*0c10*/  STL [R1+0x44], R11 ;  /* 0x0000440b01007387 */ /* 0x000fe20000100800 */
[----:B------:R-:W-:Y:S02]  /*0c20*/  IMAD.IADD R180, R180, 0x1, R179 ;  /* 0x00000001b4b47824 */ /* 0x000fe400078e02b3 */
[----:B------:R-:W-:Y:S01]  /*0c30*/  IMAD.SHL.U32 R182, R188, 0x2, RZ ;  /* 0x00000002bcb67824 */ /* 0x000fe200078e00ff */
[----:B------:R1:W-:Y:S04]  /*0c40*/  STL [R1+0x38], R5 ;  /* 0x0000380501007387 */ /* 0x0003e80000100800 */
[----:B------:R2:W-:Y:S01]  /*0c50*/  STL [R1+0x3c], R6 ;  /* 0x00003c0601007387 */ /* 0x0005e20000100800 */
[----:B-1----:R-:W-:Y:S02]  /*0c60*/  IMAD.IADD R5, R0, 0x1, R2 ;  /* 0x0000000100057824 */ /* 0x002fe400078e0202 */
[----:B--2---:R-:W-:-:S03]  /*0c70*/  IMAD.IADD R6, R235, 0x1, R10 ;  /* 0x00000001eb067824 */ /* 0x004fc600078e020a */
[----:B------:R-:W-:Y:S01]  /*0c80*/  STL [R1+0x34], R5 ;  /* 0x0000340501007387 */ /* 0x000fe20000100800 */
[C---:B------:R-:W-:Y:S02]  /*0c90*/  IMAD.IADD R0, R235.reuse, 0x1, R5 ;  /* 0x00000001eb007824 */ /* 0x040fe400078e0205 */
[----:B------:R-:W-:Y:S01]  /*0ca0*/  IMAD.IADD R235, R235, 0x1, R233 ;  /* 0x00000001ebeb7824 */ /* 0x000fe200078e02e9 */
[----:B------:R-:W-:Y:S04]  /*0cb0*/  STL [R1+0x58], R6 ;  /* 0x0000580601007387 */ /* 0x000fe80000100800 */
[----:B------:R1:W-:Y:S04]  /*0cc0*/  STL [R1+0x54], R0 ;  /* 0x0000540001007387 */ /* 0x0003e80000100800 */
[----:B------:R2:W-:Y:S01]  /*0cd0*/  STL [R1+0x50], R4 ;  /* 0x0000500401007387 */ /* 0x0005e20000100800 */
[----:B-1----:R-:W-:-:S05]  /*0ce0*/  IMAD.IADD R0, R2, 0x1, R8 ;  /* 0x0000000102007824 */ /* 0x002fca00078e0208 */
[----:B------:R2:W-:Y:S02]  /*0cf0*/  STL [R1+0x4c], R0 ;  /* 0x00004c0001007387 */ /* 0x0005e40000100800 */
.L_x_897:
[----:B------:R-:W-:Y:S02]  /*0d00*/  ULDC.64 UR4, c[0x0][0x240] ;  /* 0x0000900000047ab9 */ /* 0x000fe40000000a00 */
[----:B------:R-:W-:Y:S02]  /*0d10*/  UISETP.NE.U32.AND UP1, UPT, URZ, UR4, UPT ;  /* 0x000000043f00728c */ /* 0x000fe4000bf25070 */
[----:B------:R-:W-:Y:S02]  /*0d20*/  USHF.R.S32.HI UR39, URZ, 0x1f, UR32 ;  /* 0x0000001f3f277899 */ /* 0x000fe40008011420 */
[----:B------:R-:W-:Y:S02]  /*0d30*/  USHF.L.U32 UR12, UR32, 0x2, URZ ;  /* 0x00000002200c7899 */ /* 0x000fe4000800063f */
[----:B------:R-:W-:Y:S02]  /*0d40*/  UISETP.NE.AND.EX UP1, UPT, URZ, UR5, UPT, UP1 ;  /* 0x000000053f00728c */ /* 0x000fe4000bf25310 */
[----:B------:R-:W-:-:S02]  /*0d50*/  ULDC.64 UR8, c[0x0][0x250] ;  /* 0x0000940000087ab9 */ /* 0x000fc40000000a00 */
[----:B------:R-:W-:Y:S02]  /*0d60*/  UISETP.NE.U32.AND UP3, UPT, URZ, UR8, UPT ;  /* 0x000000083f00728c */ /* 0x000fe4000bf65070 */
[----:B------:R-:W-:Y:S01]  /*0d70*/  USHF.L.U64.HI UR10, UR32, 0x2, UR39 ;  /* 0x00000002200a7899 */ /* 0x000fe20008010227 */
[----:B------:R-:W-:Y:S01]  /*0d80*/  PLOP3.LUT P2, PT, PT, PT, UP1, 0x80, 0x0 ;  /* 0x000000000000781c */ /* 0x000fe20003f4f018 */
[----:B------:R-:W-:Y:S02]  /*0d90*/  UIADD3 UR11, UP0, UR12, UR4, URZ ;  /* 0x000000040c0b7290 */ /* 0x000fe4000ff1e03f */
[----:B------:R-:W-:Y:S02]  /*0da0*/  UISETP.NE.AND.EX UP3, UPT, URZ, UR9, UPT, UP3 ;  /* 0x000000093f00728c */ /* 0x000fe4000bf65330 */
[----:B------:R-:W-:Y:S02]  /*0db0*/  UIADD3.X UR5, UR10, UR5, URZ, UP0, !UPT ;  /* 0x000000050a057290 */ /* 0x000fe400087fe43f */
[----:B-12---:R-:W-:Y:S01]  /*0dc0*/  IMAD.U32 R4, RZ, RZ, UR11 ;  /* 0x0000000bff047e24 */ /* 0x006fe2000f8e00ff */
[----:B------:R-:W-:-:S02]  /*0dd0*/  ULDC.U8 UR4, c[0x0][0x312] ;  /* 0x0000c48000047ab9 */ /* 0x000fc40000000000 */
[----:B------:R-:W-:Y:S01]  /*0de0*/  UISETP.NE.AND UP4, UPT, UR4, URZ, UPT ;  /* 0x0000003f0400728c */ /* 0x000fe2000bf85270 */
[----:B------:R-:W-:Y:S01]  /*0df0*/  IMAD.U32 R5, RZ, RZ, UR5 ;  /* 0x00000005ff057e24 */ /* 0x000fe2000f8e00ff */
[----:B------:R-:W-:Y:S02]  /*0e00*/  ULDC.64 UR20, c[0x0][0x118] ;  /* 0x0000460000147ab9 */ /* 0x000fe40000000a00 */
[----:B------:R-:W-:Y:S01]  /*0e10*/  @UP3 UIADD3 UR4, UP0, UR12, UR8, URZ ;  /* 0x000000080c043290 */ /* 0x000fe2000ff1e03f */
[----:B------:R-:W-:Y:S01]  /*0e20*/  PLOP3.LUT P0, PT, PT, PT, UP3, 0x80, 0x0 ;  /* 0x000000000000781c */ /* 0x000fe20003f0f038 */
[----:B------:R1:W2:Y:S01]  /*0e30*/  @P2 LDG.E R8, [R4.64] ;  /* 0x0000001404082981 */ /* 0x0002a2000c1e1900 */
[----:B------:R-:W-:Y:S02]  /*0e40*/  ULDC.64 UR6, c[0x0][0x248] ;  /* 0x0000920000067ab9 */ /* 0x000fe40000000a00 */
        /* <DEDUP_REMOVED lines=33> */
.L_x_821:
        /* <DEDUP_REMOVED lines=59> */
.L_x_823:
        /* <DEDUP_REMOVED lines=18> */
.L_x_824:
        /* <DEDUP_REMOVED lines=8> */
[----:B------:R-:W-:Y:S02]  /*15b0*/  USHF.L.U32 UR12, UR32, 0x7, URZ ;  /* 0x00000007200c7899 */ /* 0x000fe4000800063f */
[----:B------:R-:W-:-:S02]  /*15c0*/  @UP2 UMOV UR27, UR4 ;  /* 0x00000004001b2c82 */ /* 0x000fc40008000000 */
[----:B------:R-:W-:Y:S02]  /*15d0*/  ULDC.64 UR4, c[0x0][0x368] ;  /* 0x0000da0000047ab9 */ /* 0x000fe40000000a00 */
[----:B------:R-:W-:Y:S02]  /*15e0*/  @!UP2 UIMAD UR6, UR39, UR4, URZ ;  /* 0x000000042706a2a4 */ /* 0x000fe4000f8e023f */
[----:B------:R-:W-:Y:S02]  /*15f0*/  USHF.R.S32.HI UR22, URZ, 0x1f, UR23 ;  /* 0x0000001f3f167899 */ /* 0x000fe40008011417 */
        /* <DEDUP_REMOVED lines=25> */
[----:B------:R-:W-:Y:S02]  /*1790*/  USEL UR5, UR12, URZ, UP1 ;  /* 0x0000003f0c057287 */ /* 0x000fe40008800000 */
[----:B------:R-:W-:Y:S01]  /*17a0*/  USEL UR4, UR4, URZ, UP1 ;  /* 0x0000003f04047287 */ /* 0x000fe20008800000 */
[----:B------:R-:W-:Y:S01]  /*17b0*/  IMAD.HI.U32 R0, R0, R2, RZ ;  /* 0x0000000200007227 */ /* 0x000fe200078e00ff */
[----:B------:R-:W-:Y:S02]  /*17c0*/  UIADD3 UR6, UP1, UR10, UR5, URZ ;  /* 0x000000050a067290 */ /* 0x000fe4000ff3e03f */
[----:B------:R-:W-:Y:S01]  /*17d0*/  ULDC UR12, c[0x0][0x234] ;  /* 0x00008d00000c7ab9 */ /* 0x000fe20000000800 */
[----:B------:R-:W-:Y:S01]  /*17e0*/  IMAD.MOV R4, RZ, RZ, -R0 ;  /* 0x000000ffff047224 */ /* 0x000fe200078e0a00 */
[----:B------:R-:W-:-:S02]  /*17f0*/  UIADD3.X UR5, UR31, UR4, URZ, UP1, !UPT ;  /* 0x000000041f057290 */ /* 0x000fc40008ffe43f */
[----:B------:R-:W-:Y:S01]  /*1800*/  UIMAD UR4, UR37, UR6, URZ ;  /* 0x00000006250472a4 */ /* 0x000fe2000f8e023f */
[C---:B------:R-:W-:Y:S01]  /*1810*/  IMAD R2, R6.reuse, R4, R2 ;  /* 0x0000000406027224 */ /* 0x040fe200078e0202 */
[----:B------:R-:W-:Y:S02]  /*1820*/  USEL UR8, UR8, URZ, UP6 ;  /* 0x0000003f08087287 */ /* 0x000fe4000b000000 */
[----:B------:R-:W-:Y:S02]  /*1830*/  UIMAD UR7, UR36, UR5, UR4 ;  /* 0x00000005240772a4 */ /* 0x000fe4000f8e0204 */
[----:B------:R-:W-:Y:S01]  /*1840*/  ISETP.GT.U32.AND P1, PT, R6, R2, PT ;  /* 0x000000020600720c */ /* 0x000fe20003f24070 */
[----:B------:R-:W-:-:S04]  /*1850*/  @UP5 USEL UR4, UR55, UR13, !UP2 ;  /* 0x0000000d37045287 */ /* 0x000fc8000d000000 */
[----:B------:R-:W-:Y:S02]  /*1860*/  @UP5 UIMAD UR12, UR35, UR12, UR4 ;  /* 0x0000000c230c52a4 */ /* 0x000fe4000f8e0204 */
[----:B------:R-:W-:-:S04]  /*1870*/  UIMAD.WIDE.U32 UR4, UR36, UR6, URZ ;  /* 0x00000006240472a5 */ /* 0x000fc8000f8e003f */
[----:B------:R-:W-:Y:S02]  /*1880*/  UIADD3 UR7, UR5, UR7, URZ ;  /* 0x0000000705077290 */ /* 0x000fe4000fffe03f */
[----:B------:R-:W-:Y:S01]  /*1890*/  @!P1 IMAD.IADD R2, R2, 0x1, -R6 ;  /* 0x0000000102029824 */ /* 0x000fe200078e0a06 */
[----:B------:R-:W-:Y:S01]  /*18a0*/  @!P1 IADD3 R0, R0, 0x1, RZ ;  /* 0x0000000100009810 */ /* 0x000fe20007ffe0ff */
[----:B------:R-:W-:Y:S01]  /*18b0*/  @!UP5 UMOV UR12, UR50 ;  /* 0x00000032000cdc82 */ /* 0x000fe20008000000 */
[----:B------:R-:W-:Y:S02]  /*18c0*/  ISETP.LE.AND P1, PT, RZ, UR57, PT ;  /* 0x00000039ff007c0c */ /* 0x000fe4000bf23270 */
        /* <DEDUP_REMOVED lines=13> */
.L_x_825:
[----:B------:R-:W-:Y:S02]  /*19a0*/  UMOV UR6, UR51 ;  /* 0x0000003300067c82 */ /* 0x000fe40008000000 */
.L_x_826:
[----:B------:R-:W1:Y:S01]  /*19b0*/  S2R R19, SR_TID.X ;  /* 0x0000000000137919 */ /* 0x000e620000002100 */
[----:B------:R-:W-:Y:S01]  /*19c0*/  UIADD3 UR4, UP4, UP3, UR4, UR45, UR47 ;  /* 0x0000002d04047290 */ /* 0x000fe2000fb9e02f */
[----:B------:R-:W-:Y:S01]  /*19d0*/  IMAD.U32 R9, RZ, RZ, UR10 ;  /* 0x0000000aff097e24 */ /* 0x000fe2000f8e00ff */
[----:B------:R-:W-:Y:S01]  /*19e0*/  UIADD3 UR12, UR10, UR12, URZ ;  /* 0x0000000c0a0c7290 */ /* 0x000fe2000fffe03f */
[----:B------:R-:W-:Y:S01]  /*19f0*/  SHF.R.S32.HI R241, RZ, 0x1f, R240 ;  /* 0x0000001ffff17819 */ /* 0x000fe200000114f0 */
[----:B------:R-:W-:Y:S01]  /*1a00*/  UIADD3 UR15, UP2, UP1, UR11, UR4, UR14 ;  /* 0x000000040b0f7290 */ /* 0x000fe2000f95e00e */
[----:B------:R-:W-:Y:S01]  /*1a10*/  BSSY B1, `(.L_x_822) ;  /* 0x0000b91000017945 */ /* 0x000fe20003800000 */
[----:B------:R-:W-:-:S04]  /*1a20*/  UIADD3.X UR4, UR7, UR49, UR54, UP4, UP3 ;  /* 0x0000003107047290 */ /* 0x000fc8000a7e6436 */
[----:B------:R-:W-:-:S03]  /*1a30*/  UIADD3.X UR13, UR8, UR4, UR9, UP2, UP1 ;  /* 0x00000004080d7290 */ /* 0x000fc600097e2409 */
[----:B------:R-:W-:Y:S02]  /*1a40*/  ULDC.64 UR4, c[0x0][0x1a8] ;  /* 0x00006a0000047ab9 */ /* 0x000fe40000000a00 */
[----:B------:R-:W-:-:S04]  /*1a50*/  UIMAD UR4, UR58, UR4, URZ ;  /* 0x000000043a0472a4 */ /* 0x000fc8000f8e023f */
[----:B------:R-:W-:-:S03]  /*1a60*/  UIMAD UR9, UR35, UR5, UR4 ;  /* 0x00000005230972a4 */ /* 0x000fc6000f8e0204 */
[----:B------:R-:W-:Y:S01]  /*1a70*/  ULDC.64 UR4, c[0x0][0x378] ;  /* 0x0000de0000047ab9 */ /* 0x000fe20000000a00 */
[----:B-1----:R-:W-:Y:S01]  /*1a80*/  SHF.R.S32.HI R20, RZ, 0x1f, R19 ;  /* 0x0000001fff147819 */ /* 0x002fe20000011413 */
[----:B------:R-:W-:-:S03]  /*1a90*/  UIMAD UR4, UR58, UR4, URZ ;  /* 0x000000043a0472a4 */ /* 0x000fc6000f8e023f */
[CC--:B------:R-:W-:Y:S01]  /*1aa0*/  LEA.HI R0, R20.reuse, R19.reuse, RZ, 0x3 ;  /* 0x0000001314007211 */ /* 0x0c0fe200078f18ff */
[----:B------:R-:W-:Y:S01]  /*1ab0*/  UIMAD UR8, UR35, UR5, UR4 ;  /* 0x00000005230872a4 */ /* 0x000fe2000f8e0204 */
[----:B------:R-:W-:Y:S02]  /*1ac0*/  LEA.HI R8, R20, R19, RZ, 0x5 ;  /* 0x0000001314087211 */ /* 0x000fe400078f28ff */
[----:B------:R-:W-:Y:S01]  /*1ad0*/  SHF.R.S32.HI R0, RZ, 0x3, R0 ;  /* 0x00000003ff007819 */ /* 0x000fe20000011400 */
[----:B------:R-:W-:Y:S02]  /*1ae0*/  ULDC.64 UR4, c[0x0][0x370] ;  /* 0x0000dc0000047ab9 */ /* 0x000fe40000000a00 */
[----:B------:R-:W-:Y:S01]  /*1af0*/  UIMAD UR4, UR31, UR4, URZ ;  /* 0x000000041f0472a4 */ /* 0x000fe2000f8e023f */
[----:B------:R-:W-:Y:S02]  /*1b00*/  SHF.R.S32.HI R18, RZ, 0x1f, R0 ;  /* 0x0000001fff127819 */ /* 0x000fe40000011400 */
[----:B------:R-:W-:Y:S01]  /*1b10*/  IADD3 R2, P1, R0, UR10, RZ ;  /* 0x0000000a00027c10 */ /* 0x000fe2000ff3e0ff */
[----:B------:R-:W-:-:S02]  /*1b20*/  UIMAD UR7, UR10, UR5, UR4 ;  /* 0x000000050a0772a4 */ /* 0x000fc4000f8e0204 */
[----:B------:R-:W-:Y:S01]  /*1b30*/  UIADD3 UR4, UR10, UR6, URZ ;  /* 0x000000060a047290 */ /* 0x000fe2000fffe03f */
[----:B------:R-:W-:Y:S01]  /*1b40*/  IADD3.X R7, R18, UR31, RZ, P1, !PT ;  /* 0x0000001f12077c10 */ /* 0x000fe20008ffe4ff */
[----:B------:R-:W-:Y:S01]  /*1b50*/  UMOV UR31, 0x4 ;  /* 0x00000004001f7882 */ /* 0x000fe20000000000 */
[----:B------:R-:W-:Y:S01]  /*1b60*/  IMAD.WIDE.U32 R4, R2, c[0x0][0x190], R240 ;  /* 0x0000640002047a25 */ /* 0x000fe200078e00f0 */
[----:B------:R-:W-:Y:S02]  /*1b70*/  ULDC.64 UR10, c[0x0][0x3c8] ;  /* 0x0000f200000a7ab9 */ /* 0x000fe40000000a00 */
[----:B------:R-:W-:Y:S01]  /*1b80*/  UIMAD.WIDE UR4, UR4, UR31, UR10 ;  /* 0x0000001f040472a5 */ /* 0x000fe2000f8e020a */
[----:B------:R-:W-:Y:S01]  /*1b90*/  IMAD R7, R7, c[0x0][0x190], RZ ;  /* 0x0000640007077a24 */ /* 0x000fe200078e02ff */
[----:B------:R-:W-:Y:S01]  /*1ba0*/  IADD3 R6, P1, R4, UR38, RZ ;  /* 0x0000002604067c10 */ /* 0x000fe2000ff3e0ff */
[----:B------:R-:W-:Y:S02]  /*1bb0*/  ULDC UR38, c[0x0][0x2e8] ;  /* 0x0000ba0000267ab9 */ /* 0x000fe40000000800 */
[----:B------:R-:W-:-:S02]  /*1bc0*/  IMAD R2, R2, c[0x0][0x194], R7 ;  /* 0x0000650002027a24 */ /* 0x000fc400078e0207 */
[----:B------:R-:W-:Y:S02]  /*1bd0*/  UMOV UR14, UR4 ;  /* 0x00000004000e7c82 */ /* 0x000fe40008000000 */
[----:B------:R-:W-:Y:S01]  /*1be0*/  UIADD3 UR4, -UR16, UR17, UR23 ;  /* 0x0000001110047290 */ /* 0x000fe2000fffe117 */
[----:B------:R-:W-:Y:S01]  /*1bf0*/  IADD3.X R7, R5, UR33, R2, P1, !PT ;  /* 0x0000002105077c10 */ /* 0x000fe20008ffe402 */
[----:B------:R-:W-:Y:S01]  /*1c00*/  UMOV UR11, UR5 ;  /* 0x00000005000b7c82 */ /* 0x000fe20008000000 */
[----:B------:R-:W-:Y:S01]  /*1c10*/  LOP3.LUT R2, R8, 0xffffffe0, RZ, 0xc0, !PT ;  /* 0xffffffe008027812 */ /* 0x000fe200078ec0ff */
[----:B------:R-:W-:Y:S01]  /*1c20*/  UIADD3 UR4, UR4, -UR38, URZ ;  /* 0x8000002604047290 */ /* 0x000fe2000fffe03f */
[----:B------:R-:W-:Y:S02]  /*1c30*/  IADD3 R4, P1, R240, UR27, RZ ;  /* 0x0000001bf0047c10 */ /* 0x000fe4000ff3e0ff */
[----:B------:R-:W-:Y:S01]  /*1c40*/  SHF.R.S32.HI R8, RZ, 0x5, R8 ;  /* 0x00000005ff087819 */ /* 0x000fe20000011408 */
[----:B------:R-:W-:Y:S01]  /*1c50*/  USHF.R.S32.HI UR5, URZ, 0x1f, UR4 ;  /* 0x0000001f3f057899 */ /* 0x000fe20008011404 */
[----:B------:R-:W-:Y:S01]  /*1c60*/  IMAD.IADD R14, R19, 0x1, -R2 ;  /* 0x00000001130e7824 */ /* 0x000fe200078e0a02 */
[----:B------:R-:W-:-:S02]  /*1c70*/  IADD3.X R5, R241, UR30, RZ, P1, !PT ;  /* 0x0000001ef1057c10 */ /* 0x000fc40008ffe4ff */
[----:B------:R-:W-:Y:S01]  /*1c80*/  ULEA.HI UR4, UR5, UR4, URZ, 0x7 ;  /* 0x0000000405047291 */ /* 0x000fe2000f8f383f */
[----:B------:R-:W-:Y:S02]  /*1c90*/  IMAD R2, R8, UR46, R14 ;  /* 0x0000002e08027c24 */ /* 0x000fe4000f8e020e */
[----:B------:R-:W-:Y:S01]  /*1ca0*/  IMAD.WIDE.U32 R4, R9, c[0x0][0x370], R4 ;  /* 0x0000dc0009047a25 */ /* 0x000fe200078e0004 */
[----:B------:R-:W-:Y:S02]  /*1cb0*/  USHF.R.S32.HI UR4, URZ, 0x7, UR4 ;  /* 0x000000073f047899 */ /* 0x000fe40008011404 */
[C---:B------:R-:W-:Y:S02]  /*1cc0*/  IADD3 R8, P1, R2.reuse, UR15, RZ ;  /* 0x0000000f02087c10 */ /* 0x040fe4000ff3e0ff */
[----:B------:R-:W-:Y:S01]  /*1cd0*/  UISETP.LT.AND UP1, UPT, URZ, UR4, UPT ;  /* 0x000000043f00728c */ /* 0x000fe2000bf21270 */
[----:B------:R-:W-:Y:S01]  /*1ce0*/  IADD3 R5, R5, UR7, RZ ;  /* 0x0000000705057c10 */ /* 0x000fe2000fffe0ff */
[----:B------:R-:W-:Y:S01]  /*1cf0*/  ULDC.64 UR6, c[0x0][0x200] ;  /* 0x0000800000067ab9 */ /* 0x000fe20000000a00 */
[----:B------:R-:W-:Y:S01]  /*1d00*/  LEA.HI.X.SX32 R9, R2, UR13, 0x1, P1 ;  /* 0x0000000d02097c11 */ /* 0x000fe200088f0eff */
[----:B------:R-:W-:Y:S01]  /*1d10*/  USEL UR15, URZ, UR4, !UP1 ;  /* 0x000000043f0f7287 */ /* 0x000fe2000c800000 */
[----:B------:R-:W-:Y:S01]  /*1d20*/  IMAD.U32 R2, RZ, RZ, UR35 ;  /* 0x00000023ff027e24 */ /* 0x000fe2000f8e00ff */
[----:B------:R-:W-:Y:S01]  /*1d30*/  LEA R190, P1, R8, c[0x0][0x350], 0x2 ;  /* 0x0000d40008be7a11 */ /* 0x000fe200078210ff */
[----:B------:R-:W-:-:S02]  /*1d40*/  UIMAD.WIDE UR12, UR12, UR31, UR6 ;  /* 0x0000001f0c0c72a5 */ /* 0x000fc4000f8e0206 */
[----:B------:R-:W-:Y:S01]  /*1d50*/  UISETP.GT.AND UP1, UPT, UR34, UR15, UPT ;  /* 0x0000000f2200728c */ /* 0x000fe2000bf24270 */
[----:B------:R-:W-:Y:S01]  /*1d60*/  IMAD.WIDE.U32 R4, R2, c[0x0][0x378], R4 ;  /* 0x0000de0002047a25 */ /* 0x000fe200078e0004 */
[----:B------:R-:W-:-:S03]  /*1d70*/  LEA.HI.X R191, R8, c[0x0][0x354], R9, 0x2, P1 ;  /* 0x0000d50008bf7a11 */ /* 0x000fc600008f1409 */
[----:B------:R-:W-:Y:S01]  /*1d80*/  IMAD.WIDE.U32 R6, R2, c[0x0][0x1a8], R6 ;  /* 0x00006a0002067a25 */ /* 0x000fe200078e0006 */
[----:B------:R-:W-:Y:S02]  /*1d90*/  PLOP3.LUT P1, PT, PT, PT, UP1, 0x80, 0x0 ;  /* 0x000000000000781c */ /* 0x000fe40003f2f018 */
[----:B------:R-:W-:Y:S01]  /*1da0*/  IADD3 R5, R5, UR8, RZ ;  /* 0x0000000805057c10 */ /* 0x000fe2000fffe0ff */
[----:B------:R-:W-:Y:S01]  /*1db0*/  IMAD R2, R18, c[0x0][0x370], RZ ;  /* 0x0000dc0012027a24 */ /* 0x000fe200078e02ff */
[----:B------:R-:W-:Y:S01]  /*1dc0*/  IADD3 R7, R7, UR9, RZ ;  /* 0x0000000907077c10 */ /* 0x000fe2000fffe0ff */
[----:B------:R-:W-:Y:S01]  /*1dd0*/  UIADD3 UR8, UR34, -0x1, URZ ;  /* 0xffffffff22087890 */ /* 0x000fe2000fffe03f */
[----:B------:R-:W-:Y:S01]  /*1de0*/  LEA R242, P3, R6, c[0x0][0x160], 0x1 ;  /* 0x0000580006f27a11 */ /* 0x000fe200078608ff */
[C---:B------:R-:W-:Y:S02]  /*1df0*/  IMAD R2, R0.reuse, c[0x0][0x374], R2 ;  /* 0x0000dd0000027a24 */ /* 0x040fe400078e0202 */
[----:B------:R-:W-:Y:S01]  /*1e00*/  IMAD.WIDE.U32 R4, R0, c[0x0][0x370], R4 ;  /* 0x0000dc0000047a25 */ /* 0x000fe200078e0004 */
[----:B------:R-:W-:-:S03]  /*1e10*/  LEA.HI.X R239, R6, c[0x0][0x164], R7, 0x1, P3 ;  /* 0x0000590006ef7a11 */ /* 0x000fc600018f0c07 */
[----:B------:R-:W-:Y:S01]  /*1e20*/  IMAD.IADD R2, R5, 0x1, R2 ;  /* 0x0000000105027824 */ /* 0x000fe200078e0202 */
[----:B------:R-:W-:-:S04]  /*1e30*/  LEA R244, P2, R4, c[0x0][0x330], 0x1 ;  /* 0x0000cc0004f47a11 */ /* 0x000fc800078408ff */
[----:B------:R-:W-:Y:S01]  /*1e40*/  LEA.HI.X R243, R4, c[0x0][0x334], R2, 0x1, P2 ;  /* 0x0000cd0004f37a11 */ /* 0x000fe200010f0c02 */
[----:B------:R-:W-:Y:S05]  /*1e50*/  @P1 BRA `(.L_x_827) ;  /* 0x00000b1000001947 */ /* 0x000fea0003800000 */
        /* <DEDUP_REMOVED lines=18> */
.L_x_828:
        /* <DEDUP_REMOVED lines=18> */
.L_x_829:
        /* <DEDUP_REMOVED lines=28> */
.L_x_831:
[----:B------:R-:W-:Y:S05]  /*2260*/  BSYNC B0 ;  /* 0x0000000000007941 */ /* 0x000fea0003800000 */
.L_x_830:
        /* <DEDUP_REMOVED lines=15> */
.L_x_833:
[----:B------:R-:W-:Y:S05]  /*2360*/  BSYNC B0 ;  /* 0x0000000000007941 */ /* 0x000fea0003800000 */
.L_x_832:
        /* <DEDUP_REMOVED lines=15> */
.L_x_835:
[----:B------:R-:W-:Y:S05]  /*2460*/  BSYNC B0 ;  /* 0x0000000000007941 */ /* 0x000fea0003800000 */
.L_x_834:
        /* <DEDUP_REMOVED lines=14> */
.L_x_837:
[----:B------:R-:W-:Y:S05]  /*2550*/  BSYNC B0 ;  /* 0x0000000000007941 */ /* 0x000fea0003800000 */
.L_x_836:
        /* <DEDUP_REMOVED lines=24> */
.L_x_839:
[----:B------:R-:W-:Y:S05]  /*26e0*/  BSYNC B0 ;  /* 0x0000000000007941 */ /* 0x000fea0003800000 */
.L_x_838:
        /* <DEDUP_REMOVED lines=13> */
.L_x_841:
[----:B------:R-:W-:Y:S05]  /*27c0*/  BSYNC B0 ;  /* 0x0000000000007941 */ /* 0x000fea0003800000 */
.L_x_840:
        /* <DEDUP_REMOVED lines=13> */
.L_x_843:
[----:B------:R-:W-:Y:S05]  /*28a0*/  BSYNC B0 ;  /* 0x0000000000007941 */ /* 0x000fea0003800000 */
.L_x_842:
        /* <DEDUP_REMOVED lines=12> */
.L_x_827:
        /* <DEDUP_REMOVED lines=22> */
.L_x_846:
[----:B------:R-:W-:Y:S05]  /*2ad0*/  BSYNC B0 ;  /* 0x0000000000007941 */ /* 0x000fea0003800000 */
.L_x_845:
        /* <DEDUP_REMOVED lines=16> */
.L_x_848:
[----:B------:R-:W-:Y:S05]  /*2be0*/  BSYNC B0 ;  /* 0x0000000000007941 */ /* 0x000fea0003800000 */
.L_x_847:
        /* <DEDUP_REMOVED lines=16> */
.L_x_850:
[----:B------:R-:W-:Y:S05]  /*2cf0*/  BSYNC B0 ;  /* 0x0000000000007941 */ /* 0x000fea0003800000 */
.L_x_849:
        /* <DEDUP_REMOVED lines=17> */
.L_x_852:
[----:B------:R-:W-:Y:S05]  /*2e10*/  BSYNC B0 ;  /* 0x0000000000007941 */ /* 0x000fea0003800000 */
.L_x_851:
        /* <DEDUP_REMOVED lines=22> */
.L_x_854:
[----:B------:R-:W-:Y:S05]  /*2f80*/  BSYNC B0 ;  /* 0x0000000000007941 */ /* 0x000fea0003800000 */
.L_x_853:
        /* <DEDUP_REMOVED lines=20> */
.L_x_856:
[----:B------:R-:W-:Y:S05]  /*30d0*/  BSYNC B0 ;  /* 0x0000000000007941 */ /* 0x000fea0003800000 */
.L_x_855:
        /* <DEDUP_REMOVED lines=20> */
.L_x_858:
[----:B------:R-:W-:Y:S05]  /*3220*/  BSYNC B0 ;  /* 0x0000000000007941 */ /* 0x000fea0003800000 */
.L_x_857:
        /* <DEDUP_REMOVED lines=21> */
.L_x_860:
[----:B------:R-:W-:Y:S05]  /*3380*/  BSYNC B0 ;  /* 0x0000000000007941 */ /* 0x000fea0003800000 */
.L_x_859:
[C---:B------:R-:W-:Y:S01]  /*3390*/  IADD3 R6, R245.reuse, 0x48, RZ ;  /* 0x00000048f5067810 */ /* 0x040fe20007ffe0ff */
[----:B------:R-:W-:Y:S01]  /*33a0*/  ULDC.64 UR6, c[0x0][0x198] ;  /* 0x0000660000067ab9 */ /* 0x000fe20000000a00 */
[C---:B-1----:R-:W-:Y:S01]  /*33b0*/  IADD3 R5, R245.reuse, 0x8, RZ ;  /* 0x00000008f5057810 */ /* 0x042fe20007ffe0ff */
[----:B------:R-:W-:Y:S01]  /*33c0*/  IMAD.MOV.U32 R251, RZ, RZ, 0x7f800000 ;  /* 0x7f800000fffb7424 */ /* 0x000fe200078e00ff */
[----:B------:R-:W-:Y:S01]  /*33d0*/  IADD3 R4, R245, 0x40, RZ ;  /* 0x00000040f5047810 */ /* 0x000fe20007ffe0ff */
[----:B------:R-:W-:Y:S01]  /*33e0*/  UIMAD UR5, UR22, UR6, URZ ;  /* 0x00000006160572a4 */ /* 0x000fe2000f8e023f */
[----:B------:R-:W-:Y:S01]  /*33f0*/  ISETP.GE.AND P0, PT, R6, UR4, PT ;  /* 0x0000000406007c0c */ /* 0x000fe2000bf06270 */
[----:B------:R-:W-:Y:S01]  /*3400*/  IMAD.MOV.U32 R249, RZ, RZ, 0x7f800000 ;  /* 0x7f800000fff97424 */ /* 0x000fe200078e00ff */
[----:B------:R-:W-:Y:S02]  /*3410*/  ISETP.GE.AND P3, PT, R5, UR4, PT ;  /* 0x0000000405007c0c */ /* 0x000fe4000bf66270 */
[----:B------:R-:W-:-:S02]  /*3420*/  ISETP.GE.AND P4, PT, R245, UR4, PT ;  /* 0x00000004f5007c0c */ /* 0x000fc4000bf86270 */
[----:B------:R-:W-:Y:S02]  /*3430*/  MOV R250, 0x7f800000 ;  /* 0x7f80000000fa7802 */ /* 0x000fe40000000f00 */
[----:B------:R-:W-:Y:S02]  /*3440*/  MOV R248, 0x7f800000 ;  /* 0x7f80000000f87802 */ /* 0x000fe40000000f00 */
[----:B------:R-:W-:Y:S01]  /*3450*/  MOV R7, 0x4 ;  /* 0x0000000400077802 */ /* 0x000fe20000000f00 */
[----:B------:R-:W-:Y:S01]  /*3460*/  IMAD.U32 R13, RZ, RZ, UR23 ;  /* 0x00000017ff0d7e24 */ /* 0x000fe2000f8e00ff */
[----:B------:R-:W-:Y:S01]  /*3470*/  ISETP.GE.AND P2, PT, R4, UR4, PT ;  /* 0x0000000404007c0c */ /* 0x000fe2000bf46270 */
[----:B------:R-:W-:Y:S01]  /*3480*/  UIMAD UR4, UR18, -0x80, UR16 ;  /* 0xffffff80120478a4 */ /* 0x000fe2000f8e0210 */
[----:B------:R-:W-:Y:S01]  /*3490*/  IMAD.MOV.U32 R4, RZ, RZ, 0x4 ;  /* 0x00000004ff047424 */ /* 0x000fe200078e00ff */
[----:B------:R-:W-:Y:S01]  /*34a0*/  UIMAD UR5, UR23, UR7, UR5 ;  /* 0x00000007170572a4 */ /* 0x000fe2000f8e0205 */
[----:B------:R-:W-:-:S03]  /*34b0*/  @!P0 IMAD.WIDE R6, R6, R7, UR12 ;  /* 0x0000000c06068e25 */ /* 0x000fc6000f8e0207 */
[----:B------:R-:W-:Y:S01]  /*34c0*/  ISETP.GE.AND P5, PT, R0, UR4, PT ;  /* 0x0000000400007c0c */ /* 0x000fe2000bfa6270 */
[----:B------:R-:W-:Y:S01]  /*34d0*/  IMAD.WIDE R4, R245, R4, UR12 ;  /* 0x0000000cf5047e25 */ /* 0x000fe2000f8e0204 */
[----:B------:R1:W5:Y:S03]  /*34e0*/  @!P0 LDG.E R249, [R6.64] ;  /* 0x0000001406f98981 */ /* 0x000366000c1e1900 */
[----:B------:R-:W-:Y:S01]  /*34f0*/  IMAD.U32 R8, RZ, RZ, UR5 ;  /* 0x00000005ff087e24 */ /* 0x000fe2000f8e00ff */
[----:B------:R2:W5:Y:S04]  /*3500*/  @!P4 LDG.E R250, [R4.64] ;  /* 0x0000001404fac981 */ /* 0x000568000c1e1900 */
[----:B------:R2:W5:Y:S04]  /*3510*/  @!P3 LDG.E R251, [R4.64+0x20] ;  /* 0x0000201404fbb981 */ /* 0x000568000c1e1900 */
[----:B------:R2:W5:Y:S04]  /*3520*/  @!P2 LDG.E R248, [R4.64+0x100] ;  /* 0x0001001404f8a981 */ /* 0x000568000c1e1900 */
[----:B------:R3:W-:Y:S01]  /*3530*/  @P5 STS.128 [R2+0xc000], RZ ;  /* 0x00c000ff02005388 */ /* 0x0007e20000000c00 */
[----:B------:R-:W-:Y:S01]  /*3540*/  BSSY B0, `(.L_x_861) ;  /* 0x0000018000007945 */ /* 0x000fe20003800000 */
[----:B-1----:R-:W-:-:S02]  /*3550*/  IMAD R6, R15, c[0x0][0x1b0], RZ ;  /* 0x00006c000f067a24 */ /* 0x002fc400078e02ff */
[----:B--2---:R-:W-:-:S05]  /*3560*/  IMAD.WIDE.U32 R4, R13, c[0x0][0x198], R240 ;  /* 0x000066000d047a25 */ /* 0x004fca00078e00f0 */
[----:B------:R-:W-:-:S04]  /*3570*/  IADD3 R4, P0, R4, UR28, RZ ;  /* 0x0000001c04047c10 */ /* 0x000fc8000ff1e0ff */
[----:B------:R-:W-:Y:S01]  /*3580*/  IADD3.X R5, R5, UR29, R8, P0, !PT ;  /* 0x0000001d05057c10 */ /* 0x000fe200087fe408 */
[----:B------:R-:W-:-:S04]  /*3590*/  IMAD R6, R12, c[0x0][0x1b4], R6 ;  /* 0x00006d000c067a24 */ /* 0x000fc800078e0206 */
[----:B------:R-:W-:-:S05]  /*35a0*/  IMAD.WIDE.U32 R4, R12, c[0x0][0x1b0], R4 ;  /* 0x00006c000c047a25 */ /* 0x000fca00078e0004 */
[----:B------:R-:W-:Y:S01]  /*35b0*/  IADD3 R10, R5, R6, RZ ;  /* 0x00000006050a7210 */ /* 0x000fe20007ffe0ff */
        /* <DEDUP_REMOVED lines=16> */
.L_x_862:
[----:B---3--:R-:W-:Y:S05]  /*36c0*/  BSYNC B0 ;  /* 0x0000000000007941 */ /* 0x008fea0003800000 */
.L_x_861:
        /* <DEDUP_REMOVED lines=21> */
.L_x_864:
[----:B------:R-:W-:Y:S05]  /*3820*/  BSYNC B0 ;  /* 0x0000000000007941 */ /* 0x000fea0003800000 */
.L_x_863:
        /* <DEDUP_REMOVED lines=21> */
.L_x_866:
[----:B------:R-:W-:Y:S05]  /*3980*/  BSYNC B0 ;  /* 0x0000000000007941 */ /* 0x000fea0003800000 */
.L_x_865:
        /* <DEDUP_REMOVED lines=21> */
.L_x_868:
[----:B------:R-:W-:Y:S05]  /*3ae0*/  BSYNC B0 ;  /* 0x0000000000007941 */ /* 0x000fea0003800000 */
.L_x_867:
        /* <DEDUP_REMOVED lines=29> */
.L_x_870:
[----:B------:R-:W-:Y:S05]  /*3cc0*/  BSYNC B0 ;  /* 0x0000000000007941 */ /* 0x000fea0003800000 */
.L_x_869:
        /* <DEDUP_REMOVED lines=20> */
.L_x_872:
[----:B------:R-:W-:Y:S05]  /*3e10*/  BSYNC B0 ;  /* 0x0000000000007941 */ /* 0x000fea0003800000 */
.L_x_871:
        /* <DEDUP_REMOVED lines=20> */
.L_x_874:
[----:B------:R-:W-:Y:S05]  /*3f60*/  BSYNC B0 ;  /* 0x0000000000007941 */ /* 0x000fea0003800000 */
.L_x_873:
        /* <DEDUP_REMOVED lines=19> */
.L_x_876:
[----:B------:R-:W-:Y:S05]  /*40a0*/  BSYNC B0 ;  /* 0x0000000000007941 */ /* 0x000fea0003800000 */
.L_x_875:
[----:B------:R-:W-:Y:S02]  /*40b0*/  IMAD.MOV.U32 R6, RZ, RZ, c[0x0][0x308] ;  /* 0x0000c200ff067624 */ /* 0x000fe400078e00ff */
[----:B------:R-:W-:Y:S01]  /*40c0*/  IMAD.MOV.U32 R7, RZ, RZ, c[0x0][0x30c] ;  /* 0x0000c300ff077624 */ /* 0x000fe200078e00ff */
[----:B------:R-:W-:Y:S01]  /*40d0*/  LEA.HI R0, R20, R19, RZ, 0x4 ;  /* 0x0000001314007211 */ /* 0x000fe200078f20ff */
[----:B------:R-:W0:Y:S04]  /*40e0*/  LDGDEPBAR ;  /* 0x00000000000079af */ /* 0x000e280000000000 */
[----:B--23--:R2:W3:Y:S04]  /*40f0*/  LDG.E.64 R4, [R6.64+0x8] ;  /* 0x0000081406047981 */ /* 0x00c4e8000c1e1b00 */
[----:B--2---:R-:W2:Y:S01]  /*4100*/  LDG.E.64 R6, [R6.64] ;  /* 0x0000001406067981 */ /* 0x004ea2000c1e1b00 */
[----:B------:R-:W-:Y:S01]  /*4110*/  LOP3.LUT R0, R0, 0xfffffff0, RZ, 0xc0, !PT ;  /* 0xfffffff000007812 */ /* 0x000fe200078ec0ff */
[----:B------:R-:W-:Y:S01]  /*4120*/  IMAD.MOV.U32 R177, RZ, RZ, 0x40 ;  /* 0x00000040ffb17424 */ /* 0x000fe200078e00ff */
[----:B------:R-:W-:Y:S01]  /*4130*/  MOV R185, 0x20 ;  /* 0x0000002000b97802 */ /* 0x000fe20000000f00 */
[----:B------:R-:W-:Y:S01]  /*4140*/  IMAD.MOV.U32 R230, RZ, RZ, R229 ;  /* 0x000000ffffe67224 */ /* 0x000fe200078e00e5 */
[----:B------:R-:W-:Y:S01]  /*4150*/  CS2R R126, SRZ ;  /* 0x00000000007e7805 */ /* 0x000fe2000001ff00 */
[----:B------:R-:W-:Y:S01]  /*4160*/  IMAD.IADD R0, R19, 0x1, -R0 ;  /* 0x0000000113007824 */ /* 0x000fe200078e0a00 */
[----:B------:R-:W-:Y:S01]  /*4170*/  CS2R R124, SRZ ;  /* 0x00000000007c7805 */ /* 0x000fe2000001ff00 */
[----:B------:R-:W-:Y:S01]  /*4180*/  CS2R R130, SRZ ;  /* 0x0000000000827805 */ /* 0x000fe2000001ff00 */
[----:B------:R-:W-:Y:S01]  /*4190*/  CS2R R128, SRZ ;  /* 0x0000000000807805 */ /* 0x000fe2000001ff00 */
[----:B------:R-:W-:Y:S01]  /*41a0*/  CS2R R122, SRZ ;  /* 0x00000000007a7805 */ /* 0x000fe2000001ff00 */
[----:B-1--4-:R-:W-:Y:S01]  /*41b0*/  SHF.R.S32.HI R2, RZ, 0x1f, R0 ;  /* 0x0000001fff027819 */ /* 0x012fe20000011400 */
        /* <DEDUP_REMOVED lines=13> */
[----:B------:R-:W-:Y:S01]  /*4290*/  SHF.R.S32.HI R2, RZ, 0x1f, R14 ;  /* 0x0000001fff027819 */ /* 0x000fe2000001140e */
[----:B------:R-:W-:Y:S01]  /*42a0*/  CS2R R100, SRZ ;  /* 0x0000000000647805 */ /* 0x000fe2000001ff00 */
[----:B------:R-:W-:Y:S01]  /*42b0*/  CS2R R94, SRZ ;  /* 0x00000000005e7805 */ /* 0x000fe2000001ff00 */
[----:B------:R-:W-:Y:S01]  /*42c0*/  CS2R R92, SRZ ;  /* 0x00000000005c7805 */ /* 0x000fe2000001ff00 */
[C---:B------:R-:W-:Y:S01]  /*42d0*/  LOP3.LUT P0, RZ, R0.reuse, 0x2, RZ, 0xc0, !PT ;  /* 0x0000000200ff7812 */ /* 0x040fe2000780c0ff */
[----:B------:R-:W-:Y:S01]  /*42e0*/  CS2R R98, SRZ ;  /* 0x0000000000627805 */ /* 0x000fe2000001ff00 */
[----:B------:R-:W-:Y:S01]  /*42f0*/  LOP3.LUT P4, RZ, R0, 0x4, RZ, 0xc0, !PT ;  /* 0x0000000400ff7812 */ /* 0x000fe2000788c0ff */
        /* <DEDUP_REMOVED lines=15> */
[C---:B------:R-:W-:Y:S01]  /*43f0*/  IMAD.IADD R184, R182.reuse, 0x1, R185 ;  /* 0x00000001b6b87824 */ /* 0x040fe200078e02b9 */
[----:B------:R-:W-:-:S02]  /*4400*/  IADD3 R186, R182, R185, RZ ;  /* 0x000000b9b6ba7210 */ /* 0x000fc40007ffe0ff */
[----:B---3--:R-:W-:Y:S01]  /*4410*/  IADD3 R246, P3, P2, R4, UR44, R14 ;  /* 0x0000002c04f67c10 */ /* 0x008fe2000fa7e00e */
[----:B------:R-:W-:-:S03]  /*4420*/  IMAD.MOV.U32 R4, RZ, RZ, 0x40 ;  /* 0x00000040ff047424 */ /* 0x000fc600078e00ff */
[----:B------:R-:W-:Y:S01]  /*4430*/  IADD3.X R0, R5, UR48, R2, P3, P2 ;  /* 0x0000003005007c10 */ /* 0x000fe20009fe4402 */
[----:B------:R-:W-:Y:S01]  /*4440*/  IMAD.WIDE.U32 R246, R246, -0x2daee0ad, RZ ;  /* 0xd2511f53f6f67825 */ /* 0x000fe200078e00ff */
[----:B------:R-:W-:-:S03]  /*4450*/  IADD3 R2, R188, 0x2000, RZ ;  /* 0x00002000bc027810 */ /* 0x000fc60007ffe0ff */
[----:B------:R1:W-:Y:S01]  /*4460*/  STL [R1+0x24], R0 ;  /* 0x0000240001007387 */ /* 0x0003e20000100800 */
[----:B------:R-:W-:-:S04]  /*4470*/  SEL R2, R2, R188, !P1 ;  /* 0x000000bc02027207 */ /* 0x000fc80004800000 */
[----:B------:R-:W-:Y:S02]  /*4480*/  SHF.L.U32 R183, R2, 0x1, RZ ;  /* 0x0000000102b77819 */ /* 0x000fe400000006ff */
[----:B------:R-:W-:-:S05]  /*4490*/  SEL R2, R4, 0xffffffc0, !P4 ;  /* 0xffffffc004027807 */ /* 0x000fca0006000000 */
[----:B------:R3:W-:Y:S01]  /*44a0*/  STL [R1+0x20], R2 ;  /* 0x0000200201007387 */ /* 0x0007e20000100800 */
[----:B--2---:R2:W4:Y:S08]  /*44b0*/  R2UR UR9, R7 ;  /* 0x00000000070973c2 */ /* 0x00453000000e0000 */
[----:B------:R2:W2:Y:S01]  /*44c0*/  R2UR UR10, R6 ;  /* 0x00000000060a73c2 */ /* 0x0004a200000e0000 */
[----:B-1----:R-:W-:-:S04]  /*44d0*/  IADD3 R0, R187, 0x2000, RZ ;  /* 0x00002000bb007810 */ /* 0x002fc80007ffe0ff */
[----:B------:R-:W-:-:S05]  /*44e0*/  SEL R0, R0, R187, !P1 ;  /* 0x000000bb00007207 */ /* 0x000fca0004800000 */
[----:B------:R-:W-:Y:S02]  /*44f0*/  IMAD.SHL.U32 R176, R0, 0x2, RZ ;  /* 0x0000000200b07824 */ /* 0x000fe400078e00ff */
[----:B------:R-:W-:-:S04]  /*4500*/  IMAD.MOV.U32 R0, RZ, RZ, c[0x0][0x22c] ;  /* 0x00008b00ff007624 */ /* 0x000fc800078e00ff */
[----:B------:R-:W-:-:S04]  /*4510*/  IMAD R0, R0, c[0x0][0x1c0], RZ ;  /* 0x0000700000007a24 */ /* 0x000fc800078e02ff */
[C---:B------:R-:W-:Y:S01]  /*4520*/  IMAD.SHL.U32 R5, R0.reuse, 0x10, RZ ;  /* 0x0000001000057824 */ /* 0x040fe200078e00ff */
[----:B---3--:R-:W-:-:S04]  /*4530*/  SHF.L.U32 R2, R0, 0x3, RZ ;  /* 0x0000000300027819 */ /* 0x008fc800000006ff */
[----:B------:R-:W-:-:S05]  /*4540*/  IADD3 R4, R5, 0x20, RZ ;  /* 0x0000002005047810 */ /* 0x000fca0007ffe0ff */
[----:B------:R-:W-:-:S04]  /*4550*/  IMAD.IADD R0, R2, 0x1, R4 ;  /* 0x0000000102007824 */ /* 0x000fc800078e0204 */
[----:B------:R-:W-:-:S04]  /*4560*/  IMAD.IADD R0, R2, 0x1, R0 ;  /* 0x0000000102007824 */ /* 0x000fc800078e0200 */
[----:B------:R-:W-:-:S05]  /*4570*/  IMAD.IADD R0, R2, 0x1, R0 ;  /* 0x0000000102007824 */ /* 0x000fca00078e0200 */
[----:B------:R-:W-:-:S05]  /*4580*/  IADD3 R0, R2, R0, RZ ;  /* 0x0000000002007210 */ /* 0x000fca0007ffe0ff */
[----:B------:R1:W-:Y:S02]  /*4590*/  STL [R1+0x1c], R0 ;  /* 0x00001c0001007387 */ /* 0x0003e40000100800 */
[----:B-1----:R-:W-:-:S05]  /*45a0*/  IMAD.IADD R0, R2, 0x1, R0 ;  /* 0x0000000102007824 */ /* 0x002fca00078e0200 */
[----:B------:R1:W-:Y:S02]  /*45b0*/  STL [R1+0x18], R0 ;  /* 0x0000180001007387 */ /* 0x0003e40000100800 */
[----:B-1----:R-:W-:-:S05]  /*45c0*/  IMAD.IADD R0, R2, 0x1, R0 ;  /* 0x0000000102007824 */ /* 0x002fca00078e0200 */
[----:B------:R1:W-:Y:S02]  /*45d0*/  STL [R1+0x14], R0 ;  /* 0x0000140001007387 */ /* 0x0003e40000100800 */
[----:B-1----:R-:W-:-:S04]  /*45e0*/  IMAD.IADD R0, R2, 0x1, R0 ;  /* 0x0000000102007824 */ /* 0x002fc800078e0200 */
[C---:B------:R-:W-:Y:S01]  /*45f0*/  IMAD.IADD R4, R2.reuse, 0x1, R0 ;  /* 0x0000000102047824 */ /* 0x040fe200078e0200 */
[----:B------:R-:W-:Y:S04]  /*4600*/  STL [R1+0x10], R0 ;  /* 0x0000100001007387 */ /* 0x000fe80000100800 */
[----:B------:R1:W-:Y:S02]  /*4610*/  STL [R1+0xc], R4 ;  /* 0x00000c0401007387 */ /* 0x0003e40000100800 */
[----:B-1----:R-:W-:-:S05]  /*4620*/  IADD3 R4, R2, R4, RZ ;  /* 0x0000000402047210 */ /* 0x002fca0007ffe0ff */
[----:B------:R1:W-:Y:S02]  /*4630*/  STL [R1+0x8], R4 ;  /* 0x0000080401007387 */ /* 0x0003e40000100800 */
[----:B-1----:R-:W-:-:S05]  /*4640*/  IMAD.IADD R4, R2, 0x1, R4 ;  /* 0x0000000102047824 */ /* 0x002fca00078e0204 */
[----:B------:R1:W-:Y:S02]  /*4650*/  STL [R1+0x4], R4 ;  /* 0x0000040401007387 */ /* 0x0003e40000100800 */
[----:B-1----:R-:W-:-:S05]  /*4660*/  IMAD.IADD R4, R2, 0x1, R4 ;  /* 0x0000000102047824 */ /* 0x002fca00078e0204 */
[----:B------:R1:W-:Y:S01]  /*4670*/  STL [R1], R4 ;  /* 0x0000000401007387 */ /* 0x0003e20000100800 */
[----:B------:R-:W-:-:S05]  /*4680*/  IADD3 R252, R2, R4, RZ ;  /* 0x0000000402fc7210 */ /* 0x000fca0007ffe0ff */
[----:B--2-4-:R-:W-:Y:S02]  /*4690*/  IMAD.IADD R0, R2, 0x1, R252 ;  /* 0x0000000102007824 */ /* 0x014fe400078e02fc */
.L_x_879:
[----:B-----5:R-:W-:Y:S01]  /*46a0*/  FSETP.NEU.FTZ.AND P0, PT, R250, -INF , PT ;  /* 0xff800000fa00780b */ /* 0x020fe20003f1d000 */
[----:B------:R-:W0:Y:S01]  /*46b0*/  LDGDEPBAR ;  /* 0x00000000000079af */ /* 0x000e220000000000 */
[C---:B------:R-:W-:Y:S01]  /*46c0*/  IMAD.IADD R0, R183.reuse, 0x1, R185 ;  /* 0x00000001b7007824 */ /* 0x040fe200078e02b9 */
[----:B------:R-:W-:Y:S01]  /*46d0*/  USHF.L.U32 UR4, UR18, 0x7, URZ ;  /* 0x0000000712047899 */ /* 0x000fe2000800063f */
[----:B------:R-:W-:Y:S01]  /*46e0*/  IMAD.IADD R168, R183, 0x1, R177 ;  /* 0x00000001b7a87824 */ /* 0x000fe200078e02b1 */
[----:B------:R-:W-:Y:S01]  /*46f0*/  USHF.L.U32 UR6, UR8, 0x7, URZ ;  /* 0x0000000708067899 */ /* 0x000fe2000800063f */
[----:B------:R-:W-:Y:S01]  /*4700*/  IMAD.U32 R2, RZ, RZ, UR18 ;  /* 0x00000012ff027e24 */ /* 0x000fe2000f8e00ff */
[----:B------:R-:W-:Y:S02]  /*4710*/  UIADD3 UR5, UR17, 0x80, UR4 ;  /* 0x0000008011057890 */ /* 0x000fe4000fffe004 */
[----:B------:R-:W2:Y:S01]  /*4720*/  LDL R194, [R1+0x2c] ;  /* 0x00002c0001c27983 */ /* 0x000ea20000100800 */
[----:B------:R-:W-:Y:S02]  /*4730*/  UIADD3 UR4, UR4, 0x80, URZ ;  /* 0x0000008004047890 */ /* 0x000fe4000fffe03f */
[----:B------:R-:W-:Y:S01]  /*4740*/  UIADD3 UR5, UR5, -UR16, URZ ;  /* 0x8000001005057290 */ /* 0x000fe2000fffe03f */
[----:B------:R-:W3:Y:S01]  /*4750*/  LDL R193, [R1+0x24] ;  /* 0x0000240001c17983 */ /* 0x000ee20000100800 */
[----:B------:R-:W-:Y:S02]  /*4760*/  UISETP.GT.AND UP3, UPT, UR8, UR15, UPT ;  /* 0x0000000f0800728c */ /* 0x000fe4000bf64270 */
[----:B------:R-:W-:Y:S01]  /*4770*/  UISETP.GE.AND UP0, UPT, UR6, UR5, UPT ;  /* 0x000000050600728c */ /* 0x000fe2000bf06270 */
[----:B------:R-:W4:Y:S01]  /*4780*/  S2R R189, SR_TID.X ;  /* 0x0000000000bd7919 */ /* 0x000f220000002100 */
[----:B------:R-:W-:Y:S02]  /*4790*/  UIADD3 UR5, UR9, -0x4498517b, URZ ;  /* 0xbb67ae8509057890 */ /* 0x000fe4000fffe03f */
[----:B------:R-:W-:Y:S02]  /*47a0*/  UISETP.LT.AND UP0, UPT, UR4, UR16, UP0 ;  /* 0x000000100400728c */ /* 0x000fe40008701270 */
[----:B------:R-:W-:Y:S03]  /*47b0*/  UIADD3 UR4, UR10, -0x61c88647, URZ ;  /* 0x9e3779b90a047890 */ /* 0x000fe6000fffe03f */
[----:B------:R-:W1:Y:S01]  /*47c0*/  S2R R192, SR_TID.X ;  /* 0x0000000000c07919 */ /* 0x000e620000002100 */
[----:B------:R-:W-:Y:S02]  /*47d0*/  PLOP3.LUT P1, PT, PT, PT, UP0, 0x80, 0x0 ;  /* 0x000000000000781c */ /* 0x000fe40003f2f008 */
[----:B----4-:R-:W-:Y:S01]  /*47e0*/  SHF.R.S32.HI R189, RZ, 0x1f, R189 ;  /* 0x0000001fffbd7819 */ /* 0x010fe200000114bd */
[----:B------:R-:W-:Y:S04]  /*47f0*/  DEPBAR.LE SB0, 0x0 ;  /* 0x000080000000791a */ /* 0x000fe80000000000 */
[----:B------:R-:W-:Y:S01]  /*4800*/  BAR.SYNC.DEFER_BLOCKING 0x0 ;  /* 0x0000000000007b1d */ /* 0x000fe20000010000 */
[----:B-1----:R-:W-:Y:S04]  /*4810*/  LEA.HI R189, R189, R192, RZ, 0x7 ;  /* 0x000000c0bdbd7211 */ /* 0x002fe800078f38ff */
[----:B------:R-:W-:Y:S03]  /*4820*/  SHF.R.S32.HI R189, RZ, 0x7, R189 ;  /* 0x00000007ffbd7819 */ /* 0x000fe600000114bd */
        /* <DEDUP_REMOVED lines=11> */
[----:B------:R-:W4:Y:S01]  /*48e0*/  LDSM.16.M88.4 R144, [R0+0x2000] ;  /* 0x002000000090783b */ /* 0x000f220000000200 */
[C---:B------:R-:W-:Y:S07]  /*48f0*/  HMMA.16816.F32.BF16 R16, R64.reuse, R18, RZ ;  /* 0x000000124010723c */ /* 0x040fee00000418ff */
[----:B------:R-:W1:Y:S01]  /*4900*/  LDSM.16.M88.4 R148, [R181+0xc800] ;  /* 0x00c80000b594783b */ /* 0x000e620000000200 */
[-C--:B------:R-:W-:Y:S07]  /*4910*/  HMMA.16816.F32.BF16 R20, R64, R32.reuse, RZ ;  /* 0x000000204014723c */ /* 0x080fee00000418ff */
[----:B------:R-:W1:Y:S01]  /*4920*/  LDSM.16.M88.4 R152, [R181+0xd000] ;  /* 0x00d00000b598783b */ /* 0x000e620000000200 */
[C---:B------:R-:W-:Y:S07]  /*4930*/  HMMA.16816.F32.BF16 R24, R60.reuse, R32, RZ ;  /* 0x000000203c18723c */ /* 0x040fee00000418ff */
[----:B------:R-:W1:Y:S01]  /*4940*/  LDSM.16.M88.4 R156, [R181+0xd800] ;  /* 0x00d80000b59c783b */ /* 0x000e620000000200 */
[-C--:B------:R-:W-:Y:S07]  /*4950*/  HMMA.16816.F32.BF16 R28, R60, R34.reuse, RZ ;  /* 0x000000223c1c723c */ /* 0x080fee00000418ff */
[----:B------:R-:W-:Y:S01]  /*4960*/  LDSM.16.M88.4 R160, [R168] ;  /* 0x00000000a8a0783b */ /* 0x000fe20000000200 */
[C---:B------:R-:W-:Y:S07]  /*4970*/  HMMA.16816.F32.BF16 R32, R64.reuse, R34, RZ ;  /* 0x000000224020723c */ /* 0x040fee00000418ff */
[----:B------:R-:W1:Y:S01]  /*4980*/  LDSM.16.M88.4 R164, [R179+0xc000] ;  /* 0x00c00000b3a4783b */ /* 0x000e620000000200 */
[-C--:B------:R-:W-:Y:S07]  /*4990*/  HMMA.16816.F32.BF16 R36, R64, R48.reuse, RZ ;  /* 0x000000304024723c */ /* 0x080fee00000418ff */
[----:B------:R-:W1:Y:S01]  /*49a0*/  LDSM.16.M88.4 R168, [R168+0x2000] ;  /* 0x00200000a8a8783b */ /* 0x000e620000000200 */
[C---:B------:R-:W-:Y:S07]  /*49b0*/  HMMA.16816.F32.BF16 R40, R60.reuse, R48, RZ ;  /* 0x000000303c28723c */ /* 0x040fee00000418ff */
[----:B------:R-:W1:Y:S01]  /*49c0*/  LDSM.16.M88.4 R172, [R179+0xc800] ;  /* 0x00c80000b3ac783b */ /* 0x000e620000000200 */
        /* <DEDUP_REMOVED lines=8> */
[C---:B----4-:R-:W-:Y:S08]  /*4a50*/  HMMA.16816.F32.BF16 R8, R144.reuse, R140, R8 ;  /* 0x0000008c9008723c */ /* 0x050ff00000041808 */
[-C--:B------:R-:W-:Y:S08]  /*4a60*/  HMMA.16816.F32.BF16 R12, R144, R142.reuse, R12 ;  /* 0x0000008e900c723c */ /* 0x080ff0000004180c */
[C---:B------:R-:W-:Y:S01]  /*4a70*/  HMMA.16816.F32.BF16 R16, R136.reuse, R142, R16 ;  /* 0x0000008e8810723c */ /* 0x040fe20000041810 */
[----:B------:R-:W1:Y:S07]  /*4a80*/  LDSM.16.M88.4 R140, [R179+0xd800] ;  /* 0x00d80000b38c783b */ /* 0x000e6e0000000200 */
[-C--:B------:R-:W-:Y:S08]  /*4a90*/  HMMA.16816.F32.BF16 R20, R136, R148.reuse, R20 ;  /* 0x000000948814723c */ /* 0x080ff00000041814 */
[C---:B------:R-:W-:Y:S08]  /*4aa0*/  HMMA.16816.F32.BF16 R24, R144.reuse, R148, R24 ;  /* 0x000000949018723c */ /* 0x040ff00000041818 */
[-C--:B------:R-:W-:Y:S08]  /*4ab0*/  HMMA.16816.F32.BF16 R28, R144, R150.reuse, R28 ;  /* 0x00000096901c723c */ /* 0x080ff0000004181c */
[C---:B------:R-:W-:Y:S07]  /*4ac0*/  HMMA.16816.F32.BF16 R32, R136.reuse, R150, R32 ;  /* 0x000000968820723c */ /* 0x040fee0000041820 */
[----:B------:R-:W-:Y:S01]  /*4ad0*/  IMAD.U32 R150, RZ, RZ, UR8 ;  /* 0x00000008ff967e24 */ /* 0x000fe2000f8e00ff */
[-C--:B------:R-:W-:Y:S04]  /*4ae0*/  HMMA.16816.F32.BF16 R36, R136, R152.reuse, R36 ;  /* 0x000000988824723c */ /* 0x080fe80000041824 */
[----:B--2---:R-:W-:Y:S04]  /*4af0*/  IMAD R150, R150, 0x8, R194 ;  /* 0x0000000896967824 */ /* 0x004fe800078e02c2 */
[C---:B------:R-:W-:Y:S01]  /*4b00*/  HMMA.16816.F32.BF16 R40, R144.reuse, R152, R40 ;  /* 0x000000989028723c */ /* 0x040fe20000041828 */
[----:B------:R-:W2:Y:S07]  /*4b10*/  @!P1 S2R R153, SR_TID.X ;  /* 0x0000000000999919 */ /* 0x000eae0000002100 */
[-C--:B------:R-:W-:Y:S08]  /*4b20*/  HMMA.16816.F32.BF16 R44, R144, R154.reuse, R44 ;  /* 0x0000009a902c723c */ /* 0x080ff0000004182c */
[C---:B------:R-:W-:Y:S08]  /*4b30*/  HMMA.16816.F32.BF16 R48, R136.reuse, R154, R48 ;  /* 0x0000009a8830723c */ /* 0x040ff00000041830 */
[-C--:B------:R-:W-:Y:S08]  /*4b40*/  HMMA.16816.F32.BF16 R52, R136, R156.reuse, R52 ;  /* 0x0000009c8834723c */ /* 0x080ff00000041834 */
[C---:B------:R-:W-:Y:S08]  /*4b50*/  HMMA.16816.F32.BF16 R56, R144.reuse, R156, R56 ;  /* 0x0000009c9038723c */ /* 0x040ff00000041838 */
[-C--:B------:R-:W-:Y:S07]  /*4b60*/  HMMA.16816.F32.BF16 R60, R144, R158.reuse, R60 ;  /* 0x0000009e903c723c */ /* 0x080fee000004183c */
[----:B------:R-:W-:Y:S01]  /*4b70*/  IADD3 R146, R150, 0x4, RZ ;  /* 0x0000000496927810 */ /* 0x000fe20007ffe0ff */
[----:B------:R-:W-:Y:S01]  /*4b80*/  HMMA.16816.F32.BF16 R64, R136, R158, R64 ;  /* 0x0000009e8840723c */ /* 0x000fe20000041840 */
[----:B------:R-:W-:Y:S01]  /*4b90*/  IMAD.IADD R144, R0, 0x1, R177 ;  /* 0x0000000100907824 */ /* 0x000fe200078e02b1 */
[----:B------:R-:W-:Y:S02]  /*4ba0*/  LDSM.16.M88.4 R136, [R180+0xc000] ;  /* 0x00c00000b488783b */ /* 0x000fe40000000200 */
[----:B------:R-:W-:Y:S01]  /*4bb0*/  IMAD R0, R2, 0x2, R189 ;  /* 0x0000000202007824 */ /* 0x000fe200078e02bd */
[----:B---3--:R-:W-:Y:S01]  /*4bc0*/  LOP3.LUT R2, R193, UR10, RZ, 0x3c, !PT ;  /* 0x0000000ac1027c12 */ /* 0x008fe2000f8e3cff */
[----:B------:R-:W-:Y:S02]  /*4bd0*/  IMAD.WIDE.U32 R146, R146, -0x326172a9, RZ ;  /* 0xcd9e8d5792927825 */ /* 0x000fe400078e00ff */
[-C--:B------:R-:W-:Y:S04]  /*4be0*/  HMMA.16816.F32.BF16 R4, R160, R164.reuse, R4 ;  /* 0x000000a4a004723c */ /* 0x080fe80000041804 */
[-C--:B------:R-:W-:Y:S01]  /*4bf0*/  LOP3.LUT R154, R147, R2.reuse, RZ, 0x3c, !PT ;  /* 0x00000002939a7212 */ /* 0x080fe200078e3cff */
[----:B------:R-:W-:Y:S02]  /*4c00*/  IMAD.SHL.U32 R0, R0, 0x2, RZ ;  /* 0x0000000200007824 */ /* 0x000fe400078e00ff */
[----:B------:R-:W-:Y:S01]  /*4c10*/  IMAD.WIDE.U32 R150, R150, -0x326172a9, RZ ;  /* 0xcd9e8d5796967825 */ /* 0x000fe200078e00ff */
[C---:B------:R-:W-:Y:S04]  /*4c20*/  HMMA.16816.F32.BF16 R8, R168.reuse, R164, R8 ;  /* 0x000000a4a808723c */ /* 0x040fe80000041808 */
[----:B------:R-:W-:Y:S01]  /*4c30*/  LOP3.LUT R148, R247, UR9, R0, 0x96, !PT ;  /* 0x00000009f7947c12 */ /* 0x000fe2000f8e9600 */
[----:B------:R-:W-:Y:S03]  /*4c40*/  IMAD.WIDE.U32 R154, R154, -0x2daee0ad, RZ ;  /* 0xd2511f539a9a7825 */ /* 0x000fe600078e00ff */
[-C--:B------:R-:W-:Y:S01]  /*4c50*/  HMMA.16816.F32.BF16 R12, R168, R166.reuse, R12 ;  /* 0x000000a6a80c723c */ /* 0x080fe2000004180c */
[----:B------:R-:W-:Y:S05]  /*4c60*/  IMAD.WIDE.U32 R148, R148, -0x326172a9, RZ ;  /* 0xcd9e8d5794947825 */ /* 0x000fea00078e00ff */
[C---:B------:R-:W-:Y:S02]  /*4c70*/  LOP3.LUT R156, R149.reuse, UR4, R150, 0x96, !PT ;  /* 0x00000004959c7c12 */ /* 0x040fe4000f8e9696 */
[----:B------:R-:W-:Y:S01]  /*4c80*/  LOP3.LUT R157, R149, UR4, R146, 0x96, !PT ;  /* 0x00000004959d7c12 */ /* 0x000fe2000f8e9692 */
        /* <DEDUP_REMOVED lines=8> */
[C---:B------:R-:W-:Y:S01]  /*4d10*/  HMMA.16816.F32.BF16 R48, R160.reuse, R134, R48 ;  /* 0x00000086a030723c */ /* 0x040fe20000041830 */
[----:B------:R-:W3:Y:S07]  /*4d20*/  LDSM.16.M88.4 R132, [R144] ;  /* 0x000000009084783b */ /* 0x000eee0000000200 */
[-C--:B-1----:R-:W-:Y:S08]  /*4d30*/  HMMA.16816.F32.BF16 R52, R160, R140.reuse, R52 ;  /* 0x0000008ca034723c */ /* 0x082ff00000041834 */
[C---:B------:R-:W-:Y:S07]  /*4d40*/  HMMA.16816.F32.BF16 R56, R168.reuse, R140, R56 ;  /* 0x0000008ca838723c */ /* 0x040fee0000041838 */
[----:B------:R-:W-:Y:S01]  /*4d50*/  IADD3 R140, R0, 0x1, RZ ;  /* 0x00000001008c7810 */ /* 0x000fe20007ffe0ff */
[-C--:B------:R-:W-:Y:S01]  /*4d60*/  HMMA.16816.F32.BF16 R60, R168, R142.reuse, R60 ;  /* 0x0000008ea83c723c */ /* 0x080fe2000004183c */
[----:B------:R-:W-:Y:S03]  /*4d70*/  LOP3.LUT R0, R151, R2, RZ, 0x3c, !PT ;  /* 0x0000000297007212 */ /* 0x000fe600078e3cff */
[----:B------:R-:W-:Y:S01]  /*4d80*/  LOP3.LUT R140, R247, UR9, R140, 0x96, !PT ;  /* 0x00000009f78c7c12 */ /* 0x000fe2000f8e968c */
[----:B------:R-:W-:Y:S03]  /*4d90*/  IMAD.U32 R2, RZ, RZ, UR17 ;  /* 0x00000011ff027e24 */ /* 0x000fe6000f8e00ff */
[----:B------:R-:W-:Y:S01]  /*4da0*/  HMMA.16816.F32.BF16 R64, R160, R142, R64 ;  /* 0x0000008ea040723c */ /* 0x000fe20000041840 */
[----:B------:R-:W-:Y:S03]  /*4db0*/  IMAD.WIDE.U32 R140, R140, -0x326172a9, RZ ;  /* 0xcd9e8d578c8c7825 */ /* 0x000fe600078e00ff */
[----:B------:R-:W-:Y:S02]  /*4dc0*/  @!P1 IADD3 R2, -R2, 0x1, R245 ;  /* 0x0000000102029810 */ /* 0x000fe40007ffe1f5 */
[C---:B------:R-:W-:Y:S01]  /*4dd0*/  LOP3.LUT R149, R141.reuse, UR4, R146, 0x96, !PT ;  /* 0x000000048d957c12 */ /* 0x040fe2000f8e9692 */
[----:B------:R-:W-:Y:S01]  /*4de0*/  IMAD.WIDE.U32 R142, R0, -0x2daee0ad, RZ ;  /* 0xd2511f53008e7825 */ /* 0x000fe200078e00ff */
[----:B------:R-:W-:Y:S01]  /*4df0*/  LOP3.LUT R0, R246, UR5, RZ, 0x3c, !PT ;  /* 0x00000005f6007c12 */ /* 0x000fe2000f8e3cff */
[----:B------:R-:W1:Y:S01]  /*4e00*/  LDSM.16.M88.4 R144, [R144+0x2000] ;  /* 0x002000009090783b */ /* 0x000e620000000200 */
[-C--:B---3--:R-:W-:Y:S01]  /*4e10*/  HMMA.16816.F32.BF16 R4, R132, R136.reuse, R4 ;  /* 0x000000888404723c */ /* 0x088fe20000041804 */
[----:B------:R-:W-:Y:S01]  /*4e20*/  UIADD3 UR5, UR10, -0x255992d5, URZ ;  /* 0xdaa66d2b0a057890 */ /* 0x000fe2000fffe03f */
[----:B------:R-:W-:Y:S01]  /*4e30*/  LOP3.LUT R152, R0, R155, RZ, 0x3c, !PT ;  /* 0x0000009b00987212 */ /* 0x000fe200078e3cff */
[----:B------:R-:W-:Y:S01]  /*4e40*/  IMAD.WIDE.U32 R160, R156, -0x2daee0ad, RZ ;  /* 0xd2511f539ca07825 */ /* 0x000fe200078e00ff */
[----:B------:R-:W-:Y:S01]  /*4e50*/  LOP3.LUT R158, R141, UR4, R150, 0x96, !PT ;  /* 0x000000048d9e7c12 */ /* 0x000fe2000f8e9696 */
[----:B------:R-:W-:Y:S01]  /*4e60*/  UIADD3 UR4, UR10, 0x3c6ef372, URZ ;  /* 0x3c6ef3720a047890 */ /* 0x000fe2000fffe03f */
[----:B------:R-:W-:Y:S01]  /*4e70*/  LOP3.LUT R150, R0, R143, RZ, 0x3c, !PT ;  /* 0x0000008f00967212 */ /* 0x000fe200078e3cff */
[----:B--2---:R-:W-:Y:S02]  /*4e80*/  @!P1 IMAD.SHL.U32 R0, R153, 0x2, RZ ;  /* 0x0000000299009824 */ /* 0x004fe400078e00ff */
[----:B------:R-:W-:Y:S01]  /*4e90*/  IMAD.U32 R141, RZ, RZ, UR6 ;  /* 0x00000006ff8d7e24 */ /* 0x000fe2000f8e00ff */
[----:B------:R-:W-:Y:S02]  /*4ea0*/  UIADD3 UR6, UR10, -0x4ab325aa, URZ ;  /* 0xb54cda560a067890 */ /* 0x000fe4000fffe03f */
[----:B------:R-:W-:Y:S01]  /*4eb0*/  @!P1 LOP3.LUT R0, R0, 0x6, RZ, 0xc0, !PT ;  /* 0x0000000600009812 */ /* 0x000fe200078ec0ff */
[----:B------:R-:W-:Y:S01]  /*4ec0*/  IMAD.WIDE.U32 R152, R152, -0x326172a9, RZ ;  /* 0xcd9e8d5798987825 */ /* 0x000fe200078e00ff */
[----:B------:R-:W-:Y:S03]  /*4ed0*/  @!P1 IADD3 R2, R141, UR16, R2 ;  /* 0x000000108d029c10 */ /* 0x000fe6000fffe002 */
[----:B------:R-:W-:Y:S01]  /*4ee0*/  IMAD.WIDE.U32 R150, R150, -0x326172a9, RZ ;  /* 0xcd9e8d5796967825 */ /* 0x000fe200078e00ff */
[C---:B------:R-:W-:Y:S02]  /*4ef0*/  LOP3.LUT R164, R153.reuse, UR4, R148, 0x96, !PT ;  /* 0x0000000499a47c12 */ /* 0x040fe4000f8e9694 */
[----:B------:R-:W-:Y:S01]  /*4f00*/  LOP3.LUT R168, R153, UR4, R140, 0x96, !PT ;  /* 0x0000000499a87c12 */ /* 0x000fe2000f8e968c */
[----:B------:R-:W-:Y:S01]  /*4f10*/  IMAD.WIDE.U32 R158, R158, -0x2daee0ad, RZ ;  /* 0xd2511f539e9e7825 */ /* 0x000fe200078e00ff */
[C---:B------:R-:W-:Y:S02]  /*4f20*/  LOP3.LUT R166, R151.reuse, UR4, R148, 0x96, !PT ;  /* 0x0000000497a67c12 */ /* 0x040fe4000f8e9694 */
[----:B------:R-:W-:Y:S01]  /*4f30*/  LOP3.LUT R151, R151, UR4, R140, 0x96, !PT ;  /* 0x0000000497977c12 */ /* 0x000fe2000f8e968c */
[----:B------:R-:W-:Y:S01]  /*4f40*/  UIADD3 UR4, UR9, 0x76cf5d0a, URZ ;  /* 0x76cf5d0a09047890 */ /* 0x000fe2000fffe03f */
[C---:B------:R-:W-:Y:S01]  /*4f50*/  @!P1 IADD3 R140, R2.reuse, 0x8, RZ ;  /* 0x00000008028c9810 */ /* 0x040fe20007ffe0ff */
[----:B------:R-:W-:Y:S01]  /*4f60*/  IMAD.U32 R141, RZ, RZ, UR18 ;  /* 0x00000012ff8d7e24 */ /* 0x000fe2000f8e00ff */
[----:B------:R-:W-:Y:S01]  /*4f70*/  @!P1 IMNMX R143, R2, UR16, PT ;  /* 0x00000010028f9c17 */ /* 0x000fe2000b800200 */
[----:B------:R-:W-:Y:S01]  /*4f80*/  @!P1 IMAD R0, R189, 0x40, R0 ;  /* 0x00000040bd009824 */ /* 0x000fe200078e0200 */
[----:B------:R-:W-:Y:S01]  /*4f90*/  @!P1 IMNMX R140, R140, UR16, PT ;  /* 0x000000108c8c9c17 */ /* 0x000fe2000b800200 */
[----:B------:R-:W-:Y:S01]  /*4fa0*/  FMUL.FTZ R148, R250, 1.4426950216293334961 ;  /* 0x3fb8aa3bfa947820 */ /* 0x000fe20000410000 */
[----:B------:R-:W-:Y:S01]  /*4fb0*/  LOP3.LUT R155, R161, UR4, R142, 0x96, !PT ;  /* 0x00000004a19b7c12 */ /* 0x000fe2000f8e968e */
[----:B------:R-:W-:Y:S01]  /*4fc0*/  @!P1 IMAD R0, R141, 0x80, R0 ;  /* 0x000000808d009824 */ /* 0x000fe200078e0200 */
[----:B------:R-:W-:Y:S01]  /*4fd0*/  LOP3.LUT R153, R159, UR4, R142, 0x96, !PT ;  /* 0x000000049f997c12 */ /* 0x000fe2000f8e968e */
[C---:B------:R-:W-:Y:S01]  /*4fe0*/  FMUL.FTZ R142, R251.reuse, 1.4426950216293334961 ;  /* 0x3fb8aa3bfb8e7820 */ /* 0x040fe20000410000 */
[----:B------:R-:W-:Y:S01]  /*4ff0*/  FSEL R148, R148, RZ, P0 ;  /* 0x000000ff94947208 */ /* 0x000fe20000000000 */
[----:B------:R-:W-:Y:S01]  /*5000*/  IMAD.WIDE.U32 R166, R166, -0x2daee0ad, RZ ;  /* 0xd2511f53a6a67825 */ /* 0x000fe200078e00ff */
[----:B------:R-:W-:Y:S01]  /*5010*/  FSETP.NEU.FTZ.AND P0, PT, R251, -INF , PT ;  /* 0xff800000fb00780b */ /* 0x000fe20003f1d000 */
[C---:B-1----:R-:W-:Y:S01]  /*5020*/  HMMA.16816.F32.BF16 R8, R144.reuse, R136, R8 ;  /* 0x000000889008723c */ /* 0x042fe20000041808 */
[CC--:B------:R-:W-:Y:S01]  /*5030*/  @!P1 ISETP.GE.AND P2, PT, R0.reuse, R143.reuse, PT ;  /* 0x0000008f0000920c */ /* 0x0c0fe20003f46270 */
[----:B------:R-:W-:Y:S01]  /*5040*/  IMAD.WIDE.U32 R162, R149, -0x2daee0ad, RZ ;  /* 0xd2511f5395a27825 */ /* 0x000fe200078e00ff */
[----:B------:R-:W-:Y:S02]  /*5050*/  @!P1 IADD3 R149, R0, 0x1, RZ ;  /* 0x0000000100959810 */ /* 0x000fe40007ffe0ff */
[----:B------:R-:W-:Y:S01]  /*5060*/  FSEL R142, R142, RZ, P0 ;  /* 0x000000ff8e8e7208 */ /* 0x000fe20000000000 */
[----:B------:R-:W-:Y:S01]  /*5070*/  FMUL.FTZ R141, R248, 1.4426950216293334961 ;  /* 0x3fb8aa3bf88d7820 */ /* 0x000fe20000410000 */
[-C--:B------:R-:W-:Y:S01]  /*5080*/  @!P1 ISETP.GE.AND P0, PT, R0, R140.reuse, PT ;  /* 0x0000008c0000920c */ /* 0x080fe20003f06270 */
[-C--:B------:R-:W-:Y:S01]  /*5090*/  HMMA.16816.F32.BF16 R12, R144, R138.reuse, R12 ;  /* 0x0000008a900c723c */ /* 0x080fe2000004180c */
[----:B------:R-:W-:Y:S02]  /*50a0*/  @!P1 FSEL R4, R4, -INF , !P2 ;  /* 0xff80000004049808 */ /* 0x000fe40005000000 */
[C---:B------:R-:W-:Y:S01]  /*50b0*/  @!P1 ISETP.GE.AND P2, PT, R149.reuse, R143, PT ;  /* 0x0000008f9500920c */ /* 0x040fe20003f46270 */
[----:B------:R-:W-:Y:S01]  /*50c0*/  IMAD.WIDE.U32 R164, R164, -0x2daee0ad, RZ ;  /* 0xd2511f53a4a47825 */ /* 0x000fe200078e00ff */
[----:B------:R-:W-:Y:S02]  /*50d0*/  @!P1 FSEL R6, R6, -INF , !P0 ;  /* 0xff80000006069808 */ /* 0x000fe40004000000 */
[----:B------:R-:W-:Y:S01]  /*50e0*/  @!P1 ISETP.GE.AND P0, PT, R149, R140, PT ;  /* 0x0000008c9500920c */ /* 0x000fe20003f06270 */
[----:B------:R-:W-:Y:S01]  /*50f0*/  FFMA.FTZ R4, R4, c[0x0][0x23c], -R148 ;  /* 0x00008f0004047a23 */ /* 0x000fe20000010894 */
[----:B------:R-:W-:Y:S01]  /*5100*/  @!P1 FSEL R5, R5, -INF , !P2 ;  /* 0xff80000005059808 */ /* 0x000fe20005000000 */
[C---:B------:R-:W-:Y:S02]  /*5110*/  HMMA.16816.F32.BF16 R16, R132.reuse, R138, R16 ;  /* 0x0000008a8410723c */ /* 0x040fe40000041810 */
[----:B------:R-:W-:Y:S01]  /*5120*/  @!P1 FSEL R7, R7, -INF , !P0 ;  /* 0xff80000007079808 */ /* 0x000fe20004000000 */
[----:B------:R-:W-:Y:S01]  /*5130*/  FFMA.FTZ R6, R6, c[0x0][0x23c], -R142 ;  /* 0x00008f0006067a23 */ /* 0x000fe2000001088e */
[----:B------:R-:W-:Y:S01]  /*5140*/  @!P1 IADD3 R137, R2, 0x40, RZ ;  /* 0x0000004002899810 */ /* 0x000fe20007ffe0ff */
[----:B------:R-:W-:Y:S01]  /*5150*/  FFMA.FTZ R5, R5, c[0x0][0x23c], -R148 ;  /* 0x00008f0005057a23 */ /* 0x000fe20000010894 */
[----:B------:R-:W-:Y:S01]  /*5160*/  FSETP.NEU.FTZ.AND P0, PT, R248, -INF , PT ;  /* 0xff800000f800780b */ /* 0x000fe20003f1d000 */
[----:B------:R-:W-:Y:S01]  /*5170*/  FFMA.FTZ R7, R7, c[0x0][0x23c], -R142 ;  /* 0x00008f0007077a23 */ /* 0x000fe2000001088e */
[----:B------:R-:W-:Y:S01]  /*5180*/  @!P1 IMNMX R137, R137, UR16, PT ;  /* 0x0000001089899c17 */ /* 0x000fe2000b800200 */
[----:B------:R-:W1:Y:S03]  /*5190*/  MUFU.EX2 R216, R4 ;  /* 0x0000000400d87308 */ /* 0x000e660000000800 */
[----:B------:R-:W-:Y:S01]  /*51a0*/  FSEL R141, R141, RZ, P0 ;  /* 0x000000ff8d8d7208 */ /* 0x000fe20000000000 */
[----:B------:R-:W-:Y:S01]  /*51b0*/  IMAD.WIDE.U32 R170, R151, -0x2daee0ad, RZ ;  /* 0xd2511f5397aa7825 */ /* 0x000fe200078e00ff */
[-C--:B------:R-:W-:Y:S02]  /*51c0*/  @!P1 ISETP.GE.AND P0, PT, R0, R137.reuse, PT ;  /* 0x000000890000920c */ /* 0x080fe40003f06270 */
[----:B------:R-:W-:Y:S01]  /*51d0*/  @!P1 IADD3 R136, R2, 0x48, RZ ;  /* 0x0000004802889810 */ /* 0x000fe20007ffe0ff */
[----:B------:R-:W-:Y:S01]  /*51e0*/  FMUL.FTZ R2, R249, 1.4426950216293334961 ;  /* 0x3fb8aa3bf9027820 */ /* 0x000fe20000410000 */
[----:B------:R-:W-:Y:S01]  /*51f0*/  @!P1 FSEL R8, R8, -INF , !P0 ;  /* 0xff80000008089808 */ /* 0x000fe20004000000 */
[----:B------:R-:W-:Y:S01]  /*5200*/  MUFU.EX2 R212, R5 ;  /* 0x0000000500d47308 */ /* 0x000fe20000000800 */
[-C--:B------:R-:W-:Y:S01]  /*5210*/  @!P1 ISETP.GE.AND P0, PT, R149, R137.reuse, PT ;  /* 0x000000899500920c */ /* 0x080fe20003f06270 */
[----:B------:R-:W-:Y:S01]  /*5220*/  IMAD.WIDE.U32 R168, R168, -0x2daee0ad, RZ ;  /* 0xd2511f53a8a87825 */ /* 0x000fe200078e00ff */
[----:B------:R-:W-:Y:S02]  /*5230*/  @!P1 IMNMX R136, R136, UR16, PT ;  /* 0x0000001088889c17 */ /* 0x000fe4000b800200 */
[----:B------:R-:W-:Y:S01]  /*5240*/  @!P1 FSEL R9, R9, -INF , !P0 ;  /* 0xff80000009099808 */ /* 0x000fe20004000000 */
[--C-:B------:R-:W-:Y:S01]  /*5250*/  FFMA.FTZ R8, R8, c[0x0][0x23c], -R141.reuse ;  /* 0x00008f0008087a23 */ /* 0x100fe2000001088d */
[-C--:B------:R-:W-:Y:S01]  /*5260*/  @!P1 ISETP.GE.AND P2, PT, R149, R136.reuse, PT ;  /* 0x000000889500920c */ /* 0x080fe20003f46270 */
[----:B------:R-:W-:Y:S01]  /*5270*/  IMAD.WIDE.U32 R156, R157, -0x2daee0ad, RZ ;  /* 0xd2511f539d9c7825 */ /* 0x000fe200078e00ff */
[----:B------:R-:W-:Y:S01]  /*5280*/  FSETP.NEU.FTZ.AND P0, PT, R249, -INF , PT ;  /* 0xff800000f900780b */ /* 0x000fe20003f1d000 */
[----:B------:R-:W-:Y:S01]  /*5290*/  MUFU.EX2 R207, R6 ;  /* 0x0000000600cf7308 */ /* 0x000fe20000000800 */
[-C--:B------:R-:W-:Y:S01]  /*52a0*/  @!P1 ISETP.GE.AND P3, PT, R0, R136.reuse, PT ;  /* 0x000000880000920c */ /* 0x080fe20003f66270 */
[--C-:B------:R-:W-:Y:S01]  /*52b0*/  FFMA.FTZ R9, R9, c[0x0][0x23c], -R141.reuse ;  /* 0x00008f0009097a23 */ /* 0x100fe2000001088d */
[----:B------:R-:W-:Y:S02]  /*52c0*/  FSEL R2, R2, RZ, P0 ;  /* 0x000000ff02027208 */ /* 0x000fe40000000000 */
[----:B------:R-:W-:Y:S02]  /*52d0*/  @!P1 FSEL R10, R10, -INF , !P3 ;  /* 0xff8000000a0a9808 */ /* 0x000fe40005800000 */
[----:B------:R-:W-:Y:S02]  /*52e0*/  @!P1 FSEL R11, R11, -INF , !P2 ;  /* 0xff8000000b0b9808 */ /* 0x000fe40005000000 */
[--C-:B------:R-:W-:Y:S01]  /*52f0*/  LOP3.LUT R161, R157, UR4, R154.reuse, 0x96, !PT ;  /* 0x000000049da17c12 */ /* 0x100fe2000f8e969a */
[----:B------:R2:W3:Y:S01]  /*5300*/  MUFU.EX2 R221, R7 ;  /* 0x0000000700dd7308 */ /* 0x0004e20000000800 */
[----:B------:R-:W-:Y:S01]  /*5310*/  LOP3.LUT R159, R163, UR4, R154, 0x96, !PT ;  /* 0x00000004a39f7c12 */ /* 0x000fe2000f8e969a */
[--C-:B------:R-:W-:Y:S01]  /*5320*/  FFMA.FTZ R10, R10, c[0x0][0x23c], -R2.reuse ;  /* 0x00008f000a0a7a23 */ /* 0x100fe20000010802 */
[----:B------:R-:W-:Y:S01]  /*5330*/  UIADD3 UR4, UR9, 0x32370b8f, URZ ;  /* 0x32370b8f09047890 */ /* 0x000fe2000fffe03f */
[----:B------:R-:W-:Y:S02]  /*5340*/  FFMA.FTZ R11, R11, c[0x0][0x23c], -R2 ;  /* 0x00008f000b0b7a23 */ /* 0x000fe40000010802 */
[----:B------:R-:W-:Y:S03]  /*5350*/  IMAD.WIDE.U32 R154, R155, -0x326172a9, RZ ;  /* 0xcd9e8d579b9a7825 */ /* 0x000fe600078e00ff */
[----:B------:R-:W-:Y:S01]  /*5360*/  LOP3.LUT R165, R165, UR4, R156, 0x96, !PT ;  /* 0x00000004a5a57c12 */ /* 0x000fe2000f8e969c */
[----:B------:R4:W-:Y:S01]  /*5370*/  MUFU.EX2 R225, R9 ;  /* 0x0000000900e17308 */ /* 0x0009e20000000800 */
[----:B------:R-:W-:Y:S01]  /*5380*/  LOP3.LUT R155, R155, UR5, R150, 0x96, !PT ;  /* 0x000000059b9b7c12 */ /* 0x000fe2000f8e9696 */
[----:B------:R-:W-:Y:S01]  /*5390*/  IMAD.WIDE.U32 R156, R153, -0x326172a9, RZ ;  /* 0xcd9e8d57999c7825 */ /* 0x000fe200078e00ff */
[----:B------:R-:W-:Y:S02]  /*53a0*/  LOP3.LUT R160, R167, UR4, R160, 0x96, !PT ;  /* 0x00000004a7a07c12 */ /* 0x000fe4000f8e96a0 */
[----:B------:R-:W-:Y:S01]  /*53b0*/  LOP3.LUT R163, R171, UR4, R158, 0x96, !PT ;  /* 0x00000004aba37c12 */ /* 0x000fe2000f8e969e */
[----:B------:R-:W-:Y:S01]  /*53c0*/  IMAD.WIDE.U32 R138, R155, -0x2daee0ad, RZ ;  /* 0xd2511f539b8a7825 */ /* 0x000fe200078e00ff */
[----:B------:R-:W-:Y:S02]  /*53d0*/  LOP3.LUT R157, R157, UR5, R150, 0x96, !PT ;  /* 0x000000059d9d7c12 */ /* 0x000fe4000f8e9696 */
[----:B------:R-:W-:Y:S01]  /*53e0*/  LOP3.LUT R162, R169, UR4, R162, 0x96, !PT ;  /* 0x00000004a9a27c12 */ /* 0x000fe2000f8e96a2 */
[----:B------:R1:W-:Y:S01]  /*53f0*/  MUFU.EX2 R224, R8 ;  /* 0x0000000800e07308 */ /* 0x0003e20000000800 */
[----:B------:R-:W-:Y:S01]  /*5400*/  IMAD.WIDE.U32 R150, R161, -0x326172a9, RZ ;  /* 0xcd9e8d57a1967825 */ /* 0x000fe200078e00ff */
[----:B------:R-:W-:Y:S01]  /*5410*/  UIADD3 UR4, UR10, 0x78dde6e4, URZ ;  /* 0x78dde6e40a047890 */ /* 0x000fe2000fffe03f */
[----:B--2---:R-:W2:Y:S02]  /*5420*/  LDSM.16.M88.4 R4, [R180+0xc800] ;  /* 0x00c80000b404783b */ /* 0x004ea40000000200 */
[----:B------:R-:W-:Y:S01]  /*5430*/  IMAD.WIDE.U32 R160, R160, -0x326172a9, RZ ;  /* 0xcd9e8d57a0a07825 */ /* 0x000fe200078e00ff */
[----:B------:R-:W-:Y:S03]  /*5440*/  LOP3.LUT R153, R151, UR5, R152, 0x96, !PT ;  /* 0x0000000597997c12 */ /* 0x000fe6000f8e9698 */
[----:B------:R-:W-:Y:S01]  /*5450*/  IMAD.WIDE.U32 R158, R159, -0x326172a9, RZ ;  /* 0xcd9e8d579f9e7825 */ /* 0x000fe200078e00ff */
[----:B------:R-:W-:Y:S01]  /*5460*/  LOP3.LUT R151, R161, UR4, R154, 0x96, !PT ;  /* 0x00000004a1977c12 */ /* 0x000fe2000f8e969a */
[----:B------:R-:W-:Y:S02]  /*5470*/  MUFU.EX2 R228, R10 ;  /* 0x0000000a00e47308 */ /* 0x000fe40000000800 */
[----:B------:R-:W-:Y:S01]  /*5480*/  IMAD.WIDE.U32 R154, R163, -0x326172a9, RZ ;  /* 0xcd9e8d57a39a7825 */ /* 0x000fe200078e00ff */
[----:B------:R-:W-:Y:S01]  /*5490*/  LOP3.LUT R149, R159, UR5, R152, 0x96, !PT ;  /* 0x000000059f957c12 */ /* 0x000fe2000f8e9698 */
[----:B------:R-:W-:Y:S01]  /*54a0*/  UIADD3 UR5, UR9, -0x126145ec, URZ ;  /* 0xed9eba1409057890 */ /* 0x000fe2000fffe03f */
[C---:B----4-:R-:W-:Y:S01]  /*54b0*/  @!P1 IADD3 R9, R0.reuse, 0x8, RZ ;  /* 0x0000000800099810 */ /* 0x050fe20007ffe0ff */
[----:B------:R-:W-:Y:S01]  /*54c0*/  IMAD.WIDE.U32 R152, R153, -0x2daee0ad, RZ ;  /* 0xd2511f5399987825 */ /* 0x000fe200078e00ff */
[----:B------:R-:W-:Y:S02]  /*54d0*/  LOP3.LUT R156, R155, UR4, R156, 0x96, !PT ;  /* 0x000000049b9c7c12 */ /* 0x000fe4000f8e969c */
[CC--:B------:R-:W-:Y:S01]  /*54e0*/  @!P1 ISETP.GE.AND P0, PT, R9.reuse, R137.reuse, PT ;  /* 0x000000890900920c */ /* 0x0c0fe20003f06270 */
[----:B------:R4:W-:Y:S01]  /*54f0*/  MUFU.EX2 R227, R11 ;  /* 0x0000000b00e37308 */ /* 0x0009e20000000800 */
[C---:B------:R-:W-:Y:S02]  /*5500*/  @!P1 ISETP.GE.AND P5, PT, R9.reuse, R136, PT ;  /* 0x000000880900920c */ /* 0x040fe40003fa6270 */
[----:B-1----:R-:W-:Y:S02]  /*5510*/  @!P1 IADD3 R8, R0, 0x9, RZ ;  /* 0x0000000900089810 */ /* 0x002fe40007ffe0ff */
[----:B------:R-:W-:Y:S02]  /*5520*/  @!P1 FSEL R12, R12, -INF , !P0 ;  /* 0xff8000000c0c9808 */ /* 0x000fe40004000000 */
[----:B------:R-:W-:Y:S02]  /*5530*/  @!P1 ISETP.GE.AND P0, PT, R8, R137, PT ;  /* 0x000000890800920c */ /* 0x000fe40003f06270 */
[-C--:B------:R-:W-:Y:S01]  /*5540*/  @!P1 ISETP.GE.AND P6, PT, R9, R143.reuse, PT ;  /* 0x0000008f0900920c */ /* 0x080fe20003fc6270 */
[--C-:B------:R-:W-:Y:S01]  /*5550*/  FFMA.FTZ R12, R12, c[0x0][0x23c], -R141.reuse ;  /* 0x00008f000c0c7a23 */ /* 0x100fe2000001088d */
[----:B------:R-:W-:Y:S02]  /*5560*/  @!P1 FSEL R13, R13, -INF , !P0 ;  /* 0xff8000000d0d9808 */ /* 0x000fe40004000000 */
[----:B------:R-:W-:Y:S01]  /*5570*/  @!P1 ISETP.GE.AND P3, PT, R9, R140, PT ;  /* 0x0000008c0900920c */ /* 0x000fe20003f66270 */
[----:B------:R-:W1:Y:S01]  /*5580*/  MUFU.EX2 R222, R12 ;  /* 0x0000000c00de7308 */ /* 0x000e620000000800 */
[C---:B------:R-:W-:Y:S01]  /*5590*/  @!P1 ISETP.GE.AND P2, PT, R8.reuse, R136, PT ;  /* 0x000000880800920c */ /* 0x040fe20003f46270 */
[--C-:B------:R-:W-:Y:S01]  /*55a0*/  FFMA.FTZ R13, R13, c[0x0][0x23c], -R141.reuse ;  /* 0x00008f000d0d7a23 */ /* 0x100fe2000001088d */
[CC--:B------:R-:W-:Y:S02]  /*55b0*/  @!P1 ISETP.GE.AND P0, PT, R8.reuse, R143.reuse, PT ;  /* 0x0000008f0800920c */ /* 0x0c0fe40003f06270 */
[-C--:B------:R-:W-:Y:S02]  /*55c0*/  @!P1 ISETP.GE.AND P4, PT, R8, R140.reuse, PT ;  /* 0x0000008c0800920c */ /* 0x080fe40003f86270 */
[----:B------:R-:W-:Y:S02]  /*55d0*/  @!P1 FSEL R14, R14, -INF , !P5 ;  /* 0xff8000000e0e9808 */ /* 0x000fe40006800000 */
[----:B------:R-:W-:Y:S01]  /*55e0*/  @!P1 FSEL R18, R18, -INF , !P3 ;  /* 0xff80000012129808 */ /* 0x000fe20005800000 */
[-C--:B--2---:R-:W-:Y:S01]  /*55f0*/  HMMA.16816.F32.BF16 R20, R132, R4.reuse, R20 ;  /* 0x000000048414723c */ /* 0x084fe20000041814 */
[----:B------:R-:W-:Y:S01]  /*5600*/  @!P1 FSEL R15, R15, -INF , !P2 ;  /* 0xff8000000f0f9808 */ /* 0x000fe20005000000 */
[----:B----4-:R-:W2:Y:S01]  /*5610*/  LDSM.16.M88.4 R8, [R180+0xd000] ;  /* 0x00d00000b408783b */ /* 0x010ea20000000200 */
[----:B------:R-:W-:Y:S01]  /*5620*/  @!P1 FSEL R16, R16, -INF , !P6 ;  /* 0xff80000010109808 */ /* 0x000fe20007000000 */
[--C-:B------:R-:W-:Y:S01]  /*5630*/  FFMA.FTZ R14, R14, c[0x0][0x23c], -R2.reuse ;  /* 0x00008f000e0e7a23 */ /* 0x100fe20000010802 */
[----:B------:R-:W-:Y:S01]  /*5640*/  @!P1 FSEL R17, R17, -INF , !P0 ;  /* 0xff80000011119808 */ /* 0x000fe20004000000 */
[----:B------:R-:W-:Y:S01]  /*5650*/  FFMA.FTZ R15, R15, c[0x0][0x23c], -R2 ;  /* 0x00008f000f0f7a23 */ /* 0x000fe20000010802 */
[----:B------:R-:W-:Y:S01]  /*5660*/  @!P1 FSEL R19, R19, -INF , !P4 ;  /* 0xff80000013139808 */ /* 0x000fe20006000000 */
[C---:B------:R-:W-:Y:S01]  /*5670*/  HMMA.16816.F32.BF16 R24, R144.reuse, R4, R24 ;  /* 0x000000049018723c */ /* 0x040fe20000041818 */
[----:B------:R-:W-:Y:S01]  /*5680*/  LOP3.LUT R166, R139, UR5, R166, 0x96, !PT ;  /* 0x000000058ba67c12 */ /* 0x000fe2000f8e96a6 */
[----:B------:R-:W-:Y:S02]  /*5690*/  MUFU.EX2 R226, R14 ;  /* 0x0000000e00e27308 */ /* 0x000fe40000000800 */
[----:B------:R-:W-:Y:S01]  /*56a0*/  LOP3.LUT R164, R153, UR5, R164, 0x96, !PT ;  /* 0x0000000599a47c12 */ /* 0x000fe2000f8e96a4 */
[----:B------:R-:W-:Y:S02]  /*56b0*/  FFMA.FTZ R16, R16, c[0x0][0x23c], -R148 ;  /* 0x00008f0010107a23 */ /* 0x000fe40000010894 */
[C---:B------:R-:W-:Y:S01]  /*56c0*/  @!P1 IADD3 R4, R0.reuse, 0x10, RZ ;  /* 0x0000001000049810 */ /* 0x040fe20007ffe0ff */
[-C--:B------:R-:W-:Y:S01]  /*56d0*/  HMMA.16816.F32.BF16 R28, R144, R6.reuse, R28 ;  /* 0x00000006901c723c */ /* 0x080fe2000004181c */
[----:B------:R-:W-:Y:S02]  /*56e0*/  @!P1 IADD3 R5, R0, 0x11, RZ ;  /* 0x0000001100059810 */ /* 0x000fe40007ffe0ff */
[-C--:B------:R-:W-:Y:S01]  /*56f0*/  @!P1 ISETP.GE.AND P5, PT, R4, R143.reuse, PT ;  /* 0x0000008f0400920c */ /* 0x080fe20003fa6270 */
[--C-:B------:R-:W-:Y:S01]  /*5700*/  FFMA.FTZ R18, R18, c[0x0][0x23c], -R142.reuse ;  /* 0x00008f0012127a23 */ /* 0x100fe2000001088e */
[----:B------:R-:W-:Y:S01]  /*5710*/  @!P1 ISETP.GE.AND P3, PT, R5, R143, PT ;  /* 0x0000008f0500920c */ /* 0x000fe20003f66270 */
[----:B------:R-:W-:Y:S01]  /*5720*/  FFMA.FTZ R19, R19, c[0x0][0x23c], -R142 ;  /* 0x00008f0013137a23 */ /* 0x000fe2000001088e */
[C---:B------:R-:W-:Y:S01]  /*5730*/  @!P1 ISETP.GE.AND P2, PT, R4.reuse, R140, PT ;  /* 0x0000008c0400920c */ /* 0x040fe20003f46270 */
[C---:B------:R-:W-:Y:S01]  /*5740*/  HMMA.16816.F32.BF16 R32, R132.reuse, R6, R32 ;  /* 0x000000068420723c */ /* 0x040fe20000041820 */
[CC--:B------:R-:W-:Y:S01]  /*5750*/  @!P1 ISETP.GE.AND P6, PT, R4.reuse, R137.reuse, PT ;  /* 0x000000890400920c */ /* 0x0c0fe20003fc6270 */
[----:B------:R4:W-:Y:S01]  /*5760*/  MUFU.EX2 R220, R13 ;  /* 0x0000000d00dc7308 */ /* 0x0009e20000000800 */
[----:B------:R-:W-:Y:S01]  /*5770*/  @!P1 ISETP.GE.AND P0, PT, R4, R136, PT ;  /* 0x000000880400920c */ /* 0x000fe20003f06270 */
[--C-:B------:R-:W-:Y:S01]  /*5780*/  FFMA.FTZ R17, R17, c[0x0][0x23c], -R148.reuse ;  /* 0x00008f0011117a23 */ /* 0x100fe20000010894 */
[C---:B------:R-:W-:Y:S02]  /*5790*/  @!P1 ISETP.GE.AND P4, PT, R5.reuse, R140, PT ;  /* 0x0000008c0500920c */ /* 0x040fe40003f86270 */
[----:B------:R-:W-:Y:S02]  /*57a0*/  @!P1 FSEL R20, R20, -INF , !P5 ;  /* 0xff80000014149808 */ /* 0x000fe40006800000 */
[-C--:B------:R-:W-:Y:S03]  /*57b0*/  @!P1 ISETP.GE.AND P5, PT, R5, R137.reuse, PT ;  /* 0x000000890500920c */ /* 0x080fe60003fa6270 */
[----:B------:R-:W-:Y:S01]  /*57c0*/  @!P1 FSEL R21, R21, -INF , !P3 ;  /* 0xff80000015159808 */ /* 0x000fe20005800000 */
[--C-:B------:R-:W-:Y:S01]  /*57d0*/  FFMA.FTZ R20, R20, c[0x0][0x23c], -R148.reuse ;  /* 0x00008f0014147a23 */ /* 0x100fe20000010894 */
[-C--:B------:R-:W-:Y:S01]  /*57e0*/  @!P1 ISETP.GE.AND P3, PT, R5, R136.reuse, PT ;  /* 0x000000880500920c */ /* 0x080fe20003f66270 */
[----:B------:R-:W1:Y:S01]  /*57f0*/  MUFU.EX2 R209, R16 ;  /* 0x0000001000d17308 */ /* 0x000e620000000800 */
[C---:B------:R-:W-:Y:S01]  /*5800*/  @!P1 IADD3 R4, R0.reuse, 0x18, RZ ;  /* 0x0000001800049810 */ /* 0x040fe20007ffe0ff */
[----:B------:R-:W-:Y:S01]  /*5810*/  FFMA.FTZ R21, R21, c[0x0][0x23c], -R148 ;  /* 0x00008f0015157a23 */ /* 0x000fe20000010894 */
[----:B------:R-:W-:Y:S01]  /*5820*/  @!P1 IADD3 R5, R0, 0x19, RZ ;  /* 0x0000001900059810 */ /* 0x000fe20007ffe0ff */
[-C--:B--2---:R-:W-:Y:S01]  /*5830*/  HMMA.16816.F32.BF16 R36, R132, R8.reuse, R36 ;  /* 0x000000088424723c */ /* 0x084fe20000041824 */
[----:B------:R-:W-:Y:S02]  /*5840*/  @!P1 FSEL R22, R22, -INF , !P2 ;  /* 0xff80000016169808 */ /* 0x000fe40005000000 */
[-C--:B------:R-:W-:Y:S02]  /*5850*/  @!P1 ISETP.GE.AND P2, PT, R4, R137.reuse, PT ;  /* 0x000000890400920c */ /* 0x080fe40003f46270 */
[----:B------:R-:W-:Y:S01]  /*5860*/  @!P1 FSEL R26, R26, -INF , !P0 ;  /* 0xff8000001a1a9808 */ /* 0x000fe20004000000 */
[--C-:B------:R-:W-:Y:S01]  /*5870*/  FFMA.FTZ R22, R22, c[0x0][0x23c], -R142.reuse ;  /* 0x00008f0016167a23 */ /* 0x100fe2000001088e */
[----:B------:R-:W-:Y:S01]  /*5880*/  @!P1 ISETP.GE.AND P0, PT, R5, R137, PT ;  /* 0x000000890500920c */ /* 0x000fe20003f06270 */
[C---:B------:R-:W-:Y:S01]  /*5890*/  HMMA.16816.F32.BF16 R40, R144.reuse, R8, R40 ;  /* 0x000000089028723c */ /* 0x040fe20000041828 */
[----:B------:R-:W-:Y:S01]  /*58a0*/  @!P1 FSEL R23, R23, -INF , !P4 ;  /* 0xff80000017179808 */ /* 0x000fe20006000000 */
[----:B------:R-:W-:Y:S01]  /*58b0*/  MUFU.EX2 R202, R20 ;  /* 0x0000001400ca7308 */ /* 0x000fe20000000800 */
[----:B------:R-:W-:Y:S01]  /*58c0*/  @!P1 ISETP.GE.AND P4, PT, R4, R136, PT ;  /* 0x000000880400920c */ /* 0x000fe20003f86270 */
[----:B----4-:R-:W-:Y:S01]  /*58d0*/  IMAD.WIDE.U32 R12, R149, -0x2daee0ad, RZ ;  /* 0xd2511f53950c7825 */ /* 0x010fe200078e00ff */
[----:B------:R-:W-:Y:S02]  /*58e0*/  @!P1 FSEL R24, R24, -INF , !P6 ;  /* 0xff80000018189808 */ /* 0x000fe40007000000 */
[CC--:B------:R-:W-:Y:S01]  /*58f0*/  @!P1 ISETP.GE.AND P6, PT, R4.reuse, R143.reuse, PT ;  /* 0x0000008f0400920c */ /* 0x0c0fe20003fc6270 */
[-C--:B------:R-:W-:Y:S01]  /*5900*/  HMMA.16816.F32.BF16 R44, R144, R10.reuse, R44 ;  /* 0x0000000a902c723c */ /* 0x080fe2000004182c */
[----:B------:R-:W-:Y:S02]  /*5910*/  @!P1 FSEL R25, R25, -INF , !P5 ;  /* 0xff80000019199808 */ /* 0x000fe40006800000 */
[----:B------:R-:W-:Y:S01]  /*5920*/  @!P1 ISETP.GE.AND P5, PT, R4, R140, PT ;  /* 0x0000008c0400920c */ /* 0x000fe20003fa6270 */
[--C-:B------:R-:W-:Y:S01]  /*5930*/  FFMA.FTZ R24, R24, c[0x0][0x23c], -R141.reuse ;  /* 0x00008f0018187a23 */ /* 0x100fe2000001088d */
[----:B------:R-:W-:Y:S01]  /*5940*/  @!P1 FSEL R27, R27, -INF , !P3 ;  /* 0xff8000001b1b9808 */ /* 0x000fe20005800000 */
[--C-:B------:R-:W-:Y:S01]  /*5950*/  FFMA.FTZ R25, R25, c[0x0][0x23c], -R141.reuse ;  /* 0x00008f0019197a23 */ /* 0x100fe2000001088d */
[C---:B------:R-:W-:Y:S01]  /*5960*/  @!P1 ISETP.GE.AND P3, PT, R5.reuse, R136, PT ;  /* 0x000000880500920c */ /* 0x040fe20003f66270 */
[C---:B------:R-:W-:Y:S01]  /*5970*/  HMMA.16816.F32.BF16 R48, R132.reuse, R10, R48 ;  /* 0x0000000a8430723c */ /* 0x040fe20000041830 */
[----:B------:R-:W-:Y:S01]  /*5980*/  @!P1 FSEL R28, R28, -INF , !P2 ;  /* 0xff8000001c1c9808 */ /* 0x000fe20005000000 */
[----:B------:R-:W-:Y:S01]  /*5990*/  MUFU.EX2 R215, R24 ;  /* 0x0000001800d77308 */ /* 0x000fe20000000800 */
[-C--:B------:R-:W-:Y:S01]  /*59a0*/  @!P1 ISETP.GE.AND P2, PT, R5, R143.reuse, PT ;  /* 0x0000008f0500920c */ /* 0x080fe20003f46270 */
[----:B------:R-:W-:Y:S01]  /*59b0*/  FFMA.FTZ R23, R23, c[0x0][0x23c], -R142 ;  /* 0x00008f0017177a23 */ /* 0x000fe2000001088e */
[----:B------:R-:W-:Y:S01]  /*59c0*/  @!P1 FSEL R29, R29, -INF , !P0 ;  /* 0xff8000001d1d9808 */ /* 0x000fe20004000000 */
[--C-:B------:R-:W-:Y:S01]  /*59d0*/  FFMA.FTZ R26, R26, c[0x0][0x23c], -R2.reuse ;  /* 0x00008f001a1a7a23 */ /* 0x100fe20000010802 */
[-C--:B------:R-:W-:Y:S01]  /*59e0*/  @!P1 ISETP.GE.AND P0, PT, R5, R140.reuse, PT ;  /* 0x0000008c0500920c */ /* 0x080fe20003f06270 */
[--C-:B------:R-:W-:Y:S01]  /*59f0*/  FFMA.FTZ R27, R27, c[0x0][0x23c], -R2.reuse ;  /* 0x00008f001b1b7a23 */ /* 0x100fe20000010802 */
[C---:B------:R-:W-:Y:S01]  /*5a00*/  @!P1 IADD3 R8, R0.reuse, 0x20, RZ ;  /* 0x0000002000089810 */ /* 0x040fe20007ffe0ff */
[----:B------:R-:W2:Y:S02]  /*5a10*/  LDSM.16.M88.4 R4, [R180+0xd800] ;  /* 0x00d80000b404783b */ /* 0x000ea40000000200 */
[----:B------:R-:W-:Y:S01]  /*5a20*/  @!P1 IADD3 R9, R0, 0x21, RZ ;  /* 0x0000002100099810 */ /* 0x000fe20007ffe0ff */
[--C-:B------:R-:W-:Y:S01]  /*5a30*/  FFMA.FTZ R28, R28, c[0x0][0x23c], -R141.reuse ;  /* 0x00008f001c1c7a23 */ /* 0x100fe2000001088d */
[----:B------:R-:W-:Y:S01]  /*5a40*/  @!P1 FSEL R30, R30, -INF , !P4 ;  /* 0xff8000001e1e9808 */ /* 0x000fe20006000000 */
[--C-:B------:R-:W-:Y:S01]  /*5a50*/  FFMA.FTZ R29, R29, c[0x0][0x23c], -R141.reuse ;  /* 0x00008f001d1d7a23 */ /* 0x100fe2000001088d */
[----:B------:R-:W-:Y:S01]  /*5a60*/  @!P1 ISETP.GE.AND P4, PT, R8, R143, PT ;  /* 0x0000008f0800920c */ /* 0x000fe20003f86270 */
[----:B------:R-:W-:Y:S01]  /*5a70*/  MUFU.EX2 R206, R22 ;  /* 0x0000001600ce7308 */ /* 0x000fe20000000800 */
[----:B------:R-:W-:Y:S01]  /*5a80*/  @!P1 FSEL R31, R31, -INF , !P3 ;  /* 0xff8000001f1f9808 */ /* 0x000fe20005800000 */
[--C-:B------:R-:W-:Y:S01]  /*5a90*/  FFMA.FTZ R30, R30, c[0x0][0x23c], -R2.reuse ;  /* 0x00008f001e1e7a23 */ /* 0x100fe20000010802 */
[----:B------:R-:W-:Y:S01]  /*5aa0*/  @!P1 ISETP.GE.AND P3, PT, R8, R140, PT ;  /* 0x0000008c0800920c */ /* 0x000fe20003f66270 */
[----:B------:R-:W-:Y:S01]  /*5ab0*/  IMAD.WIDE.U32 R10, R165, -0x326172a9, RZ ;  /* 0xcd9e8d57a50a7825 */ /* 0x000fe200078e00ff */
[----:B------:R-:W-:Y:S02]  /*5ac0*/  @!P1 FSEL R32, R32, -INF , !P6 ;  /* 0xff80000020209808 */ /* 0x000fe40007000000 */
[-C--:B------:R-:W-:Y:S01]  /*5ad0*/  @!P1 ISETP.GE.AND P6, PT, R8, R137.reuse, PT ;  /* 0x000000890800920c */ /* 0x080fe20003fc6270 */
[----:B------:R-:W-:Y:S01]  /*5ae0*/  FFMA.FTZ R31, R31, c[0x0][0x23c], -R2 ;  /* 0x00008f001f1f7a23 */ /* 0x000fe20000010802 */
[----:B------:R-:W-:Y:S01]  /*5af0*/  @!P1 FSEL R33, R33, -INF , !P2 ;  /* 0xff80000021219808 */ /* 0x000fe20005000000 */
[--C-:B------:R-:W-:Y:S01]  /*5b00*/  FFMA.FTZ R32, R32, c[0x0][0x23c], -R148.reuse ;  /* 0x00008f0020207a23 */ /* 0x100fe20000010894 */
[----:B------:R-:W-:Y:S01]  /*5b10*/  @!P1 ISETP.GE.AND P2, PT, R8, R136, PT ;  /* 0x000000880800920c */ /* 0x000fe20003f46270 */
[----:B------:R4:W-:Y:S01]  /*5b20*/  MUFU.EX2 R210, R25 ;  /* 0x0000001900d27308 */ /* 0x0009e20000000800 */
[----:B------:R-:W-:Y:S01]  /*5b30*/  @!P1 FSEL R35, R35, -INF , !P0 ;  /* 0xff80000023239808 */ /* 0x000fe20004000000 */
[----:B------:R-:W-:Y:S01]  /*5b40*/  FFMA.FTZ R33, R33, c[0x0][0x23c], -R148 ;  /* 0x00008f0021217a23 */ /* 0x000fe20000010894 */
[----:B------:R-:W-:Y:S02]  /*5b50*/  @!P1 ISETP.GE.AND P0, PT, R9, R140, PT ;  /* 0x0000008c0900920c */ /* 0x000fe40003f06270 */
[----:B------:R-:W-:Y:S01]  /*5b60*/  @!P1 FSEL R36, R36, -INF , !P4 ;  /* 0xff80000024249808 */ /* 0x000fe20006000000 */
[----:B------:R-:W-:Y:S01]  /*5b70*/  FFMA.FTZ R35, R35, c[0x0][0x23c], -R142 ;  /* 0x00008f0023237a23 */ /* 0x000fe2000001088e */
[C---:B------:R-:W-:Y:S02]  /*5b80*/  @!P1 ISETP.GE.AND P4, PT, R9.reuse, R137, PT ;  /* 0x000000890900920c */ /* 0x040fe40003f86270 */
[----:B------:R-:W-:Y:S01]  /*5b90*/  @!P1 IADD3 R8, R0, 0x28, RZ ;  /* 0x0000002800089810 */ /* 0x000fe20007ffe0ff */
[----:B------:R-:W-:Y:S01]  /*5ba0*/  MUFU.EX2 R193, R35 ;  /* 0x0000002300c17308 */ /* 0x000fe20000000800 */
[----:B------:R-:W-:Y:S01]  /*5bb0*/  @!P1 FSEL R34, R34, -INF , !P5 ;  /* 0xff80000022229808 */ /* 0x000fe20006800000 */
[----:B------:R-:W-:Y:S01]  /*5bc0*/  FFMA.FTZ R36, R36, c[0x0][0x23c], -R148 ;  /* 0x00008f0024247a23 */ /* 0x000fe20000010894 */
[----:B------:R-:W-:Y:S02]  /*5bd0*/  @!P1 ISETP.GE.AND P5, PT, R9, R143, PT ;  /* 0x0000008f0900920c */ /* 0x000fe40003fa6270 */
[----:B------:R-:W-:Y:S01]  /*5be0*/  @!P1 FSEL R38, R38, -INF , !P3 ;  /* 0xff80000026269808 */ /* 0x000fe20005800000 */
[--C-:B------:R-:W-:Y:S01]  /*5bf0*/  FFMA.FTZ R34, R34, c[0x0][0x23c], -R142.reuse ;  /* 0x00008f0022227a23 */ /* 0x100fe2000001088e */
[C---:B------:R-:W-:Y:S02]  /*5c00*/  @!P1 ISETP.GE.AND P3, PT, R8.reuse, R137, PT ;  /* 0x000000890800920c */ /* 0x040fe40003f66270 */
[----:B------:R-:W-:Y:S01]  /*5c10*/  @!P1 FSEL R39, R39, -INF , !P0 ;  /* 0xff80000027279808 */ /* 0x000fe20004000000 */
[----:B------:R-:W-:Y:S01]  /*5c20*/  MUFU.EX2 R195, R34 ;  /* 0x0000002200c37308 */ /* 0x000fe20000000800 */
[----:B------:R-:W-:Y:S01]  /*5c30*/  @!P1 ISETP.GE.AND P0, PT, R8, R136, PT ;  /* 0x000000880800920c */ /* 0x000fe20003f06270 */
[-C--:B--2---:R-:W-:Y:S01]  /*5c40*/  HMMA.16816.F32.BF16 R52, R132, R4.reuse, R52 ;  /* 0x000000048434723c */ /* 0x084fe20000041834 */
[----:B------:R-:W-:Y:S01]  /*5c50*/  @!P1 FSEL R40, R40, -INF , !P6 ;  /* 0xff80000028289808 */ /* 0x000fe20007000000 */
[--C-:B------:R-:W-:Y:S01]  /*5c60*/  FFMA.FTZ R38, R38, c[0x0][0x23c], -R142.reuse ;  /* 0x00008f0026267a23 */ /* 0x100fe2000001088e */
[----:B------:R-:W-:Y:S01]  /*5c70*/  @!P1 ISETP.GE.AND P6, PT, R8, R143, PT ;  /* 0x0000008f0800920c */ /* 0x000fe20003fc6270 */
[----:B------:R-:W-:Y:S01]  /*5c80*/  FFMA.FTZ R39, R39, c[0x0][0x23c], -R142 ;  /* 0x00008f0027277a23 */ /* 0x000fe2000001088e */
[----:B------:R-:W-:Y:S01]  /*5c90*/  @!P1 FSEL R41, R41, -INF , !P4 ;  /* 0xff80000029299808 */ /* 0x000fe20006000000 */
[--C-:B------:R-:W-:Y:S01]  /*5ca0*/  FFMA.FTZ R40, R40, c[0x0][0x23c], -R141.reuse ;  /* 0x00008f0028287a23 */ /* 0x100fe2000001088d */
[----:B------:R-:W-:Y:S01]  /*5cb0*/  @!P1 ISETP.GE.AND P4, PT, R8, R140, PT ;  /* 0x0000008c0800920c */ /* 0x000fe20003f86270 */
[C---:B------:R-:W-:Y:S01]  /*5cc0*/  HMMA.16816.F32.BF16 R56, R144.reuse, R4, R56 ;  /* 0x000000049038723c */ /* 0x040fe20000041838 */
[----:B------:R-:W-:Y:S01]  /*5cd0*/  @!P1 IADD3 R8, R0, 0x29, RZ ;  /* 0x0000002900089810 */ /* 0x000fe20007ffe0ff */
[----:B------:R2:W1:Y:S02]  /*5ce0*/  MUFU.EX2 R223, R15 ;  /* 0x0000000f00df7308 */ /* 0x0004640000000800 */
[----:B------:R-:W-:Y:S01]  /*5cf0*/  @!P1 FSEL R37, R37, -INF , !P5 ;  /* 0xff80000025259808 */ /* 0x000fe20006800000 */
[--C-:B------:R-:W-:Y:S01]  /*5d00*/  FFMA.FTZ R41, R41, c[0x0][0x23c], -R141.reuse ;  /* 0x00008f0029297a23 */ /* 0x100fe2000001088d */
[-C--:B------:R-:W-:Y:S01]  /*5d10*/  @!P1 ISETP.GE.AND P5, PT, R9, R136.reuse, PT ;  /* 0x000000880900920c */ /* 0x080fe20003fa6270 */
[----:B----4-:R-:W-:Y:S01]  /*5d20*/  IMAD.WIDE.U32 R24, R164, -0x326172a9, RZ ;  /* 0xcd9e8d57a4187825 */ /* 0x010fe200078e00ff */
[----:B------:R-:W-:Y:S01]  /*5d30*/  @!P1 FSEL R42, R42, -INF , !P2 ;  /* 0xff8000002a2a9808 */ /* 0x000fe20005000000 */
[-C--:B------:R-:W-:Y:S01]  /*5d40*/  HMMA.16816.F32.BF16 R60, R144, R6.reuse, R60 ;  /* 0x00000006903c723c */ /* 0x080fe2000004183c */
[C---:B------:R-:W-:Y:S02]  /*5d50*/  @!P1 ISETP.GE.AND P2, PT, R8.reuse, R137, PT ;  /* 0x000000890800920c */ /* 0x040fe40003f46270 */
[----:B------:R-:W-:Y:S01]  /*5d60*/  @!P1 FSEL R43, R43, -INF , !P5 ;  /* 0xff8000002b2b9808 */ /* 0x000fe20006800000 */
[----:B------:R-:W-:Y:S01]  /*5d70*/  MUFU.EX2 R214, R18 ;  /* 0x0000001200d67308 */ /* 0x000fe20000000800 */
[----:B------:R-:W-:Y:S01]  /*5d80*/  @!P1 ISETP.GE.AND P5, PT, R8, R136, PT ;  /* 0x000000880800920c */ /* 0x000fe20003fa6270 */
[----:B------:R-:W-:Y:S01]  /*5d90*/  FFMA.FTZ R37, R37, c[0x0][0x23c], -R148 ;  /* 0x00008f0025257a23 */ /* 0x000fe20000010894 */
[----:B------:R-:W-:Y:S01]  /*5da0*/  @!P1 FSEL R44, R44, -INF , !P3 ;  /* 0xff8000002c2c9808 */ /* 0x000fe20005800000 */
[----:B------:R-:W-:Y:S01]  /*5db0*/  HMMA.16816.F32.BF16 R64, R132, R6, R64 ;  /* 0x000000068440723c */ /* 0x000fe20000041840 */
[-C--:B------:R-:W-:Y:S03]  /*5dc0*/  @!P1 ISETP.GE.AND P3, PT, R8, R143.reuse, PT ;  /* 0x0000008f0800920c */ /* 0x080fe60003f66270 */
[----:B------:R-:W-:Y:S01]  /*5dd0*/  @!P1 FSEL R45, R45, -INF , !P2 ;  /* 0xff8000002d2d9808 */ /* 0x000fe20005000000 */
[--C-:B------:R-:W-:Y:S01]  /*5de0*/  FFMA.FTZ R42, R42, c[0x0][0x23c], -R2.reuse ;  /* 0x00008f002a2a7a23 */ /* 0x100fe20000010802 */
[-C--:B------:R-:W-:Y:S01]  /*5df0*/  @!P1 ISETP.GE.AND P2, PT, R8, R140.reuse, PT ;  /* 0x0000008c0800920c */ /* 0x080fe20003f46270 */
[----:B------:R4:W1:Y:S01]  /*5e00*/  MUFU.EX2 R213, R19 ;  /* 0x0000001300d57308 */ /* 0x0008620000000800 */
[----:B------:R-:W-:Y:S01]  /*5e10*/  @!P1 IADD3 R8, R0, 0x30, RZ ;  /* 0x0000003000089810 */ /* 0x000fe20007ffe0ff */
[----:B--2---:R-:W-:Y:S03]  /*5e20*/  IMAD.WIDE.U32 R14, R166, -0x326172a9, RZ ;  /* 0xcd9e8d57a60e7825 */ /* 0x004fe600078e00ff */
[----:B------:R-:W-:Y:S01]  /*5e30*/  @!P1 FSEL R47, R47, -INF , !P5 ;  /* 0xff8000002f2f9808 */ /* 0x000fe20006800000 */
[--C-:B------:R-:W-:Y:S01]  /*5e40*/  FFMA.FTZ R43, R43, c[0x0][0x23c], -R2.reuse ;  /* 0x00008f002b2b7a23 */ /* 0x100fe20000010802 */
[----:B------:R-:W-:Y:S01]  /*5e50*/  @!P1 ISETP.GE.AND P5, PT, R8, R140, PT ;  /* 0x0000008c0800920c */ /* 0x000fe20003fa6270 */
[--C-:B------:R-:W-:Y:S01]  /*5e60*/  FFMA.FTZ R44, R44, c[0x0][0x23c], -R141.reuse ;  /* 0x00008f002c2c7a23 */ /* 0x100fe2000001088d */
[C---:B------:R-:W-:Y:S01]  /*5e70*/  @!P1 IADD3 R5, R0.reuse, 0x31, RZ ;  /* 0x0000003100059810 */ /* 0x040fe20007ffe0ff */
[----:B------:R-:W-:Y:S01]  /*5e80*/  MUFU.EX2 R201, R21 ;  /* 0x0000001500c97308 */ /* 0x000fe20000000800 */
[----:B------:R-:W-:Y:S01]  /*5e90*/  @!P1 IADD3 R4, R0, 0x38, RZ ;  /* 0x0000003800049810 */ /* 0x000fe20007ffe0ff */
[--C-:B------:R-:W-:Y:S01]  /*5ea0*/  FFMA.FTZ R47, R47, c[0x0][0x23c], -R2.reuse ;  /* 0x00008f002f2f7a23 */ /* 0x100fe20000010802 */
[----:B------:R-:W-:Y:S01]  /*5eb0*/  @!P1 FSEL R46, R46, -INF , !P0 ;  /* 0xff8000002e2e9808 */ /* 0x000fe20004000000 */
[--C-:B------:R-:W-:Y:S01]  /*5ec0*/  FFMA.FTZ R45, R45, c[0x0][0x23c], -R141.reuse ;  /* 0x00008f002d2d7a23 */ /* 0x100fe2000001088d */
[----:B------:R-:W-:Y:S02]  /*5ed0*/  @!P1 ISETP.GE.AND P0, PT, R8, R143, PT ;  /* 0x0000008f0800920c */ /* 0x000fe40003f06270 */
[----:B------:R-:W-:Y:S01]  /*5ee0*/  @!P1 FSEL R48, R48, -INF , !P6 ;  /* 0xff80000030309808 */ /* 0x000fe20007000000 */
[----:B------:R-:W-:Y:S01]  /*5ef0*/  FFMA.FTZ R46, R46, c[0x0][0x23c], -R2 ;  /* 0x00008f002e2e7a23 */ /* 0x000fe20000010802 */
[----:B------:R-:W-:Y:S01]  /*5f00*/  @!P1 ISETP.GE.AND P6, PT, R8, R137, PT ;  /* 0x000000890800920c */ /* 0x000fe20003fc6270 */
[----:B------:R-:W-:Y:S01]  /*5f10*/  MUFU.EX2 R203, R23 ;  /* 0x0000001700cb7308 */ /* 0x000fe20000000800 */
[----:B------:R-:W-:Y:S01]  /*5f20*/  @!P1 FSEL R49, R49, -INF , !P3 ;  /* 0xff80000031319808 */ /* 0x000fe20005800000 */
[--C-:B------:R-:W-:Y:S01]  /*5f30*/  FFMA.FTZ R48, R48, c[0x0][0x23c], -R148.reuse ;  /* 0x00008f0030307a23 */ /* 0x100fe20000010894 */
[----:B------:R-:W-:Y:S01]  /*5f40*/  @!P1 ISETP.GE.AND P3, PT, R8, R136, PT ;  /* 0x000000880800920c */ /* 0x000fe20003f66270 */
[----:B------:R-:W-:Y:S01]  /*5f50*/  IMAD.WIDE.U32 R8, R162, -0x326172a9, RZ ;  /* 0xcd9e8d57a2087825 */ /* 0x000fe200078e00ff */
[----:B------:R-:W-:Y:S02]  /*5f60*/  @!P1 FSEL R50, R50, -INF , !P4 ;  /* 0xff80000032329808 */ /* 0x000fe40006000000 */
[----:B------:R-:W-:Y:S01]  /*5f70*/  @!P1 ISETP.GE.AND P4, PT, R5, R143, PT ;  /* 0x0000008f0500920c */ /* 0x000fe20003f86270 */
[----:B------:R-:W-:Y:S01]  /*5f80*/  FFMA.FTZ R49, R49, c[0x0][0x23c], -R148 ;  /* 0x00008f0031317a23 */ /* 0x000fe20000010894 */
[----:B------:R-:W-:Y:S01]  /*5f90*/  @!P1 FSEL R54, R54, -INF , !P5 ;  /* 0xff80000036369808 */ /* 0x000fe20006800000 */
[----:B------:R-:W-:Y:S01]  /*5fa0*/  MUFU.EX2 R219, R26 ;  /* 0x0000001a00db7308 */ /* 0x000fe20000000800 */
[-C--:B------:R-:W-:Y:S01]  /*5fb0*/  @!P1 ISETP.GE.AND P5, PT, R4, R137.reuse, PT ;  /* 0x000000890400920c */ /* 0x080fe20003fa6270 */
[--C-:B------:R-:W-:Y:S01]  /*5fc0*/  FFMA.FTZ R50, R50, c[0x0][0x23c], -R142.reuse ;  /* 0x00008f0032327a23 */ /* 0x100fe2000001088e */
[----:B------:R-:W-:Y:S01]  /*5fd0*/  @!P1 FSEL R51, R51, -INF , !P2 ;  /* 0xff80000033339808 */ /* 0x000fe20005000000 */
[----:B----4-:R-:W-:Y:S01]  /*5fe0*/  IMAD.WIDE.U32 R18, R151, -0x2daee0ad, RZ ;  /* 0xd2511f5397127825 */ /* 0x010fe200078e00ff */
[----:B------:R-:W-:Y:S02]  /*5ff0*/  @!P1 ISETP.GE.AND P2, PT, R5, R140, PT ;  /* 0x0000008c0500920c */ /* 0x000fe40003f46270 */
[----:B------:R-:W-:Y:S01]  /*6000*/  @!P1 IADD3 R0, R0, 0x39, RZ ;  /* 0x0000003900009810 */ /* 0x000fe20007ffe0ff */
[--C-:B------:R-:W-:Y:S01]  /*6010*/  FFMA.FTZ R51, R51, c[0x0][0x23c], -R142.reuse ;  /* 0x00008f0033337a23 */ /* 0x100fe2000001088e */
[----:B------:R-:W-:Y:S01]  /*6020*/  @!P1 FSEL R52, R52, -INF , !P0 ;  /* 0xff80000034349808 */ /* 0x000fe20004000000 */
[----:B------:R-:W2:Y:S01]  /*6030*/  MUFU.EX2 R208, R17 ;  /* 0x0000001100d07308 */ /* 0x000ea20000000800 */
[----:B------:R-:W-:Y:S01]  /*6040*/  @!P1 ISETP.GE.AND P0, PT, R5, R137, PT ;  /* 0x000000890500920c */ /* 0x000fe20003f06270 */
[----:B------:R-:W-:Y:S01]  /*6050*/  FFMA.FTZ R54, R54, c[0x0][0x23c], -R142 ;  /* 0x00008f0036367a23 */ /* 0x000fe2000001088e */
[----:B------:R-:W-:Y:S01]  /*6060*/  @!P1 FSEL R53, R53, -INF , !P4 ;  /* 0xff80000035359808 */ /* 0x000fe20006000000 */
[--C-:B------:R-:W-:Y:S01]  /*6070*/  FFMA.FTZ R52, R52, c[0x0][0x23c], -R148.reuse ;  /* 0x00008f0034347a23 */ /* 0x100fe20000010894 */
[-C--:B------:R-:W-:Y:S02]  /*6080*/  @!P1 ISETP.GE.AND P4, PT, R5, R136.reuse, PT ;  /* 0x000000880500920c */ /* 0x080fe40003f86270 */
[----:B------:R-:W-:Y:S01]  /*6090*/  @!P1 FSEL R56, R56, -INF , !P6 ;  /* 0xff80000038389808 */ /* 0x000fe20007000000 */
[----:B------:R-:W-:Y:S01]  /*60a0*/  FFMA.FTZ R53, R53, c[0x0][0x23c], -R148 ;  /* 0x00008f0035357a23 */ /* 0x000fe20000010894 */
[----:B------:R-:W-:Y:S01]  /*60b0*/  @!P1 ISETP.GE.AND P6, PT, R4, R136, PT ;  /* 0x000000880400920c */ /* 0x000fe20003fc6270 */
[----:B------:R4:W-:Y:S01]  /*60c0*/  MUFU.EX2 R218, R27 ;  /* 0x0000001b00da7308 */ /* 0x0009e20000000800 */
[----:B------:R-:W-:Y:S01]  /*60d0*/  @!P1 FSEL R58, R58, -INF , !P3 ;  /* 0xff8000003a3a9808 */ /* 0x000fe20005800000 */
[--C-:B------:R-:W-:Y:S01]  /*60e0*/  FFMA.FTZ R56, R56, c[0x0][0x23c], -R141.reuse ;  /* 0x00008f0038387a23 */ /* 0x100fe2000001088d */
[----:B------:R-:W-:Y:S02]  /*60f0*/  @!P1 ISETP.GE.AND P3, PT, R4, R143, PT ;  /* 0x0000008f0400920c */ /* 0x000fe40003f66270 */
[----:B------:R-:W-:Y:S01]  /*6100*/  @!P1 FSEL R60, R60, -INF , !P5 ;  /* 0xff8000003c3c9808 */ /* 0x000fe20006800000 */
[----:B------:R-:W-:Y:S01]  /*6110*/  FFMA.FTZ R58, R58, c[0x0][0x23c], -R2 ;  /* 0x00008f003a3a7a23 */ /* 0x000fe20000010802 */
[----:B------:R-:W-:Y:S01]  /*6120*/  @!P1 ISETP.GE.AND P5, PT, R4, R140, PT ;  /* 0x0000008c0400920c */ /* 0x000fe20003fa6270 */
[----:B------:R-:W-:Y:S01]  /*6130*/  IMAD.WIDE.U32 R4, R157, -0x2daee0ad, RZ ;  /* 0xd2511f539d047825 */ /* 0x000fe200078e00ff */
[----:B------:R-:W-:Y:S01]  /*6140*/  @!P1 FSEL R55, R55, -INF , !P2 ;  /* 0xff80000037379808 */ /* 0x000fe20005000000 */
[----:B------:R-:W1:Y:S01]  /*6150*/  MUFU.EX2 R205, R28 ;  /* 0x0000001c00cd7308 */ /* 0x000e620000000800 */
[----:B------:R-:W-:Y:S01]  /*6160*/  @!P1 ISETP.GE.AND P2, PT, R0, R137, PT ;  /* 0x000000890000920c */ /* 0x000fe20003f46270 */
[--C-:B------:R-:W-:Y:S01]  /*6170*/  FFMA.FTZ R60, R60, c[0x0][0x23c], -R141.reuse ;  /* 0x00008f003c3c7a23 */ /* 0x100fe2000001088d */
[----:B------:R-:W-:Y:S01]  /*6180*/  @!P1 FSEL R57, R57, -INF , !P0 ;  /* 0xff80000039399808 */ /* 0x000fe20004000000 */
[----:B------:R-:W-:Y:S01]  /*6190*/  FFMA.FTZ R55, R55, c[0x0][0x23c], -R142 ;  /* 0x00008f0037377a23 */ /* 0x000fe2000001088e */
[C---:B------:R-:W-:Y:S02]  /*61a0*/  @!P1 ISETP.GE.AND P0, PT, R0.reuse, R136, PT ;  /* 0x000000880000920c */ /* 0x040fe40003f06270 */
[----:B------:R-:W-:Y:S01]  /*61b0*/  @!P1 FSEL R59, R59, -INF , !P4 ;  /* 0xff8000003b3b9808 */ /* 0x000fe20006000000 */
[--C-:B------:R-:W-:Y:S01]  /*61c0*/  FFMA.FTZ R57, R57, c[0x0][0x23c], -R141.reuse ;  /* 0x00008f0039397a23 */ /* 0x100fe2000001088d */
[C---:B------:R-:W-:Y:S01]  /*61d0*/  @!P1 ISETP.GE.AND P4, PT, R0.reuse, R143, PT ;  /* 0x0000008f0000920c */ /* 0x040fe20003f86270 */
[----:B------:R1:W-:Y:S01]  /*61e0*/  MUFU.EX2 R204, R29 ;  /* 0x0000001d00cc7308 */ /* 0x0003e20000000800 */
[----:B------:R-:W-:Y:S01]  /*61f0*/  @!P1 FSEL R61, R61, -INF , !P2 ;  /* 0xff8000003d3d9808 */ /* 0x000fe20005000000 */
[----:B------:R-:W-:Y:S01]  /*6200*/  FFMA.FTZ R59, R59, c[0x0][0x23c], -R2 ;  /* 0x00008f003b3b7a23 */ /* 0x000fe20000010802 */
[----:B------:R-:W-:Y:S01]  /*6210*/  @!P1 ISETP.GE.AND P2, PT, R0, R140, PT ;  /* 0x0000008c0000920c */ /* 0x000fe20003f46270 */
[----:B----4-:R-:W-:Y:S01]  /*6220*/  IMAD.WIDE.U32 R26, R156, -0x2daee0ad, RZ ;  /* 0xd2511f539c1a7825 */ /* 0x010fe200078e00ff */
[----:B------:R-:W-:Y:S02]  /*6230*/  LOP3.LUT R16, R11, UR4, R150, 0x96, !PT ;  /* 0x000000040b107c12 */ /* 0x000fe4000f8e9696 */
[----:B------:R-:W-:Y:S01]  /*6240*/  LOP3.LUT R0, R9, UR4, R158, 0x96, !PT ;  /* 0x0000000409007c12 */ /* 0x000fe2000f8e969e */
[----:B------:R-:W-:Y:S01]  /*6250*/  FFMA.FTZ R141, R61, c[0x0][0x23c], -R141 ;  /* 0x00008f003d8d7a23 */ /* 0x000fe2000001088d */
[----:B------:R-:W-:Y:S01]  /*6260*/  LOP3.LUT R20, R5, UR5, R170, 0x96, !PT ;  /* 0x0000000505147c12 */ /* 0x000fe2000f8e96aa */
[----:B------:R-:W4:Y:S01]  /*6270*/  MUFU.EX2 R196, R32 ;  /* 0x0000002000c47308 */ /* 0x000f220000000800 */
[----:B------:R-:W-:Y:S01]  /*6280*/  LOP3.LUT R22, R13, UR5, R168, 0x96, !PT ;  /* 0x000000050d167c12 */ /* 0x000fe2000f8e96a8 */
[----:B------:R-:W-:Y:S01]  /*6290*/  UIADD3 UR5, UR10, 0x1715609d, URZ ;  /* 0x1715609d0a057890 */ /* 0x000fe2000fffe03f */
[----:B------:R-:W-:Y:S01]  /*62a0*/  @!P1 FSEL R64, R64, -INF , !P3 ;  /* 0xff80000040409808 */ /* 0x000fe20005800000 */
[----:B------:R-:W-:Y:S01]  /*62b0*/  UIADD3 UR4, UR9, -0x56f99767, URZ ;  /* 0xa906689909047890 */ /* 0x000fe2000fffe03f */
[----:B------:R-:W-:Y:S01]  /*62c0*/  @!P1 FSEL R66, R66, -INF , !P5 ;  /* 0xff80000042429808 */ /* 0x000fe20006800000 */
[----:B------:R-:W-:Y:S01]  /*62d0*/  IMAD.WIDE.U32 R22, R22, -0x326172a9, RZ ;  /* 0xcd9e8d5716167825 */ /* 0x000fe200078e00ff */
[----:B------:R-:W-:Y:S02]  /*62e0*/  @!P1 FSEL R67, R67, -INF , !P2 ;  /* 0xff80000043439808 */ /* 0x000fe40005000000 */
[----:B------:R-:W-:Y:S01]  /*62f0*/  LOP3.LUT R9, R15, UR5, R160, 0x96, !PT ;  /* 0x000000050f097c12 */ /* 0x000fe2000f8e96a0 */
[----:B------:R2:W-:Y:S01]  /*6300*/  MUFU.EX2 R211, R31 ;  /* 0x0000001f00d37308 */ /* 0x0005e20000000800 */
[----:B------:R-:W-:Y:S01]  /*6310*/  LOP3.LUT R11, R19, UR4, R138, 0x96, !PT ;  /* 0x00000004130b7c12 */ /* 0x000fe2000f8e968a */
[----:B------:R-:W-:Y:S01]  /*6320*/  IMAD.WIDE.U32 R20, R20, -0x326172a9, RZ ;  /* 0xcd9e8d5714147825 */ /* 0x000fe200078e00ff */
[----:B------:R-:W-:Y:S02]  /*6330*/  LOP3.LUT R5, R25, UR5, R10, 0x96, !PT ;  /* 0x0000000519057c12 */ /* 0x000fe4000f8e960a */
[----:B------:R-:W-:Y:S01]  /*6340*/  LOP3.LUT R137, R23, UR5, R8, 0x96, !PT ;  /* 0x0000000517897c12 */ /* 0x000fe2000f8e9608 */
[----:B------:R-:W-:Y:S01]  /*6350*/  IMAD.WIDE.U32 R16, R16, -0x2daee0ad, RZ ;  /* 0xd2511f5310107825 */ /* 0x000fe200078e00ff */
[----:B------:R-:W-:Y:S01]  /*6360*/  LOP3.LUT R154, R21, UR5, R154, 0x96, !PT ;  /* 0x00000005159a7c12 */ /* 0x000fe2000f8e969a */
[----:B------:R-:W-:Y:S01]  /*6370*/  UIADD3 UR5, UR9, 0x646e171e, URZ ;  /* 0x646e171e09057890 */ /* 0x000fe2000fffe03f */
[----:B------:R-:W-:Y:S01]  /*6380*/  LOP3.LUT R19, R27, UR4, R4, 0x96, !PT ;  /* 0x000000041b137c12 */ /* 0x000fe2000f8e9604 */
[----:B------:R-:W-:Y:S01]  /*6390*/  MUFU.EX2 R189, R33 ;  /* 0x0000002100bd7308 */ /* 0x000fe20000000800 */
[----:B------:R-:W-:Y:S01]  /*63a0*/  @!P1 FSEL R62, R62, -INF , !P6 ;  /* 0xff8000003e3e9808 */ /* 0x000fe20007000000 */
[----:B------:R-:W-:Y:S01]  /*63b0*/  IMAD.WIDE.U32 R8, R9, -0x2daee0ad, RZ ;  /* 0xd2511f5309087825 */ /* 0x000fe200078e00ff */
[----:B------:R-:W-:Y:S02]  /*63c0*/  @!P1 FSEL R63, R63, -INF , !P0 ;  /* 0xff8000003f3f9808 */ /* 0x000fe40004000000 */
[----:B------:R-:W-:Y:S01]  /*63d0*/  @!P1 FSEL R65, R65, -INF , !P4 ;  /* 0xff80000041419808 */ /* 0x000fe20006000000 */
[----:B------:R-:W-:Y:S01]  /*63e0*/  IMAD.WIDE.U32 R4, R5, -0x2daee0ad, RZ ;  /* 0xd2511f5305047825 */ /* 0x000fe200078e00ff */
[----:B------:R-:W-:Y:S02]  /*63f0*/  LOP3.LUT R13, R9, UR5, R18, 0x96, !PT ;  /* 0x00000005090d7c12 */ /* 0x000fe4000f8e9612 */
[----:B------:R-:W-:Y:S01]  /*6400*/  LOP3.LUT R136, R8, 0xffff, RZ, 0xc0, !PT ;  /* 0x0000ffff08887812 */ /* 0x000fe200078ec0ff */
[----:B------:R3:W3:Y:S01]  /*6410*/  MUFU.EX2 R217, R30 ;  /* 0x0000001e00d97308 */ /* 0x0006e20000000800 */
[----:B------:R-:W-:Y:S01]  /*6420*/  LOP3.LUT R15, R5, UR5, R16, 0x96, !PT ;  /* 0x00000005050f7c12 */ /* 0x000fe2000f8e9610 */
[----:B-1----:R-:W-:Y:S01]  /*6430*/  IMAD.WIDE.U32 R28, R0, -0x2daee0ad, RZ ;  /* 0xd2511f53001c7825 */ /* 0x002fe200078e00ff */
[----:B------:R-:W-:Y:S02]  /*6440*/  LOP3.LUT R0, R17, UR4, R152, 0x96, !PT ;  /* 0x0000000411007c12 */ /* 0x000fe4000f8e9698 */
[C---:B------:R-:W-:Y:S01]  /*6450*/  LOP3.LUT R18, R4.reuse, 0xff, RZ, 0xc0, !PT ;  /* 0x000000ff04127812 */ /* 0x040fe200078ec0ff */
[----:B------:R-:W-:Y:S01]  /*6460*/  IMAD.WIDE.U32 R10, R11, -0x326172a9, RZ ;  /* 0xcd9e8d570b0a7825 */ /* 0x000fe200078e00ff */
[----:B--2---:R-:W-:Y:S02]  /*6470*/  LOP3.LUT R31, R4, 0xffff, RZ, 0xc0, !PT ;  /* 0x0000ffff041f7812 */ /* 0x004fe400078ec0ff */
[----:B------:R-:W-:Y:S01]  /*6480*/  SHF.R.U32.HI R23, RZ, 0x18, R4 ;  /* 0x00000018ff177819 */ /* 0x000fe20000011604 */
[----:B------:R-:W1:Y:S01]  /*6490*/  MUFU.EX2 R160, R48 ;  /* 0x0000003000a07308 */ /* 0x000e620000000800 */
[----:B------:R-:W-:Y:S01]  /*64a0*/  LOP3.LUT R25, R10, 0xffff, RZ, 0xc0, !PT ;  /* 0x0000ffff0a197812 */ /* 0x000fe200078ec0ff */
[----:B------:R-:W-:Y:S01]  /*64b0*/  FFMA.FTZ R64, R64, c[0x0][0x23c], -R148 ;  /* 0x00008f0040407a23 */ /* 0x000fe20000010894 */
[----:B------:R-:W-:Y:S01]  /*64c0*/  LOP3.LUT R14, R11, UR6, R14, 0x96, !PT ;  /* 0x000000060b0e7c12 */ /* 0x000fe2000f8e960e */
[----:B------:R-:W-:Y:S01]  /*64d0*/  FFMA.FTZ R148, R65, c[0x0][0x23c], -R148 ;  /* 0x00008f0041947a23 */ /* 0x000fe20000010894 */
[----:B------:R-:W-:Y:S01]  /*64e0*/  SHF.R.U32.HI R27, RZ, 0x10, R10 ;  /* 0x00000010ff1b7819 */ /* 0x000fe2000001160a */
[--C-:B------:R-:W-:Y:S01]  /*64f0*/  FFMA.FTZ R62, R62, c[0x0][0x23c], -R2.reuse ;  /* 0x00008f003e3e7a23 */ /* 0x100fe20000010802 */
[----:B------:R-:W-:Y:S01]  /*6500*/  LOP3.LUT R17, R10, 0xff, RZ, 0xc0, !PT ;  /* 0x000000ff0a117812 */ /* 0x000fe200078ec0ff */
[----:B------:R-:W-:Y:S01]  /*6510*/  FFMA.FTZ R2, R63, c[0x0][0x23c], -R2 ;  /* 0x00008f003f027a23 */ /* 0x000fe20000010802 */
[----:B------:R-:W-:Y:S01]  /*6520*/  SHF.R.U32.HI R21, RZ, 0x18, R10 ;  /* 0x00000018ff157819 */ /* 0x000fe2000001160a */
[----:B------:R-:W-:Y:S01]  /*6530*/  MUFU.EX2 R167, R50 ;  /* 0x0000003200a77308 */ /* 0x000fe20000000800 */
[----:B------:R-:W-:Y:S01]  /*6540*/  SHF.R.U32.HI R32, RZ, 0x10, R4 ;  /* 0x00000010ff207819 */ /* 0x000fe20000011604 */
[----:B------:R-:W-:Y:S01]  /*6550*/  IMAD.WIDE.U32 R10, R19, -0x326172a9, RZ ;  /* 0xcd9e8d57130a7825 */ /* 0x000fe200078e00ff */
[----:B------:R-:W-:Y:S02]  /*6560*/  LOP3.LUT R16, R8, 0xff, RZ, 0xc0, !PT ;  /* 0x000000ff08107812 */ /* 0x000fe400078ec0ff */
[----:B---3--:R-:W-:Y:S01]  /*6570*/  LOP3.LUT R30, R29, UR4, R12, 0x96, !PT ;  /* 0x000000041d1e7c12 */ /* 0x008fe2000f8e960c */
[----:B------:R-:W-:Y:S01]  /*6580*/  IMAD.WIDE.U32 R4, R0, -0x326172a9, RZ ;  /* 0xcd9e8d5700047825 */ /* 0x000fe200078e00ff */
[----:B------:R-:W-:Y:S01]  /*6590*/  SHF.R.U32.HI R19, RZ, 0x18, R8 ;  /* 0x00000018ff137819 */ /* 0x000fe20000011608 */
[----:B------:R-:W-:Y:S01]  /*65a0*/  ULDC.U8 UR4, c[0x0][0x2d8] ;  /* 0x0000b60000047ab9 */ /* 0x000fe20000000000 */
[----:B------:R-:W-:Y:S01]  /*65b0*/  SHF.R.U32.HI R29, RZ, 0x18, R10 ;  /* 0x00000018ff1d7819 */ /* 0x000fe2000001160a */
[----:B------:R-:W-:Y:S01]  /*65c0*/  FFMA.FTZ R66, R66, c[0x0][0x23c], -R142 ;  /* 0x00008f0042427a23 */ /* 0x000fe2000001088e */
[----:B------:R-:W-:Y:S01]  /*65d0*/  SHF.R.U32.HI R138, RZ, 0x10, R8 ;  /* 0x00000010ff8a7819 */ /* 0x000fe20000011608 */
[----:B------:R-:W-:Y:S01]  /*65e0*/  MUFU.EX2 R162, R49 ;  /* 0x0000003100a27308 */ /* 0x000fe20000000800 */
[----:B------:R-:W-:Y:S01]  /*65f0*/  SHF.R.U32.HI R8, RZ, 0x18, R4 ;  /* 0x00000018ff087819 */ /* 0x000fe20000011604 */
[----:B------:R-:W-:Y:S01]  /*6600*/  FFMA.FTZ R142, R67, c[0x0][0x23c], -R142 ;  /* 0x00008f00438e7a23 */ /* 0x000fe2000001088e */
[----:B------:R-:W-:Y:S02]  /*6610*/  LOP3.LUT R12, R11, UR6, R20, 0x96, !PT ;  /* 0x000000060b0c7c12 */ /* 0x000fe4000f8e9614 */
[----:B------:R-:W-:Y:S02]  /*6620*/  LOP3.LUT R0, R5, UR6, R24, 0x96, !PT ;  /* 0x0000000605007c12 */ /* 0x000fe4000f8e9618 */
[C---:B------:R-:W-:Y:S02]  /*6630*/  LOP3.LUT R20, R10.reuse, 0xff, RZ, 0xc0, !PT ;  /* 0x000000ff0a147812 */ /* 0x040fe400078ec0ff */
[----:B------:R-:W-:Y:S01]  /*6640*/  SHF.R.U32.HI R132, RZ, 0x10, R10 ;  /* 0x00000010ff847819 */ /* 0x000fe2000001160a */
[----:B------:R-:W-:Y:S01]  /*6650*/  MUFU.EX2 R153, R64 ;  /* 0x0000004000997308 */ /* 0x000fe20000000800 */
[----:B------:R-:W-:Y:S02]  /*6660*/  LOP3.LUT R33, R10, 0xffff, RZ, 0xc0, !PT ;  /* 0x0000ffff0a217812 */ /* 0x000fe400078ec0ff */
[C---:B------:R-:W-:Y:S02]  /*6670*/  LOP3.LUT R10, R4.reuse, 0xff, RZ, 0xc0, !PT ;  /* 0x000000ff040a7812 */ /* 0x040fe400078ec0ff */
[----:B------:R-:W-:Y:S02]  /*6680*/  LOP3.LUT R7, R4, 0xffff, RZ, 0xc0, !PT ;  /* 0x0000ffff04077812 */ /* 0x000fe400078ec0ff */
[----:B------:R-:W-:Y:S02]  /*6690*/  SHF.R.U32.HI R9, RZ, 0x10, R4 ;  /* 0x00000010ff097819 */ /* 0x000fe40000011604 */
[C---:B------:R-:W-:Y:S01]  /*66a0*/  LOP3.LUT R4, R14.reuse, 0xffff, RZ, 0xc0, !PT ;  /* 0x0000ffff0e047812 */ /* 0x040fe200078ec0ff */
[----:B------:R-:W-:Y:S01]  /*66b0*/  MUFU.EX2 R166, R51 ;  /* 0x0000003300a67308 */ /* 0x000fe20000000800 */
[----:B------:R-:W-:Y:S02]  /*66c0*/  LOP3.LUT R5, R14, 0xff, RZ, 0xc0, !PT ;  /* 0x000000ff0e057812 */ /* 0x000fe400078ec0ff */
[----:B------:R-:W-:Y:S02]  /*66d0*/  SHF.R.U32.HI R4, RZ, 0x8, R4 ;  /* 0x00000008ff047819 */ /* 0x000fe40000011604 */
[----:B------:R-:W-:Y:S02]  /*66e0*/  ISETP.LE.U32.AND P3, PT, R5, UR4, PT ;  /* 0x0000000405007c0c */ /* 0x000fe4000bf63070 */
[--C-:B------:R-:W-:Y:S02]  /*66f0*/  SHF.R.U32.HI R5, RZ, 0x18, R14.reuse ;  /* 0x00000018ff057819 */ /* 0x100fe4000001160e */
[----:B------:R-:W-:Y:S01]  /*6700*/  SHF.R.U32.HI R14, RZ, 0x10, R14 ;  /* 0x00000010ff0e7819 */ /* 0x000fe2000001160e */
[----:B------:R-:W-:Y:S01]  /*6710*/  MUFU.EX2 R151, R66 ;  /* 0x0000004200977308 */ /* 0x000fe20000000800 */
[----:B------:R-:W-:Y:S02]  /*6720*/  ISETP.LE.U32.AND P4, PT, R5, UR4, PT ;  /* 0x0000000405007c0c */ /* 0x000fe4000bf83070 */
[----:B------:R-:W-:Y:S02]  /*6730*/  LOP3.LUT R4, R4, 0xffff, RZ, 0xc0, !PT ;  /* 0x0000ffff04047812 */ /* 0x000fe400078ec0ff */
[----:B------:R-:W-:Y:S02]  /*6740*/  LOP3.LUT R14, R14, 0xff, RZ, 0xc0, !PT ;  /* 0x000000ff0e0e7812 */ /* 0x000fe400078ec0ff */
[----:B------:R-:W-:Y:S01]  /*6750*/  ISETP.LE.U32.AND P5, PT, R4, UR4, PT ;  /* 0x0000000404007c0c */ /* 0x000fe2000bfa3070 */
[----:B------:R-:W-:Y:S01]  /*6760*/  @!P3 FADD.FTZ R216, -R216, -RZ ;  /* 0x800000ffd8d8b221 */ /* 0x000fe20000010100 */
[----:B------:R-:W-:Y:S01]  /*6770*/  ISETP.LE.U32.AND P2, PT, R14, UR4, PT ;  /* 0x000000040e007c0c */ /* 0x000fe2000bf43070 */
[----:B------:R-:W-:Y:S01]  /*6780*/  MUFU.EX2 R150, R142 ;  /* 0x0000008e00967308 */ /* 0x000fe20000000800 */
[C---:B------:R-:W-:Y:S02]  /*6790*/  LOP3.LUT R4, R0.reuse, 0xffff, RZ, 0xc0, !PT ;  /* 0x0000ffff00047812 */ /* 0x040fe400078ec0ff */
[----:B------:R-:W-:Y:S01]  /*67a0*/  LOP3.LUT R6, R0, 0xff, RZ, 0xc0, !PT ;  /* 0x000000ff00067812 */ /* 0x000fe200078ec0ff */
[----:B------:R-:W-:Y:S01]  /*67b0*/  @!P4 FADD.FTZ R221, -R221, -RZ ;  /* 0x800000ffddddc221 */ /* 0x000fe20000010100 */
[----:B------:R-:W-:Y:S02]  /*67c0*/  ISETP.LE.U32.AND P4, PT, R10, UR4, PT ;  /* 0x000000040a007c0c */ /* 0x000fe4000bf83070 */
[----:B------:R-:W-:Y:S02]  /*67d0*/  SHF.R.U32.HI R4, RZ, 0x8, R4 ;  /* 0x00000008ff047819 */ /* 0x000fe40000011604 */
[----:B------:R-:W-:Y:S01]  /*67e0*/  SHF.R.U32.HI R10, RZ, 0x8, R31 ;  /* 0x00000008ff0a7819 */ /* 0x000fe2000001161f */
[----:B------:R-:W-:Y:S01]  /*67f0*/  MUFU.EX2 R155, R60 ;  /* 0x0000003c009b7308 */ /* 0x000fe20000000800 */
[----:B------:R-:W-:Y:S01]  /*6800*/  LOP3.LUT R4, R4, 0xffff, RZ, 0xc0, !PT ;  /* 0x0000ffff04047812 */ /* 0x000fe200078ec0ff */
[----:B------:R-:W-:Y:S01]  /*6810*/  @!P5 FADD.FTZ R212, -R212, -RZ ;  /* 0x800000ffd4d4d221 */ /* 0x000fe20000010100 */
[----:B------:R-:W-:Y:S01]  /*6820*/  ISETP.LE.U32.AND P1, PT, R6, UR4, PT ;  /* 0x0000000406007c0c */ /* 0x000fe2000bf23070 */
[----:B------:R-:W-:Y:S01]  /*6830*/  @!P2 FADD.FTZ R207, -R207, -RZ ;  /* 0x800000ffcfcfa221 */ /* 0x000fe20000010100 */
[----:B------:R-:W-:Y:S02]  /*6840*/  ISETP.LE.U32.AND P5, PT, R4, UR4, PT ;  /* 0x0000000404007c0c */ /* 0x000fe4000bfa3070 */
[--C-:B------:R-:W-:Y:S01]  /*6850*/  SHF.R.U32.HI R4, RZ, 0x18, R0.reuse ;  /* 0x00000018ff047819 */ /* 0x100fe20000011600 */
[----:B------:R-:W-:Y:S01]  /*6860*/  @!P4 FADD.FTZ R222, -R222, -RZ ;  /* 0x800000ffdedec221 */ /* 0x000fe20000010100 */
[----:B------:R-:W-:Y:S01]  /*6870*/  SHF.R.U32.HI R5, RZ, 0x10, R0 ;  /* 0x00000010ff057819 */ /* 0x000fe20000011600 */
[----:B------:R-:W-:Y:S01]  /*6880*/  MUFU.EX2 R163, R62 ;  /* 0x0000003e00a37308 */ /* 0x000fe20000000800 */
[----:B------:R-:W-:Y:S02]  /*6890*/  ISETP.LE.U32.AND P2, PT, R4, UR4, PT ;  /* 0x0000000404007c0c */ /* 0x000fe4000bf43070 */
[----:B------:R-:W-:Y:S02]  /*68a0*/  LOP3.LUT R4, R9, 0xff, RZ, 0xc0, !PT ;  /* 0x000000ff09047812 */ /* 0x000fe400078ec0ff */
[----:B------:R-:W-:Y:S01]  /*68b0*/  SHF.R.U32.HI R0, RZ, 0x8, R7 ;  /* 0x00000008ff007819 */ /* 0x000fe20000011607 */
[----:B------:R-:W-:Y:S01]  /*68c0*/  @!P1 FADD.FTZ R224, -R224, -RZ ;  /* 0x800000ffe0e09221 */ /* 0x000fe20000010100 */
[----:B------:R-:W-:Y:S01]  /*68d0*/  ISETP.LE.U32.AND P6, PT, R17, UR4, PT ;  /* 0x0000000411007c0c */ /* 0x000fe2000bfc3070 */
[----:B------:R-:W-:Y:S01]  /*68e0*/  @!P5 FADD.FTZ R225, -R225, -RZ ;  /* 0x800000ffe1e1d221 */ /* 0x000fe20000010100 */
[----:B------:R-:W-:Y:S01]  /*68f0*/  LOP3.LUT R0, R0, 0xffff, RZ, 0xc0, !PT ;  /* 0x0000ffff00007812 */ /* 0x000fe200078ec0ff */
[----:B------:R-:W-:Y:S01]  /*6900*/  MUFU.EX2 R152, R148 ;  /* 0x0000009400987308 */ /* 0x000fe20000000800 */
[----:B------:R-:W-:Y:S02]  /*6910*/  ISETP.LE.U32.AND P5, PT, R4, UR4, PT ;  /* 0x0000000404007c0c */ /* 0x000fe4000bfa3070 */
[----:B------:R-:W-:Y:S01]  /*6920*/  ISETP.LE.U32.AND P1, PT, R0, UR4, PT ;  /* 0x0000000400007c0c */ /* 0x000fe2000bf23070 */
[----:B------:R-:W-:Y:S01]  /*6930*/  @!P2 FADD.FTZ R227, -R227, -RZ ;  /* 0x800000ffe3e3a221 */ /* 0x000fe20000010100 */
[----:B------:R-:W-:Y:S02]  /*6940*/  ISETP.LE.U32.AND P2, PT, R8, UR4, PT ;  /* 0x0000000408007c0c */ /* 0x000fe4000bf43070 */
[----:B------:R-:W-:Y:S02]  /*6950*/  ISETP.LE.U32.AND P0, PT, R21, UR4, PT ;  /* 0x0000000415007c0c */ /* 0x000fe4000bf03070 */
[----:B------:R-:W-:Y:S01]  /*6960*/  SHF.R.U32.HI R0, RZ, 0x8, R25 ;  /* 0x00000008ff007819 */ /* 0x000fe20000011619 */
[----:B------:R-:W-:Y:S01]  /*6970*/  MUFU.EX2 R157, R52 ;  /* 0x00000034009d7308 */ /* 0x000fe20000000800 */
[----:B------:R-:W-:Y:S01]  /*6980*/  LOP3.LUT R7, R15, 0xff, RZ, 0xc0, !PT ;  /* 0x000000ff0f077812 */ /* 0x000fe200078ec0ff */
[----:B------:R-:W-:Y:S01]  /*6990*/  @!P6 FADD.FTZ R209, -R209, -RZ ;  /* 0x800000ffd1d1e221 */ /* 0x000fe20000010100 */
[----:B------:R-:W-:Y:S01]  /*69a0*/  LOP3.LUT R0, R0, 0xffff, RZ, 0xc0, !PT ;  /* 0x0000ffff00007812 */ /* 0x000fe200078ec0ff */
[----:B------:R-:W-:Y:S01]  /*69b0*/  @!P5 FADD.FTZ R226, -R226, -RZ ;  /* 0x800000ffe2e2d221 */ /* 0x000fe20000010100 */
[----:B------:R-:W-:Y:S01]  /*69c0*/  LOP3.LUT R6, R13, 0xff, RZ, 0xc0, !PT ;  /* 0x000000ff0d067812 */ /* 0x000fe200078ec0ff */
[----:B------:R-:W-:Y:S01]  /*69d0*/  @!P1 FADD.FTZ R220, -R220, -RZ ;  /* 0x800000ffdcdc9221 */ /* 0x000fe20000010100 */
[----:B------:R-:W-:Y:S01]  /*69e0*/  ISETP.LE.U32.AND P5, PT, R0, UR4, PT ;  /* 0x0000000400007c0c */ /* 0x000fe2000bfa3070 */
[----:B------:R-:W-:Y:S01]  /*69f0*/  @!P2 FADD.FTZ R223, -R223, -RZ ;  /* 0x800000ffdfdfa221 */ /* 0x000fe20000010100 */
[----:B------:R-:W-:Y:S01]  /*6a00*/  LOP3.LUT R5, R5, 0xff, RZ, 0xc0, !PT ;  /* 0x000000ff05057812 */ /* 0x000fe200078ec0ff */
[----:B------:R-:W-:Y:S01]  /*6a10*/  MUFU.EX2 R158, R2 ;  /* 0x00000002009e7308 */ /* 0x000fe20000000800 */
[----:B------:R-:W-:Y:S01]  /*6a20*/  LOP3.LUT R0, R27, 0xff, RZ, 0xc0, !PT ;  /* 0x000000ff1b007812 */ /* 0x000fe200078ec0ff */
[----:B------:R-:W-:Y:S01]  /*6a30*/  @!P0 FADD.FTZ R213, -R213, -RZ ;  /* 0x800000ffd5d58221 */ /* 0x000fe20000010100 */
[----:B------:R-:W-:Y:S02]  /*6a40*/  ISETP.LE.U32.AND P6, PT, R6, UR4, PT ;  /* 0x0000000406007c0c */ /* 0x000fe4000bfc3070 */
[----:B------:R-:W-:Y:S02]  /*6a50*/  ISETP.LE.U32.AND P2, PT, R0, UR4, PT ;  /* 0x0000000400007c0c */ /* 0x000fe4000bf43070 */
[----:B------:R-:W-:Y:S02]  /*6a60*/  LOP3.LUT R0, R13, 0xffff, RZ, 0xc0, !PT ;  /* 0x0000ffff0d007812 */ /* 0x000fe400078ec0ff */
[--C-:B------:R-:W-:Y:S01]  /*6a70*/  SHF.R.U32.HI R6, RZ, 0x10, R13.reuse ;  /* 0x00000010ff067819 */ /* 0x100fe2000001160d */
[----:B------:R-:W-:Y:S01]  /*6a80*/  MUFU.EX2 R156, R53 ;  /* 0x00000035009c7308 */ /* 0x000fe20000000800 */
[----:B------:R-:W-:Y:S01]  /*6a90*/  SHF.R.U32.HI R0, RZ, 0x8, R0 ;  /* 0x00000008ff007819 */ /* 0x000fe20000011600 */
[----:B------:R-:W-:Y:S01]  /*6aa0*/  @!P5 FADD.FTZ R208, -R208, -RZ ;  /* 0x800000ffd0d0d221 */ /* 0x000fe20000010100 */
[----:B------:R-:W-:Y:S01]  /*6ab0*/  ISETP.LE.U32.AND P3, PT, R5, UR4, PT ;  /* 0x0000000405007c0c */ /* 0x000fe2000bf63070 */
[----:B------:R-:W-:Y:S01]  /*6ac0*/  IMAD.WIDE.U32 R4, R30, -0x326172a9, RZ ;  /* 0xcd9e8d571e047825 */ /* 0x000fe200078e00ff */
        /* <DEDUP_REMOVED lines=10> */
[----:B------:R-:W-:Y:S02]  /*6b70*/  LOP3.LUT R0, R15, 0xffff, RZ, 0xc0, !PT ;  /* 0x0000ffff0f007812 */ /* 0x000fe400078ec0ff */
[--C-:B------:R-:W-:Y:S02]  /*6b80*/  SHF.R.U32.HI R6, RZ, 0x10, R15.reuse ;  /* 0x00000010ff067819 */ /* 0x100fe4000001160f */
[----:B------:R-:W-:Y:S01]  /*6b90*/  SHF.R.U32.HI R0, RZ, 0x8, R0 ;  /* 0x00000008ff007819 */ /* 0x000fe20000011600 */
[----:B------:R-:W-:Y:S01]  /*6ba0*/  @!P5 FADD.FTZ R201, -R201, -RZ ;  /* 0x800000ffc9c9d221 */ /* 0x000fe20000010100 */
[----:B------:R-:W-:Y:S01]  /*6bb0*/  ISETP.LE.U32.AND P5, PT, R7, UR4, PT ;  /* 0x0000000407007c0c */ /* 0x000fe2000bfa3070 */
[----:B------:R-:W-:Y:S01]  /*6bc0*/  MUFU.EX2 R165, R56 ;  /* 0x0000003800a57308 */ /* 0x000fe20000000800 */
[----:B------:R-:W-:Y:S01]  /*6bd0*/  LOP3.LUT R0, R0, 0xffff, RZ, 0xc0, !PT ;  /* 0x0000ffff00007812 */ /* 0x000fe200078ec0ff */
[----:B------:R-:W-:Y:S01]  /*6be0*/  @!P2 FADD.FTZ R203, -R203, -RZ ;  /* 0x800000ffcbcba221 */ /* 0x000fe20000010100 */
[----:B------:R-:W-:Y:S01]  /*6bf0*/  SHF.R.U32.HI R15, RZ, 0x18, R15 ;  /* 0x00000018ff0f7819 */ /* 0x000fe2000001160f */
[----:B------:R-:W-:Y:S01]  /*6c00*/  @!P0 FADD.FTZ R206, -R206, -RZ ;  /* 0x800000ffcece8221 */ /* 0x000fe20000010100 */
[----:B------:R-:W-:Y:S02]  /*6c10*/  ISETP.LE.U32.AND P2, PT, R0, UR4, PT ;  /* 0x0000000400007c0c */ /* 0x000fe4000bf43070 */
[----:B------:R-:W-:Y:S02]  /*6c20*/  ISETP.LE.U32.AND P3, PT, R18, UR4, PT ;  /* 0x0000000412007c0c */ /* 0x000fe4000bf63070 */
[----:B------:R-:W-:Y:S01]  /*6c30*/  LOP3.LUT R10, R10, 0xffff, RZ, 0xc0, !PT ;  /* 0x0000ffff0a0a7812 */ /* 0x000fe200078ec0ff */
[----:B------:R-:W-:Y:S01]  /*6c40*/  MUFU.EX2 R164, R57 ;  /* 0x0000003900a47308 */ /* 0x000fe20000000800 */
[----:B------:R-:W-:Y:S01]  /*6c50*/  LOP3.LUT R6, R6, 0xff, RZ, 0xc0, !PT ;  /* 0x000000ff06067812 */ /* 0x000fe200078ec0ff */
[----:B------:R-:W-:Y:S01]  /*6c60*/  @!P5 FADD.FTZ R215, -R215, -RZ ;  /* 0x800000ffd7d7d221 */ /* 0x000fe20000010100 */
[----:B------:R-:W-:Y:S02]  /*6c70*/  ISETP.LE.U32.AND P5, PT, R15, UR4, PT ;  /* 0x000000040f007c0c */ /* 0x000fe4000bfa3070 */
[----:B------:R-:W-:Y:S01]  /*6c80*/  ISETP.LE.U32.AND P0, PT, R6, UR4, PT ;  /* 0x0000000406007c0c */ /* 0x000fe2000bf03070 */
[----:B------:R-:W-:Y:S01]  /*6c90*/  IMAD.WIDE.U32 R6, R154, -0x2daee0ad, RZ ;  /* 0xd2511f539a067825 */ /* 0x000fe200078e00ff */
[----:B------:R-:W-:Y:S02]  /*6ca0*/  ISETP.LE.U32.AND P1, PT, R16, UR4, PT ;  /* 0x0000000410007c0c */ /* 0x000fe4000bf23070 */
[----:B------:R-:W-:Y:S01]  /*6cb0*/  LOP3.LUT R9, R5, UR6, R22, 0x96, !PT ;  /* 0x0000000605097c12 */ /* 0x000fe2000f8e9616 */
[----:B------:R-:W-:Y:S01]  /*6cc0*/  @!P3 FADD.FTZ R205, -R205, -RZ ;  /* 0x800000ffcdcdb221 */ /* 0x000fe20000010100 */
[----:B------:R-:W-:Y:S01]  /*6cd0*/  LOP3.LUT R8, R7, UR5, R26, 0x96, !PT ;  /* 0x0000000507087c12 */ /* 0x000fe2000f8e961a */
[----:B------:R-:W-:Y:S01]  /*6ce0*/  @!P2 FADD.FTZ R210, -R210, -RZ ;  /* 0x800000ffd2d2a221 */ /* 0x000fe20000010100 */
[----:B------:R-:W-:Y:S01]  /*6cf0*/  LOP3.LUT R17, R4, 0xff, RZ, 0xc0, !PT ;  /* 0x000000ff04117812 */ /* 0x000fe200078ec0ff */
[----:B------:R-:W-:Y:S01]  /*6d00*/  MUFU.EX2 R170, R37 ;  /* 0x0000002500aa7308 */ /* 0x000fe20000000800 */
[--C-:B------:R-:W-:Y:S01]  /*6d10*/  SHF.R.U32.HI R16, RZ, 0x10, R4.reuse ;  /* 0x00000010ff107819 */ /* 0x100fe20000011604 */
[----:B------:R-:W-:Y:S01]  /*6d20*/  @!P5 FADD.FTZ R218, -R218, -RZ ;  /* 0x800000ffdadad221 */ /* 0x000fe20000010100 */
[----:B------:R-:W-:Y:S01]  /*6d30*/  ISETP.LE.U32.AND P5, PT, R10, UR4, PT ;  /* 0x000000040a007c0c */ /* 0x000fe2000bfa3070 */
[----:B------:R-:W-:Y:S01]  /*6d40*/  @!P0 FADD.FTZ R219, -R219, -RZ ;  /* 0x800000ffdbdb8221 */ /* 0x000fe20000010100 */
[----:B------:R-:W-:Y:S01]  /*6d50*/  LOP3.LUT R10, R32, 0xff, RZ, 0xc0, !PT ;  /* 0x000000ff200a7812 */ /* 0x000fe200078ec0ff */
[----:B----4-:R-:W-:Y:S01]  /*6d60*/  @!P1 FADD.FTZ R196, -R196, -RZ ;  /* 0x800000ffc4c49221 */ /* 0x010fe20000010100 */
[----:B------:R-:W-:Y:S02]  /*6d70*/  SHF.R.U32.HI R18, RZ, 0x18, R4 ;  /* 0x00000018ff127819 */ /* 0x000fe40000011604 */
[----:B------:R-:W-:Y:S01]  /*6d80*/  ISETP.LE.U32.AND P3, PT, R10, UR4, PT ;  /* 0x000000040a007c0c */ /* 0x000fe2000bf63070 */
[----:B------:R-:W-:Y:S01]  /*6d90*/  MUFU.EX2 R175, R38 ;  /* 0x0000002600af7308 */ /* 0x000fe20000000800 */
[----:B------:R-:W-:Y:S01]  /*6da0*/  LOP3.LUT R14, R4, 0xffff, RZ, 0xc0, !PT ;  /* 0x0000ffff040e7812 */ /* 0x000fe200078ec0ff */
[----:B------:R-:W-:Y:S01]  /*6db0*/  IMAD.WIDE.U32 R4, R137, -0x2daee0ad, RZ ;  /* 0xd2511f5389047825 */ /* 0x000fe200078e00ff */
[----:B------:R-:W-:Y:S02]  /*6dc0*/  LOP3.LUT R11, R6, 0xff, RZ, 0xc0, !PT ;  /* 0x000000ff060b7812 */ /* 0x000fe400078ec0ff */
[--C-:B------:R-:W-:Y:S01]  /*6dd0*/  SHF.R.U32.HI R13, RZ, 0x18, R6.reuse ;  /* 0x00000018ff0d7819 */ /* 0x100fe20000011606 */
[----:B------:R-:W-:Y:S01]  /*6de0*/  @!P5 FADD.FTZ R204, -R204, -RZ ;  /* 0x800000ffccccd221 */ /* 0x000fe20000010100 */
[----:B------:R-:W-:Y:S02]  /*6df0*/  SHF.R.U32.HI R21, RZ, 0x10, R6 ;  /* 0x00000010ff157819 */ /* 0x000fe40000011606 */
[----:B------:R-:W-:Y:S01]  /*6e00*/  ISETP.LE.U32.AND P4, PT, R23, UR4, PT ;  /* 0x0000000417007c0c */ /* 0x000fe2000bf83070 */
[----:B------:R-:W2:Y:S01]  /*6e10*/  MUFU.EX2 R171, R36 ;  /* 0x0000002400ab7308 */ /* 0x000ea20000000800 */
[----:B------:R-:W-:Y:S01]  /*6e20*/  ISETP.LE.U32.AND P2, PT, R20, UR4, PT ;  /* 0x0000000414007c0c */ /* 0x000fe2000bf43070 */
[----:B------:R-:W-:Y:S01]  /*6e30*/  @!P3 FADD.FTZ R217, -R217, -RZ ;  /* 0x800000ffd9d9b221 */ /* 0x000fe20000010100 */
[----:B------:R-:W-:Y:S02]  /*6e40*/  LOP3.LUT R20, R6, 0xffff, RZ, 0xc0, !PT ;  /* 0x0000ffff06147812 */ /* 0x000fe400078ec0ff */
[----:B------:R-:W-:Y:S02]  /*6e50*/  SHF.R.U32.HI R6, RZ, 0x8, R136 ;  /* 0x00000008ff067819 */ /* 0x000fe40000011688 */
[----:B------:R-:W-:Y:S02]  /*6e60*/  ISETP.LE.U32.AND P6, PT, R19, UR4, PT ;  /* 0x0000000413007c0c */ /* 0x000fe4000bfc3070 */
[C---:B------:R-:W-:Y:S01]  /*6e70*/  LOP3.LUT R19, R4.reuse, 0xffff, RZ, 0xc0, !PT ;  /* 0x0000ffff04137812 */ /* 0x040fe200078ec0ff */
[----:B------:R-:W3:Y:S01]  /*6e80*/  MUFU.EX2 R194, R40 ;  /* 0x0000002800c27308 */ /* 0x000ee20000000800 */
[----:B------:R-:W-:Y:S01]  /*6e90*/  LOP3.LUT R7, R4, 0xff, RZ, 0xc0, !PT ;  /* 0x000000ff04077812 */ /* 0x000fe200078ec0ff */
[----:B------:R-:W-:Y:S01]  /*6ea0*/  @!P4 FADD.FTZ R211, -R211, -RZ ;  /* 0x800000ffd3d3c221 */ /* 0x000fe20000010100 */
[--C-:B------:R-:W-:Y:S01]  /*6eb0*/  SHF.R.U32.HI R10, RZ, 0x18, R4.reuse ;  /* 0x00000018ff0a7819 */ /* 0x100fe20000011604 */
[----:B-1----:R-:W-:Y:S01]  /*6ec0*/  @!P2 FADD.FTZ R160, -R160, -RZ ;  /* 0x800000ffa0a0a221 */ /* 0x002fe20000010100 */
[----:B------:R-:W-:Y:S02]  /*6ed0*/  SHF.R.U32.HI R15, RZ, 0x10, R4 ;  /* 0x00000010ff0f7819 */ /* 0x000fe40000011604 */
[----:B------:R-:W-:Y:S02]  /*6ee0*/  LOP3.LUT R4, R138, 0xff, RZ, 0xc0, !PT ;  /* 0x000000ff8a047812 */ /* 0x000fe400078ec0ff */
[----:B------:R-:W-:Y:S01]  /*6ef0*/  LOP3.LUT R6, R6, 0xffff, RZ, 0xc0, !PT ;  /* 0x0000ffff06067812 */ /* 0x000fe200078ec0ff */
[----:B------:R-:W-:Y:S01]  /*6f00*/  MUFU.EX2 R192, R41 ;  /* 0x0000002900c07308 */ /* 0x000fe20000000800 */
[----:B------:R-:W-:Y:S01]  /*6f10*/  ISETP.LE.U32.AND P3, PT, R4, UR4, PT ;  /* 0x0000000404007c0c */ /* 0x000fe2000bf63070 */
[----:B------:R-:W-:Y:S01]  /*6f20*/  @!P6 FADD.FTZ R193, -R193, -RZ ;  /* 0x800000ffc1c1e221 */ /* 0x000fe20000010100 */
[----:B------:R-:W-:Y:S02]  /*6f30*/  ISETP.LE.U32.AND P5, PT, R6, UR4, PT ;  /* 0x0000000406007c0c */ /* 0x000fe4000bfa3070 */
[----:B------:R-:W-:Y:S02]  /*6f40*/  LOP3.LUT R0, R5, UR5, R28, 0x96, !PT ;  /* 0x0000000505007c12 */ /* 0x000fe4000f8e961c */
[C---:B------:R-:W-:Y:S02]  /*6f50*/  LOP3.LUT R6, R12.reuse, 0xffff, RZ, 0xc0, !PT ;  /* 0x0000ffff0c067812 */ /* 0x040fe400078ec0ff */
[----:B------:R-:W-:Y:S01]  /*6f60*/  LOP3.LUT R5, R12, 0xff, RZ, 0xc0, !PT ;  /* 0x000000ff0c057812 */ /* 0x000fe200078ec0ff */
[----:B------:R-:W1:Y:S01]  /*6f70*/  MUFU.EX2 R200, R42 ;  /* 0x0000002a00c87308 */ /* 0x000e620000000800 */
[----:B------:R-:W-:Y:S02]  /*6f80*/  SHF.R.U32.HI R4, RZ, 0x8, R6 ;  /* 0x00000008ff047819 */ /* 0x000fe40000011606 */
[----:B------:R-:W-:Y:S01]  /*6f90*/  ISETP.LE.U32.AND P4, PT, R5, UR4, PT ;  /* 0x0000000405007c0c */ /* 0x000fe2000bf83070 */
[----:B------:R-:W-:Y:S01]  /*6fa0*/  @!P3 FADD.FTZ R195, -R195, -RZ ;  /* 0x800000ffc3c3b221 */ /* 0x000fe20000010100 */
[--C-:B------:R-:W-:Y:S01]  /*6fb0*/  SHF.R.U32.HI R5, RZ, 0x18, R12.reuse ;  /* 0x00000018ff057819 */ /* 0x100fe2000001160c */
[----:B------:R-:W-:Y:S01]  /*6fc0*/  @!P5 FADD.FTZ R189, -R189, -RZ ;  /* 0x800000ffbdbdd221 */ /* 0x000fe20000010100 */
[----:B------:R-:W-:Y:S02]  /*6fd0*/  SHF.R.U32.HI R12, RZ, 0x10, R12 ;  /* 0x00000010ff0c7819 */ /* 0x000fe4000001160c */
[----:B------:R-:W-:Y:S01]  /*6fe0*/  LOP3.LUT R4, R4, 0xffff, RZ, 0xc0, !PT ;  /* 0x0000ffff04047812 */ /* 0x000fe200078ec0ff */
[----:B------:R-:W4:Y:S01]  /*6ff0*/  MUFU.EX2 R199, R43 ;  /* 0x0000002b00c77308 */ /* 0x000f220000000800 */
[----:B------:R-:W-:Y:S02]  /*7000*/  LOP3.LUT R12, R12, 0xff, RZ, 0xc0, !PT ;  /* 0x000000ff0c0c7812 */ /* 0x000fe400078ec0ff */
[----:B------:R-:W-:Y:S02]  /*7010*/  ISETP.LE.U32.AND P5, PT, R4, UR4, PT ;  /* 0x0000000404007c0c */ /* 0x000fe4000bfa3070 */
[----:B------:R-:W-:Y:S01]  /*7020*/  ISETP.LE.U32.AND P3, PT, R12, UR4, PT ;  /* 0x000000040c007c0c */ /* 0x000fe2000bf63070 */
[----:B--2---:R-:W-:Y:S01]  /*7030*/  @!P4 FADD.FTZ R171, -R171, -RZ ;  /* 0x800000ffababc221 */ /* 0x004fe20000010100 */
[----:B------:R-:W-:Y:S02]  /*7040*/  ISETP.LE.U32.AND P1, PT, R5, UR4, PT ;  /* 0x0000000405007c0c */ /* 0x000fe4000bf23070 */
[C---:B------:R-:W-:Y:S01]  /*7050*/  LOP3.LUT R5, R9.reuse, 0xff, RZ, 0xc0, !PT ;  /* 0x000000ff09057812 */ /* 0x040fe200078ec0ff */
[----:B------:R-:W2:Y:S01]  /*7060*/  MUFU.EX2 R198, R46 ;  /* 0x0000002e00c67308 */ /* 0x000ea20000000800 */
[----:B------:R-:W-:Y:S02]  /*7070*/  LOP3.LUT R4, R9, 0xffff, RZ, 0xc0, !PT ;  /* 0x0000ffff09047812 */ /* 0x000fe400078ec0ff */
[----:B------:R-:W-:Y:S02]  /*7080*/  ISETP.LE.U32.AND P6, PT, R5, UR4, PT ;  /* 0x0000000405007c0c */ /* 0x000fe4000bfc3070 */
[--C-:B------:R-:W-:Y:S01]  /*7090*/  SHF.R.U32.HI R5, RZ, 0x18, R9.reuse ;  /* 0x00000018ff057819 */ /* 0x100fe20000011609 */
[----:B------:R-:W-:Y:S01]  /*70a0*/  @!P5 FADD.FTZ R170, -R170, -RZ ;  /* 0x800000ffaaaad221 */ /* 0x000fe20000010100 */
[----:B------:R-:W-:Y:S01]  /*70b0*/  SHF.R.U32.HI R9, RZ, 0x10, R9 ;  /* 0x00000010ff097819 */ /* 0x000fe20000011609 */
[----:B------:R-:W-:Y:S01]  /*70c0*/  @!P3 FADD.FTZ R175, -R175, -RZ ;  /* 0x800000ffafafb221 */ /* 0x000fe20000010100 */
[----:B------:R-:W-:Y:S01]  /*70d0*/  SHF.R.U32.HI R4, RZ, 0x8, R4 ;  /* 0x00000008ff047819 */ /* 0x000fe20000011604 */
[----:B------:R-:W2:Y:S01]  /*70e0*/  MUFU.EX2 R197, R47 ;  /* 0x0000002f00c57308 */ /* 0x000ea20000000800 */
[----:B------:R-:W-:Y:S02]  /*70f0*/  LOP3.LUT R9, R9, 0xff, RZ, 0xc0, !PT ;  /* 0x000000ff09097812 */ /* 0x000fe400078ec0ff */
[----:B------:R-:W-:Y:S02]  /*7100*/  LOP3.LUT R4, R4, 0xffff, RZ, 0xc0, !PT ;  /* 0x0000ffff04047812 */ /* 0x000fe400078ec0ff */
[----:B------:R-:W-:Y:S01]  /*7110*/  ISETP.LE.U32.AND P3, PT, R9, UR4, PT ;  /* 0x0000000409007c0c */ /* 0x000fe2000bf63070 */
[----:B---3--:R-:W-:Y:S01]  /*7120*/  @!P6 FADD.FTZ R194, -R194, -RZ ;  /* 0x800000ffc2c2e221 */ /* 0x008fe20000010100 */
[----:B------:R-:W-:Y:S02]  /*7130*/  ISETP.LE.U32.AND P5, PT, R4, UR4, PT ;  /* 0x0000000404007c0c */ /* 0x000fe4000bfa3070 */
[----:B------:R-:W-:Y:S01]  /*7140*/  ISETP.LE.U32.AND P4, PT, R5, UR4, PT ;  /* 0x0000000405007c0c */ /* 0x000fe2000bf83070 */
[----:B------:R-:W3:Y:S01]  /*7150*/  MUFU.EX2 R174, R39 ;  /* 0x0000002700ae7308 */ /* 0x000ee20000000800 */
[----:B------:R-:W-:Y:S02]  /*7160*/  SHF.R.U32.HI R4, RZ, 0x8, R14 ;  /* 0x00000008ff047819 */ /* 0x000fe4000001160e */
[----:B------:R-:W-:Y:S02]  /*7170*/  LOP3.LUT R5, R16, 0xff, RZ, 0xc0, !PT ;  /* 0x000000ff10057812 */ /* 0x000fe400078ec0ff */
[----:B------:R-:W-:Y:S02]  /*7180*/  LOP3.LUT R4, R4, 0xffff, RZ, 0xc0, !PT ;  /* 0x0000ffff04047812 */ /* 0x000fe400078ec0ff */
[----:B------:R-:W-:Y:S01]  /*7190*/  ISETP.LE.U32.AND P6, PT, R5, UR4, PT ;  /* 0x0000000405007c0c */ /* 0x000fe2000bfc3070 */
[----:B-1----:R-:W-:Y:S01]  /*71a0*/  @!P3 FADD.FTZ R200, -R200, -RZ ;  /* 0x800000ffc8c8b221 */ /* 0x002fe20000010100 */
[----:B------:R-:W-:Y:S01]  /*71b0*/  ISETP.LE.U32.AND P3, PT, R18, UR4, PT ;  /* 0x0000000412007c0c */ /* 0x000fe2000bf63070 */
[----:B------:R-:W-:Y:S01]  /*71c0*/  @!P5 FADD.FTZ R192, -R192, -RZ ;  /* 0x800000ffc0c0d221 */ /* 0x000fe20000010100 */
[----:B------:R-:W-:Y:S01]  /*71d0*/  ISETP.LE.U32.AND P5, PT, R4, UR4, PT ;  /* 0x0000000404007c0c */ /* 0x000fe2000bfa3070 */
[----:B----4-:R-:W-:Y:S01]  /*71e0*/  @!P4 FADD.FTZ R199, -R199, -RZ ;  /* 0x800000ffc7c7c221 */ /* 0x010fe20000010100 */
[----:B------:R-:W-:Y:S01]  /*71f0*/  LOP3.LUT R4, R132, 0xff, RZ, 0xc0, !PT ;  /* 0x000000ff84047812 */ /* 0x000fe200078ec0ff */
[----:B------:R-:W-:Y:S01]  /*7200*/  MUFU.EX2 R173, R44 ;  /* 0x0000002c00ad7308 */ /* 0x000fe20000000800 */
[----:B------:R-:W-:Y:S02]  /*7210*/  LOP3.LUT R5, R8, 0xffff, RZ, 0xc0, !PT ;  /* 0x0000ffff08057812 */ /* 0x000fe400078ec0ff */
[----:B------:R-:W-:Y:S02]  /*7220*/  ISETP.LE.U32.AND P4, PT, R4, UR4, PT ;  /* 0x0000000404007c0c */ /* 0x000fe4000bf83070 */
[----:B------:R-:W-:Y:S01]  /*7230*/  SHF.R.U32.HI R4, RZ, 0x8, R33 ;  /* 0x00000008ff047819 */ /* 0x000fe20000011621 */
[----:B--2---:R-:W-:Y:S01]  /*7240*/  @!P6 FADD.FTZ R198, -R198, -RZ ;  /* 0x800000ffc6c6e221 */ /* 0x004fe20000010100 */
[----:B------:R-:W-:Y:S01]  /*7250*/  SHF.R.U32.HI R6, RZ, 0x10, R8 ;  /* 0x00000010ff067819 */ /* 0x000fe20000011608 */
[----:B------:R-:W-:Y:S01]  /*7260*/  @!P3 FADD.FTZ R197, -R197, -RZ ;  /* 0x800000ffc5c5b221 */ /* 0x000fe20000010100 */
[----:B------:R-:W-:Y:S01]  /*7270*/  LOP3.LUT R4, R4, 0xffff, RZ, 0xc0, !PT ;  /* 0x0000ffff04047812 */ /* 0x000fe200078ec0ff */
[----:B------:R-:W-:Y:S01]  /*7280*/  MUFU.EX2 R169, R58 ;  /* 0x0000003a00a97308 */ /* 0x000fe20000000800 */
[----:B------:R-:W-:Y:S01]  /*7290*/  ISETP.LE.U32.AND P3, PT, R7, UR4, PT ;  /* 0x0000000407007c0c */ /* 0x000fe2000bf63070 */
[----:B---3--:R-:W-:Y:S01]  /*72a0*/  @!P1 FADD.FTZ R174, -R174, -RZ ;  /* 0x800000ffaeae9221 */ /* 0x008fe20000010100 */
[----:B------:R-:W-:Y:S02]  /*72b0*/  ISETP.LE.U32.AND P6, PT, R4, UR4, PT ;  /* 0x0000000404007c0c */ /* 0x000fe4000bfc3070 */
[----:B------:R-:W-:Y:S01]  /*72c0*/  LOP3.LUT R4, R8, 0xff, RZ, 0xc0, !PT ;  /* 0x000000ff08047812 */ /* 0x000fe200078ec0ff */
[----:B------:R-:W-:Y:S01]  /*72d0*/  @!P4 FADD.FTZ R167, -R167, -RZ ;  /* 0x800000ffa7a7c221 */ /* 0x000fe20000010100 */
[----:B------:R-:W-:Y:S02]  /*72e0*/  SHF.R.U32.HI R7, RZ, 0x8, R5 ;  /* 0x00000008ff077819 */ /* 0x000fe40000011605 */
[----:B------:R-:W-:Y:S01]  /*72f0*/  ISETP.LE.U32.AND P2, PT, R4, UR4, PT ;  /* 0x0000000404007c0c */ /* 0x000fe2000bf43070 */
[----:B------:R-:W1:Y:S01]  /*7300*/  MUFU.EX2 R172, R45 ;  /* 0x0000002d00ac7308 */ /* 0x000e620000000800 */
[----:B------:R-:W-:Y:S02]  /*7310*/  LOP3.LUT R4, R7, 0xffff, RZ, 0xc0, !PT ;  /* 0x0000ffff07047812 */ /* 0x000fe400078ec0ff */
[----:B------:R-:W-:Y:S01]  /*7320*/  LOP3.LUT R5, R6, 0xff, RZ, 0xc0, !PT ;  /* 0x000000ff06057812 */ /* 0x000fe200078ec0ff */
[----:B------:R-:W-:Y:S01]  /*7330*/  @!P3 FADD.FTZ R155, -R155, -RZ ;  /* 0x800000ff9b9bb221 */ /* 0x000fe20000010100 */
[----:B------:R-:W-:Y:S01]  /*7340*/  ISETP.LE.U32.AND P4, PT, R4, UR4, PT ;  /* 0x0000000404007c0c */ /* 0x000fe2000bf83070 */
[----:B------:R-:W-:Y:S01]  /*7350*/  @!P6 FADD.FTZ R162, -R162, -RZ ;  /* 0x800000ffa2a2e221 */ /* 0x000fe20000010100 */
[C---:B------:R-:W-:Y:S02]  /*7360*/  LOP3.LUT R4, R0.reuse, 0xffff, RZ, 0xc0, !PT ;  /* 0x0000ffff00047812 */ /* 0x040fe400078ec0ff */
[----:B------:R-:W-:Y:S01]  /*7370*/  ISETP.LE.U32.AND P6, PT, R5, UR4, PT ;  /* 0x0000000405007c0c */ /* 0x000fe2000bfc3070 */
[----:B------:R-:W-:Y:S01]  /*7380*/  MUFU.EX2 R159, R55 ;  /* 0x00000037009f7308 */ /* 0x000fe20000000800 */
[----:B------:R-:W-:Y:S01]  /*7390*/  LOP3.LUT R5, R0, 0xff, RZ, 0xc0, !PT ;  /* 0x000000ff00057812 */ /* 0x000fe200078ec0ff */
[----:B------:R-:W-:Y:S01]  /*73a0*/  @!P2 FADD.FTZ R157, -R157, -RZ ;  /* 0x800000ff9d9da221 */ /* 0x000fe20000010100 */
[----:B------:R-:W-:Y:S02]  /*73b0*/  SHF.R.U32.HI R4, RZ, 0x8, R4 ;  /* 0x00000008ff047819 */ /* 0x000fe40000011604 */
[----:B------:R-:W-:Y:S02]  /*73c0*/  ISETP.LE.U32.AND P1, PT, R17, UR4, PT ;  /* 0x0000000411007c0c */ /* 0x000fe4000bf23070 */
[----:B------:R-:W-:Y:S01]  /*73d0*/  ISETP.LE.U32.AND P2, PT, R5, UR4, PT ;  /* 0x0000000405007c0c */ /* 0x000fe2000bf43070 */
[----:B------:R-:W-:Y:S01]  /*73e0*/  @!P4 FADD.FTZ R156, -R156, -RZ ;  /* 0x800000ff9c9cc221 */ /* 0x000fe20000010100 */
[----:B------:R-:W-:Y:S01]  /*73f0*/  SHF.R.U32.HI R5, RZ, 0x10, R0 ;  /* 0x00000010ff057819 */ /* 0x000fe20000011600 */
[----:B------:R-:W2:Y:S01]  /*7400*/  MUFU.EX2 R168, R59 ;  /* 0x0000003b00a87308 */ /* 0x000ea20000000800 */
[----:B------:R-:W-:Y:S01]  /*7410*/  LOP3.LUT R4, R4, 0xffff, RZ, 0xc0, !PT ;  /* 0x0000ffff04047812 */ /* 0x000fe200078ec0ff */
[----:B------:R-:W-:Y:S01]  /*7420*/  @!P6 FADD.FTZ R161, -R161, -RZ ;  /* 0x800000ffa1a1e221 */ /* 0x000fe20000010100 */
[----:B------:R-:W-:Y:S01]  /*7430*/  LOP3.LUT R5, R5, 0xff, RZ, 0xc0, !PT ;  /* 0x000000ff05057812 */ /* 0x000fe200078ec0ff */
[----:B-1----:R-:W-:Y:S01]  /*7440*/  @!P5 FADD.FTZ R172, -R172, -RZ ;  /* 0x800000ffacacd221 */ /* 0x002fe20000010100 */
[----:B------:R-:W-:Y:S02]  /*7450*/  ISETP.LE.U32.AND P4, PT, R4, UR4, PT ;  /* 0x0000000404007c0c */ /* 0x000fe4000bf83070 */
[----:B------:R-:W-:Y:S01]  /*7460*/  SHF.R.U32.HI R4, RZ, 0x8, R20 ;  /* 0x00000008ff047819 */ /* 0x000fe20000011614 */
[----:B------:R-:W-:Y:S01]  /*7470*/  @!P1 FADD.FTZ R173, -R173, -RZ ;  /* 0x800000ffadad9221 */ /* 0x000fe20000010100 */
[----:B------:R-:W-:Y:S01]  /*7480*/  ISETP.LE.U32.AND P6, PT, R5, UR4, PT ;  /* 0x0000000405007c0c */ /* 0x000fe2000bfc3070 */
[----:B------:R-:W-:Y:S01]  /*7490*/  @!P2 FADD.FTZ R165, -R165, -RZ ;  /* 0x800000ffa5a5a221 */ /* 0x000fe20000010100 */
[----:B------:R-:W-:Y:S01]  /*74a0*/  LOP3.LUT R4, R4, 0xffff, RZ, 0xc0, !PT ;  /* 0x0000ffff04047812 */ /* 0x000fe200078ec0ff */
[----:B------:R-:W1:Y:S01]  /*74b0*/  MUFU.EX2 R154, R141 ;  /* 0x0000008d009a7308 */ /* 0x000e620000000800 */
[----:B------:R-:W-:Y:S02]  /*74c0*/  ISETP.LE.U32.AND P1, PT, R11, UR4, PT ;  /* 0x000000040b007c0c */ /* 0x000fe4000bf23070 */
[----:B------:R-:W-:Y:S02]  /*74d0*/  ISETP.LE.U32.AND P2, PT, R4, UR4, PT ;  /* 0x0000000404007c0c */ /* 0x000fe4000bf43070 */
[----:B------:R-:W-:Y:S01]  /*74e0*/  SHF.R.U32.HI R0, RZ, 0x18, R0 ;  /* 0x00000018ff007819 */ /* 0x000fe20000011600 */
[----:B------:R-:W-:Y:S01]  /*74f0*/  @!P4 FADD.FTZ R164, -R164, -RZ ;  /* 0x800000ffa4a4c221 */ /* 0x000fe20000010100 */
[----:B------:R-:W-:Y:S02]  /*7500*/  SHF.R.U32.HI R5, RZ, 0x8, R19 ;  /* 0x00000008ff057819 */ /* 0x000fe40000011613 */
[----:B------:R-:W-:Y:S01]  /*7510*/  ISETP.LE.U32.AND P4, PT, R0, UR4, PT ;  /* 0x0000000400007c0c */ /* 0x000fe2000bf83070 */
[----:B------:R-:W-:Y:S01]  /*7520*/  @!P6 FADD.FTZ R169, -R169, -RZ ;  /* 0x800000ffa9a9e221 */ /* 0x000fe20000010100 */
[----:B------:R-:W-:Y:S02]  /*7530*/  LOP3.LUT R0, R21, 0xff, RZ, 0xc0, !PT ;  /* 0x000000ff15007812 */ /* 0x000fe400078ec0ff */
[----:B------:R-:W-:Y:S01]  /*7540*/  F2FP.RELU.BF16.PACK_AB R6, R212, R216 ;  /* 0x000000d8d406723e */ /* 0x000fe200000018ff */
[----:B------:R-:W-:Y:S01]  /*7550*/  @!P1 FADD.FTZ R153, -R153, -RZ ;  /* 0x800000ff99999221 */ /* 0x000fe20000010100 */
[----:B------:R-:W-:Y:S01]  /*7560*/  LOP3.LUT R4, R15, 0xff, RZ, 0xc0, !PT ;  /* 0x000000ff0f047812 */ /* 0x000fe200078ec0ff */
[----:B------:R-:W-:Y:S01]  /*7570*/  @!P2 FADD.FTZ R152, -R152, -RZ ;  /* 0x800000ff9898a221 */ /* 0x000fe20000010100 */
[----:B------:R-:W-:Y:S01]  /*7580*/  ISETP.LE.U32.AND P6, PT, R0, UR4, PT ;  /* 0x0000000400007c0c */ /* 0x000fe2000bfc3070 */
[----:B------:R3:W-:Y:S01]  /*7590*/  STS [R231+0x1c000], R6 ;  /* 0x01c00006e7007388 */ /* 0x0007e20000000800 */
[----:B------:R-:W-:Y:S02]  /*75a0*/  LOP3.LUT R0, R5, 0xffff, RZ, 0xc0, !PT ;  /* 0x0000ffff05007812 */ /* 0x000fe400078ec0ff */
[----:B------:R-:W-:Y:S01]  /*75b0*/  F2FP.RELU.BF16.PACK_AB R5, R221, R207 ;  /* 0x000000cfdd05723e */ /* 0x000fe200000018ff */
[----:B--2---:R-:W-:Y:S01]  /*75c0*/  @!P4 FADD.FTZ R168, -R168, -RZ ;  /* 0x800000ffa8a8c221 */ /* 0x004fe20000010100 */
[----:B------:R-:W-:Y:S02]  /*75d0*/  ISETP.LE.U32.AND P1, PT, R4, UR4, PT ;  /* 0x0000000404007c0c */ /* 0x000fe4000bf23070 */
[----:B------:R-:W-:Y:S01]  /*75e0*/  F2FP.RELU.BF16.PACK_AB R4, R208, R209 ;  /* 0x000000d1d004723e */ /* 0x000fe200000018ff */
[----:B------:R2:W-:Y:S01]  /*75f0*/  STS [R231+0x1c400], R5 ;  /* 0x01c40005e7007388 */ /* 0x0005e20000000800 */
[----:B------:R-:W-:Y:S02]  /*7600*/  ISETP.LE.U32.AND P2, PT, R0, UR4, PT ;  /* 0x0000000400007c0c */ /* 0x000fe4000bf43070 */
[----:B------:R-:W-:Y:S01]  /*7610*/  F2FP.RELU.BF16.PACK_AB R0, R213, R214 ;  /* 0x000000d6d500723e */ /* 0x000fe200000018ff */
[----:B------:R4:W-:Y:S01]  /*7620*/  STS [R234+0x1c000], R4 ;  /* 0x01c00004ea007388 */ /* 0x0009e20000000800 */
[----:B------:R-:W-:Y:S01]  /*7630*/  F2FP.RELU.BF16.PACK_AB R7, R201, R202 ;  /* 0x000000cac907723e */ /* 0x000fe200000018ff */
[----:B------:R-:W-:Y:S01]  /*7640*/  @!P6 FADD.FTZ R151, -R151, -RZ ;  /* 0x800000ff9797e221 */ /* 0x000fe20000010100 */
[----:B------:R-:W-:Y:S01]  /*7650*/  ISETP.LE.U32.AND P0, PT, R29, UR4, PT ;  /* 0x000000041d007c0c */ /* 0x000fe2000bf03070 */
[----:B------:R4:W-:Y:S01]  /*7660*/  STS [R234+0x1c400], R0 ;  /* 0x01c40000ea007388 */ /* 0x0009e20000000800 */
[----:B------:R-:W-:Y:S01]  /*7670*/  F2FP.RELU.BF16.PACK_AB R2, R199, R200 ;  /* 0x000000c8c702723e */ /* 0x000fe200000018ff */
[----:B------:R-:W-:Y:S01]  /*7680*/  @!P1 FADD.FTZ R163, -R163, -RZ ;  /* 0x800000ffa3a39221 */ /* 0x000fe20000010100 */
[----:B------:R-:W-:Y:S02]  /*7690*/  SHF.R.U32.HI R8, RZ, 0x18, R8 ;  /* 0x00000018ff087819 */ /* 0x000fe40000011608 */
[----:B------:R-:W-:Y:S01]  /*76a0*/  ISETP.LE.U32.AND P5, PT, R13, UR4, PT ;  /* 0x000000040d007c0c */ /* 0x000fe2000bfa3070 */
[----:B-1----:R-:W-:Y:S01]  /*76b0*/  @!P2 FADD.FTZ R154, -R154, -RZ ;  /* 0x800000ff9a9aa221 */ /* 0x002fe20000010100 */
[----:B------:R-:W-:Y:S02]  /*76c0*/  FSETP.GE.FTZ.AND P2, PT, R216, RZ, PT ;  /* 0x000000ffd800720b */ /* 0x000fe40003f56000 */
[----:B---3--:R-:W-:Y:S02]  /*76d0*/  F2FP.RELU.BF16.PACK_AB R6, R225, R224 ;  /* 0x000000e0e106723e */ /* 0x008fe400000018ff */
[----:B------:R-:W-:Y:S01]  /*76e0*/  FSETP.GE.FTZ.AND P1, PT, R212, RZ, PT ;  /* 0x000000ffd400720b */ /* 0x000fe20003f36000 */
[----:B------:R-:W-:Y:S01]  /*76f0*/  @!P0 FADD.FTZ R166, -R166, -RZ ;  /* 0x800000ffa6a68221 */ /* 0x000fe20000010100 */
[----:B------:R-:W-:Y:S01]  /*7700*/  ISETP.LE.U32.AND P0, PT, R8, UR4, PT ;  /* 0x0000000408007c0c */ /* 0x000fe2000bf03070 */
[----:B------:R1:W-:Y:S01]  /*7710*/  STS [R231+0x1e000], R6 ;  /* 0x01e00006e7007388 */ /* 0x0003e20000000800 */
[----:B------:R-:W-:Y:S02]  /*7720*/  FSETP.GE.FTZ.AND P3, PT, R209, RZ, PT ;  /* 0x000000ffd100720b */ /* 0x000fe40003f76000 */
[----:B--2---:R-:W-:Y:S01]  /*7730*/  F2FP.RELU.BF16.PACK_AB R5, R227, R228 ;  /* 0x000000e4e305723e */ /* 0x004fe200000018ff */
[----:B------:R-:W-:Y:S01]  /*7740*/  @!P5 FADD.FTZ R150, -R150, -RZ ;  /* 0x800000ff9696d221 */ /* 0x000fe20000010100 */
[----:B------:R-:W-:Y:S02]  /*7750*/  FSETP.GE.FTZ.AND P4, PT, R196, RZ, PT ;  /* 0x000000ffc400720b */ /* 0x000fe40003f96000 */
[----:B----4-:R-:W-:Y:S01]  /*7760*/  F2FP.RELU.BF16.PACK_AB R4, R220, R222 ;  /* 0x000000dedc04723e */ /* 0x010fe200000018ff */
[----:B------:R2:W-:Y:S01]  /*7770*/  STS [R231+0x1e400], R5 ;  /* 0x01e40005e7007388 */ /* 0x0005e20000000800 */
[----:B------:R-:W-:Y:S03]  /*7780*/  F2FP.RELU.BF16.PACK_AB R0, R223, R226 ;  /* 0x000000e2df00723e */ /* 0x000fe600000018ff */
[----:B------:R3:W-:Y:S01]  /*7790*/  STS [R234+0x1e000], R4 ;  /* 0x01e00004ea007388 */ /* 0x0007e20000000800 */
[----:B------:R-:W-:Y:S01]  /*77a0*/  @!P0 FADD.FTZ R159, -R159, -RZ ;  /* 0x800000ff9f9f8221 */ /* 0x000fe20000010100 */
[----:B------:R-:W-:Y:S01]  /*77b0*/  ISETP.LE.U32.AND P0, PT, R10, UR4, PT ;  /* 0x000000040a007c0c */ /* 0x000fe2000bf03070 */
[----:B------:R-:W-:Y:S01]  /*77c0*/  ULDC.64 UR4, c[0x0][0x118] ;  /* 0x0000460000047ab9 */ /* 0x000fe20000000a00 */
[----:B------:R4:W-:Y:S04]  /*77d0*/  STS [R234+0x1e400], R0 ;  /* 0x01e40000ea007388 */ /* 0x0009e80000000800 */
[----:B------:R-:W-:Y:S01]  /*77e0*/  STS [R238+0x1c000], R7 ;  /* 0x01c00007ee007388 */ /* 0x000fe20000000800 */
[----:B-1----:R-:W-:Y:S06]  /*77f0*/  F2FP.RELU.BF16.PACK_AB R6, R203, R206 ;  /* 0x000000cecb06723e */ /* 0x002fec00000018ff */
[----:B------:R-:W-:Y:S01]  /*7800*/  @!P0 FADD.FTZ R158, -R158, -RZ ;  /* 0x800000ff9e9e8221 */ /* 0x000fe20000010100 */
[----:B------:R1:W-:Y:S01]  /*7810*/  STS [R238+0x1c400], R6 ;  /* 0x01c40006ee007388 */ /* 0x0003e20000000800 */
[----:B--2---:R-:W-:Y:S02]  /*7820*/  F2FP.RELU.BF16.PACK_AB R5, R210, R215 ;  /* 0x000000d7d205723e */ /* 0x004fe400000018ff */
[----:B---3--:R-:W-:Y:S02]  /*7830*/  F2FP.RELU.BF16.PACK_AB R4, R189, R196 ;  /* 0x000000c4bd04723e */ /* 0x008fe400000018ff */
[----:B----4-:R-:W-:Y:S03]  /*7840*/  F2FP.RELU.BF16.PACK_AB R0, R193, R195 ;  /* 0x000000c3c100723e */ /* 0x010fe600000018ff */
[----:B------:R2:W-:Y:S04]  /*7850*/  STS [R237+0x1c000], R4 ;  /* 0x01c00004ed007388 */ /* 0x0005e80000000800 */
[----:B------:R3:W-:Y:S04]  /*7860*/  STS [R237+0x1c400], R0 ;  /* 0x01c40000ed007388 */ /* 0x0007e80000000800 */
[----:B------:R4:W-:Y:S01]  /*7870*/  STS [R238+0x1e000], R5 ;  /* 0x01e00005ee007388 */ /* 0x0009e20000000800 */
[----:B-1----:R-:W-:Y:S05]  /*7880*/  F2FP.RELU.BF16.PACK_AB R6, R218, R219 ;  /* 0x000000dbda06723e */ /* 0x002fea00000018ff */
[----:B------:R1:W-:Y:S01]  /*7890*/  STS [R238+0x1e400], R6 ;  /* 0x01e40006ee007388 */ /* 0x0003e20000000800 */
[----:B--2---:R-:W-:Y:S02]  /*78a0*/  F2FP.RELU.BF16.PACK_AB R4, R211, R217 ;  /* 0x000000d9d304723e */ /* 0x004fe400000018ff */
[----:B---3--:R-:W-:Y:S03]  /*78b0*/  F2FP.RELU.BF16.PACK_AB R0, R170, R171 ;  /* 0x000000abaa00723e */ /* 0x008fe600000018ff */
[----:B------:R2:W-:Y:S01]  /*78c0*/  STS [R237+0x1e400], R4 ;  /* 0x01e40004ed007388 */ /* 0x0005e20000000800 */
[----:B----4-:R-:W-:Y:S05]  /*78d0*/  F2FP.RELU.BF16.PACK_AB R5, R204, R205 ;  /* 0x000000cdcc05723e */ /* 0x010fea00000018ff */
[----:B------:R3:W-:Y:S04]  /*78e0*/  STS [R237+0x1e000], R5 ;  /* 0x01e00005ed007388 */ /* 0x0007e80000000800 */
[----:B------:R4:W-:Y:S01]  /*78f0*/  STS [R232+0x1c000], R0 ;  /* 0x01c00000e8007388 */ /* 0x0009e20000000800 */
[----:B-1----:R-:W-:Y:S05]  /*7900*/  F2FP.RELU.BF16.PACK_AB R6, R174, R175 ;  /* 0x000000afae06723e */ /* 0x002fea00000018ff */
[----:B------:R1:W-:Y:S01]  /*7910*/  STS [R232+0x1c400], R6 ;  /* 0x01c40006e8007388 */ /* 0x0003e20000000800 */
[----:B--2---:R-:W-:Y:S05]  /*7920*/  F2FP.RELU.BF16.PACK_AB R4, R162, R160 ;  /* 0x000000a0a204723e */ /* 0x004fea00000018ff */
[----:B------:R2:W-:Y:S01]  /*7930*/  STS [R233+0x1c000], R4 ;  /* 0x01c00004e9007388 */ /* 0x0005e20000000800 */
[----:B---3--:R-:W-:Y:S02]  /*7940*/  F2FP.RELU.BF16.PACK_AB R5, R192, R194 ;  /* 0x000000c2c005723e */ /* 0x008fe400000018ff */
[----:B----4-:R-:W-:Y:S05]  /*7950*/  F2FP.RELU.BF16.PACK_AB R0, R166, R167 ;  /* 0x000000a7a600723e */ /* 0x010fea00000018ff */
[----:B------:R3:W-:Y:S01]  /*7960*/  STS [R233+0x1c400], R0 ;  /* 0x01c40000e9007388 */ /* 0x0007e20000000800 */
[----:B-1----:R-:W-:Y:S03]  /*7970*/  F2FP.RELU.BF16.PACK_AB R6, R172, R173 ;  /* 0x000000adac06723e */ /* 0x002fe600000018ff */
[----:B------:R1:W-:Y:S04]  /*7980*/  STS [R232+0x1e000], R5 ;  /* 0x01e00005e8007388 */ /* 0x0003e80000000800 */
[----:B------:R4:W-:Y:S04]  /*7990*/  STS [R232+0x1e400], R2 ;  /* 0x01e40002e8007388 */ /* 0x0009e80000000800 */
[----:B------:R4:W-:Y:S01]  /*79a0*/  STS [R233+0x1e000], R6 ;  /* 0x01e00006e9007388 */ /* 0x0009e20000000800 */
[----:B--2---:R-:W-:Y:S02]  /*79b0*/  F2FP.RELU.BF16.PACK_AB R4, R156, R157 ;  /* 0x0000009d9c04723e */ /* 0x004fe400000018ff */
[----:B---3--:R-:W-:Y:S02]  /*79c0*/  F2FP.RELU.BF16.PACK_AB R0, R152, R153 ;  /* 0x000000999800723e */ /* 0x008fe400000018ff */
[----:B-1----:R-:W-:Y:S02]  /*79d0*/  F2FP.RELU.BF16.PACK_AB R5, R197, R198 ;  /* 0x000000c6c505723e */ /* 0x002fe400000018ff */
[----:B----4-:R-:W-:Y:S03]  /*79e0*/  F2FP.RELU.BF16.PACK_AB R2, R159, R161 ;  /* 0x000000a19f02723e */ /* 0x010fe600000018ff */
[----:B------:R1:W-:Y:S01]  /*79f0*/  STS [R233+0x1e400], R5 ;  /* 0x01e40005e9007388 */ /* 0x0003e20000000800 */
[----:B------:R-:W-:Y:S03]  /*7a00*/  F2FP.RELU.BF16.PACK_AB R6, R164, R165 ;  /* 0x000000a5a406723e */ /* 0x000fe600000018ff */
        /* <DEDUP_REMOVED lines=11> */
[----:B------:R-:W-:Y:S04]  /*7ac0*/  STS [R235+0x1e400], R0 ;  /* 0x01e40000eb007388 */ /* 0x000fe80000000800 */
[----:B------:R-:W-:Y:S08]  /*7ad0*/  LDSM.16.M88.4 R64, [R182+0x8000] ;  /* 0x00800000b640783b */ /* 0x000ff00000000200 */
[----:B------:R-:W1:Y:S08]  /*7ae0*/  LDSM.16.M88.4 R16, [R178+0x10000] ;  /* 0x01000000b210783b */ /* 0x000e700000000200 */
[----:B------:R-:W2:Y:S08]  /*7af0*/  LDSM.16.M88.4 R60, [R182+0xa000] ;  /* 0x00a00000b63c783b */ /* 0x000eb00000000200 */
[----:B------:R-:W3:Y:S08]  /*7b00*/  LDSM.16.M88.4 R32, [R178+0x10800] ;  /* 0x01080000b220783b */ /* 0x000ef00000000200 */
[----:B------:R-:W4:Y:S08]  /*7b10*/  LDSM.16.M88.4 R48, [R178+0x11000] ;  /* 0x01100000b230783b */ /* 0x000f300000000200 */
[----:B------:R-:W3:Y:S01]  /*7b20*/  LDSM.16.M88.4 R132, [R178+0x11800] ;  /* 0x01180000b284783b */ /* 0x000ee20000000200 */
        /* <DEDUP_REMOVED lines=37> */
[----:B------:R-:W-:Y:S01]  /*7d80*/  IMAD.IADD R145, R182, 0x1, R177 ;  /* 0x00000001b6917824 */ /* 0x000fe200078e02b1 */
[----:B------:R-:W-:Y:S01]  /*7d90*/  HMMA.16816.F32.BF16 R64, R136, R134, R64 ;  /* 0x000000868840723c */ /* 0x000fe20000041840 */
[----:B------:R-:W-:Y:S01]  /*7da0*/  IMAD.U32 R146, RZ, RZ, UR14 ;  /* 0x0000000eff927e24 */ /* 0x000fe2000f8e00ff */
[----:B------:R-:W-:Y:S02]  /*7db0*/  LDSM.16.M88.4 R132, [R179+0x10000] ;  /* 0x01000000b384783b */ /* 0x000fe40000000200 */
[----:B------:R-:W-:Y:S02]  /*7dc0*/  IMAD.U32 R147, RZ, RZ, UR11 ;  /* 0x0000000bff937e24 */ /* 0x000fe4000f8e00ff */
[----:B------:R-:W-:Y:S01]  /*7dd0*/  IMAD.IADD R0, R185, 0x1, R145 ;  /* 0x00000001b9007824 */ /* 0x000fe200078e0291 */
[C---:B------:R-:W-:Y:S03]  /*7de0*/  LEA R148, P0, R245.reuse, R146, 0x2 ;  /* 0x00000092f5947211 */ /* 0x040fe600078010ff */
[----:B------:R-:W1:Y:S02]  /*7df0*/  LDSM.16.M88.4 R140, [R145+0x8000] ;  /* 0x00800000918c783b */ /* 0x000e640000000200 */
[----:B------:R-:W-:Y:S01]  /*7e00*/  LEA.HI.X.SX32 R149, R245, R147, 0x2, P0 ;  /* 0x00000093f5957211 */ /* 0x000fe200000f16ff */
[----:B------:R-:W-:Y:S01]  /*7e10*/  IMAD.MOV.U32 R147, RZ, RZ, c[0x0][0x22c] ;  /* 0x00008b00ff937624 */ /* 0x000fe200078e00ff */
[----:B------:R-:W-:Y:S03]  /*7e20*/  FSETP.GE.FTZ.AND P0, PT, R207, RZ, PT ;  /* 0x000000ffcf00720b */ /* 0x000fe60003f16000 */
[----:B------:R-:W-:Y:S01]  /*7e30*/  IMAD R147, R147, c[0x0][0x1c0], RZ ;  /* 0x0000700093937a24 */ /* 0x000fe200078e02ff */
[----:B------:R-:W2:Y:S03]  /*7e40*/  LDSM.16.M88.4 R136, [R145+0xa000] ;  /* 0x00a000009188783b */ /* 0x000ea60000000200 */
[----:B------:R-:W-:Y:S05]  /*7e50*/  IMAD.U32 R147, R147, -0x80, RZ ;  /* 0xffffff8093937824 */ /* 0x000fea00078e00ff */
[----:B------:R-:W3:Y:S04]  /*7e60*/  LDG.E R144, [R148.64+0x20] ;  /* 0x0000201494907981 */ /* 0x000ee8000c1e1900 */
[----:B------:R-:W4:Y:S01]  /*7e70*/  LDG.E R146, [R148.64] ;  /* 0x0000001494927981 */ /* 0x000f22000c1e1900 */
        /* <DEDUP_REMOVED lines=20> */
[----:B------:R-:W1:Y:S07]  /*7fc0*/  LDSM.16.M88.4 R132, [R0+0x8000] ;  /* 0x008000000084783b */ /* 0x000e6e0000000200 */
[-C--:B-1----:R-:W-:Y:S11]  /*7fd0*/  HMMA.16816.F32.BF16 R4, R132, R136.reuse, R4 ;  /* 0x000000888404723c */ /* 0x082ff60000041804 */
[----:B------:R-:W-:Y:S11]  /*7fe0*/  @!UPT UIADD3 URZ, URZ, URZ, URZ ;  /* 0x0000003f3f3ff290 */ /* 0x000ff6000fffe03f */
[----:B------:R-:W-:Y:S02]  /*7ff0*/  @!UPT UIADD3 URZ, URZ, URZ, URZ ;  /* 0x0000003f3f3ff290 */ /* 0x000fe4000fffe03f */
[----:B----4-:R-:W-:Y:S02]  /*8000*/  FADD.FTZ R140, -R146, R4 ;  /* 0x00000004928c7221 */ /* 0x010fe40000010100 */
[----:B---3--:R-:W-:Y:S02]  /*8010*/  FADD.FTZ R2, -R144, R6 ;  /* 0x0000000690027221 */ /* 0x008fe40000010100 */
[----:B------:R-:W-:Y:S01]  /*8020*/  FADD.FTZ R4, -R146, R5 ;  /* 0x0000000592047221 */ /* 0x000fe20000010100 */
[----:B------:R-:W-:Y:S01]  /*8030*/  FSEL R5, R140, R146, P2 ;  /* 0x000000928c057208 */ /* 0x000fe20001000000 */
[----:B------:R-:W-:Y:S01]  /*8040*/  FADD.FTZ R7, -R144, R7 ;  /* 0x0000000790077221 */ /* 0x000fe20000010100 */
[----:B------:R-:W-:Y:S01]  /*8050*/  FSEL R2, R2, R144, P0 ;  /* 0x0000009002027208 */ /* 0x000fe20000000000 */
[----:B------:R1:W2:Y:S01]  /*8060*/  LDSM.16.M88.4 R140, [R0+0xa000] ;  /* 0x00a00000008c783b */ /* 0x0002a20000000200 */
[----:B------:R-:W-:Y:S01]  /*8070*/  LEA R190, P0, R147, R190, 0x2 ;  /* 0x000000be93be7211 */ /* 0x000fe200078010ff */
[----:B------:R-:W-:Y:S01]  /*8080*/  FMUL.FTZ R216, R216, R5 ;  /* 0x00000005d8d87220 */ /* 0x000fe20000410000 */
[----:B------:R-:W-:Y:S01]  /*8090*/  FSEL R4, R4, R146, P1 ;  /* 0x0000009204047208 */ /* 0x000fe20000800000 */
[----:B------:R-:W-:Y:S01]  /*80a0*/  FMUL.FTZ R207, R207, R2 ;  /* 0x00000002cfcf7220 */ /* 0x000fe20000410000 */
[----:B------:R-:W-:Y:S02]  /*80b0*/  LEA.HI.X.SX32 R191, R147, R191, 0x2, P0 ;  /* 0x000000bf93bf7211 */ /* 0x000fe400000f16ff */
[----:B------:R-:W-:Y:S01]  /*80c0*/  FSETP.GE.FTZ.AND P0, PT, R201, RZ, PT ;  /* 0x000000ffc900720b */ /* 0x000fe20003f16000 */
[----:B------:R-:W-:Y:S01]  /*80d0*/  FMUL.FTZ R212, R212, R4 ;  /* 0x00000004d4d47220 */ /* 0x000fe20000410000 */
[----:B------:R-:W3:Y:S01]  /*80e0*/  LDG.E R2, [R148.64+0x100] ;  /* 0x0001001494027981 */ /* 0x000ee2000c1e1900 */
[----:B------:R-:W-:Y:S02]  /*80f0*/  FSETP.GE.FTZ.AND P2, PT, R208, RZ, PT ;  /* 0x000000ffd000720b */ /* 0x000fe40003f56000 */
[----:B------:R-:W-:Y:S01]  /*8100*/  FSETP.GE.FTZ.AND P1, PT, R202, RZ, PT ;  /* 0x000000ffca00720b */ /* 0x000fe20003f36000 */
[----:B-1----:R-:W4:Y:S01]  /*8110*/  LDG.E R0, [R148.64+0x120] ;  /* 0x0001201494007981 */ /* 0x002f22000c1e1900 */
[C---:B--2---:R-:W-:Y:S08]  /*8120*/  HMMA.16816.F32.BF16 R8, R140.reuse, R136, R8 ;  /* 0x000000888c08723c */ /* 0x044ff00000041808 */
[-C--:B------:R-:W-:Y:S08]  /*8130*/  HMMA.16816.F32.BF16 R12, R140, R138.reuse, R12 ;  /* 0x0000008a8c0c723c */ /* 0x080ff0000004180c */
[C---:B------:R-:W-:Y:S01]  /*8140*/  HMMA.16816.F32.BF16 R16, R132.reuse, R138, R16 ;  /* 0x0000008a8410723c */ /* 0x040fe20000041810 */
[----:B------:R-:W1:Y:S11]  /*8150*/  LDSM.16.M88.4 R136, [R180+0x10800] ;  /* 0x01080000b488783b */ /* 0x000e760000000200 */
[----:B------:R-:W-:Y:S11]  /*8160*/  @!UPT UIADD3 URZ, URZ, URZ, URZ ;  /* 0x0000003f3f3ff290 */ /* 0x000ff6000fffe03f */
[----:B------:R-:W-:Y:S01]  /*8170*/  @!UPT UIADD3 URZ, URZ, URZ, URZ ;  /* 0x0000003f3f3ff290 */ /* 0x000fe2000fffe03f */
[C---:B------:R-:W-:Y:S02]  /*8180*/  FADD.FTZ R16, -R146.reuse, R16 ;  /* 0x0000001092107221 */ /* 0x040fe40000010100 */
[----:B------:R-:W-:Y:S02]  /*8190*/  FADD.FTZ R17, -R146, R17 ;  /* 0x0000001192117221 */ /* 0x000fe40000010100 */
[----:B------:R-:W-:Y:S01]  /*81a0*/  FADD.FTZ R19, -R144, R19 ;  /* 0x0000001390137221 */ /* 0x000fe20000010100 */
[-C--:B------:R-:W-:Y:S01]  /*81b0*/  FSEL R16, R16, R146.reuse, P3 ;  /* 0x0000009210107208 */ /* 0x080fe20001800000 */
[----:B------:R-:W-:Y:S01]  /*81c0*/  FADD.FTZ R18, -R144, R18 ;  /* 0x0000001290127221 */ /* 0x000fe20000010100 */
[----:B------:R-:W-:Y:S02]  /*81d0*/  FSEL R17, R17, R146, P2 ;  /* 0x0000009211117208 */ /* 0x000fe40001000000 */
[----:B------:R-:W-:Y:S01]  /*81e0*/  FSETP.GE.FTZ.AND P2, PT, R171, RZ, PT ;  /* 0x000000ffab00720b */ /* 0x000fe20003f56000 */
[----:B------:R-:W-:Y:S01]  /*81f0*/  FMUL.FTZ R209, R209, R16 ;  /* 0x00000010d1d17220 */ /* 0x000fe20000410000 */
[----:B------:R-:W-:Y:S01]  /*8200*/  FSETP.GE.FTZ.AND P3, PT, R189, RZ, PT ;  /* 0x000000ffbd00720b */ /* 0x000fe20003f76000 */
[----:B------:R-:W-:Y:S01]  /*8210*/  FMUL.FTZ R208, R208, R17 ;  /* 0x00000011d0d07220 */ /* 0x000fe20000410000 */
[-C--:B-1----:R-:W-:Y:S08]  /*8220*/  HMMA.16816.F32.BF16 R20, R132, R136.reuse, R20 ;  /* 0x000000888414723c */ /* 0x082ff00000041814 */
[C---:B------:R-:W-:Y:S08]  /*8230*/  HMMA.16816.F32.BF16 R24, R140.reuse, R136, R24 ;  /* 0x000000888c18723c */ /* 0x040ff00000041818 */
[-C--:B------:R-:W-:Y:S08]  /*8240*/  HMMA.16816.F32.BF16 R28, R140, R138.reuse, R28 ;  /* 0x0000008a8c1c723c */ /* 0x080ff0000004181c */
[C---:B------:R-:W-:Y:S01]  /*8250*/  FADD.FTZ R21, -R146.reuse, R21 ;  /* 0x0000001592157221 */ /* 0x040fe20000010100 */
[C---:B------:R-:W-:Y:S01]  /*8260*/  HMMA.16816.F32.BF16 R32, R132.reuse, R138, R32 ;  /* 0x0000008a8420723c */ /* 0x040fe20000041820 */
[----:B------:R-:W1:Y:S02]  /*8270*/  LDSM.16.M88.4 R136, [R180+0x11000] ;  /* 0x01100000b488783b */ /* 0x000e640000000200 */
[----:B------:R-:W-:Y:S01]  /*8280*/  FADD.FTZ R20, -R146, R20 ;  /* 0x0000001492147221 */ /* 0x000fe20000010100 */
[-C--:B------:R-:W-:Y:S01]  /*8290*/  FSEL R21, R21, R146.reuse, P0 ;  /* 0x0000009215157208 */ /* 0x080fe20000000000 */
[----:B------:R-:W-:Y:S01]  /*82a0*/  FADD.FTZ R23, -R144, R23 ;  /* 0x0000001790177221 */ /* 0x000fe20000010100 */
[----:B------:R-:W-:Y:S01]  /*82b0*/  FSETP.GE.FTZ.AND P0, PT, R160, RZ, PT ;  /* 0x000000ffa000720b */ /* 0x000fe20003f16000 */
[----:B------:R-:W-:Y:S01]  /*82c0*/  FADD.FTZ R22, -R144, R22 ;  /* 0x0000001690167221 */ /* 0x000fe20000010100 */
[----:B------:R-:W-:Y:S01]  /*82d0*/  FSEL R20, R20, R146, P1 ;  /* 0x0000009214147208 */ /* 0x000fe20000800000 */
[----:B------:R-:W-:Y:S01]  /*82e0*/  FMUL.FTZ R201, R201, R21 ;  /* 0x00000015c9c97220 */ /* 0x000fe20000410000 */
[----:B------:R-:W-:Y:S03]  /*82f0*/  FSETP.GE.FTZ.AND P1, PT, R170, RZ, PT ;  /* 0x000000ffaa00720b */ /* 0x000fe60003f36000 */
[----:B------:R-:W-:Y:S11]  /*8300*/  FMUL.FTZ R202, R202, R20 ;  /* 0x00000014caca7220 */ /* 0x000ff60000410000 */
[C---:B------:R-:W-:Y:S02]  /*8310*/  FADD.FTZ R16, -R146.reuse, R33 ;  /* 0x0000002192107221 */ /* 0x040fe40000010100 */
[----:B------:R-:W-:Y:S02]  /*8320*/  FADD.FTZ R17, -R146, R32 ;  /* 0x0000002092117221 */ /* 0x000fe40000010100 */
[----:B------:R-:W-:Y:S01]  /*8330*/  FADD.FTZ R35, -R144, R35 ;  /* 0x0000002390237221 */ /* 0x000fe20000010100 */
[-C--:B------:R-:W-:Y:S01]  /*8340*/  FSEL R16, R16, R146.reuse, P3 ;  /* 0x0000009210107208 */ /* 0x080fe20001800000 */
[----:B------:R-:W-:Y:S01]  /*8350*/  FADD.FTZ R34, -R144, R34 ;  /* 0x0000002290227221 */ /* 0x000fe20000010100 */
[----:B------:R-:W-:Y:S02]  /*8360*/  FSETP.GE.FTZ.AND P3, PT, R162, RZ, PT ;  /* 0x000000ffa200720b */ /* 0x000fe40003f76000 */
[----:B------:R-:W-:Y:S01]  /*8370*/  FSEL R17, R17, R146, P4 ;  /* 0x0000009211117208 */ /* 0x000fe20002000000 */
[----:B------:R-:W-:Y:S01]  /*8380*/  FMUL.FTZ R189, R189, R16 ;  /* 0x00000010bdbd7220 */ /* 0x000fe20000410000 */
[----:B------:R-:W-:Y:S03]  /*8390*/  FSETP.GE.FTZ.AND P4, PT, R161, RZ, PT ;  /* 0x000000ffa100720b */ /* 0x000fe60003f96000 */
        /* <DEDUP_REMOVED lines=9> */
[C---:B------:R-:W-:Y:S01]  /*8430*/  FADD.FTZ R39, -R144.reuse, R39 ;  /* 0x0000002790277221 */ /* 0x040fe20000010100 */
        /* <DEDUP_REMOVED lines=19> */
[----:B------:R-:W-:Y:S01]  /*8570*/  HMMA.16816.F32.BF16 R64, R132, R138, R64 ;  /* 0x0000008a8440723c */ /* 0x000fe20000041840 */
[C---:B------:R-:W-:Y:S03]  /*8580*/  FADD.FTZ R52, -R146.reuse, R52 ;  /* 0x0000003492347221 */ /* 0x040fe60000010100 */
[----:B------:R-:W-:Y:S02]  /*8590*/  FADD.FTZ R53, -R146, R53 ;  /* 0x0000003592357221 */ /* 0x000fe40000010100 */
[-C--:B------:R-:W-:Y:S01]  /*85a0*/  FSEL R52, R52, R146.reuse, P2 ;  /* 0x0000009234347208 */ /* 0x080fe20001000000 */
[----:B------:R-:W-:Y:S01]  /*85b0*/  FADD.FTZ R6, -R144, R55 ;  /* 0x0000003790067221 */ /* 0x000fe20000010100 */
[----:B------:R-:W-:Y:S04]  /*85c0*/  FSETP.GE.FTZ.AND P2, PT, R153, RZ, PT ;  /* 0x000000ff9900720b */ /* 0x000fe80003f56000 */
[----:B------:R-:W-:Y:S01]  /*85d0*/  FSEL R53, R53, R146, P1 ;  /* 0x0000009235357208 */ /* 0x000fe20000800000 */
[----:B------:R-:W-:Y:S01]  /*85e0*/  FMUL.FTZ R52, R157, R52 ;  /* 0x000000349d347220 */ /* 0x000fe20000410000 */
[----:B------:R-:W-:Y:S02]  /*85f0*/  FSETP.GE.FTZ.AND P1, PT, R221, RZ, PT ;  /* 0x000000ffdd00720b */ /* 0x000fe40003f36000 */
[-C--:B------:R-:W-:Y:S01]  /*8600*/  FSEL R6, R6, R144.reuse, P3 ;  /* 0x0000009006067208 */ /* 0x080fe20001800000 */
[----:B------:R-:W-:Y:S01]  /*8610*/  FMUL.FTZ R53, R156, R53 ;  /* 0x000000359c357220 */ /* 0x000fe20000410000 */
[----:B------:R-:W-:Y:S02]  /*8620*/  FSEL R7, R7, R144, P1 ;  /* 0x0000009007077208 */ /* 0x000fe40000800000 */
[----:B------:R-:W-:Y:S01]  /*8630*/  FSETP.GE.FTZ.AND P1, PT, R214, RZ, PT ;  /* 0x000000ffd600720b */ /* 0x000fe20003f36000 */
[----:B------:R-:W-:Y:S01]  /*8640*/  FMUL.FTZ R159, R159, R6 ;  /* 0x000000069f9f7220 */ /* 0x000fe20000410000 */
[----:B------:R-:W-:Y:S01]  /*8650*/  FSETP.GE.FTZ.AND P3, PT, R222, RZ, PT ;  /* 0x000000ffde00720b */ /* 0x000fe20003f76000 */
[----:B------:R-:W-:Y:S01]  /*8660*/  FMUL.FTZ R221, R221, R7 ;  /* 0x00000007dddd7220 */ /* 0x000fe20000410000 */
[----:B------:R-:W-:Y:S01]  /*8670*/  FSEL R18, R18, R144, P1 ;  /* 0x0000009012127208 */ /* 0x000fe20000800000 */
[----:B------:R-:W-:Y:S01]  /*8680*/  FADD.FTZ R64, -R146, R64 ;  /* 0x0000004092407221 */ /* 0x000fe20000010100 */
[----:B------:R-:W-:Y:S01]  /*8690*/  FSETP.GE.FTZ.AND P1, PT, R206, RZ, PT ;  /* 0x000000ffce00720b */ /* 0x000fe20003f36000 */
[C---:B------:R-:W-:Y:S02]  /*86a0*/  FADD.FTZ R5, -R144.reuse, R66 ;  /* 0x0000004290057221 */ /* 0x040fe40000010100 */
[----:B------:R-:W-:Y:S01]  /*86b0*/  FADD.FTZ R7, -R144, R54 ;  /* 0x0000003690077221 */ /* 0x000fe20000010100 */
[----:B------:R-:W-:Y:S01]  /*86c0*/  FSEL R64, R64, R146, P2 ;  /* 0x0000009240407208 */ /* 0x000fe20001000000 */
[----:B------:R-:W-:Y:S01]  /*86d0*/  @P0 FADD.FTZ R146, -R146, R65 ;  /* 0x0000004192920221 */ /* 0x000fe20000010100 */
[----:B------:R-:W-:Y:S01]  /*86e0*/  FSETP.GE.FTZ.AND P0, PT, R213, RZ, PT ;  /* 0x000000ffd500720b */ /* 0x000fe20003f16000 */
[----:B------:R-:W-:Y:S01]  /*86f0*/  FMUL.FTZ R214, R214, R18 ;  /* 0x00000012d6d67220 */ /* 0x000fe20000410000 */
[----:B------:R-:W-:Y:S01]  /*8700*/  FSEL R22, R22, R144, P1 ;  /* 0x0000009016167208 */ /* 0x000fe20000800000 */
[----:B------:R-:W-:Y:S01]  /*8710*/  FMUL.FTZ R64, R153, R64 ;  /* 0x0000004099407220 */ /* 0x000fe20000410000 */
[----:B------:R-:W-:Y:S01]  /*8720*/  FSEL R19, R19, R144, P0 ;  /* 0x0000009013137208 */ /* 0x000fe20000000000 */
[----:B------:R-:W-:Y:S01]  /*8730*/  FMUL.FTZ R146, R152, R146 ;  /* 0x0000009298927220 */ /* 0x000fe20000410000 */
[----:B------:R-:W-:Y:S01]  /*8740*/  FSETP.GE.FTZ.AND P0, PT, R203, RZ, PT ;  /* 0x000000ffcb00720b */ /* 0x000fe20003f16000 */
[----:B------:R-:W-:Y:S01]  /*8750*/  FMUL.FTZ R206, R206, R22 ;  /* 0x00000016cece7220 */ /* 0x000fe20000410000 */
[----:B------:R-:W-:Y:S01]  /*8760*/  FSETP.GE.FTZ.AND P1, PT, R195, RZ, PT ;  /* 0x000000ffc300720b */ /* 0x000fe20003f36000 */
[----:B------:R-:W-:Y:S01]  /*8770*/  FMUL.FTZ R213, R213, R19 ;  /* 0x00000013d5d57220 */ /* 0x000fe20000410000 */
[-C--:B------:R-:W-:Y:S02]  /*8780*/  FSEL R23, R23, R144.reuse, P0 ;  /* 0x0000009017177208 */ /* 0x080fe40000000000 */
        /* <DEDUP_REMOVED lines=8> */
[-C--:B------:R-:W-:Y:S01]  /*8810*/  FSEL R39, R39, R144.reuse, P0 ;  /* 0x0000009027277208 */ /* 0x080fe20000000000 */
[----:B---3--:R-:W-:Y:S01]  /*8820*/  FADD.FTZ R4, -R2, R8 ;  /* 0x0000000802047221 */ /* 0x008fe20000010100 */
[----:B------:R-:W-:Y:S01]  /*8830*/  FSETP.GE.FTZ.AND P0, PT, R166, RZ, PT ;  /* 0x000000ffa600720b */ /* 0x000fe20003f16000 */
[----:B------:R-:W-:Y:S01]  /*8840*/  FADD.FTZ R6, -R2, R13 ;  /* 0x0000000d02067221 */ /* 0x000fe20000010100 */
[-C--:B------:R-:W-:Y:S01]  /*8850*/  FSEL R38, R38, R144.reuse, P1 ;  /* 0x0000009026267208 */ /* 0x080fe20000800000 */
[C---:B------:R-:W-:Y:S01]  /*8860*/  FADD.FTZ R8, -R2.reuse, R9 ;  /* 0x0000000902087221 */ /* 0x040fe20000010100 */
[----:B------:R-:W-:Y:S01]  /*8870*/  FSETP.GE.FTZ.AND P1, PT, R167, RZ, PT ;  /* 0x000000ffa700720b */ /* 0x000fe20003f36000 */
[C---:B------:R-:W-:Y:S01]  /*8880*/  FADD.FTZ R56, -R2.reuse, R56 ;  /* 0x0000003802387221 */ /* 0x040fe20000010100 */
        /* <DEDUP_REMOVED lines=10> */
[----:B------:R-:W-:Y:S01]  /*8930*/  FSETP.GE.FTZ.AND P2, PT, R151, RZ, PT ;  /* 0x000000ff9700720b */ /* 0x000fe20003f56000 */
[----:B----4-:R-:W-:Y:S01]  /*8940*/  FADD.FTZ R10, -R0, R10 ;  /* 0x0000000a000a7221 */ /* 0x010fe20000010100 */
[----:B------:R-:W-:Y:S01]  /*8950*/  FSETP.GE.FTZ.AND P0, PT, R210, RZ, PT ;  /* 0x000000ffd200720b */ /* 0x000fe20003f16000 */
[----:B------:R-:W-:Y:S01]  /*8960*/  FMUL.FTZ R51, R224, R4 ;  /* 0x00000004e0337220 */ /* 0x000fe20000410000 */
[-C--:B------:R-:W-:Y:S01]  /*8970*/  FSEL R5, R5, R144.reuse, P2 ;  /* 0x0000009005057208 */ /* 0x080fe20001000000 */
[----:B------:R-:W-:Y:S01]  /*8980*/  FADD.FTZ R4, -R2, R25 ;  /* 0x0000001902047221 */ /* 0x000fe20000010100 */
[----:B------:R-:W-:Y:S01]  /*8990*/  FSEL R7, R7, R144, P4 ;  /* 0x0000009007077208 */ /* 0x000fe20002000000 */
[----:B------:R-:W-:Y:S01]  /*89a0*/  FADD.FTZ R26, -R0, R26 ;  /* 0x0000001a001a7221 */ /* 0x000fe20000010100 */
[----:B------:R-:W-:Y:S01]  /*89b0*/  FSETP.GE.FTZ.AND P2, PT, R220, RZ, PT ;  /* 0x000000ffdc00720b */ /* 0x000fe20003f56000 */
[----:B------:R-:W-:Y:S01]  /*89c0*/  FMUL.FTZ R151, R151, R5 ;  /* 0x0000000597977220 */ /* 0x000fe20000410000 */
[-C--:B------:R-:W-:Y:S01]  /*89d0*/  FSEL R4, R4, R2.reuse, P0 ;  /* 0x0000000204047208 */ /* 0x080fe20000000000 */
[----:B------:R-:W-:Y:S01]  /*89e0*/  FADD.FTZ R5, -R2, R24 ;  /* 0x0000001802057221 */ /* 0x000fe20000010100 */
[-C--:B------:R-:W-:Y:S01]  /*89f0*/  FSEL R6, R6, R2.reuse, P2 ;  /* 0x0000000206067208 */ /* 0x080fe20001000000 */
        /* <DEDUP_REMOVED lines=34> */
[C---:B------:R-:W-:Y:S01]  /*8c20*/  FADD.FTZ R5, -R0.reuse, R11 ;  /* 0x0000000b00057221 */ /* 0x040fe20000010100 */
[----:B------:R-:W-:Y:S01]  /*8c30*/  FSETP.GE.FTZ.AND P4, PT, R205, RZ, PT ;  /* 0x000000ffcd00720b */ /* 0x000fe20003f96000 */
[----:B------:R-:W-:Y:S01]  /*8c40*/  FADD.FTZ R4, -R0, R14 ;  /* 0x0000000e00047221 */ /* 0x000fe20000010100 */
[-C--:B------:R-:W-:Y:S01]  /*8c50*/  FSEL R7, R7, R2.reuse, P3 ;  /* 0x0000000207077208 */ /* 0x080fe20001800000 */
[----:B------:R-:W-:Y:S01]  /*8c60*/  FMUL.FTZ R174, R174, R39 ;  /* 0x00000027aeae7220 */ /* 0x000fe20000410000 */
[----:B------:R-:W-:Y:S01]  /*8c70*/  FSETP.GE.FTZ.AND P3, PT, R172, RZ, PT ;  /* 0x000000ffac00720b */ /* 0x000fe20003f76000 */
[----:B------:R-:W-:Y:S01]  /*8c80*/  FADD.FTZ R42, -R0, R42 ;  /* 0x0000002a002a7221 */ /* 0x000fe20000010100 */
        /* <DEDUP_REMOVED lines=17> */
[----:B------:R-:W-:Y:S01]  /*8da0*/  FADD.FTZ R2, -R0, R27 ;  /* 0x0000001b00027221 */ /* 0x000fe20000010100 */
[-C--:B------:R-:W-:Y:S01]  /*8db0*/  FSEL R6, R6, R0.reuse, P2 ;  /* 0x0000000006067208 */ /* 0x080fe20001000000 */
[----:B------:R-:W-:Y:S01]  /*8dc0*/  FMUL.FTZ R45, R172, R45 ;  /* 0x0000002dac2d7220 */ /* 0x000fe20000410000 */
[----:B------:R-:W-:Y:S01]  /*8dd0*/  FSEL R5, R5, R0, P1 ;  /* 0x0000000005057208 */ /* 0x000fe20000800000 */
        /* <DEDUP_REMOVED lines=27> */
[----:B------:R-:W-:Y:S02]  /*8f90*/  FSETP.GE.FTZ.AND P0, PT, R197, RZ, PT ;  /* 0x000000ffc500720b */ /* 0x000fe40003f16000 */
        /* <DEDUP_REMOVED lines=8> */
[----:B------:R-:W-:Y:S01]  /*9020*/  PLOP3.LUT P0, PT, PT, PT, UP3, 0x80, 0x0 ;  /* 0x000000000000781c */ /* 0x000fe20003f0f038 */
[----:B------:R-:W-:Y:S01]  /*9030*/  FMUL.FTZ R37, R200, R5 ;  /* 0x00000005c8257220 */ /* 0x000fe20000410000 */
[----:B------:R-:W-:Y:S01]  /*9040*/  FSETP.GE.FTZ.AND P4, PT, R169, RZ, PT ;  /* 0x000000ffa900720b */ /* 0x000fe20003f96000 */
[----:B------:R-:W-:Y:S01]  /*9050*/  FADD.FTZ R5, -R0, R58 ;  /* 0x0000003a00057221 */ /* 0x000fe20000010100 */
[----:B------:R-:W-:Y:S01]  /*9060*/  FSETP.GE.FTZ.AND P3, PT, R168, RZ, PT ;  /* 0x000000ffa800720b */ /* 0x000fe20003f76000 */
[----:B------:R-:W-:Y:S01]  /*9070*/  FMUL.FTZ R29, R197, R6 ;  /* 0x00000006c51d7220 */ /* 0x000fe20000410000 */
[----:B------:R-:W-:Y:S02]  /*9080*/  FSETP.GE.FTZ.AND P2, PT, R163, RZ, PT ;  /* 0x000000ffa300720b */ /* 0x000fe40003f56000 */
        /* <DEDUP_REMOVED lines=112> */
.L_x_877:
        /* <DEDUP_REMOVED lines=212> */
.L_x_878:
[----:B------:R-:W-:Y:S01]  /*a4d0*/  LDSM.16.M88.4 R32, [R182+0x14000] ;  /* 0x01400000b620783b */ /* 0x000fe20000000200 */
[----:B------:R-:W-:Y:S01]  /*a4e0*/  IMAD.IADD R144, R177, 0x1, R184 ;  /* 0x00000001b1907824 */ /* 0x000fe200078e02b8 */
[----:B------:R-:W-:Y:S01]  /*a4f0*/  ULOP3.LUT UR6, UR8, 0x1, URZ, 0xc0, !UPT ;  /* 0x0000000108067892 */ /* 0x000fe2000f8ec03f */
[----:B------:R-:W-:Y:S01]  /*a500*/  IMAD.MOV.U32 R147, RZ, RZ, c[0x0][0x22c] ;  /* 0x00008b00ff937624 */ /* 0x000fe200078e00ff */
[----:B------:R-:W-:Y:S01]  /*a510*/  UISETP.GT.AND UP2, UPT, UR8, UR15, UPT ;  /* 0x0000000f0800728c */ /* 0x000fe2000bf44270 */
[----:B------:R-:W2:Y:S01]  /*a520*/  LDSM.16.MT88.4 R16, [R0+0xc000] ;  /* 0x00c000000010783b */ /* 0x000ea20000004200 */
[----:B------:R-:W-:Y:S01]  /*a530*/  IMAD.MOV.U32 R148, RZ, RZ, 0x4 ;  /* 0x00000004ff947424 */ /* 0x000fe200078e00ff */
[----:B------:R-:W-:Y:S01]  /*a540*/  UISETP.NE.U32.AND UP0, UPT, UR6, 0x1, UPT ;  /* 0x000000010600788c */ /* 0x000fe2000bf05070 */
[----:B------:R-:W-:Y:S01]  /*a550*/  IMAD R147, R147, c[0x0][0x1c0], RZ ;  /* 0x0000700093937a24 */ /* 0x000fe200078e02ff */
[----:B------:R-:W-:Y:S01]  /*a560*/  @UP3 UIADD3 UR7, UP1, UR12, -0x200, URZ ;  /* 0xfffffe000c073890 */ /* 0x000fe2000ff3e03f */
[----:B------:R-:W3:Y:S01]  /*a570*/  LDSM.16.M88.4 R28, [R182+0x16000] ;  /* 0x01600000b61c783b */ /* 0x000ee20000000200 */
[----:B------:R-:W-:Y:S01]  /*a580*/  IMAD.MOV.U32 R149, RZ, RZ, c[0x0][0x22c] ;  /* 0x00008b00ff957624 */ /* 0x000fe200078e00ff */
[----:B------:R-:W-:Y:S01]  /*a590*/  UIADD3 UR8, UR8, -0x1, URZ ;  /* 0xffffffff08087890 */ /* 0x000fe2000fffe03f */
[----:B------:R-:W-:Y:S01]  /*a5a0*/  IMAD.SHL.U32 R147, R147, 0x8, RZ ;  /* 0x0000000893937824 */ /* 0x000fe200078e00ff */
[----:B------:R-:W-:Y:S01]  /*a5b0*/  @UP3 UIADD3.X UR6, UR13, -0x1, URZ, UP1, !UPT ;  /* 0xffffffff0d063890 */ /* 0x000fe20008ffe43f */
[----:B------:R-:W4:Y:S01]  /*a5c0*/  LDSM.16.MT88.4 R36, [R2+0xc000] ;  /* 0x00c000000224783b */ /* 0x000f220000004200 */
[----:B------:R-:W-:Y:S02]  /*a5d0*/  IMAD R149, R149, c[0x0][0x1c0], RZ ;  /* 0x0000700095957a24 */ /* 0x000fe400078e02ff */
[----:B------:R-:W-:Y:S02]  /*a5e0*/  IMAD.MOV.U32 R150, RZ, RZ, c[0x0][0x22c] ;  /* 0x00008b00ff967624 */ /* 0x000fe400078e00ff */
[----:B------:R-:W-:Y:S01]  /*a5f0*/  LDSM.16.M88.4 R40, [R184+0x14000] ;  /* 0x01400000b828783b */ /* 0x000fe20000000200 */
[----:B------:R-:W-:Y:S02]  /*a600*/  IMAD.SHL.U32 R149, R149, 0x10, RZ ;  /* 0x0000001095957824 */ /* 0x000fe400078e00ff */
[----:B------:R-:W-:Y:S02]  /*a610*/  IMAD R150, R150, c[0x0][0x1c0], RZ ;  /* 0x0000700096967a24 */ /* 0x000fe400078e02ff */
[----:B------:R-:W1:Y:S01]  /*a620*/  LDSM.16.MT88.4 R44, [R0+0xc800] ;  /* 0x00c80000002c783b */ /* 0x000e620000004200 */
[----:B------:R-:W-:Y:S02]  /*a630*/  IMAD.MOV.U32 R151, RZ, RZ, c[0x0][0x22c] ;  /* 0x00008b00ff977624 */ /* 0x000fe400078e00ff */
[----:B------:R-:W-:Y:S02]  /*a640*/  IMAD.SHL.U32 R150, R150, 0x20, RZ ;  /* 0x0000002096967824 */ /* 0x000fe400078e00ff */
[----:B------:R-:W1:Y:S01]  /*a650*/  LDSM.16.M88.4 R48, [R184+0x16000] ;  /* 0x01600000b830783b */ /* 0x000e620000000200 */
[----:B------:R-:W-:Y:S04]  /*a660*/  IMAD R151, R151, c[0x0][0x1c0], RZ ;  /* 0x0000700097977a24 */ /* 0x000fe800078e02ff */
[----:B------:R-:W1:Y:S01]  /*a670*/  LDSM.16.MT88.4 R52, [R2+0xc800] ;  /* 0x00c800000234783b */ /* 0x000e620000004200 */
[----:B------:R-:W-:Y:S04]  /*a680*/  IMAD R151, R151, 0x30, RZ ;  /* 0x0000003097977824 */ /* 0x000fe800078e02ff */
[----:B------:R-:W-:Y:S01]  /*a690*/  LDSM.16.M88.4 R56, [R145+0x14000] ;  /* 0x014000009138783b */ /* 0x000fe20000000200 */
[-C--:B-12---:R-:W-:Y:S04]  /*a6a0*/  HMMA.16816.F32.BF16 R4, R32, R16.reuse, RZ ;  /* 0x000000102004723c */ /* 0x086fe800000418ff */
[----:B------:R-:W1:Y:S05]  /*a6b0*/  LDSM.16.MT88.4 R60, [R0+0xd000] ;  /* 0x00d00000003c783b */ /* 0x000e6a0000004200 */
[----:B------:R-:W2:Y:S01]  /*a6c0*/  LDSM.16.M88.4 R64, [R145+0x16000] ;  /* 0x016000009140783b */ /* 0x000ea20000000200 */
[C---:B---3--:R-:W-:Y:S04]  /*a6d0*/  HMMA.16816.F32.BF16 R8, R28.reuse, R16, RZ ;  /* 0x000000101c08723c */ /* 0x048fe800000418ff */
[----:B------:R-:W2:Y:S04]  /*a6e0*/  LDSM.16.MT88.4 R132, [R2+0xd000] ;  /* 0x00d000000284783b */ /* 0x000ea80000004200 */
[-C--:B------:R-:W-:Y:S01]  /*a6f0*/  HMMA.16816.F32.BF16 R12, R28, R18.reuse, RZ ;  /* 0x000000121c0c723c */ /* 0x080fe200000418ff */
[----:B------:R-:W-:Y:S05]  /*a700*/  LDSM.16.M88.4 R136, [R144+0x16000] ;  /* 0x016000009088783b */ /* 0x000fea0000000200 */
[----:B------:R-:W-:Y:S02]  /*a710*/  LDSM.16.MT88.4 R140, [R2+0xd800] ;  /* 0x00d80000028c783b */ /* 0x000fe40000004200 */
[C---:B------:R-:W-:Y:S03]  /*a720*/  HMMA.16816.F32.BF16 R16, R32.reuse, R18, RZ ;  /* 0x000000122010723c */ /* 0x040fe600000418ff */
[----:B------:R-:W3:Y:S05]  /*a730*/  LDL R177, [R1+0x20] ;  /* 0x0000200001b17983 */ /* 0x000eea0000100800 */
[-C--:B----4-:R-:W-:Y:S08]  /*a740*/  HMMA.16816.F32.BF16 R20, R32, R36.reuse, RZ ;  /* 0x000000242014723c */ /* 0x090ff000000418ff */
        /* <DEDUP_REMOVED lines=9> */
[-C--:B------:R-:W-:Y:S08]  /*a7e0*/  HMMA.16816.F32.BF16 R20, R40, R52.reuse, R20 ;  /* 0x000000342814723c */ /* 0x080ff00000041814 */
[C---:B------:R-:W-:Y:S08]  /*a7f0*/  HMMA.16816.F32.BF16 R24, R48.reuse, R52, R24 ;  /* 0x000000343018723c */ /* 0x040ff00000041818 */
[-C--:B------:R-:W-:Y:S01]  /*a800*/  HMMA.16816.F32.BF16 R28, R48, R54.reuse, R28 ;  /* 0x00000036301c723c */ /* 0x080fe2000004181c */
[----:B------:R-:W-:Y:S07]  /*a810*/  LDSM.16.MT88.4 R48, [R0+0xe000] ;  /* 0x00e000000030783b */ /* 0x000fee0000004200 */
[----:B------:R-:W-:Y:S01]  /*a820*/  HMMA.16816.F32.BF16 R32, R40, R54, R32 ;  /* 0x000000362820723c */ /* 0x000fe20000041820 */
[----:B------:R-:W4:Y:S05]  /*a830*/  LDSM.16.M88.4 R40, [R182+0x18000] ;  /* 0x01800000b628783b */ /* 0x000f2a0000000200 */
[----:B------:R-:W4:Y:S02]  /*a840*/  LDSM.16.M88.4 R52, [R182+0x1a000] ;  /* 0x01a00000b634783b */ /* 0x000f240000000200 */
        /* <DEDUP_REMOVED lines=10> */
[----:B------:R-:W-:Y:S05]  /*a8f0*/  LDSM.16.MT88.4 R56, [R0+0xe800] ;  /* 0x00e800000038783b */ /* 0x000fea0000004200 */
[----:B------:R-:W-:Y:S02]  /*a900*/  LDSM.16.MT88.4 R132, [R2+0xe800] ;  /* 0x00e800000284783b */ /* 0x000fe40000004200 */
[-C--:B----4-:R-:W-:Y:S08]  /*a910*/  HMMA.16816.F32.BF16 R4, R36, R44.reuse, R4 ;  /* 0x0000002c2404723c */ /* 0x090ff00000041804 */
[C---:B------:R-:W-:Y:S08]  /*a920*/  HMMA.16816.F32.BF16 R8, R136.reuse, R44, R8 ;  /* 0x0000002c8808723c */ /* 0x040ff00000041808 */
[-C--:B------:R-:W-:Y:S08]  /*a930*/  HMMA.16816.F32.BF16 R12, R136, R46.reuse, R12 ;  /* 0x0000002e880c723c */ /* 0x080ff0000004180c */
[C---:B------:R-:W-:Y:S01]  /*a940*/  HMMA.16816.F32.BF16 R16, R36.reuse, R46, R16 ;  /* 0x0000002e2410723c */ /* 0x040fe20000041810 */
[----:B------:R-:W2:Y:S07]  /*a950*/  LDSM.16.M88.4 R44, [R184+0x18000] ;  /* 0x01800000b82c783b */ /* 0x000eae0000000200 */
[-C--:B------:R-:W-:Y:S08]  /*a960*/  HMMA.16816.F32.BF16 R20, R36, R140.reuse, R20 ;  /* 0x0000008c2414723c */ /* 0x080ff00000041814 */
[C---:B------:R-:W-:Y:S08]  /*a970*/  HMMA.16816.F32.BF16 R24, R136.reuse, R140, R24 ;  /* 0x0000008c8818723c */ /* 0x040ff00000041818 */
[-C--:B------:R-:W-:Y:S01]  /*a980*/  HMMA.16816.F32.BF16 R28, R136, R142.reuse, R28 ;  /* 0x0000008e881c723c */ /* 0x080fe2000004181c */
[----:B------:R-:W-:Y:S07]  /*a990*/  LDSM.16.M88.4 R136, [R145+0x1a000] ;  /* 0x01a000009188783b */ /* 0x000fee0000000200 */
[----:B------:R-:W-:Y:S01]  /*a9a0*/  HMMA.16816.F32.BF16 R32, R36, R142, R32 ;  /* 0x0000008e2420723c */ /* 0x000fe20000041820 */
[----:B------:R-:W-:Y:S05]  /*a9b0*/  LDSM.16.M88.4 R36, [R145+0x18000] ;  /* 0x018000009124783b */ /* 0x000fea0000000200 */
[----:B------:R-:W-:Y:S02]  /*a9c0*/  LDSM.16.MT88.4 R140, [R2+0xf000] ;  /* 0x00f00000028c783b */ /* 0x000fe40000004200 */
        /* <DEDUP_REMOVED lines=8> */
[----:B------:R1:W-:Y:S07]  /*aa50*/  LDSM.16.MT88.4 R52, [R0+0xf800] ;  /* 0x00f800000034783b */ /* 0x0003ee0000004200 */
[----:B------:R-:W-:Y:S01]  /*aa60*/  HMMA.16816.F32.BF16 R32, R40, R62, R32 ;  /* 0x0000003e2820723c */ /* 0x000fe20000041820 */
[----:B------:R-:W3:Y:S05]  /*aa70*/  LDSM.16.M88.4 R40, [R144+0x18000] ;  /* 0x018000009028783b */ /* 0x000eea0000000200 */
[----:B------:R4:W-:Y:S02]  /*aa80*/  LDSM.16.MT88.4 R60, [R2+0xf800] ;  /* 0x00f80000023c783b */ /* 0x0009e40000004200 */
[-C--:B--2---:R-:W-:Y:S08]  /*aa90*/  HMMA.16816.F32.BF16 R4, R44, R56.reuse, R4 ;  /* 0x000000382c04723c */ /* 0x084ff00000041804 */
[C---:B------:R-:W-:Y:S01]  /*aaa0*/  HMMA.16816.F32.BF16 R8, R64.reuse, R56, R8 ;  /* 0x000000384008723c */ /* 0x040fe20000041808 */
[----:B-1----:R-:W-:Y:S04]  /*aab0*/  IMAD.MOV.U32 R0, RZ, RZ, c[0x0][0x22c] ;  /* 0x00008b00ff007624 */ /* 0x002fe800078e00ff */
[----:B------:R-:W-:Y:S03]  /*aac0*/  IMAD R0, R0, c[0x0][0x1c0], RZ ;  /* 0x0000700000007a24 */ /* 0x000fe600078e02ff */
[-C--:B------:R-:W-:Y:S04]  /*aad0*/  HMMA.16816.F32.BF16 R12, R64, R58.reuse, R12 ;  /* 0x0000003a400c723c */ /* 0x080fe8000004180c */
[----:B------:R-:W-:Y:S02]  /*aae0*/  IMAD R0, R0, 0x48, RZ ;  /* 0x0000004800007824 */ /* 0x000fe400078e02ff */
[----:B----4-:R-:W-:Y:S02]  /*aaf0*/  IMAD.MOV.U32 R2, RZ, RZ, c[0x0][0x22c] ;  /* 0x00008b00ff027624 */ /* 0x010fe400078e00ff */
        /* <DEDUP_REMOVED lines=9> */
[-C--:B------:R-:W-:Y:S05]  /*ab90*/  HMMA.16816.F32.BF16 R4, R36, R48.reuse, R4 ;  /* 0x000000302404723c */ /* 0x080fea0000041804 */
        /* <DEDUP_REMOVED lines=9> */
[C---:B------:R-:W-:Y:S01]  /*ac30*/  LEA R38, P1, R147.reuse, R190, 0x2 ;  /* 0x000000be93267211 */ /* 0x040fe200078210ff */
[-C--:B---3--:R-:W-:Y:S05]  /*ac40*/  HMMA.16816.F32.BF16 R4, R40, R52.reuse, R4 ;  /* 0x000000342804723c */ /* 0x088fea0000041804 */
[-C--:B------:R-:W-:Y:S02]  /*ac50*/  LEA.HI.X.SX32 R39, R147, R191.reuse, 0x2, P1 ;  /* 0x000000bf93277211 */ /* 0x080fe400008f16ff */
[----:B------:R-:W-:Y:S01]  /*ac60*/  @P0 IADD3 R36, R245, -0x80, RZ ;  /* 0xffffff80f5240810 */ /* 0x000fe20007ffe0ff */
[C---:B-1----:R-:W-:Y:S04]  /*ac70*/  HMMA.16816.F32.BF16 R8, R56.reuse, R52, R8 ;  /* 0x000000343808723c */ /* 0x042fe80000041808 */
[----:B------:R-:W-:Y:S01]  /*ac80*/  @P0 IMAD.WIDE R36, R36, R148, UR12 ;  /* 0x0000000c24240e25 */ /* 0x000fe2000f8e0294 */
[----:B------:R-:W-:Y:S02]  /*ac90*/  @UP3 UMOV UR12, UR7 ;  /* 0x00000007000c3c82 */ /* 0x000fe40008000000 */
[----:B------:R-:W-:Y:S01]  /*aca0*/  @UP3 UMOV UR13, UR6 ;  /* 0x00000006000d3c82 */ /* 0x000fe20008000000 */
[-C--:B------:R-:W-:Y:S01]  /*acb0*/  HMMA.16816.F32.BF16 R12, R56, R54.reuse, R12 ;  /* 0x00000036380c723c */ /* 0x080fe2000004180c */
[----:B------:R1:W5:Y:S03]  /*acc0*/  @P0 LDG.E R250, [R36.64] ;  /* 0x0000000424fa0981 */ /* 0x000366000c1e1900 */
[----:B------:R-:W-:Y:S02]  /*acd0*/  IMAD.MOV.U32 R148, RZ, RZ, c[0x0][0x22c] ;  /* 0x00008b00ff947624 */ /* 0x000fe400078e00ff */
[----:B------:R1:W5:Y:S02]  /*ace0*/  @P0 LDG.E R251, [R36.64+0x20] ;  /* 0x0000200424fb0981 */ /* 0x000364000c1e1900 */
[C---:B------:R-:W-:Y:S03]  /*acf0*/  HMMA.16816.F32.BF16 R16, R40.reuse, R54, R16 ;  /* 0x000000362810723c */ /* 0x040fe60000041810 */
[----:B------:R1:W5:Y:S01]  /*ad00*/  @P0 LDG.E R248, [R36.64+0x100] ;  /* 0x0001000424f80981 */ /* 0x000362000c1e1900 */
[----:B------:R-:W-:Y:S04]  /*ad10*/  IMAD R148, R148, c[0x0][0x1c0], RZ ;  /* 0x0000700094947a24 */ /* 0x000fe800078e02ff */
[-C--:B------:R-:W-:Y:S01]  /*ad20*/  HMMA.16816.F32.BF16 R20, R40, R60.reuse, R20 ;  /* 0x0000003c2814723c */ /* 0x080fe20000041814 */
[----:B------:R1:W5:Y:S03]  /*ad30*/  @P0 LDG.E R249, [R36.64+0x120] ;  /* 0x0001200424f90981 */ /* 0x000366000c1e1900 */
[CC--:B------:R-:W-:Y:S01]  /*ad40*/  LEA R44, P0, R149.reuse, R190.reuse, 0x2 ;  /* 0x000000be952c7211 */ /* 0x0c0fe200078010ff */
[----:B------:R-:W-:Y:S01]  /*ad50*/  IMAD R148, R148, 0x18, RZ ;  /* 0x0000001894947824 */ /* 0x000fe200078e02ff */
[----:B------:R2:W-:Y:S02]  /*ad60*/  RED.E.ADD.F32.FTZ.RN.STRONG.GPU [R190.64], R4 ;  /* 0x00000004be00798e */ /* 0x0005e4000c10e784 */
[C---:B------:R-:W-:Y:S03]  /*ad70*/  HMMA.16816.F32.BF16 R24, R56.reuse, R60, R24 ;  /* 0x0000003c3818723c */ /* 0x040fe60000041818 */
[----:B------:R3:W-:Y:S01]  /*ad80*/  RED.E.ADD.F32.FTZ.RN.STRONG.GPU [R38.64], R5 ;  /* 0x000000052600798e */ /* 0x0007e2000c10e784 */
[-C--:B------:R-:W-:Y:S04]  /*ad90*/  LEA.HI.X.SX32 R45, R149, R191.reuse, 0x2, P0 ;  /* 0x000000bf952d7211 */ /* 0x080fe800000f16ff */
[-C--:B------:R-:W-:Y:S01]  /*ada0*/  HMMA.16816.F32.BF16 R28, R56, R62.reuse, R28 ;  /* 0x0000003e381c723c */ /* 0x080fe2000004181c */
[----:B------:R4:W-:Y:S07]  /*adb0*/  RED.E.ADD.F32.FTZ.RN.STRONG.GPU [R44.64], R6 ;  /* 0x000000062c00798e */ /* 0x0009ee000c10e784 */
[----:B------:R-:W-:Y:S07]  /*adc0*/  HMMA.16816.F32.BF16 R32, R40, R62, R32 ;  /* 0x0000003e2820723c */ /* 0x000fee0000041820 */
[-C--:B------:R-:W-:Y:S01]  /*add0*/  LEA R40, P1, R148, R190.reuse, 0x2 ;  /* 0x000000be94287211 */ /* 0x080fe200078210ff */
[----:B------:R-:W-:Y:S01]  /*ade0*/  IMAD.MOV.U32 R42, RZ, RZ, c[0x0][0x22c] ;  /* 0x00008b00ff2a7624 */ /* 0x000fe200078e00ff */
[-C--:B--2---:R-:W-:Y:S03]  /*adf0*/  LEA R4, P0, R150, R190.reuse, 0x2 ;  /* 0x000000be96047211 */ /* 0x084fe600078010ff */
[-C--:B------:R-:W-:Y:S01]  /*ae00*/  LEA.HI.X.SX32 R41, R148, R191.reuse, 0x2, P1 ;  /* 0x000000bf94297211 */ /* 0x080fe200008f16ff */
[----:B------:R-:W-:Y:S01]  /*ae10*/  IMAD.MOV.U32 R148, RZ, RZ, c[0x0][0x22c] ;  /* 0x00008b00ff947624 */ /* 0x000fe200078e00ff */
[-C--:B---3--:R-:W-:Y:S01]  /*ae20*/  LEA.HI.X.SX32 R5, R150, R191.reuse, 0x2, P0 ;  /* 0x000000bf96057211 */ /* 0x088fe200000f16ff */
[----:B------:R-:W-:Y:S02]  /*ae30*/  IMAD.MOV.U32 R150, RZ, RZ, c[0x0][0x22c] ;  /* 0x00008b00ff967624 */ /* 0x000fe400078e00ff */
[----:B------:R2:W-:Y:S01]  /*ae40*/  RED.E.ADD.F32.FTZ.RN.STRONG.GPU [R40.64], R7 ;  /* 0x000000072800798e */ /* 0x0005e2000c10e784 */
[----:B------:R-:W-:Y:S01]  /*ae50*/  IMAD R148, R148, c[0x0][0x1c0], RZ ;  /* 0x0000700094947a24 */ /* 0x000fe200078e02ff */
[CC--:B----4-:R-:W-:Y:S01]  /*ae60*/  LEA R6, P0, R151.reuse, R190.reuse, 0x2 ;  /* 0x000000be97067211 */ /* 0x0d0fe200078010ff */
[----:B------:R-:W-:Y:S02]  /*ae70*/  IMAD R150, R150, c[0x0][0x1c0], RZ ;  /* 0x0000700096967a24 */ /* 0x000fe400078e02ff */
[----:B------:R3:W-:Y:S01]  /*ae80*/  RED.E.ADD.F32.FTZ.RN.STRONG.GPU [R4.64], R8 ;  /* 0x000000080400798e */ /* 0x0007e2000c10e784 */
[----:B------:R-:W-:Y:S02]  /*ae90*/  IMAD R148, R148, 0x28, RZ ;  /* 0x0000002894947824 */ /* 0x000fe400078e02ff */
[----:B------:R-:W-:Y:S02]  /*aea0*/  IMAD R150, R150, 0x38, RZ ;  /* 0x0000003896967824 */ /* 0x000fe400078e02ff */
[----:B------:R-:W-:Y:S01]  /*aeb0*/  IMAD R42, R42, c[0x0][0x1c0], RZ ;  /* 0x000070002a2a7a24 */ /* 0x000fe200078e02ff */
[-C--:B-1----:R-:W-:Y:S03]  /*aec0*/  LEA R36, P1, R148, R190.reuse, 0x2 ;  /* 0x000000be94247211 */ /* 0x082fe600078210ff */
[----:B------:R-:W-:Y:S01]  /*aed0*/  IMAD R42, R42, 0x68, RZ ;  /* 0x000000682a2a7824 */ /* 0x000fe200078e02ff */
[-C--:B------:R-:W-:Y:S01]  /*aee0*/  LEA.HI.X.SX32 R37, R148, R191.reuse, 0x2, P1 ;  /* 0x000000bf94257211 */ /* 0x080fe200008f16ff */
[----:B------:R-:W-:Y:S04]  /*aef0*/  IMAD.MOV.U32 R148, RZ, RZ, c[0x0][0x22c] ;  /* 0x00008b00ff947624 */ /* 0x000fe800078e00ff */
[----:B------:R1:W-:Y:S01]  /*af00*/  RED.E.ADD.F32.FTZ.RN.STRONG.GPU [R36.64], R9 ;  /* 0x000000092400798e */ /* 0x0003e2000c10e784 */
[----:B------:R-:W-:Y:S04]  /*af10*/  IMAD R148, R148, c[0x0][0x1c0], RZ ;  /* 0x0000700094947a24 */ /* 0x000fe800078e02ff */
[----:B------:R-:W-:Y:S01]  /*af20*/  IMAD.SHL.U32 R148, R148, 0x40, RZ ;  /* 0x0000004094947824 */ /* 0x000fe200078e00ff */
[-C--:B--2---:R-:W-:Y:S02]  /*af30*/  LEA.HI.X.SX32 R7, R151, R191.reuse, 0x2, P0 ;  /* 0x000000bf97077211 */ /* 0x084fe400000f16ff */
[C---:B------:R-:W-:Y:S02]  /*af40*/  IADD3 R41, R149.reuse, 0x20, RZ ;  /* 0x0000002095297810 */ /* 0x040fe40007ffe0ff */
[C---:B------:R-:W-:Y:S01]  /*af50*/  IADD3 R40, R149.reuse, 0x20, RZ ;  /* 0x0000002095287810 */ /* 0x040fe20007ffe0ff */
[----:B------:R2:W-:Y:S01]  /*af60*/  RED.E.ADD.F32.FTZ.RN.STRONG.GPU [R6.64], R10 ;  /* 0x0000000a0600798e */ /* 0x0005e2000c10e784 */
[-C--:B---3--:R-:W-:Y:S02]  /*af70*/  LEA R4, P1, R150, R190.reuse, 0x2 ;  /* 0x000000be96047211 */ /* 0x088fe400078210ff */
[-C--:B------:R-:W-:Y:S02]  /*af80*/  LEA R8, P0, R148, R190.reuse, 0x2 ;  /* 0x000000be94087211 */ /* 0x080fe400078010ff */
[-C--:B------:R-:W-:Y:S01]  /*af90*/  LEA.HI.X.SX32 R5, R150, R191.reuse, 0x2, P1 ;  /* 0x000000bf96057211 */ /* 0x080fe200008f16ff */
[----:B------:R-:W-:Y:S04]  /*afa0*/  IMAD.MOV.U32 R150, RZ, RZ, c[0x0][0x22c] ;  /* 0x00008b00ff967624 */ /* 0x000fe800078e00ff */
[----:B------:R3:W-:Y:S01]  /*afb0*/  RED.E.ADD.F32.FTZ.RN.STRONG.GPU [R4.64], R11 ;  /* 0x0000000b0400798e */ /* 0x0007e2000c10e784 */
[----:B------:R-:W-:Y:S01]  /*afc0*/  IMAD R150, R150, c[0x0][0x1c0], RZ ;  /* 0x0000700096967a24 */ /* 0x000fe200078e02ff */
[-C--:B-1----:R-:W-:Y:S03]  /*afd0*/  LEA.HI.X.SX32 R9, R148, R191.reuse, 0x2, P0 ;  /* 0x000000bf94097211 */ /* 0x082fe600000f16ff */
[----:B------:R-:W4:Y:S01]  /*afe0*/  LDL R37, [R1+0x1c] ;  /* 0x00001c0001257983 */ /* 0x000f220000100800 */
[----:B------:R-:W-:Y:S02]  /*aff0*/  IMAD.SHL.U32 R150, R150, 0x10, RZ ;  /* 0x0000001096967824 */ /* 0x000fe400078e00ff */
[----:B------:R-:W-:Y:S02]  /*b000*/  IMAD.MOV.U32 R148, RZ, RZ, c[0x0][0x22c] ;  /* 0x00008b00ff947624 */ /* 0x000fe400078e00ff */
[----:B------:R1:W-:Y:S02]  /*b010*/  RED.E.ADD.F32.FTZ.RN.STRONG.GPU [R8.64], R16 ;  /* 0x000000100800798e */ /* 0x0003e4000c10e784 */
[----:B------:R-:W-:Y:S03]  /*b020*/  IMAD R148, R148, c[0x0][0x1c0], RZ ;  /* 0x0000700094947a24 */ /* 0x000fe600078e02ff */
[----:B------:R-:W4:Y:S01]  /*b030*/  LDL R36, [R1+0x18] ;  /* 0x0000180001247983 */ /* 0x000f220000100800 */
[-C--:B--2---:R-:W-:Y:S01]  /*b040*/  LEA R6, P1, R0, R190.reuse, 0x2 ;  /* 0x000000be00067211 */ /* 0x084fe200078210ff */
[----:B------:R-:W-:Y:S03]  /*b050*/  IMAD.SHL.U32 R148, R148, 0x8, RZ ;  /* 0x0000000894947824 */ /* 0x000fe600078e00ff */
[-C--:B------:R-:W-:Y:S01]  /*b060*/  LEA.HI.X.SX32 R7, R0, R191.reuse, 0x2, P1 ;  /* 0x000000bf00077211 */ /* 0x080fe200008f16ff */
[----:B------:R-:W-:Y:S02]  /*b070*/  IMAD.MOV.U32 R0, RZ, RZ, c[0x0][0x22c] ;  /* 0x00008b00ff007624 */ /* 0x000fe400078e00ff */
[----:B------:R-:W-:Y:S02]  /*b080*/  IMAD.IADD R41, R148, 0x1, R41 ;  /* 0x0000000194297824 */ /* 0x000fe400078e0229 */
[----:B------:R2:W-:Y:S01]  /*b090*/  RED.E.ADD.F32.FTZ.RN.STRONG.GPU [R6.64], R17 ;  /* 0x000000110600798e */ /* 0x0005e2000c10e784 */
[-C--:B---3--:R-:W-:Y:S01]  /*b0a0*/  LEA R4, P0, R46, R190.reuse, 0x2 ;  /* 0x000000be2e047211 */ /* 0x088fe200078010ff */
[----:B------:R-:W-:Y:S02]  /*b0b0*/  IMAD R0, R0, c[0x0][0x1c0], RZ ;  /* 0x0000700000007a24 */ /* 0x000fe400078e02ff */
[----:B------:R-:W-:Y:S01]  /*b0c0*/  IMAD.IADD R41, R148, 0x1, R41 ;  /* 0x0000000194297824 */ /* 0x000fe200078e0229 */
[-C--:B------:R-:W-:Y:S01]  /*b0d0*/  LEA.HI.X.SX32 R5, R46, R191.reuse, 0x2, P0 ;  /* 0x000000bf2e057211 */ /* 0x080fe200000f16ff */
[----:B------:R-:W-:Y:S02]  /*b0e0*/  IMAD R0, R0, 0x60, RZ ;  /* 0x0000006000007824 */ /* 0x000fe400078e02ff */
[----:B------:R-:W-:Y:S02]  /*b0f0*/  IMAD.IADD R40, R148, 0x1, R40 ;  /* 0x0000000194287824 */ /* 0x000fe400078e0228 */
[----:B------:R3:W-:Y:S01]  /*b100*/  RED.E.ADD.F32.FTZ.RN.STRONG.GPU [R4.64], R18 ;  /* 0x000000120400798e */ /* 0x0007e2000c10e784 */
[-C--:B------:R-:W-:Y:S01]  /*b110*/  LEA R10, P0, R0, R190.reuse, 0x2 ;  /* 0x000000be000a7211 */ /* 0x080fe200078010ff */
[----:B------:R-:W-:Y:S01]  /*b120*/  IMAD.IADD R40, R148, 0x1, R40 ;  /* 0x0000000194287824 */ /* 0x000fe200078e0228 */
[-C--:B-1----:R-:W-:Y:S02]  /*b130*/  LEA R16, P1, R2, R190.reuse, 0x2 ;  /* 0x000000be02107211 */ /* 0x082fe400078210ff */
[-C--:B------:R-:W-:Y:S01]  /*b140*/  LEA.HI.X.SX32 R11, R0, R191.reuse, 0x2, P0 ;  /* 0x000000bf000b7211 */ /* 0x080fe200000f16ff */
[----:B------:R-:W-:Y:S01]  /*b150*/  IMAD.MOV.U32 R0, RZ, RZ, c[0x0][0x22c] ;  /* 0x00008b00ff007624 */ /* 0x000fe200078e00ff */
[-C--:B------:R-:W-:Y:S01]  /*b160*/  LEA R8, P2, R42, R190.reuse, 0x2 ;  /* 0x000000be2a087211 */ /* 0x080fe200078410ff */
[----:B------:R-:W-:Y:S02]  /*b170*/  IMAD.IADD R40, R148, 0x1, R40 ;  /* 0x0000000194287824 */ /* 0x000fe400078e0228 */
[----:B------:R-:W-:Y:S01]  /*b180*/  IMAD R0, R0, c[0x0][0x1c0], RZ ;  /* 0x0000700000007a24 */ /* 0x000fe200078e02ff */
[-C--:B------:R-:W-:Y:S02]  /*b190*/  LEA.HI.X.SX32 R9, R42, R191.reuse, 0x2, P2 ;  /* 0x000000bf2a097211 */ /* 0x080fe400010f16ff */
[----:B------:R-:W-:Y:S01]  /*b1a0*/  IADD3 R42, R149, 0x20, RZ ;  /* 0x00000020952a7810 */ /* 0x000fe20007ffe0ff */
[----:B------:R-:W-:Y:S01]  /*b1b0*/  IMAD R0, R0, 0x78, RZ ;  /* 0x0000007800007824 */ /* 0x000fe200078e02ff */
[-C--:B--2---:R-:W-:Y:S01]  /*b1c0*/  LEA.HI.X.SX32 R17, R2, R191.reuse, 0x2, P1 ;  /* 0x000000bf02117211 */ /* 0x084fe200008f16ff */
[----:B------:R-:W-:Y:S02]  /*b1d0*/  IMAD.MOV.U32 R2, RZ, RZ, c[0x0][0x22c] ;  /* 0x00008b00ff027624 */ /* 0x000fe400078e00ff */
[----:B------:R-:W-:Y:S02]  /*b1e0*/  IMAD.IADD R42, R148, 0x1, R42 ;  /* 0x00000001942a7824 */ /* 0x000fe400078e022a */
[----:B------:R1:W-:Y:S01]  /*b1f0*/  RED.E.ADD.F32.FTZ.RN.STRONG.GPU [R16.64], R19 ;  /* 0x000000131000798e */ /* 0x0003e2000c10e784 */
[----:B------:R-:W-:Y:S04]  /*b200*/  IMAD R2, R2, c[0x0][0x1c0], RZ ;  /* 0x0000700002027a24 */ /* 0x000fe800078e02ff */
[----:B------:R2:W-:Y:S01]  /*b210*/  RED.E.ADD.F32.FTZ.RN.STRONG.GPU [R10.64], R12 ;  /* 0x0000000c0a00798e */ /* 0x0005e2000c10e784 */
[----:B------:R-:W-:Y:S01]  /*b220*/  IMAD R2, R2, 0x70, RZ ;  /* 0x0000007002027824 */ /* 0x000fe200078e02ff */
[-C--:B---3--:R-:W-:Y:S03]  /*b230*/  LEA R4, P0, R0, R190.reuse, 0x2 ;  /* 0x000000be00047211 */ /* 0x088fe600078010ff */
[----:B------:R-:W3:Y:S01]  /*b240*/  LDL R18, [R1+0x14] ;  /* 0x0000140001127983 */ /* 0x000ee20000100800 */
[-C--:B------:R-:W-:Y:S02]  /*b250*/  LEA R6, P1, R2, R190.reuse, 0x2 ;  /* 0x000000be02067211 */ /* 0x080fe400078210ff */
[-C--:B------:R-:W-:Y:S02]  /*b260*/  LEA.HI.X.SX32 R5, R0, R191.reuse, 0x2, P0 ;  /* 0x000000bf00057211 */ /* 0x080fe400000f16ff */
[----:B------:R2:W-:Y:S01]  /*b270*/  RED.E.ADD.F32.FTZ.RN.STRONG.GPU [R8.64], R13 ;  /* 0x0000000d0800798e */ /* 0x0005e2000c10e784 */
[-C--:B------:R-:W-:Y:S02]  /*b280*/  LEA.HI.X.SX32 R7, R2, R191.reuse, 0x2, P1 ;  /* 0x000000bf02077211 */ /* 0x080fe400008f16ff */
[----:B------:R-:W-:Y:S02]  /*b290*/  IADD3 R2, R150, 0x20, RZ ;  /* 0x0000002096027810 */ /* 0x000fe40007ffe0ff */
[----:B------:R-:W3:Y:S05]  /*b2a0*/  LDL R0, [R1+0x8] ;  /* 0x0000080001007983 */ /* 0x000eea0000100800 */
[----:B------:R2:W-:Y:S05]  /*b2b0*/  RED.E.ADD.F32.FTZ.RN.STRONG.GPU [R6.64], R14 ;  /* 0x0000000e0600798e */ /* 0x0005ea000c10e784 */
[----:B-1----:R-:W3:Y:S05]  /*b2c0*/  LDL R17, [R1+0x10] ;  /* 0x0000100001117983 */ /* 0x002eea0000100800 */
[----:B--2---:R-:W2:Y:S05]  /*b2d0*/  LDL R10, [R1+0xc] ;  /* 0x00000c00010a7983 */ /* 0x004eaa0000100800 */
[----:B------:R-:W2:Y:S01]  /*b2e0*/  LDL R16, [R1+0x4] ;  /* 0x0000040001107983 */ /* 0x000ea20000100800 */
[CC--:B------:R-:W-:Y:S04]  /*b2f0*/  LEA R8, P1, R2.reuse, R190.reuse, 0x2 ;  /* 0x000000be02087211 */ /* 0x0c0fe800078210ff */
[----:B------:R1:W-:Y:S01]  /*b300*/  RED.E.ADD.F32.FTZ.RN.STRONG.GPU [R4.64], R15 ;  /* 0x0000000f0400798e */ /* 0x0003e2000c10e784 */
[-C--:B------:R-:W-:Y:S04]  /*b310*/  LEA.HI.X.SX32 R9, R2, R191.reuse, 0x2, P1 ;  /* 0x000000bf02097211 */ /* 0x080fe800008f16ff */
[----:B------:R-:W2:Y:S01]  /*b320*/  LDL R2, [R1] ;  /* 0x0000000001027983 */ /* 0x000ea20000100800 */
[CC--:B------:R-:W-:Y:S04]  /*b330*/  LEA R6, P0, R42.reuse, R190.reuse, 0x2 ;  /* 0x000000be2a067211 */ /* 0x0c0fe800078010ff */
[----:B------:R-:W-:Y:S01]  /*b340*/  RED.E.ADD.F32.FTZ.RN.STRONG.GPU [R190.64+0x80], R20 ;  /* 0x00008014be00798e */ /* 0x000fe2000c10e784 */
[-C--:B------:R-:W-:Y:S04]  /*b350*/  LEA.HI.X.SX32 R7, R42, R191.reuse, 0x2, P0 ;  /* 0x000000bf2a077211 */ /* 0x080fe800000f16ff */
[----:B------:R-:W-:Y:S05]  /*b360*/  RED.E.ADD.F32.FTZ.RN.STRONG.GPU [R38.64+0x80], R21 ;  /* 0x000080152600798e */ /* 0x000fea000c10e784 */
[----:B------:R1:W-:Y:S05]  /*b370*/  RED.E.ADD.F32.FTZ.RN.STRONG.GPU [R8.64], R22 ;  /* 0x000000160800798e */ /* 0x0003ea000c10e784 */
[----:B------:R4:W-:Y:S01]  /*b380*/  RED.E.ADD.F32.FTZ.RN.STRONG.GPU [R6.64], R23 ;  /* 0x000000170600798e */ /* 0x0009e2000c10e784 */
[CC--:B-1----:R-:W-:Y:S04]  /*b390*/  LEA R4, P1, R41.reuse, R190.reuse, 0x2 ;  /* 0x000000be29047211 */ /* 0x0c2fe800078210ff */
[----:B------:R-:W-:Y:S01]  /*b3a0*/  LDSM.16.MT88.4 R20, [R3+0x14800] ;  /* 0x014800000314783b */ /* 0x000fe20000004200 */
[-C--:B------:R-:W-:Y:S05]  /*b3b0*/  LEA.HI.X.SX32 R5, R41, R191.reuse, 0x2, P1 ;  /* 0x000000bf29057211 */ /* 0x080fea00008f16ff */
[----:B------:R1:W-:Y:S01]  /*b3c0*/  RED.E.ADD.F32.FTZ.RN.STRONG.GPU [R4.64], R24 ;  /* 0x000000180400798e */ /* 0x0003e2000c10e784 */
[CC--:B------:R-:W-:Y:S04]  /*b3d0*/  LEA R8, P0, R40.reuse, R190.reuse, 0x2 ;  /* 0x000000be28087211 */ /* 0x0c0fe800078010ff */
[-C--:B------:R-:W-:Y:S05]  /*b3e0*/  LEA.HI.X.SX32 R9, R40, R191.reuse, 0x2, P0 ;  /* 0x000000bf28097211 */ /* 0x080fea00000f16ff */
[----:B------:R3:W-:Y:S01]  /*b3f0*/  RED.E.ADD.F32.FTZ.RN.STRONG.GPU [R8.64], R25 ;  /* 0x000000190800798e */ /* 0x0007e2000c10e784 */
[CC--:B----4-:R-:W-:Y:S04]  /*b400*/  LEA R6, P1, R37.reuse, R190.reuse, 0x2 ;  /* 0x000000be25067211 */ /* 0x0d0fe800078210ff */
[-C--:B------:R-:W-:Y:S05]  /*b410*/  LEA.HI.X.SX32 R7, R37, R191.reuse, 0x2, P1 ;  /* 0x000000bf25077211 */ /* 0x080fea00008f16ff */
[----:B------:R4:W-:Y:S01]  /*b420*/  RED.E.ADD.F32.FTZ.RN.STRONG.GPU [R6.64], R26 ;  /* 0x0000001a0600798e */ /* 0x0009e2000c10e784 */
[CC--:B-1----:R-:W-:Y:S04]  /*b430*/  LEA R4, P0, R36.reuse, R190.reuse, 0x2 ;  /* 0x000000be24047211 */ /* 0x0c2fe800078010ff */
[-C--:B------:R-:W-:Y:S02]  /*b440*/  LEA.HI.X.SX32 R5, R36, R191.reuse, 0x2, P0 ;  /* 0x000000bf24057211 */ /* 0x080fe400000f16ff */
[----:B------:R-:W-:Y:S05]  /*b450*/  LDSM.16.MT88.4 R36, [R3+0x19000] ;  /* 0x019000000324783b */ /* 0x000fea0000004200 */
[----:B------:R2:W-:Y:S05]  /*b460*/  RED.E.ADD.F32.FTZ.RN.STRONG.GPU [R4.64], R27 ;  /* 0x0000001b0400798e */ /* 0x0005ea000c10e784 */
[----:B------:R-:W-:Y:S01]  /*b470*/  LDSM.16.MT88.4 R24, [R176+0x800] ;  /* 0x00080000b018783b */ /* 0x000fe20000004200 */
[CC--:B---3--:R-:W-:Y:S04]  /*b480*/  LEA R8, P1, R18.reuse, R190.reuse, 0x2 ;  /* 0x000000be12087211 */ /* 0x0c8fe800078210ff */
[-C--:B------:R-:W-:Y:S05]  /*b490*/  LEA.HI.X.SX32 R9, R18, R191.reuse, 0x2, P1 ;  /* 0x000000bf12097211 */ /* 0x080fea00008f16ff */
[----:B------:R1:W-:Y:S01]  /*b4a0*/  RED.E.ADD.F32.FTZ.RN.STRONG.GPU [R8.64], R32 ;  /* 0x000000200800798e */ /* 0x0003e2000c10e784 */
[CC--:B----4-:R-:W-:Y:S04]  /*b4b0*/  LEA R6, P0, R17.reuse, R190.reuse, 0x2 ;  /* 0x000000be11067211 */ /* 0x0d0fe800078010ff */
[-C--:B------:R-:W-:Y:S02]  /*b4c0*/  LEA.HI.X.SX32 R7, R17, R191.reuse, 0x2, P0 ;  /* 0x000000bf11077211 */ /* 0x080fe400000f16ff */
[-C--:B--2---:R-:W-:Y:S02]  /*b4d0*/  LEA R4, P1, R10, R190.reuse, 0x2 ;  /* 0x000000be0a047211 */ /* 0x084fe400078210ff */
[-C--:B------:R-:W-:Y:S01]  /*b4e0*/  LEA R12, P0, R0, R190.reuse, 0x2 ;  /* 0x000000be000c7211 */ /* 0x080fe200078010ff */
[----:B------:R2:W-:Y:S01]  /*b4f0*/  RED.E.ADD.F32.FTZ.RN.STRONG.GPU [R6.64], R33 ;  /* 0x000000210600798e */ /* 0x0005e2000c10e784 */
[-C--:B------:R-:W-:Y:S02]  /*b500*/  LEA.HI.X.SX32 R5, R10, R191.reuse, 0x2, P1 ;  /* 0x000000bf0a057211 */ /* 0x080fe400008f16ff */
[-C--:B------:R-:W-:Y:S01]  /*b510*/  LEA.HI.X.SX32 R13, R0, R191.reuse, 0x2, P0 ;  /* 0x000000bf000d7211 */ /* 0x080fe200000f16ff */
[----:B------:R-:W-:Y:S01]  /*b520*/  IMAD.IADD R0, R147, 0x1, R252 ;  /* 0x0000000193007824 */ /* 0x000fe200078e02fc */
[CC--:B------:R-:W-:Y:S01]  /*b530*/  LEA R10, P3, R16.reuse, R190.reuse, 0x2 ;  /* 0x000000be100a7211 */ /* 0x0c0fe200078610ff */
[----:B------:R3:W-:Y:S03]  /*b540*/  RED.E.ADD.F32.FTZ.RN.STRONG.GPU [R4.64], R34 ;  /* 0x000000220400798e */ /* 0x0007e6000c10e784 */
[-C--:B------:R-:W-:Y:S02]  /*b550*/  LEA.HI.X.SX32 R11, R16, R191.reuse, 0x2, P3 ;  /* 0x000000bf100b7211 */ /* 0x080fe400018f16ff */
[----:B------:R-:W-:Y:S01]  /*b560*/  RED.E.ADD.F32.FTZ.RN.STRONG.GPU [R12.64], R35 ;  /* 0x000000230c00798e */ /* 0x000fe2000c10e784 */
[CC--:B-1----:R-:W-:Y:S04]  /*b570*/  LEA R8, P2, R2.reuse, R190.reuse, 0x2 ;  /* 0x000000be02087211 */ /* 0x0c2fe800078410ff */
[----:B------:R-:W-:Y:S01]  /*b580*/  RED.E.ADD.F32.FTZ.RN.STRONG.GPU [R10.64], R28 ;  /* 0x0000001c0a00798e */ /* 0x000fe2000c10e784 */
[-C--:B------:R-:W-:Y:S04]  /*b590*/  LEA.HI.X.SX32 R9, R2, R191.reuse, 0x2, P2 ;  /* 0x000000bf02097211 */ /* 0x080fe800010f16ff */
[----:B------:R-:W-:Y:S05]  /*b5a0*/  LDSM.16.MT88.4 R12, [R3+0x18000] ;  /* 0x01800000030c783b */ /* 0x000fea0000004200 */
[----:B------:R-:W-:Y:S01]  /*b5b0*/  RED.E.ADD.F32.FTZ.RN.STRONG.GPU [R8.64], R29 ;  /* 0x0000001d0800798e */ /* 0x000fe2000c10e784 */
[CC--:B--2---:R-:W-:Y:S04]  /*b5c0*/  LEA R6, P1, R252.reuse, R190.reuse, 0x2 ;  /* 0x000000befc067211 */ /* 0x0c4fe800078210ff */
[-C--:B------:R-:W-:Y:S01]  /*b5d0*/  LEA.HI.X.SX32 R7, R252, R191.reuse, 0x2, P1 ;  /* 0x000000bffc077211 */ /* 0x080fe200008f16ff */
[----:B------:R-:W-:Y:S01]  /*b5e0*/  LDSM.16.MT88.4 R8, [R176] ;  /* 0x00000000b008783b */ /* 0x000fe20000004200 */
[C---:B---3--:R-:W-:Y:S02]  /*b5f0*/  LEA R4, P0, R0.reuse, R190, 0x2 ;  /* 0x000000be00047211 */ /* 0x048fe400078010ff */
[----:B------:R-:W-:Y:S01]  /*b600*/  PLOP3.LUT P1, PT, PT, PT, UP0, 0x80, 0x0 ;  /* 0x000000000000781c */ /* 0x000fe20003f2f008 */
[----:B------:R-:W-:Y:S01]  /*b610*/  @UP3 UIADD3 UR14, UP0, UR14, -0x200, URZ ;  /* 0xfffffe000e0e3890 */ /* 0x000fe2000ff1e03f */
[----:B------:R-:W-:Y:S01]  /*b620*/  LEA.HI.X.SX32 R5, R0, R191, 0x2, P0 ;  /* 0x000000bf00057211 */ /* 0x000fe200000f16ff */
[----:B------:R-:W-:Y:S01]  /*b630*/  RED.E.ADD.F32.FTZ.RN.STRONG.GPU [R6.64], R30 ;  /* 0x0000001e0600798e */ /* 0x000fe2000c10e784 */
[----:B------:R-:W-:Y:S01]  /*b640*/  IMAD.IADD R0, R177, 0x1, R176 ;  /* 0x00000001b1007824 */ /* 0x000fe200078e02b0 */
[----:B------:R-:W-:Y:S01]  /*b650*/  PLOP3.LUT P0, PT, PT, PT, UP2, 0x80, 0x0 ;  /* 0x000000000000781c */ /* 0x000fe20003f0f028 */
[----:B------:R-:W-:Y:S02]  /*b660*/  @UP3 UIADD3.X UR11, UR11, -0x1, URZ, UP0, !UPT ;  /* 0xffffffff0b0b3890 */ /* 0x000fe400087fe43f */
[----:B------:R-:W-:Y:S05]  /*b670*/  RED.E.ADD.F32.FTZ.RN.STRONG.GPU [R4.64], R31 ;  /* 0x0000001f0400798e */ /* 0x000fea000c10e784 */
[----:B------:R-:W1:Y:S05]  /*b680*/  LDSM.16.MT88.4 R4, [R3+0x14000] ;  /* 0x014000000304783b */ /* 0x000e6a0000004200 */
[----:B------:R-:W2:Y:S05]  /*b690*/  LDSM.16.MT88.4 R16, [R0] ;  /* 0x000000000010783b */ /* 0x000eaa0000004200 */
[----:B------:R-:W3:Y:S05]  /*b6a0*/  LDSM.16.MT88.4 R32, [R3+0x18800] ;  /* 0x018800000320783b */ /* 0x000eea0000004200 */
[----:B------:R-:W4:Y:S05]  /*b6b0*/  LDSM.16.MT88.4 R28, [R0+0x800] ;  /* 0x00080000001c783b */ /* 0x000f2a0000004200 */
        /* <DEDUP_REMOVED lines=14> */
[C---:B---3--:R-:W-:Y:S08]  /*b7a0*/  HMMA.16816.F32.BF16 R104, R32.reuse, R24, R104 ;  /* 0x000000182068723c */ /* 0x048ff00000041868 */
        /* <DEDUP_REMOVED lines=77> */
[----:B------:R-:W-:-:S02]  /*bc80*/  FMUL.FTZ R100, R100, c[0x0][0x2e0] ;  /* 0x0000b80064647a20 */ /* 0x000fc40000410000 */
[----:B------:R-:W-:Y:S01]  /*bc90*/  FMUL.FTZ R28, R101, c[0x0][0x2e0] ;  /* 0x0000b800651c7a20 */ /* 0x000fe20000410000 */
[----:B------:R-:W3:Y:S01]  /*bca0*/  LDL R40, [R1+0x5c] ;  /* 0x00005c0001287983 */ /* 0x000ee20000100800 */
[----:B------:R-:W-:Y:S02]  /*bcb0*/  FMUL.FTZ R102, R102, c[0x0][0x2e0] ;  /* 0x0000b80066667a20 */ /* 0x000fe40000410000 */
[----:B------:R-:W-:Y:S01]  /*bcc0*/  FMUL.FTZ R27, R103, c[0x0][0x2e0] ;  /* 0x0000b800671b7a20 */ /* 0x000fe20000410000 */
[----:B------:R-:W4:Y:S01]  /*bcd0*/  LDL R39, [R1+0x48] ;  /* 0x0000480001277983 */ /* 0x000f220000100800 */
[----:B------:R-:W-:Y:S01]  /*bce0*/  FMUL.FTZ R112, R112, c[0x0][0x2e0] ;  /* 0x0000b80070707a20 */ /* 0x000fe20000410000 */
[----:B------:R-:W-:Y:S01]  /*bcf0*/  F2FP.BF16.PACK_AB R28, R28, R100 ;  /* 0x000000641c1c723e */ /* 0x000fe200000010ff */
[----:B------:R-:W-:Y:S01]  /*bd00*/  FMUL.FTZ R24, R113, c[0x0][0x2e0] ;  /* 0x0000b80071187a20 */ /* 0x000fe20000410000 */
[----:B------:R-:W3:Y:S01]  /*bd10*/  LDL R38, [R1+0x30] ;  /* 0x0000300001267983 */ /* 0x000ee20000100800 */
        /* <DEDUP_REMOVED lines=11> */
[----:B------:R-:W4:Y:S01]  /*bdd0*/  LDL R35, [R1+0x34] ;  /* 0x0000340001237983 */ /* 0x000f220000100800 */
        /* <DEDUP_REMOVED lines=27> */
[----:B------:R-:W1:Y:S01]  /*bf90*/  S2R R44, SR_TID.X ;  /* 0x00000000002c7919 */ /* 0x000e620000002100 */
        /* <DEDUP_REMOVED lines=20> */
[----:B-1----:R-:W-:Y:S01]  /*c0e0*/  SHF.R.S32.HI R45, RZ, 0x1f, R44 ;  /* 0x0000001fff2d7819 */ /* 0x002fe2000001142c */
[----:B------:R-:W-:Y:S01]  /*c0f0*/  FMUL.FTZ R82, R82, c[0x0][0x2dc] ;  /* 0x0000b70052527a20 */ /* 0x000fe20000410000 */
[----:B------:R-:W-:Y:S01]  /*c100*/  F2FP.BF16.PACK_AB R17, R17, R70 ;  /* 0x000000461111723e */ /* 0x000fe200000010ff */
[----:B------:R-:W-:Y:S01]  /*c110*/  FMUL.FTZ R13, R83, c[0x0][0x2dc] ;  /* 0x0000b700530d7a20 */ /* 0x000fe20000410000 */
[----:B------:R-:W-:Y:S01]  /*c120*/  LEA.HI R2, R45, R44, RZ, 0x2 ;  /* 0x0000002c2d027211 */ /* 0x000fe200078f10ff */
[----:B------:R-:W-:Y:S01]  /*c130*/  FMUL.FTZ R72, R72, c[0x0][0x2dc] ;  /* 0x0000b70048487a20 */ /* 0x000fe20000410000 */
[----:B------:R-:W-:Y:S01]  /*c140*/  SHF.R.S32.HI R148, RZ, 0x1f, R148 ;  /* 0x0000001fff947819 */ /* 0x000fe20000011494 */
[----:B------:R-:W-:Y:S01]  /*c150*/  FMUL.FTZ R16, R73, c[0x0][0x2dc] ;  /* 0x0000b70049107a20 */ /* 0x000fe20000410000 */
[--C-:B------:R-:W-:Y:S01]  /*c160*/  SHF.R.S32.HI R4, RZ, 0x2, R2.reuse ;  /* 0x00000002ff047819 */ /* 0x100fe20000011402 */
[----:B------:R-:W-:Y:S01]  /*c170*/  FMUL.FTZ R74, R74, c[0x0][0x2dc] ;  /* 0x0000b7004a4a7a20 */ /* 0x000fe20000410000 */
[----:B------:R-:W-:Y:S01]  /*c180*/  SHF.R.S32.HI R0, RZ, 0x1f, R2 ;  /* 0x0000001fff007819 */ /* 0x000fe20000011402 */
[----:B------:R-:W-:Y:S01]  /*c190*/  FMUL.FTZ R15, R75, c[0x0][0x2dc] ;  /* 0x0000b7004b0f7a20 */ /* 0x000fe20000410000 */
[----:B------:R-:W-:Y:S01]  /*c1a0*/  LEA.HI R148, R148, R149, RZ, 0x7 ;  /* 0x0000009594947211 */ /* 0x000fe200078f38ff */
[----:B------:R-:W-:Y:S01]  /*c1b0*/  FMUL.FTZ R76, R76, c[0x0][0x2dc] ;  /* 0x0000b7004c4c7a20 */ /* 0x000fe20000410000 */
[----:B------:R-:W-:Y:S01]  /*c1c0*/  LEA.HI R0, R0, R4, RZ, 0x3 ;  /* 0x0000000400007211 */ /* 0x000fe200078f18ff */
[----:B------:R-:W-:Y:S01]  /*c1d0*/  FMUL.FTZ R12, R77, c[0x0][0x2dc] ;  /* 0x0000b7004d0c7a20 */ /* 0x000fe20000410000 */
[----:B------:R-:W-:Y:S01]  /*c1e0*/  SHF.R.S32.HI R148, RZ, 0x7, R148 ;  /* 0x00000007ff947819 */ /* 0x000fe20000011494 */
[----:B------:R-:W-:Y:S01]  /*c1f0*/  FMUL.FTZ R78, R78, c[0x0][0x2dc] ;  /* 0x0000b7004e4e7a20 */ /* 0x000fe20000410000 */
[----:B------:R-:W-:Y:S01]  /*c200*/  LOP3.LUT R0, R0, 0xfffffff8, RZ, 0xc0, !PT ;  /* 0xfffffff800007812 */ /* 0x000fe200078ec0ff */
[----:B------:R-:W-:Y:S01]  /*c210*/  FMUL.FTZ R11, R79, c[0x0][0x2dc] ;  /* 0x0000b7004f0b7a20 */ /* 0x000fe20000410000 */
[----:B------:R-:W-:Y:S01]  /*c220*/  LOP3.LUT R2, R2, 0x7ffffffc, RZ, 0xc0, !PT ;  /* 0x7ffffffc02027812 */ /* 0x000fe200078ec0ff */
[----:B------:R-:W-:Y:S01]  /*c230*/  FMUL.FTZ R84, R84, c[0x0][0x2dc] ;  /* 0x0000b70054547a20 */ /* 0x000fe20000410000 */
[----:B------:R-:W-:Y:S01]  /*c240*/  IADD3 R0, R4, -R0, RZ ;  /* 0x8000000004007210 */ /* 0x000fe20007ffe0ff */
[----:B------:R-:W-:Y:S01]  /*c250*/  FMUL.FTZ R10, R85, c[0x0][0x2dc] ;  /* 0x0000b700550a7a20 */ /* 0x000fe20000410000 */
[----:B------:R-:W-:Y:S01]  /*c260*/  SHF.L.U32 R4, R148, 0x3, RZ ;  /* 0x0000000394047819 */ /* 0x000fe200000006ff */
[----:B------:R-:W-:Y:S01]  /*c270*/  FMUL.FTZ R86, R86, c[0x0][0x2dc] ;  /* 0x0000b70056567a20 */ /* 0x000fe20000410000 */
[----:B------:R-:W-:Y:S01]  /*c280*/  SHF.L.U32 R0, R0, 0x6, RZ ;  /* 0x0000000600007819 */ /* 0x000fe200000006ff */
[----:B------:R-:W-:Y:S01]  /*c290*/  FMUL.FTZ R9, R87, c[0x0][0x2dc] ;  /* 0x0000b70057097a20 */ /* 0x000fe20000410000 */
[----:B------:R-:W-:Y:S01]  /*c2a0*/  IADD3 R2, -R2, R44, RZ ;  /* 0x0000002c02027210 */ /* 0x000fe20007ffe1ff */
[----:B------:R-:W-:Y:S01]  /*c2b0*/  FMUL.FTZ R96, R96, c[0x0][0x2dc] ;  /* 0x0000b70060607a20 */ /* 0x000fe20000410000 */
[----:B------:R-:W-:Y:S01]  /*c2c0*/  LOP3.LUT R0, R0, 0x1c0, RZ, 0xc0, !PT ;  /* 0x000001c000007812 */ /* 0x000fe200078ec0ff */
[----:B------:R-:W-:Y:S01]  /*c2d0*/  FMUL.FTZ R6, R97, c[0x0][0x2dc] ;  /* 0x0000b70061067a20 */ /* 0x000fe20000410000 */
[----:B------:R-:W-:Y:S01]  /*c2e0*/  LOP3.LUT R4, R4, 0x8, RZ, 0xc0, !PT ;  /* 0x0000000804047812 */ /* 0x000fe200078ec0ff */
[----:B------:R-:W-:Y:S01]  /*c2f0*/  FMUL.FTZ R98, R98, c[0x0][0x2dc] ;  /* 0x0000b70062627a20 */ /* 0x000fe20000410000 */
[----:B------:R-:W-:Y:S01]  /*c300*/  SHF.R.U32.HI R5, RZ, 0x3, R0 ;  /* 0x00000003ff057819 */ /* 0x000fe20000011600 */
[----:B------:R-:W-:Y:S01]  /*c310*/  FMUL.FTZ R99, R99, c[0x0][0x2dc] ;  /* 0x0000b70063637a20 */ /* 0x000fe20000410000 */
[----:B------:R-:W-:Y:S01]  /*c320*/  SHF.L.U32 R2, R2, 0x1, RZ ;  /* 0x0000000102027819 */ /* 0x000fe200000006ff */
[----:B------:R-:W-:Y:S01]  /*c330*/  FMUL.FTZ R88, R88, c[0x0][0x2dc] ;  /* 0x0000b70058587a20 */ /* 0x000fe20000410000 */
[----:B------:R-:W-:Y:S01]  /*c340*/  LOP3.LUT R4, R5, R0, R4, 0x1e, !PT ;  /* 0x0000000005047212 */ /* 0x000fe200078e1e04 */
        /* <DEDUP_REMOVED lines=19> */
[----:B------:R-:W-:Y:S02]  /*c480*/  F2FP.BF16.PACK_AB R8, R8, R88 ;  /* 0x000000580808723e */ /* 0x000fe400000010ff */
[----:B------:R-:W-:Y:S01]  /*c490*/  F2FP.BF16.PACK_AB R7, R7, R90 ;  /* 0x0000005a0707723e */ /* 0x000fe200000010ff */
[----:B------:R-:W-:Y:S01]  /*c4a0*/  BAR.SYNC.DEFER_BLOCKING 0x0 ;  /* 0x0000000000007b1d */ /* 0x000fe20000010000 */
[----:B------:R-:W-:Y:S01]  /*c4b0*/  PLOP3.LUT P0, PT, PT, PT, UP0, 0x80, 0x0 ;  /* 0x000000000000781c */ /* 0x000fe20003f0f008 */
[----:B------:R-:W-:-:S04]  /*c4c0*/  @UP0 UIADD3 UR8, UR19, UR24, URZ ;  /* 0x0000001813080290 */ /* 0x000fc8000fffe03f */
[----:B------:R-:W-:-:S04]  /*c4d0*/  @UP0 UIMAD.WIDE.U32 UR6, UR8, UR10, URZ ;  /* 0x0000000a080602a5 */ /* 0x000fc8000f8e003f */
[----:B------:R-:W-:-:S03]  /*c4e0*/  @UP0 UIMAD UR14, UR8, UR11, UR7 ;  /* 0x0000000b080e02a4 */ /* 0x000fc6000f8e0207 */
[----:B------:R-:W-:Y:S01]  /*c4f0*/  @UP0 UMOV UR13, UR6 ;  /* 0x00000006000d0c82 */ /* 0x000fe20008000000 */
[----:B--2---:R-:W-:-:S04]  /*c500*/  LEA R0, R147, R2, 0xa ;  /* 0x0000000293007211 */ /* 0x004fc800078e50ff */
[----:B------:R-:W-:-:S04]  /*c510*/  IADD3 R0, R0, R4, RZ ;  /* 0x0000000400007210 */ /* 0x000fc80007ffe0ff */
[----:B------:R-:W-:-:S05]  /*c520*/  LEA R0, R0, 0xc000, 0x1 ;  /* 0x0000c00000007811 */ /* 0x000fca00078e08ff */
[----:B------:R1:W-:Y:S04]  /*c530*/  STS [R0], R28 ;  /* 0x0000001c00007388 */ /* 0x0003e80000000800 */
        /* <DEDUP_REMOVED lines=20> */
[----:B------:R1:W-:Y:S01]  /*c680*/  STS [R0+0x6400], R15 ;  /* 0x0064000f00007388 */ /* 0x0003e20000000800 */
[----:B------:R-:W-:-:S03]  /*c690*/  F2FP.BF16.PACK_AB R4, R93, R92 ;  /* 0x0000005c5d04723e */ /* 0x000fc600000010ff */
[----:B------:R1:W-:Y:S01]  /*c6a0*/  STS [R38+0x4000], R12 ;  /* 0x0040000c26007388 */ /* 0x0003e20000000800 */
[----:B------:R-:W-:-:S03]  /*c6b0*/  F2FP.BF16.PACK_AB R2, R95, R94 ;  /* 0x0000005e5f02723e */ /* 0x000fc600000010ff */
        /* <DEDUP_REMOVED lines=23> */
.L_x_880:
        /* <DEDUP_REMOVED lines=19> */
.L_x_881:
[----:B------:R-:W-:Y:S01]  /*c960*/  BAR.SYNC.DEFER_BLOCKING 0x0 ;  /* 0x0000000000007b1d */ /* 0x000fe20000010000 */
[----:B------:R-:W-:Y:S01]  /*c970*/  USHF.L.U32 UR7, UR18, 0x7, URZ ;  /* 0x0000000712077899 */ /* 0x000fe2000800063f */
[--C-:B-1----:R-:W-:Y:S01]  /*c980*/  SHF.R.S32.HI R7, RZ, 0x1f, R240.reuse ;  /* 0x0000001fff077819 */ /* 0x102fe200000114f0 */
[----:B------:R-:W-:Y:S01]  /*c990*/  IMAD.MOV.U32 R6, RZ, RZ, R240 ;  /* 0x000000ffff067224 */ /* 0x000fe200078e00f0 */
[----:B------:R-:W-:Y:S01]  /*c9a0*/  LEA.HI R2, R45, R44, RZ, 0x3 ;  /* 0x0000002c2d027211 */ /* 0x000fe200078f18ff */
[----:B------:R-:W-:Y:S01]  /*c9b0*/  USHF.R.S32.HI UR10, URZ, 0x1f, UR7 ;  /* 0x0000001f3f0a7899 */ /* 0x000fe20008011407 */
[----:B------:R-:W-:Y:S01]  /*c9c0*/  ISETP.GE.AND P1, PT, R240, c[0x0][0x220], PT ;  /* 0x00008800f0007a0c */ /* 0x000fe20003f26270 */
[----:B------:R-:W-:Y:S01]  /*c9d0*/  ULDC.64 UR8, c[0x0][0x3a0] ;  /* 0x0000e80000087ab9 */ /* 0x000fe20000000a00 */
[----:B------:R-:W-:Y:S01]  /*c9e0*/  IMAD.U32 R13, RZ, RZ, UR7 ;  /* 0x00000007ff0d7e24 */ /* 0x000fe2000f8e00ff */
[----:B------:R-:W-:Y:S01]  /*c9f0*/  UIMAD UR6, UR10, UR8, URZ ;  /* 0x000000080a0672a4 */ /* 0x000fe2000f8e023f */
[----:B------:R-:W-:Y:S02]  /*ca00*/  BSSY B0, `(.L_x_882) ;  /* 0x0000022000007945 */ /* 0x000fe40003800000 */
        /* <DEDUP_REMOVED lines=8> */
[----:B------:R1:W2:Y:S01]  /*ca90*/  LDS.128 R16, [R146+0xd000] ;  /* 0x00d0000092107984 */ /* 0x0002a20000000c00 */
[----:B------:R-:W-:Y:S02]  /*caa0*/  IADD3.X R5, R5, UR14, R0, P0, !PT ;  /* 0x0000000e05057c10 */ /* 0x000fe400087fe400 */
[----:B------:R-:W-:Y:S01]  /*cab0*/  SHF.R.S32.HI R0, RZ, 0x3, R2 ;  /* 0x00000003ff007819 */ /* 0x000fe20000011402 */
[----:B------:R1:W3:Y:S01]  /*cac0*/  LDS.128 R20, [R146+0xe000] ;  /* 0x00e0000092147984 */ /* 0x0002e20000000c00 */
[----:B------:R-:W-:-:S02]  /*cad0*/  IMAD.U32 R2, RZ, RZ, UR35 ;  /* 0x00000023ff027e24 */ /* 0x000fc4000f8e00ff */
[----:B------:R-:W-:Y:S01]  /*cae0*/  ISETP.GE.OR P4, PT, R0, UR6, P1 ;  /* 0x0000000600007c0c */ /* 0x000fe20008f86670 */
[----:B------:R1:W4:Y:S01]  /*caf0*/  LDS.128 R24, [R146+0xf000] ;  /* 0x00f0000092187984 */ /* 0x0003220000000c00 */
[----:B------:R-:W-:Y:S01]  /*cb00*/  IMAD.WIDE.U32 R4, R2, c[0x0][0x3b8], R4 ;  /* 0x0000ee0002047a25 */ /* 0x000fe200078e0004 */
[----:B------:R-:W-:Y:S02]  /*cb10*/  SHF.R.S32.HI R14, RZ, 0x1f, R0 ;  /* 0x0000001fff0e7819 */ /* 0x000fe40000011400 */
[----:B------:R1:W1:Y:S02]  /*cb20*/  LDS.128 R28, [R146+0x10000] ;  /* 0x01000000921c7984 */ /* 0x0002640000000c00 */
[----:B------:R-:W-:Y:S02]  /*cb30*/  IADD3 R12, R5, UR8, RZ ;  /* 0x00000008050c7c10 */ /* 0x000fe4000fffe0ff */
        /* <DEDUP_REMOVED lines=14> */
.L_x_883:
[----:B------:R-:W-:Y:S05]  /*cc20*/  BSYNC B0 ;  /* 0x0000000000007941 */ /* 0x000fea0003800000 */
.L_x_882:
        /* <DEDUP_REMOVED lines=15> */
.L_x_885:
[----:B------:R-:W-:Y:S05]  /*cd20*/  BSYNC B0 ;  /* 0x0000000000007941 */ /* 0x000fea0003800000 */
.L_x_884:
        /* <DEDUP_REMOVED lines=15> */
.L_x_887:
[----:B------:R-:W-:Y:S05]  /*ce20*/  BSYNC B0 ;  /* 0x0000000000007941 */ /* 0x000fea0003800000 */
.L_x_886:
        /* <DEDUP_REMOVED lines=14> */
.L_x_889:
[----:B------:R-:W-:Y:S05]  /*cf10*/  BSYNC B0 ;  /* 0x0000000000007941 */ /* 0x000fea0003800000 */
.L_x_888:
[----:B------:R-:W-:Y:S01]  /*cf20*/  ULDC.64 UR8, c[0x0][0x3a8] ;  /* 0x0000ea0000087ab9 */ /* 0x000fe20000000a00 */
[----:B------:R-:W-:Y:S01]  /*cf30*/  IMAD.WIDE.U32 R6, R13, c[0x0][0x3a8], R6 ;  /* 0x0000ea000d067a25 */ /* 0x000fe200078e0006 */
[----:B------:R-:W-:Y:S01]  /*cf40*/  UIMAD UR6, UR10, UR8, URZ ;  /* 0x000000080a0672a4 */ /* 0x000fe2000f8e023f */
[----:B------:R-:W-:Y:S03]  /*cf50*/  BSSY B0, `(.L_x_890) ;  /* 0x0000015000007945 */ /* 0x000fe60003800000 */
        /* <DEDUP_REMOVED lines=20> */
.L_x_891:
[----:B------:R-:W-:Y:S05]  /*d0a0*/  BSYNC B0 ;  /* 0x0000000000007941 */ /* 0x000fea0003800000 */
.L_x_890:
        /* <DEDUP_REMOVED lines=13> */
.L_x_893:
[----:B------:R-:W-:Y:S05]  /*d180*/  BSYNC B0 ;  /* 0x0000000000007941 */ /* 0x000fea0003800000 */
.L_x_892:
        /* <DEDUP_REMOVED lines=13> */
.L_x_895:
[----:B------:R-:W-:Y:S05]  /*d260*/  BSYNC B0 ;  /* 0x0000000000007941 */ /* 0x000fea0003800000 */
.L_x_894:
        /* <DEDUP_REMOVED lines=11> */
.L_x_844:
[----:B------:R-:W-:Y:S05]  /*d320*/  BSYNC B1 ;  /* 0x0000000000017941 */ /* 0x000fea0003800000 */
.L_x_822:
        /* <DEDUP_REMOVED lines=11> */
.L_x_896:
[----:B------:R-:W-:Y:S05]  /*d3e0*/  EXIT ;  /* 0x000000000000794d */ /* 0x000fea0003800000 */
.L_x_898:
        /* <DEDUP_REMOVED lines=9> */
.L_x_1271:


//--------------------- .text._ZN5flash44flash_bwd_dq_dk_dv_loop_seqk_parallel_kernelI23Flash_bwd_kernel_traitsILi64ELi128ELi128ELi8ELi4ELi4ELi4ELb0ELb0EN7cutlass10bfloat16_tE19Flash_kernel_traitsILi64ELi128ELi128ELi8ES3_EELb0ELb1ELb0ELb0ELb0ELb0ELb1EEEvNS_16Flash_bwd_paramsE --------------------------
	.section	.text._ZN5flash44flash_bwd_dq_dk_dv_loop_seqk_parallel_kernelI23Flash_bwd_kernel_traitsILi64ELi128ELi128ELi8ELi4ELi4ELi4ELb0ELb0EN7cutlass10bfloat16_tE19Flash_kernel_traitsILi64ELi128ELi128ELi8ES3_EELb0ELb1ELb0ELb0ELb0ELb0ELb1EEEvNS_16Flash_bwd_paramsE,"ax",@progbits
	.sectioninfo	@"SHI_REGISTERS=255"
	.align	128
        .global         _ZN5flash44flash_bwd_dq_dk_dv_loop_seqk_parallel_kernelI23Flash_bwd_kernel_traitsILi64ELi128ELi128ELi8ELi4ELi4ELi4ELb0ELb0EN7cutlass10bfloat16_tE19Flash_kernel_traitsILi64ELi128ELi128ELi8ES3_EELb0ELb1ELb0ELb0ELb0ELb0ELb1EEEvNS_16Flash_bwd_paramsE
        .type           _ZN5flash44flash_bwd_dq_dk_dv_loop_seqk_parallel_kernelI23Flash_bwd_kernel_traitsILi64ELi128ELi128ELi8ELi4ELi4ELi4ELb0ELb0EN7cutlass10bfloat16_tE19Flash_kernel_traitsILi64ELi128ELi128ELi8ES3_EELb0ELb1ELb0ELb0ELb0ELb0ELb1EEEvNS_16Flash_bwd_paramsE,@function
        .size           _ZN5flash44flash_bwd_dq_dk_dv_loop_seqk_parallel_kernelI23Flash_bwd_kernel_traitsILi64ELi128ELi128ELi8ELi4ELi4ELi4ELb0ELb0EN7cutlass10bfloat16_tE19Flash_kernel_traitsILi64ELi128ELi128ELi8ES3_EELb0ELb1ELb0ELb0ELb0ELb0ELb1EEEvNS_16Flash_bwd_paramsE,(.L_x_1272 - _ZN5flash44flash_bwd_dq_dk_dv_loop_seqk_parallel_kernelI23Flash_bwd_kernel_traitsILi64ELi128ELi128ELi8ELi4ELi4ELi4ELb0ELb0EN7cutlass10bfloat16_tE19Flash_kernel_traitsILi64ELi128ELi128ELi8ES3_EELb0ELb1ELb0ELb0ELb0ELb0ELb1EEEvNS_16Flash_bwd_paramsE)
        .other          _ZN5flash44flash_bwd_dq_dk_dv_loop_seqk_parallel_kernelI23Flash_bwd_kernel_traitsILi64ELi128ELi128ELi8ELi4ELi4ELi4ELb0ELb0EN7cutlass10bfloat16_tE19Flash_kernel_traitsILi64ELi128ELi128ELi8ES3_EELb0ELb1ELb0ELb0ELb0ELb0ELb1EEEvNS_16Flash_bwd_paramsE,@"STO_CUDA_ENTRY STV_DEFAULT"
_ZN5flash44flash_bwd_dq_dk_dv_loop_seqk_parallel_kernelI23Flash_bwd_kernel_traitsILi64ELi128ELi128ELi8ELi4ELi4ELi4ELb0ELb0EN7cutlass10bfloat16_tE19Flash_kernel_traitsILi64ELi128ELi128ELi8ES3_EELb0ELb1ELb0ELb0ELb0ELb0ELb1EEEvNS_16Flash_bwd_paramsE:
.text._ZN5flash44flash_bwd_dq_dk_dv_loop_seqk_parallel_kernelI23Flash_bwd_kernel_traitsILi64ELi128ELi128ELi8ELi4ELi4ELi4ELb0ELb0EN7cutlass10bfloat16_tE19Flash_kernel_traitsILi64ELi128ELi128ELi8ES3_EELb0ELb1ELb0ELb0ELb0ELb0ELb1EEEvNS_16Flash_bwd_paramsE:
        /* <DEDUP_REMOVED lines=21> */
[----:B------:R-:W-:Y:S02]  /*0150*/  ULDC UR11, c[0x0][0x374] ;  /* 0x0000dd00000b7ab9 */ /* 0x000fe40000000800 */
[----:B------:R-:W-:Y:S02]  /*0160*/  UIMAD UR59, UR6, UR4, UR59 ;  /* 0x00000004063b72a4 */ /* 0x000fe4000f8e023b */
[----:B------:R-:W-:Y:S02]  /*0170*/  UIMAD UR6, UR11, 0xc0, URZ ;  /* 0x000000c00b0678a4 */ /* 0x000fe4000f8e023f */
[----:B------:R-:W-:Y:S02]  /*0180*/  ULDC.U8 UR7, c[0x0][0x328] ;  /* 0x0000ca0000077ab9 */ /* 0x000fe40000000000 */
[----:B------:R-:W-:Y:S02]  /*0190*/  ULDC UR14, c[0x0][0x194] ;  /* 0x00006500000e7ab9 */ /* 0x000fe40000000800 */
[----:B------:R-:W-:Y:S01]  /*01a0*/  UISETP.NE.AND UP5, UPT, UR7, URZ, UPT ;  /* 0x0000003f0700728c */ /* 0x000fe2000bfa5270 */
[----:B-1----:R-:W-:Y:S01]  /*01b0*/  SHF.R.S32.HI R12, RZ, 0x1f, R14 ;  /* 0x0000001fff0c7819 */ /* 0x002fe2000001140e */
[----:B--2---:R-:W-:-:S02]  /*01c0*/  UIMAD.WIDE.U32 UR48, UR36, UR17, URZ ;  /* 0x00000011243072a5 */ /* 0x004fc4000f8e003f */
[----:B------:R-:W-:Y:S01]  /*01d0*/  USHF.L.U32 UR17, UR36, 0x7, URZ ;  /* 0x0000000724117899 */ /* 0x000fe2000800063f */
[CC--:B------:R-:W-:Y:S01]  /*01e0*/  LEA.HI R8, R12.reuse, R14.reuse, RZ, 0x4 ;  /* 0x0000000e0c087211 */ /* 0x0c0fe200078f20ff */
[----:B------:R-:W-:Y:S01]  /*01f0*/  UIMAD UR7, UR14, 0xc0, URZ ;  /* 0x000000c00e0778a4 */ /* 0x000fe2000f8e023f */
[----:B------:R-:W-:Y:S01]  /*0200*/  LEA.HI R4, R12, R14, RZ, 0x5 ;  /* 0x0000000e0c047211 */ /* 0x000fe200078f28ff */
[----:B------:R-:W-:Y:S01]  /*0210*/  ULDC UR50, c[0x0][0x22c] ;  /* 0x00008b0000327ab9 */ /* 0x000fe20000000800 */
[----:B------:R-:W-:Y:S01]  /*0220*/  SHF.R.S32.HI R2, RZ, 0x4, R8 ;  /* 0x00000004ff027819 */ /* 0x000fe20000011408 */
[----:B------:R-:W-:Y:S01]  /*0230*/  ULDC UR40, c[0x0][0x1c0] ;  /* 0x0000700000287ab9 */ /* 0x000fe20000000800 */
[--C-:B------:R-:W-:Y:S01]  /*0240*/  SHF.R.S32.HI R6, RZ, 0x5, R4.reuse ;  /* 0x00000005ff067819 */ /* 0x100fe20000011404 */
[----:B------:R-:W-:Y:S01]  /*0250*/  ULDC UR10, c[0x0][0x1c0] ;  /* 0x00007000000a7ab9 */ /* 0x000fe20000000800 */
[----:B------:R-:W-:Y:S01]  /*0260*/  LEA.HI R0, R8, R2, RZ, 0x1 ;  /* 0x0000000208007211 */ /* 0x000fe200078f08ff */
[----:B------:R-:W-:Y:S01]  /*0270*/  UIMAD.WIDE UR40, UR50, UR40, URZ ;  /* 0x00000028322872a5 */ /* 0x000fe2000f8e023f */
[----:B------:R-:W-:Y:S01]  /*0280*/  SHF.R.S32.HI R3, RZ, 0x1f, R4 ;  /* 0x0000001fff037819 */ /* 0x000fe20000011404 */
[----:B---3--:R-:W-:Y:S01]  /*0290*/  UIMAD UR51, UR39, UR50, URZ ;  /* 0x00000032273372a4 */ /* 0x008fe2000f8e023f */
[----:B------:R-:W-:Y:S01]  /*02a0*/  LOP3.LUT R0, R0, 0xfffffffe, RZ, 0xc0, !PT ;  /* 0xfffffffe00007812 */ /* 0x000fe200078ec0ff */
[----:B------:R-:W-:Y:S01]  /*02b0*/  UIMAD UR50, UR50, UR10, URZ ;  /* 0x0000000a323272a4 */ /* 0x000fe2000f8e023f */
[CC--:B------:R-:W-:Y:S01]  /*02c0*/  LEA.HI R16, R12.reuse, R14.reuse, RZ, 0x2 ;  /* 0x0000000e0c107211 */ /* 0x0c0fe200078f10ff */
[----:B------:R-:W-:Y:S01]  /*02d0*/  ULDC UR15, c[0x0][0x1c0] ;  /* 0x00007000000f7ab9 */ /* 0x000fe20000000800 */
[----:B------:R-:W-:Y:S01]  /*02e0*/  LEA.HI R15, R12, R14, RZ, 0x3 ;  /* 0x0000000e0c0f7211 */ /* 0x000fe200078f18ff */
[----:B------:R-:W-:Y:S01]  /*02f0*/  IMAD.IADD R191, R2, 0x1, -R0 ;  /* 0x0000000102bf7824 */ /* 0x000fe200078e0a00 */
[----:B------:R-:W-:Y:S01]  /*0300*/  LEA.HI R0, R3, R6, RZ, 0x2 ;  /* 0x0000000603007211 */ /* 0x000fe200078f10ff */
[----:B------:R-:W-:Y:S01]  /*0310*/  ULDC UR9, c[0x0][0x1c0] ;  /* 0x0000700000097ab9 */ /* 0x000fe20000000800 */
[--C-:B------:R-:W-:Y:S01]  /*0320*/  SHF.R.S32.HI R5, RZ, 0x2, R16.reuse ;  /* 0x00000002ff057819 */ /* 0x100fe20000011410 */
[----:B------:R-:W-:Y:S01]  /*0330*/  UIMAD UR56, UR5, UR36, URZ ;  /* 0x00000024053872a4 */ /* 0x000fe2000f8e023f */
[----:B------:R-:W-:Y:S01]  /*0340*/  SHF.R.S32.HI R3, RZ, 0x1f, R16 ;  /* 0x0000001fff037819 */ /* 0x000fe20000011410 */
[----:B------:R-:W-:Y:S01]  /*0350*/  UIMAD UR4, UR36, UR9, UR39 ;  /* 0x00000009240472a4 */ /* 0x000fe2000f8e0227 */
[----:B------:R-:W-:Y:S01]  /*0360*/  LOP3.LUT R2, R0, 0xfffffffc, RZ, 0xc0, !PT ;  /* 0xfffffffc00027812 */ /* 0x000fe200078ec0ff */
[----:B------:R-:W-:Y:S01]  /*0370*/  @!UP5 UIMAD UR5, UR36, UR15, UR39 ;  /* 0x0000000f2405d2a4 */ /* 0x000fe2000f8e0227 */
[----:B------:R-:W-:Y:S01]  /*0380*/  LEA.HI R0, R3, R5, RZ, 0x3 ;  /* 0x0000000503007211 */ /* 0x000fe200078f18ff */
[----:B------:R-:W-:Y:S01]  /*0390*/  USHF.L.U32 UR45, UR50, 0x7, URZ ;  /* 0x00000007322d7899 */ /* 0x000fe2000800063f */
        /* <DEDUP_REMOVED lines=8> */
[----:B------:R-:W-:Y:S01]  /*0420*/  ULDC.U8 UR8, c[0x0][0x3d0] ;  /* 0x0000f40000087ab9 */ /* 0x000fe20000000000 */
[----:B------:R-:W-:Y:S01]  /*0430*/  IMAD.IADD R0, R14, 0x1, -R2 ;  /* 0x000000010e007824 */ /* 0x000fe200078e0a02 */
[----:B------:R-:W-:-:S02]  /*0440*/  ULDC UR54, c[0x0][0x224] ;  /* 0x0000890000367ab9 */ /* 0x000fc40000000800 */
[----:B------:R-:W-:Y:S02]  /*0450*/  @UP5 UIMAD UR58, UR36, UR53, URZ ;  /* 0x00000035243a52a4 */ /* 0x000fe4000f8e023f */
[----:B------:R-:W-:Y:S01]  /*0460*/  SHF.R.S32.HI R2, RZ, 0x1f, R0 ;  /* 0x0000001fff027819 */ /* 0x000fe20000011400 */
[----:B------:R-:W-:Y:S02]  /*0470*/  ULDC.64 UR12, c[0x0][0x118] ;  /* 0x00004600000c7ab9 */ /* 0x000fe40000000a00 */
[----:B------:R-:W-:Y:S01]  /*0480*/  ULOP3.LUT UR60, UR39, UR60, URZ, 0x3c, !UPT ;  /* 0x0000003c273c7292 */ /* 0x000fe2000f8e3c3f */
[----:B------:R-:W-:Y:S01]  /*0490*/  LEA.HI R11, R2, R0, RZ, 0x2 ;  /* 0x00000000020b7211 */ /* 0x000fe200078f10ff */
[----:B------:R-:W-:Y:S01]  /*04a0*/  IMAD.SHL.U32 R2, R3, 0x40, RZ ;  /* 0x0000004003027824 */ /* 0x000fe200078e00ff */
[----:B------:R-:W-:Y:S01]  /*04b0*/  LOP3.LUT R3, R8, 0xfffffff0, RZ, 0xc0, !PT ;  /* 0xfffffff008037812 */ /* 0x000fe200078ec0ff */
[C---:B------:R-:W-:Y:S01]  /*04c0*/  IMAD.IADD R0, R14.reuse, 0x1, -R4 ;  /* 0x000000010e007824 */ /* 0x040fe200078e0a04 */
[----:B------:R-:W-:Y:S01]  /*04d0*/  USHF.R.S32.HI UR61, URZ, 0x1f, UR39 ;  /* 0x0000001f3f3d7899 */ /* 0x000fe20008011427 */
[----:B------:R-:W-:Y:S01]  /*04e0*/  IMAD.SHL.U32 R8, R14, 0x2, RZ ;  /* 0x000000020e087824 */ /* 0x000fe200078e00ff */
[----:B------:R-:W-:Y:S01]  /*04f0*/  LOP3.LUT R2, R2, 0x1c0, RZ, 0xc0, !PT ;  /* 0x000001c002027812 */ /* 0x000fe200078ec0ff */
[C---:B------:R-:W-:Y:S01]  /*0500*/  IMAD.SHL.U32 R204, R0.reuse, 0x8, RZ ;  /* 0x0000000800cc7824 */ /* 0x040fe200078e00ff */
[----:B------:R-:W-:Y:S01]  /*0510*/  LOP3.LUT P4, RZ, R0, 0x2, RZ, 0xc0, !PT ;  /* 0x0000000200ff7812 */ /* 0x000fe2000788c0ff */
[----:B------:R-:W-:Y:S01]  /*0520*/  UISETP.NE.AND UP6, UPT, UR8, URZ, UPT ;  /* 0x0000003f0800728c */ /* 0x000fe2000bfc5270 */
[----:B------:R-:W-:Y:S01]  /*0530*/  SHF.R.U32.HI R5, RZ, 0x3, R2 ;  /* 0x00000003ff057819 */ /* 0x000fe20000011602 */
[----:B------:R-:W-:Y:S01]  /*0540*/  UIMAD.WIDE.U32 UR46, UR40, UR48, URZ ;  /* 0x00000030282e72a5 */ /* 0x000fe2000f8e003f */
[----:B------:R-:W-:Y:S01]  /*0550*/  LOP3.LUT R4, R2, 0x38, R204, 0xf8, !PT ;  /* 0x0000003802047812 */ /* 0x000fe200078ef8cc */
[----:B------:R-:W-:Y:S01]  /*0560*/  IMAD.IADD R2, R14, 0x1, -R3 ;  /* 0x000000010e027824 */ /* 0x000fe200078e0a03 */
[C---:B------:R-:W-:Y:S01]  /*0570*/  LOP3.LUT P3, RZ, R0.reuse, 0x4, RZ, 0xc0, !PT ;  /* 0x0000000400ff7812 */ /* 0x040fe2000786c0ff */
[----:B------:R-:W-:Y:S01]  /*0580*/  IMAD.SHL.U32 R0, R0, 0x40, RZ ;  /* 0x0000004000007824 */ /* 0x000fe200078e00ff */
[----:B------:R-:W-:Y:S01]  /*0590*/  LOP3.LUT R4, R4, R5, RZ, 0x3c, !PT ;  /* 0x0000000504047212 */ /* 0x000fe200078e3cff */
[----:B------:R-:W-:Y:S01]  /*05a0*/  UIMAD UR55, UR41, UR48, URZ ;  /* 0x00000030293772a4 */ /* 0x000fe2000f8e023f */
[----:B------:R-:W-:Y:S01]  /*05b0*/  SHF.R.S32.HI R3, RZ, 0x1f, R2 ;  /* 0x0000001fff037819 */ /* 0x000fe20000011402 */
[----:B------:R-:W-:Y:S01]  /*05c0*/  USHF.R.S32.HI UR57, URZ, 0x1f, UR51 ;  /* 0x0000001f3f397899 */ /* 0x000fe20008011433 */
[----:B------:R-:W-:Y:S01]  /*05d0*/  LEA.HI R5, R12, R14, RZ, 0x6 ;  /* 0x0000000e0c057211 */ /* 0x000fe200078f30ff */
[----:B------:R-:W-:Y:S01]  /*05e0*/  UIMAD UR54, UR4, UR54, URZ ;  /* 0x00000036043672a4 */ /* 0x000fe2000f8e023f */
[----:B------:R-:W-:Y:S01]  /*05f0*/  LEA.HI R10, R3, R2, RZ, 0x3 ;  /* 0x00000002030a7211 */ /* 0x000fe200078f18ff */
[----:B------:R-:W-:Y:S01]  /*0600*/  @!UP5 UIMAD UR53, UR5, UR53, URZ ;  /* 0x000000350535d2a4 */ /* 0x000fe2000f8e023f */
[----:B------:R-:W-:Y:S01]  /*0610*/  LOP3.LUT R0, R0, 0x1c0, RZ, 0xc0, !PT ;  /* 0x000001c000007812 */ /* 0x000fe200078ec0ff */
[----:B------:R-:W-:Y:S01]  /*0620*/  IMAD.SHL.U32 R5, R5, 0x8, RZ ;  /* 0x0000000805057824 */ /* 0x000fe200078e00ff */
[----:B------:R-:W-:Y:S01]  /*0630*/  LOP3.LUT R3, R10, 0xfffffff8, RZ, 0xc0, !PT ;  /* 0xfffffff80a037812 */ /* 0x000fe200078ec0ff */
[----:B------:R-:W-:Y:S01]  /*0640*/  USHF.R.S32.HI UR52, URZ, 0x1f, UR45 ;  /* 0x0000001f3f347899 */ /* 0x000fe2000801142d */
[----:B------:R-:W-:Y:S01]  /*0650*/  LOP3.LUT R182, R0, 0x8, R15, 0xf8, !PT ;  /* 0x0000000800b67812 */ /* 0x000fe200078ef80f */
[----:B------:R-:W-:Y:S01]  /*0660*/  UMOV UR44, 0xffffc000 ;  /* 0xffffc000002c7882 */ /* 0x000fe20000000000 */
[----:B------:R-:W-:Y:S01]  /*0670*/  LOP3.LUT R8, R8, 0x6, RZ, 0xc0, !PT ;  /* 0x0000000608087812 */ /* 0x000fe200078ec0ff */
[----:B------:R-:W-:Y:S01]  /*0680*/  IMAD.IADD R13, R2, 0x1, -R3 ;  /* 0x00000001020d7824 */ /* 0x000fe200078e0a03 */
[----:B------:R-:W-:Y:S01]  /*0690*/  LOP3.LUT R2, R4, 0xfffffe00, R5, 0xf8, !PT ;  /* 0xfffffe0004027812 */ /* 0x000fe200078ef805 */
[----:B------:R-:W-:Y:S01]  /*06a0*/  IMAD.SHL.U32 R5, R191, 0x200, RZ ;  /* 0x00000200bf057824 */ /* 0x000fe200078e00ff */
[----:B------:R-:W-:-:S02]  /*06b0*/  LEA.HI R4, R12, R14, RZ, 0x7 ;  /* 0x0000000e0c047211 */ /* 0x000fc400078f38ff */
[----:B------:R-:W-:Y:S01]  /*06c0*/  SHF.R.U32.HI R3, RZ, 0x3, R0 ;  /* 0x00000003ff037819 */ /* 0x000fe20000011600 */
[----:B------:R1:W-:Y:S01]  /*06d0*/  STL [R1+0x48], R2 ;  /* 0x0000480201007387 */ /* 0x0003e20000100800 */
[----:B------:R-:W-:Y:S02]  /*06e0*/  SHF.R.S32.HI R4, RZ, 0x7, R4 ;  /* 0x00000007ff047819 */ /* 0x000fe40000011404 */
[----:B------:R-:W-:Y:S02]  /*06f0*/  LOP3.LUT R182, R182, R3, RZ, 0x3c, !PT ;  /* 0x00000003b6b67212 */ /* 0x000fe400078e3cff */
[----:B------:R-:W-:Y:S01]  /*0700*/  SEL R184, R197, 0xffffffe0, !P4 ;  /* 0xffffffe0c5b87807 */ /* 0x000fe20006000000 */
[----:B------:R-:W-:Y:S01]  /*0710*/  IMAD R12, R4, 0x40, R8 ;  /* 0x00000040040c7824 */ /* 0x000fe200078e0208 */
[----:B-1----:R-:W-:-:S04]  /*0720*/  LOP3.LUT R2, R7, 0x1, RZ, 0xc0, !PT ;  /* 0x0000000107027812 */ /* 0x002fc800078ec0ff */
[----:B------:R-:W-:Y:S01]  /*0730*/  ISETP.NE.U32.AND P0, PT, R2, 0x1, PT ;  /* 0x000000010200780c */ /* 0x000fe20003f05070 */
[----:B------:R-:W-:-:S03]  /*0740*/  IMAD.SHL.U32 R2, R9, 0x10, RZ ;  /* 0x0000001009027824 */ /* 0x000fc600078e00ff */
[----:B------:R-:W-:Y:S02]  /*0750*/  R2P PR, R7, 0x6 ;  /* 0x0000000607007804 */ /* 0x000fe40000000000 */
[----:B------:R-:W-:Y:S01]  /*0760*/  LOP3.LUT R6, R0, 0x30, R2, 0xf8, !PT ;  /* 0x0000003000067812 */ /* 0x000fe200078ef802 */
[----:B------:R-:W-:Y:S01]  /*0770*/  IMAD R0, R4, 0x1000, R5 ;  /* 0x0000100004007824 */ /* 0x000fe200078e0205 */
[----:B------:R-:W-:Y:S02]  /*0780*/  LEA.HI.SX32 R11, R11, R2, 0x1e ;  /* 0x000000020b0b7211 */ /* 0x000fe400078ff2ff */
[----:B------:R-:W-:Y:S01]  /*0790*/  LOP3.LUT R2, R6, 0x8, R15, 0xf8, !PT ;  /* 0x0000000806027812 */ /* 0x000fe200078ef80f */
[----:B------:R-:W-:Y:S01]  /*07a0*/  IMAD.IADD R182, R0, 0x1, R182 ;  /* 0x0000000100b67824 */ /* 0x000fe200078e02b6 */
[----:B------:R-:W-:Y:S01]  /*07b0*/  LOP3.LUT R0, R16, 0x7ffffffc, RZ, 0xc0, !PT ;  /* 0x7ffffffc10007812 */ /* 0x000fe200078ec0ff */
[----:B------:R-:W-:Y:S01]  /*07c0*/  IMAD.U32 R6, RZ, RZ, UR17 ;  /* 0x00000011ff067e24 */ /* 0x000fe2000f8e00ff */
[----:B------:R-:W-:Y:S01]  /*07d0*/  LOP3.LUT R3, R5, R2, R3, 0xf6, !PT ;  /* 0x0000000205037212 */ /* 0x000fe200078ef603 */
[----:B------:R-:W-:Y:S01]  /*07e0*/  IMAD.SHL.U32 R2, R4, 0x8, RZ ;  /* 0x0000000804027824 */ /* 0x000fe200078e00ff */
[----:B------:R-:W-:Y:S01]  /*07f0*/  STL [R1+0x54], R11 ;  /* 0x0000540b01007387 */ /* 0x000fe20000100800 */
[----:B------:R-:W-:Y:S01]  /*0800*/  IMAD.IADD R6, R14, 0x1, -R0 ;  /* 0x000000010e067824 */ /* 0x000fe200078e0a00 */
[----:B------:R-:W-:Y:S01]  /*0810*/  SEL R197, R197, 0xffffffe0, !P1 ;  /* 0xffffffe0c5c57807 */ /* 0x000fe20004800000 */
[----:B------:R-:W-:Y:S01]  /*0820*/  IMAD.SHL.U32 R0, R7, 0x40, RZ ;  /* 0x0000004007007824 */ /* 0x000fe200078e00ff */
[----:B------:R-:W-:Y:S01]  /*0830*/  LOP3.LUT R2, R2, 0x8, RZ, 0xc0, !PT ;  /* 0x0000000802027812 */ /* 0x000fe200078ec0ff */
[----:B------:R-:W-:Y:S01]  /*0840*/  IMAD.SHL.U32 R6, R6, 0x2, RZ ;  /* 0x0000000206067824 */ /* 0x000fe200078e00ff */
[----:B------:R1:W-:Y:S01]  /*0850*/  STL [R1+0x50], R12 ;  /* 0x0000500c01007387 */ /* 0x0003e20000100800 */
[----:B------:R-:W-:Y:S01]  /*0860*/  IMAD.SHL.U32 R7, R191, 0x10, RZ ;  /* 0x00000010bf077824 */ /* 0x000fe200078e00ff */
[----:B------:R-:W-:Y:S01]  /*0870*/  LOP3.LUT R0, R0, 0x1c0, RZ, 0xc0, !PT ;  /* 0x000001c000007812 */ /* 0x000fe200078ec0ff */
[----:B------:R-:W-:Y:S01]  /*0880*/  IMAD R8, R4, 0x2000, R6 ;  /* 0x0000200004087824 */ /* 0x000fe200078e0206 */
[----:B------:R-:W-:Y:S01]  /*0890*/  SEL R195, R195, 0x10, !P0 ;  /* 0x00000010c3c37807 */ /* 0x000fe20004000000 */
[----:B------:R-:W-:Y:S01]  /*08a0*/  IMAD.SHL.U32 R191, R191, 0x8, RZ ;  /* 0x00000008bfbf7824 */ /* 0x000fe200078e00ff */
[----:B------:R-:W-:Y:S01]  /*08b0*/  SHF.R.U32.HI R5, RZ, 0x3, R0 ;  /* 0x00000003ff057819 */ /* 0x000fe20000011600 */
[----:B------:R-:W-:Y:S01]  /*08c0*/  IMAD.SHL.U32 R182, R182, 0x2, RZ ;  /* 0x00000002b6b67824 */ /* 0x000fe200078e00ff */
[----:B------:R-:W-:Y:S01]  /*08d0*/  LOP3.LUT R7, R2, 0x10, R7, 0xf8, !PT ;  /* 0x0000001002077812 */ /* 0x000fe200078ef807 */
[----:B------:R-:W-:Y:S01]  /*08e0*/  IMAD.SHL.U32 R3, R3, 0x2, RZ ;  /* 0x0000000203037824 */ /* 0x000fe200078e00ff */
[-C--:B------:R-:W-:Y:S01]  /*08f0*/  LOP3.LUT R4, R5, R0.reuse, R2, 0x1e, !PT ;  /* 0x0000000005047212 */ /* 0x080fe200078e1e02 */
[----:B------:R-:W-:Y:S01]  /*0900*/  IMAD R2, R9, 0x400, R8 ;  /* 0x0000040009027824 */ /* 0x000fe200078e0208 */
[----:B------:R-:W-:Y:S01]  /*0910*/  LOP3.LUT R5, R5, R0, RZ, 0xfc, !PT ;  /* 0x0000000005057212 */ /* 0x000fe200078efcff */
[----:B------:R-:W-:-:S02]  /*0920*/  IMAD R0, R9, 0x400, R6 ;  /* 0x0000040009007824 */ /* 0x000fc400078e0206 */
[----:B------:R-:W-:Y:S02]  /*0930*/  IMAD.IADD R185, R182, 0x1, R184 ;  /* 0x00000001b6b97824 */ /* 0x000fe400078e02b8 */
[----:B------:R-:W-:Y:S02]  /*0940*/  IMAD.IADD R193, R5, 0x1, R2 ;  /* 0x0000000105c17824 */ /* 0x000fe400078e0202 */
[----:B------:R-:W-:Y:S01]  /*0950*/  IMAD.U32 R2, RZ, RZ, UR6 ;  /* 0x00000006ff027e24 */ /* 0x000fe2000f8e00ff */
[----:B------:R-:W-:Y:S01]  /*0960*/  USHF.R.S32.HI UR6, URZ, 0x1f, UR36 ;  /* 0x0000001f3f067899 */ /* 0x000fe20008011424 */
[----:B------:R-:W-:Y:S02]  /*0970*/  IMAD.IADD R8, R0, 0x1, R4 ;  /* 0x0000000100087824 */ /* 0x000fe400078e0204 */
[----:B------:R-:W-:Y:S01]  /*0980*/  IMAD.U32 R4, RZ, RZ, UR7 ;  /* 0x00000007ff047e24 */ /* 0x000fe2000f8e00ff */
[----:B------:R2:W-:Y:S01]  /*0990*/  STL [R1+0x90], R2 ;  /* 0x0000900201007387 */ /* 0x0005e20000100800 */
[----:B------:R-:W-:Y:S01]  /*09a0*/  IMAD.SHL.U32 R0, R10, 0x40, RZ ;  /* 0x000000400a007824 */ /* 0x000fe200078e00ff */
[----:B------:R-:W-:Y:S01]  /*09b0*/  LEA R8, R8, 0xc000, 0x1 ;  /* 0x0000c00008087811 */ /* 0x000fe200078e08ff */
[----:B------:R-:W-:Y:S01]  /*09c0*/  IMAD.U32 R5, RZ, RZ, UR6 ;  /* 0x00000006ff057e24 */ /* 0x000fe2000f8e00ff */
[----:B------:R3:W-:Y:S01]  /*09d0*/  STL [R1+0x8c], R4 ;  /* 0x00008c0401007387 */ /* 0x0007e20000100800 */
[----:B------:R-:W-:Y:S01]  /*09e0*/  USHF.R.S32.HI UR6, URZ, 0x1f, UR39 ;  /* 0x0000001f3f067899 */ /* 0x000fe20008011427 */
[----:B------:R-:W-:Y:S01]  /*09f0*/  LOP3.LUT R0, R0, 0xfffffe00, RZ, 0xc0, !PT ;  /* 0xfffffe0000007812 */ /* 0x000fe200078ec0ff */
[----:B------:R-:W-:Y:S01]  /*0a00*/  IMAD.SHL.U32 R193, R193, 0x2, RZ ;  /* 0x00000002c1c17824 */ /* 0x000fe200078e00ff */
[----:B-1----:R-:W-:-:S02]  /*0a10*/  IADD3 R12, R8, 0x2420, RZ ;  /* 0x00002420080c7810 */ /* 0x002fc40007ffe0ff */
[C---:B------:R-:W-:Y:S01]  /*0a20*/  @P1 IADD3 R12, R8.reuse, 0x23e0, RZ ;  /* 0x000023e0080c1810 */ /* 0x040fe20007ffe0ff */
[----:B------:R-:W-:Y:S01]  /*0a30*/  IMAD.U32 R10, RZ, RZ, UR6 ;  /* 0x00000006ff0a7e24 */ /* 0x000fe2000f8e00ff */
[C---:B------:R-:W-:Y:S01]  /*0a40*/  IADD3 R10, R8.reuse, 0x2020, RZ ;  /* 0x00002020080a7810 */ /* 0x040fe20007ffe0ff */
[C---:B------:R-:W-:Y:S01]  /*0a50*/  IMAD.IADD R196, R193.reuse, 0x1, R195 ;  /* 0x00000001c1c47824 */ /* 0x040fe200078e02c3 */
[----:B------:R-:W-:Y:S01]  /*0a60*/  @P1 IADD3 R10, R8, 0x1fe0, RZ ;  /* 0x00001fe0080a1810 */ /* 0x000fe20007ffe0ff */
[--C-:B------:R-:W-:Y:S02]  /*0a70*/  IMAD.IADD R200, R193, 0x1, R197.reuse ;  /* 0x00000001c1c87824 */ /* 0x100fe400078e02c5 */
[----:B------:R-:W-:Y:S02]  /*0a80*/  IMAD.IADD R199, R196, 0x1, R197 ;  /* 0x00000001c4c77824 */ /* 0x000fe400078e02c5 */
[----:B--2---:R-:W-:Y:S01]  /*0a90*/  IMAD.SHL.U32 R2, R13, 0x40, RZ ;  /* 0x000000400d027824 */ /* 0x004fe200078e00ff */
[----:B------:R-:W-:-:S02]  /*0aa0*/  IADD3 R13, R8, 0x420, RZ ;  /* 0x00000420080d7810 */ /* 0x000fc40007ffe0ff */
[----:B------:R-:W-:Y:S02]  /*0ab0*/  @P1 IADD3 R13, R8, 0x3e0, RZ ;  /* 0x000003e0080d1810 */ /* 0x000fe40007ffe0ff */
[----:B------:R-:W-:Y:S02]  /*0ac0*/  LOP3.LUT R2, R2, 0x1c0, RZ, 0xc0, !PT ;  /* 0x000001c002027812 */ /* 0x000fe400078ec0ff */
[----:B---3--:R-:W-:Y:S02]  /*0ad0*/  IADD3 R4, R11, -0x80, RZ ;  /* 0xffffff800b047810 */ /* 0x008fe40007ffe0ff */
[----:B------:R-:W-:Y:S02]  /*0ae0*/  SHF.R.U32.HI R5, RZ, 0x3, R2 ;  /* 0x00000003ff057819 */ /* 0x000fe40000011602 */
[----:B------:R-:W-:Y:S02]  /*0af0*/  SHF.R.S32.HI R6, RZ, 0x1f, R4 ;  /* 0x0000001fff067819 */ /* 0x000fe40000011404 */
[----:B------:R-:W-:-:S02]  /*0b00*/  LOP3.LUT R191, R2, 0x8, R191, 0xf8, !PT ;  /* 0x0000000802bf7812 */ /* 0x000fc400078ef8bf */
[----:B------:R-:W-:Y:S02]  /*0b10*/  LOP3.LUT R2, R5, R7, R2, 0x1e, !PT ;  /* 0x0000000705027212 */ /* 0x000fe400078e1e02 */
[----:B------:R-:W-:Y:S01]  /*0b20*/  SHF.L.U64.HI R6, R4, 0x2, R6 ;  /* 0x0000000204067819 */ /* 0x000fe20000010206 */
[----:B------:R-:W-:Y:S01]  /*0b30*/  IMAD R4, R9, 0x400, R0 ;  /* 0x0000040009047824 */ /* 0x000fe200078e0200 */
[----:B------:R-:W-:Y:S01]  /*0b40*/  LOP3.LUT R190, R2, R0, RZ, 0xfc, !PT ;  /* 0x0000000002be7212 */ /* 0x000fe200078efcff */
[----:B------:R-:W-:Y:S01]  /*0b50*/  IMAD.MOV.U32 R0, RZ, RZ, 0x40 ;  /* 0x00000040ff007424 */ /* 0x000fe200078e00ff */
[----:B------:R-:W-:Y:S01]  /*0b60*/  LOP3.LUT R191, R191, R5, RZ, 0x3c, !PT ;  /* 0x00000005bfbf7212 */ /* 0x000fe200078e3cff */
[----:B------:R-:W-:Y:S01]  /*0b70*/  IMAD.MOV.U32 R2, RZ, RZ, 0x440 ;  /* 0x00000440ff027424 */ /* 0x000fe200078e00ff */
[----:B------:R1:W-:Y:S01]  /*0b80*/  STL [R1+0x4c], R6 ;  /* 0x00004c0601007387 */ /* 0x0003e20000100800 */
[----:B------:R-:W-:Y:S01]  /*0b90*/  IMAD.IADD R5, R197, 0x1, R8 ;  /* 0x00000001c5057824 */ /* 0x000fe200078e0208 */
[----:B------:R-:W-:Y:S01]  /*0ba0*/  SEL R183, R0, 0xffffffc0, !P3 ;  /* 0xffffffc000b77807 */ /* 0x000fe20005800000 */
[----:B------:R-:W-:Y:S01]  /*0bb0*/  IMAD.IADD R191, R4, 0x1, R191 ;  /* 0x0000000104bf7824 */ /* 0x000fe200078e02bf */
[----:B------:R-:W-:Y:S01]  /*0bc0*/  SEL R0, R0, 0xffffffc0, !P2 ;  /* 0xffffffc000007807 */ /* 0x000fe20005000000 */
[----:B------:R-:W-:Y:S01]  /*0bd0*/  STL [R1+0x58], R8 ;  /* 0x0000580801007387 */ /* 0x000fe20000100800 */
[----:B------:R-:W-:Y:S01]  /*0be0*/  SEL R2, R2, 0x3c0, !P2 ;  /* 0x000003c002027807 */ /* 0x000fe20005000000 */
[----:B------:R-:W-:-:S02]  /*0bf0*/  IMAD.IADD R183, R182, 0x1, R183 ;  /* 0x00000001b6b77824 */ /* 0x000fc400078e02b7 */
[----:B------:R-:W-:Y:S02]  /*0c00*/  IMAD.IADD R11, R0, 0x1, R8 ;  /* 0x00000001000b7824 */ /* 0x000fe400078e0208 */
[----:B------:R-:W-:Y:S02]  /*0c10*/  IMAD.IADD R4, R8, 0x1, R2 ;  /* 0x0000000108047824 */ /* 0x000fe400078e0202 */
[----:B------:R-:W-:Y:S01]  /*0c20*/  IMAD.IADD R194, R193, 0x1, R0 ;  /* 0x00000001c1c27824 */ /* 0x000fe200078e0200 */
[----:B------:R-:W-:Y:S01]  /*0c30*/  STL [R1+0x6c], R11 ;  /* 0x00006c0b01007387 */ /* 0x000fe20000100800 */
[----:B------:R-:W-:Y:S02]  /*0c40*/  IMAD.IADD R184, R184, 0x1, R183 ;  /* 0x00000001b8b87824 */ /* 0x000fe400078e02b7 */
[--C-:B------:R-:W-:Y:S01]  /*0c50*/  IMAD.IADD R195, R195, 0x1, R194.reuse ;  /* 0x00000001c3c37824 */ /* 0x100fe200078e02c2 */
[----:B------:R2:W-:Y:S01]  /*0c60*/  STL [R1+0x88], R5 ;  /* 0x0000880501007387 */ /* 0x0005e20000100800 */
[----:B------:R-:W-:-:S03]  /*0c70*/  IMAD.IADD R198, R197, 0x1, R194 ;  /* 0x00000001c5c67824 */ /* 0x000fc600078e02c2 */
[----:B------:R-:W-:Y:S01]  /*0c80*/  STL [R1+0x68], R4 ;  /* 0x0000680401007387 */ /* 0x000fe20000100800 */
[----:B-1----:R-:W-:-:S03]  /*0c90*/  IADD3 R6, R8, 0x2040, RZ ;  /* 0x0000204008067810 */ /* 0x002fc60007ffe0ff */
[----:B------:R-:W-:Y:S01]  /*0ca0*/  STL [R1+0x74], R13 ;  /* 0x0000740d01007387 */ /* 0x000fe20000100800 */
[----:B------:R-:W-:-:S03]  /*0cb0*/  @P2 IADD3 R6, R8, 0x1fc0, RZ ;  /* 0x00001fc008062810 */ /* 0x000fc60007ffe0ff */
[----:B------:R-:W-:Y:S04]  /*0cc0*/  STL [R1+0x5c], R10 ;  /* 0x00005c0a01007387 */ /* 0x000fe80000100800 */
[----:B------:R-:W-:Y:S04]  /*0cd0*/  STL [R1+0x70], R12 ;  /* 0x0000700c01007387 */ /* 0x000fe80000100800 */
[----:B------:R1:W-:Y:S01]  /*0ce0*/  STL [R1+0x64], R6 ;  /* 0x0000640601007387 */ /* 0x0003e20000100800 */
[C---:B--2---:R-:W-:Y:S02]  /*0cf0*/  IADD3 R5, R8.reuse, 0x2440, RZ ;  /* 0x0000244008057810 */ /* 0x044fe40007ffe0ff */
        /* <DEDUP_REMOVED lines=11> */
.L_x_975:
        /* <DEDUP_REMOVED lines=54> */
.L_x_899:
        /* <DEDUP_REMOVED lines=21> */
[----:B------:R-:W-:Y:S02]  /*1260*/  UIADD3 UR4, UR24, 0x7f, URZ ;  /* 0x0000007f18047890 */ /* 0x000fe4000fffe03f */
[----:B------:R-:W-:Y:S02]  /*1270*/  ULDC.64 UR8, c[0x0][0x178] ;  /* 0x00005e0000087ab9 */ /* 0x000fe40000000a00 */
[----:B-1----:R-:W-:Y:S02]  /*1280*/  UISETP.NE.AND UP0, UPT, UR25, -0x1, UPT ;  /* 0xffffffff1900788c */ /* 0x002fe4000bf05270 */
[----:B------:R-:W-:Y:S02]  /*1290*/  UIMAD UR5, UR43, UR8, URZ ;  /* 0x000000082b0572a4 */ /* 0x000fe4000f8e023f */
[----:B------:R-:W-:Y:S02]  /*12a0*/  UISETP.NE.AND UP2, UPT, UR11, -0x1, UPT ;  /* 0xffffffff0b00788c */ /* 0x000fe4000bf45270 */
[----:B------:R-:W-:Y:S01]  /*12b0*/  USHF.R.S32.HI UR10, URZ, 0x1f, UR4 ;  /* 0x0000001f3f0a7899 */ /* 0x000fe20008011404 */
[----:B------:R-:W-:Y:S01]  /*12c0*/  PLOP3.LUT P1, PT, PT, PT, UP0, 0x80, 0x0 ;  /* 0x000000000000781c */ /* 0x000fe20003f2f008 */
[----:B------:R-:W-:-:S02]  /*12d0*/  UIMAD.WIDE.U32 UR6, UR36, UR8, URZ ;  /* 0x00000008240672a5 */ /* 0x000fc4000f8e003f */
[----:B------:R-:W-:Y:S02]  /*12e0*/  UIMAD UR15, UR36, UR9, UR5 ;  /* 0x00000009240f72a4 */ /* 0x000fe4000f8e0205 */
[----:B------:R-:W-:Y:S02]  /*12f0*/  ULEA.HI UR10, UR10, UR4, URZ, 0x7 ;  /* 0x000000040a0a7291 */ /* 0x000fe4000f8f383f */
[----:B------:R-:W-:Y:S02]  /*1300*/  ULDC.64 UR8, c[0x0][0x190] ;  /* 0x0000640000087ab9 */ /* 0x000fe40000000a00 */
[----:B------:R-:W-:Y:S02]  /*1310*/  UIMAD.WIDE.U32 UR4, UR11, UR8, URZ ;  /* 0x000000080b0472a5 */ /* 0x000fe4000f8e003f */
[----:B------:R-:W-:Y:S02]  /*1320*/  UIMAD UR8, UR11, UR9, URZ ;  /* 0x000000090b0872a4 */ /* 0x000fe4000f8e023f */
[----:B------:R-:W-:-:S02]  /*1330*/  @UP0 UIADD3 UR9, UR17, UR25, URZ ;  /* 0x0000001911090290 */ /* 0x000fc4000fffe03f */
[----:B------:R-:W-:Y:S02]  /*1340*/  UIADD3 UR37, UR7, UR15, URZ ;  /* 0x0000000f07257290 */ /* 0x000fe4000fffe03f */
[----:B------:R-:W-:Y:S02]  /*1350*/  USEL UR42, UR6, UR4, !UP2 ;  /* 0x00000004062a7287 */ /* 0x000fe4000d000000 */
[----:B------:R-:W-:Y:S02]  /*1360*/  @UP2 UIADD3 UR37, UR5, UR8, URZ ;  /* 0x0000000805252290 */ /* 0x000fe4000fffe03f */
[----:B------:R-:W-:Y:S02]  /*1370*/  ULDC.64 UR6, c[0x0][0x198] ;  /* 0x0000660000067ab9 */ /* 0x000fe40000000a00 */
[----:B------:R-:W-:Y:S02]  /*1380*/  @UP0 UIMAD.WIDE.U32 UR4, UR9, UR6, URZ ;  /* 0x00000006090402a5 */ /* 0x000fe4000f8e003f */
[----:B------:R-:W-:-:S02]  /*1390*/  ULOP3.LUT UR6, UR10, 0xffffff80, URZ, 0xc0, !UPT ;  /* 0xffffff800a067892 */ /* 0x000fc4000f8ec03f */
        /* <DEDUP_REMOVED lines=18> */
.L_x_901:
        /* <DEDUP_REMOVED lines=18> */
.L_x_902:
        /* <DEDUP_REMOVED lines=71> */
.L_x_903:
[----:B------:R-:W-:Y:S02]  /*1a50*/  UMOV UR6, UR54 ;  /* 0x0000003600067c82 */ /* 0x000fe40008000000 */
.L_x_904:
[----:B------:R-:W-:Y:S01]  /*1a60*/  UIADD3 UR4, UP4, UP3, UR4, UR45, UR51 ;  /* 0x0000002d04047290 */ /* 0x000fe2000fb9e033 */
[----:B------:R-:W1:Y:S01]  /*1a70*/  S2R R21, SR_TID.X ;  /* 0x0000000000157919 */ /* 0x000e620000002100 */
[----:B------:R-:W-:Y:S01]  /*1a80*/  IMAD.U32 R10, RZ, RZ, UR13 ;  /* 0x0000000dff0a7e24 */ /* 0x000fe2000f8e00ff */
[----:B------:R-:W-:Y:S01]  /*1a90*/  UMOV UR11, 0x4 ;  /* 0x00000004000b7882 */ /* 0x000fe20000000000 */
[----:B------:R-:W-:Y:S01]  /*1aa0*/  IMAD.U32 R8, RZ, RZ, UR12 ;  /* 0x0000000cff087e24 */ /* 0x000fe2000f8e00ff */
[----:B------:R-:W-:Y:S01]  /*1ab0*/  UIADD3 UR33, UP2, UP1, UR15, UR4, UR19 ;  /* 0x000000040f217290 */ /* 0x000fe2000f95e013 */
[----:B------:R-:W-:Y:S01]  /*1ac0*/  SHF.R.S32.HI R205, RZ, 0x1f, R204 ;  /* 0x0000001fffcd7819 */ /* 0x000fe200000114cc */
[----:B------:R-:W-:Y:S01]  /*1ad0*/  UIADD3.X UR4, UR7, UR52, UR57, UP4, UP3 ;  /* 0x0000003407047290 */ /* 0x000fe2000a7e6439 */
[----:B------:R-:W-:Y:S01]  /*1ae0*/  IMAD.U32 R9, RZ, RZ, UR18 ;  /* 0x00000012ff097e24 */ /* 0x000fe2000f8e00ff */
[----:B------:R-:W-:Y:S01]  /*1af0*/  ULDC.64 UR12, c[0x0][0x200] ;  /* 0x00008000000c7ab9 */ /* 0x000fe20000000a00 */
[----:B------:R-:W-:Y:S01]  /*1b00*/  BSSY B1, `(.L_x_900) ;  /* 0x0000b51000017945 */ /* 0x000fe20003800000 */
[----:B------:R-:W-:-:S03]  /*1b10*/  UIADD3.X UR29, UR8, UR4, UR10, UP2, UP1 ;  /* 0x00000004081d7290 */ /* 0x000fc600097e240a */
[----:B------:R-:W-:Y:S02]  /*1b20*/  ULDC.64 UR4, c[0x0][0x1a8] ;  /* 0x00006a0000047ab9 */ /* 0x000fe40000000a00 */
[----:B------:R-:W-:-:S04]  /*1b30*/  UIMAD UR4, UR61, UR4, URZ ;  /* 0x000000043d0472a4 */ /* 0x000fc8000f8e023f */
        /* <DEDUP_REMOVED lines=16> */
[----:B------:R-:W-:-:S03]  /*1c40*/  ULDC.64 UR12, c[0x0][0x3c8] ;  /* 0x0000f200000c7ab9 */ /* 0x000fc60000000a00 */
[----:B------:R-:W-:Y:S01]  /*1c50*/  IMAD R7, R7, c[0x0][0x190], RZ ;  /* 0x0000640007077a24 */ /* 0x000fe200078e02ff */
[----:B------:R-:W-:Y:S01]  /*1c60*/  UMOV UR8, UR4 ;  /* 0x0000000400087c82 */ /* 0x000fe20008000000 */
[----:B------:R-:W-:Y:S01]  /*1c70*/  IADD3 R6, P0, R4, UR42, RZ ;  /* 0x0000002a04067c10 */ /* 0x000fe2000ff1e0ff */
[----:B------:R-:W-:Y:S01]  /*1c80*/  UIADD3 UR4, UR18, UR6, URZ ;  /* 0x0000000612047290 */ /* 0x000fe2000fffe03f */
[----:B------:R-:W-:Y:S01]  /*1c90*/  IMAD R2, R2, c[0x0][0x194], R7 ;  /* 0x0000650002027a24 */ /* 0x000fe200078e0207 */
[----:B------:R-:W-:Y:S02]  /*1ca0*/  UMOV UR7, UR5 ;  /* 0x0000000500077c82 */ /* 0x000fe40008000000 */
[----:B------:R-:W-:Y:S01]  /*1cb0*/  UIMAD.WIDE UR4, UR4, UR11, UR12 ;  /* 0x0000000b040472a5 */ /* 0x000fe2000f8e020c */
[----:B------:R1:W2:Y:S01]  /*1cc0*/  R2UR UR12, R8 ;  /* 0x00000000080c73c2 */ /* 0x0002a200000e0000 */
[----:B------:R-:W-:Y:S01]  /*1cd0*/  IADD3.X R7, R5, UR37, R2, P0, !PT ;  /* 0x0000002505077c10 */ /* 0x000fe200087fe402 */
[----:B------:R-:W-:Y:S01]  /*1ce0*/  ULDC UR11, c[0x0][0x2e8] ;  /* 0x0000ba00000b7ab9 */ /* 0x000fe20000000800 */
[----:B------:R-:W-:-:S03]  /*1cf0*/  IADD3 R4, P0, R204, UR31, RZ ;  /* 0x0000001fcc047c10 */ /* 0x000fc6000ff1e0ff */
[----:B------:R-:W-:Y:S01]  /*1d00*/  UMOV UR10, UR4 ;  /* 0x00000004000a7c82 */ /* 0x000fe20008000000 */
[----:B------:R-:W-:Y:S01]  /*1d10*/  IADD3.X R5, R205, UR34, RZ, P0, !PT ;  /* 0x00000022cd057c10 */ /* 0x000fe200087fe4ff */
[----:B------:R-:W-:Y:S01]  /*1d20*/  UIADD3 UR4, -UR14, UR24, UR22 ;  /* 0x000000180e047290 */ /* 0x000fe2000fffe116 */
[----:B------:R3:W4:Y:S01]  /*1d30*/  R2UR UR13, R10 ;  /* 0x000000000a0d73c2 */ /* 0x00072200000e0000 */
[----:B------:R-:W-:Y:S02]  /*1d40*/  UMOV UR9, UR5 ;  /* 0x0000000500097c82 */ /* 0x000fe40008000000 */
[----:B------:R-:W-:Y:S01]  /*1d50*/  UIADD3 UR4, UR4, -UR11, URZ ;  /* 0x8000000b04047290 */ /* 0x000fe2000fffe03f */
[----:B------:R-:W-:Y:S01]  /*1d60*/  IMAD.WIDE.U32 R4, R9, c[0x0][0x370], R4 ;  /* 0x0000dc0009047a25 */ /* 0x000fe200078e0004 */
[----:B------:R-:W-:Y:S02]  /*1d70*/  UIADD3 UR5, UR38, -0x1, URZ ;  /* 0xffffffff26057890 */ /* 0x000fe4000fffe03f */
[----:B------:R-:W-:-:S02]  /*1d80*/  USHF.R.S32.HI UR11, URZ, 0x1f, UR4 ;  /* 0x0000001f3f0b7899 */ /* 0x000fc40008011404 */
[----:B------:R-:W-:Y:S02]  /*1d90*/  IADD3 R5, R5, UR15, RZ ;  /* 0x0000000f05057c10 */ /* 0x000fe4000fffe0ff */
[----:B------:R-:W-:Y:S01]  /*1da0*/  ULEA.HI UR11, UR11, UR4, URZ, 0x7 ;  /* 0x000000040b0b7291 */ /* 0x000fe2000f8f383f */
[----:B-1----:R-:W-:-:S03]  /*1db0*/  LEA.HI R8, R22, R21, RZ, 0x5 ;  /* 0x0000001516087211 */ /* 0x002fc600078f28ff */
[----:B------:R-:W-:Y:S01]  /*1dc0*/  USHF.R.S32.HI UR11, URZ, 0x7, UR11 ;  /* 0x000000073f0b7899 */ /* 0x000fe2000801140b */
[----:B------:R-:W-:-:S03]  /*1dd0*/  LOP3.LUT R2, R8, 0xffffffe0, RZ, 0xc0, !PT ;  /* 0xffffffe008027812 */ /* 0x000fc600078ec0ff */
[----:B------:R-:W-:Y:S01]  /*1de0*/  UISETP.LT.AND UP1, UPT, URZ, UR11, UPT ;  /* 0x0000000b3f00728c */ /* 0x000fe2000bf21270 */
[----:B------:R-:W-:Y:S01]  /*1df0*/  SHF.R.S32.HI R8, RZ, 0x5, R8 ;  /* 0x00000005ff087819 */ /* 0x000fe20000011408 */
[----:B------:R-:W-:Y:S02]  /*1e00*/  IMAD.IADD R2, R21, 0x1, -R2 ;  /* 0x0000000115027824 */ /* 0x000fe400078e0a02 */
[----:B------:R-:W-:Y:S02]  /*1e10*/  USEL UR11, URZ, UR11, !UP1 ;  /* 0x0000000b3f0b7287 */ /* 0x000fe4000c800000 */
[----:B------:R-:W-:Y:S02]  /*1e20*/  IMAD R2, R8, UR50, R2 ;  /* 0x0000003208027c24 */ /* 0x000fe4000f8e0202 */
[----:B------:R-:W-:-:S03]  /*1e30*/  UISETP.GT.AND UP1, UPT, UR38, UR11, UPT ;  /* 0x0000000b2600728c */ /* 0x000fc6000bf24270 */
        /* <DEDUP_REMOVED lines=37> */
.L_x_906:
        /* <DEDUP_REMOVED lines=18> */
.L_x_907:
        /* <DEDUP_REMOVED lines=28> */
.L_x_909:
[----:B------:R-:W-:Y:S05]  /*2370*/  BSYNC B0 ;  /* 0x0000000000007941 */ /* 0x000fea0003800000 */
.L_x_908:
        /* <DEDUP_REMOVED lines=15> */
.L_x_911:
[----:B------:R-:W-:Y:S05]  /*2470*/  BSYNC B0 ;  /* 0x0000000000007941 */ /* 0x000fea0003800000 */
.L_x_910:
        /* <DEDUP_REMOVED lines=15> */
.L_x_913:
[----:B------:R-:W-:Y:S05]  /*2570*/  BSYNC B0 ;  /* 0x0000000000007941 */ /* 0x000fea0003800000 */
.L_x_912:
        /* <DEDUP_REMOVED lines=14> */
.L_x_915:
[----:B------:R-:W-:Y:S05]  /*2660*/  BSYNC B0 ;  /* 0x0000000000007941 */ /* 0x000fea0003800000 */
.L_x_914:
        /* <DEDUP_REMOVED lines=24> */
.L_x_917:
[----:B------:R-:W-:Y:S05]  /*27f0*/  BSYNC B0 ;  /* 0x0000000000007941 */ /* 0x000fea0003800000 */
.L_x_916:
        /* <DEDUP_REMOVED lines=13> */
.L_x_919:
[----:B------:R-:W-:Y:S05]  /*28d0*/  BSYNC B0 ;  /* 0x0000000000007941 */ /* 0x000fea0003800000 */
.L_x_918:
        /* <DEDUP_REMOVED lines=13> */
.L_x_921:
[----:B------:R-:W-:Y:S05]  /*29b0*/  BSYNC B0 ;  /* 0x0000000000007941 */ /* 0x000fea0003800000 */
.L_x_920:
        /* <DEDUP_REMOVED lines=12> */
.L_x_905:
        /* <DEDUP_REMOVED lines=22> */
.L_x_924:
[----:B------:R-:W-:Y:S05]  /*2be0*/  BSYNC B0 ;  /* 0x0000000000007941 */ /* 0x000fea0003800000 */
.L_x_923:
        /* <DEDUP_REMOVED lines=16> */
.L_x_926:
[----:B------:R-:W-:Y:S05]  /*2cf0*/  BSYNC B0 ;  /* 0x0000000000007941 */ /* 0x000fea0003800000 */
.L_x_925:
        /* <DEDUP_REMOVED lines=16> */
.L_x_928:
[----:B------:R-:W-:Y:S05]  /*2e00*/  BSYNC B0 ;  /* 0x0000000000007941 */ /* 0x000fea0003800000 */
.L_x_927:
        /* <DEDUP_REMOVED lines=8> */
[----:B---3--:R-:W3:Y:S01]  /*2e90*/  LDL R4, [R1+0x90] ;  /* 0x0000900001047983 */ /* 0x008ee20000100800 */
[----:B------:R-:W-:Y:S02]  /*2ea0*/  MOV R6, c[0x0][0x370] ;  /* 0x0000dc0000067a02 */ /* 0x000fe40000000f00 */
[----:B------:R-:W-:Y:S01]  /*2eb0*/  MOV R5, R211 ;  /* 0x000000d300057202 */ /* 0x000fe20000000f00 */
[----:B---3--:R3:W5:Y:S02]  /*2ec0*/  R2UR UR6, R4 ;  /* 0x00000000040673c2 */ /* 0x00876400000e0000 */
[----:B---3--:R-:W-:-:S05]  /*2ed0*/  MOV R4, R212 ;  /* 0x000000d400047202 */ /* 0x008fca0000000f00 */
[----:B------:R-:W-:-:S05]  /*2ee0*/  IMAD.WIDE.U32 R4, R6, 0xc0, R4 ;  /* 0x000000c006047825 */ /* 0x000fca00078e0004 */
[----:B-----5:R-:W-:-:S05]  /*2ef0*/  IADD3 R5, R5, UR6, RZ ;  /* 0x0000000605057c10 */ /* 0x020fca000fffe0ff */
[----:B------:R-:W-:Y:S01]  /*2f00*/  @!PT LDS RZ, [RZ] ;  /* 0x00000000fffff984 */ /* 0x000fe20000000800 */
[----:B------:R-:W-:Y:S01]  /*2f10*/  @!PT LDS RZ, [RZ] ;  /* 0x00000000fffff984 */ /* 0x000fe20000000800 */
[----:B------:R-:W-:Y:S01]  /*2f20*/  @!PT LDS RZ, [RZ] ;  /* 0x00000000fffff984 */ /* 0x000fe20000000800 */
[----:B------:R3:W-:Y:S02]  /*2f30*/  LDGSTS.E.BYPASS.LTC128B.128 [R2+0xb000], [R4.64] ;  /* 0x0b00000004027fae */ /* 0x0007e4000b901d54 */
.L_x_930:
[----:B------:R-:W-:Y:S05]  /*2f40*/  BSYNC B0 ;  /* 0x0000000000007941 */ /* 0x000fea0003800000 */
.L_x_929:
        /* <DEDUP_REMOVED lines=22> */
.L_x_932:
[----:B------:R-:W-:Y:S05]  /*30b0*/  BSYNC B0 ;  /* 0x0000000000007941 */ /* 0x000fea0003800000 */
.L_x_931:
        /* <DEDUP_REMOVED lines=20> */
.L_x_934:
[----:B------:R-:W-:Y:S05]  /*3200*/  BSYNC B0 ;  /* 0x0000000000007941 */ /* 0x000fea0003800000 */
.L_x_933:
        /* <DEDUP_REMOVED lines=20> */
.L_x_936:
[----:B------:R-:W-:Y:S05]  /*3350*/  BSYNC B0 ;  /* 0x0000000000007941 */ /* 0x000fea0003800000 */
.L_x_935:
        /* <DEDUP_REMOVED lines=12> */
[----:B-1----:R-:W5:Y:S01]  /*3420*/  LDL R4, [R1+0x8c] ;  /* 0x00008c0001047983 */ /* 0x002f620000100800 */
[----:B------:R-:W-:-:S02]  /*3430*/  MOV R6, c[0x0][0x190] ;  /* 0x0000640000067a02 */ /* 0x000fc40000000f00 */
[----:B------:R-:W-:Y:S01]  /*3440*/  MOV R5, R209 ;  /* 0x000000d100057202 */ /* 0x000fe20000000f00 */
[----:B-----5:R1:W5:Y:S02]  /*3450*/  R2UR UR6, R4 ;  /* 0x00000000040673c2 */ /* 0x02036400000e0000 */
[----:B-1----:R-:W-:-:S05]  /*3460*/  MOV R4, R210 ;  /* 0x000000d200047202 */ /* 0x002fca0000000f00 */
[----:B------:R-:W-:-:S05]  /*3470*/  IMAD.WIDE.U32 R4, R6, 0xc0, R4 ;  /* 0x000000c006047825 */ /* 0x000fca00078e0004 */
[----:B-----5:R-:W-:-:S05]  /*3480*/  IADD3 R5, R5, UR6, RZ ;  /* 0x0000000605057c10 */ /* 0x020fca000fffe0ff */
[----:B------:R-:W-:Y:S01]  /*3490*/  @!PT LDS RZ, [RZ] ;  /* 0x00000000fffff984 */ /* 0x000fe20000000800 */
[----:B------:R-:W-:Y:S01]  /*34a0*/  @!PT LDS RZ, [RZ] ;  /* 0x00000000fffff984 */ /* 0x000fe20000000800 */
[----:B------:R-:W-:Y:S01]  /*34b0*/  @!PT LDS RZ, [RZ] ;  /* 0x00000000fffff984 */ /* 0x000fe20000000800 */
[----:B------:R1:W-:Y:S02]  /*34c0*/  LDGSTS.E.BYPASS.LTC128B.128 [R192+0x3000], [R4.64] ;  /* 0x0300000004c07fae */ /* 0x0003e4000b901d54 */
.L_x_938:
[----:B------:R-:W-:Y:S05]  /*34d0*/  BSYNC B0 ;  /* 0x0000000000007941 */ /* 0x000fea0003800000 */
.L_x_937:
        /* <DEDUP_REMOVED lines=40> */
[----:B----4-:R1:W-:Y:S04]  /*3760*/  STL [R1+0x4], R24 ;  /* 0x0000041801007387 */ /* 0x0103e80000100800 */
[----:B-----5:R1:W-:Y:S04]  /*3770*/  STL [R1], R25 ;  /* 0x0000001901007387 */ /* 0x0203e80000100800 */
        /* <DEDUP_REMOVED lines=18> */
.L_x_940:
[----:B------:R-:W-:Y:S05]  /*38a0*/  BSYNC B0 ;  /* 0x0000000000007941 */ /* 0x000fea0003800000 */
.L_x_939:
        /* <DEDUP_REMOVED lines=21> */
.L_x_942:
[----:B------:R-:W-:Y:S05]  /*3a00*/  BSYNC B0 ;  /* 0x0000000000007941 */ /* 0x000fea0003800000 */
.L_x_941:
        /* <DEDUP_REMOVED lines=21> */
.L_x_944:
[----:B------:R-:W-:Y:S05]  /*3b60*/  BSYNC B0 ;  /* 0x0000000000007941 */ /* 0x000fea0003800000 */
.L_x_943:
        /* <DEDUP_REMOVED lines=21> */
.L_x_946:
[----:B------:R-:W-:Y:S05]  /*3cc0*/  BSYNC B0 ;  /* 0x0000000000007941 */ /* 0x000fea0003800000 */
.L_x_945:
        /* <DEDUP_REMOVED lines=29> */
.L_x_948:
[----:B------:R-:W-:Y:S05]  /*3ea0*/  BSYNC B0 ;  /* 0x0000000000007941 */ /* 0x000fea0003800000 */
.L_x_947:
        /* <DEDUP_REMOVED lines=20> */
.L_x_950:
[----:B------:R-:W-:Y:S05]  /*3ff0*/  BSYNC B0 ;  /* 0x0000000000007941 */ /* 0x000fea0003800000 */
.L_x_949:
        /* <DEDUP_REMOVED lines=20> */
.L_x_952:
[----:B------:R-:W-:Y:S05]  /*4140*/  BSYNC B0 ;  /* 0x0000000000007941 */ /* 0x000fea0003800000 */
.L_x_951:
        /* <DEDUP_REMOVED lines=19> */
.L_x_954:
[----:B------:R-:W-:Y:S05]  /*4280*/  BSYNC B0 ;  /* 0x0000000000007941 */ /* 0x000fea0003800000 */
.L_x_953:
[----:B------:R-:W-:Y:S01]  /*4290*/  LEA.HI R0, R22, R21, RZ, 0x4 ;  /* 0x0000001516007211 */ /* 0x000fe200078f20ff */
[----:B---3--:R-:W-:Y:S01]  /*42a0*/  IMAD.U32 R4, RZ, RZ, UR24 ;  /* 0x00000018ff047e24 */ /* 0x008fe2000f8e00ff */
[----:B------:R-:W-:Y:S01]  /*42b0*/  IADD3 R5, R23, 0x1, RZ ;  /* 0x0000000117057810 */ /* 0x000fe20007ffe0ff */
[----:B------:R-:W0:Y:S01]  /*42c0*/  LDGDEPBAR ;  /* 0x00000000000079af */ /* 0x000e220000000000 */
[----:B------:R-:W-:Y:S01]  /*42d0*/  LOP3.LUT R0, R0, 0xfffffff0, RZ, 0xc0, !PT ;  /* 0xfffffff000007812 */ /* 0x000fe200078ec0ff */
[----:B------:R-:W-:Y:S01]  /*42e0*/  IMAD.MOV.U32 R189, RZ, RZ, 0x20 ;  /* 0x00000020ffbd7424 */ /* 0x000fe200078e00ff */
[----:B------:R-:W-:Y:S01]  /*42f0*/  MOV R181, 0x40 ;  /* 0x0000004000b57802 */ /* 0x000fe20000000f00 */
[----:B------:R-:W-:Y:S01]  /*4300*/  IMAD.SHL.U32 R186, R191, 0x2, RZ ;  /* 0x00000002bfba7824 */ /* 0x000fe200078e00ff */
[----:B------:R-:W-:Y:S01]  /*4310*/  UIADD3 UR15, UR24, 0x80, UR22 ;  /* 0x00000080180f7890 */ /* 0x000fe2000fffe016 */
[----:B------:R-:W-:Y:S01]  /*4320*/  IMAD.IADD R0, R21, 0x1, -R0 ;  /* 0x0000000115007824 */ /* 0x000fe200078e0a00 */
[----:B------:R-:W-:Y:S01]  /*4330*/  CS2R R126, SRZ ;  /* 0x00000000007e7805 */ /* 0x000fe2000001ff00 */
        /* <DEDUP_REMOVED lines=18> */
[C---:B------:R-:W-:Y:S01]  /*4460*/  IMAD.SHL.U32 R4, R23.reuse, 0x4, RZ ;  /* 0x0000000417047824 */ /* 0x040fe200078e00ff */
[----:B------:R-:W-:Y:S01]  /*4470*/  SHF.L.U64.HI R5, R23, 0x2, R16 ;  /* 0x0000000217057819 */ /* 0x000fe20000010210 */
        /* <DEDUP_REMOVED lines=14> */
[----:B------:R-:W-:Y:S01]  /*4560*/  IMAD.SHL.U32 R180, R0, 0x2, RZ ;  /* 0x0000000200b47824 */ /* 0x000fe200078e00ff */
        /* <DEDUP_REMOVED lines=12> */
[----:B------:R-:W-:Y:S01]  /*4630*/  IMAD.IADD R187, R189, 0x1, R186 ;  /* 0x00000001bdbb7824 */ /* 0x000fe200078e02ba */
[----:B-1----:R-:W-:Y:S01]  /*4640*/  IADD3 R2, R191, 0x2000, RZ ;  /* 0x00002000bf027810 */ /* 0x002fe20007ffe0ff */
[----:B------:R-:W-:-:S03]  /*4650*/  UIADD3 UR15, UR15, -UR14, URZ ;  /* 0x8000000e0f0f7290 */ /* 0x000fc6000fffe03f */
[----:B------:R-:W-:-:S05]  /*4660*/  SEL R2, R2, R191, !P2 ;  /* 0x000000bf02027207 */ /* 0x000fca0005000000 */
[----:B------:R-:W-:Y:S01]  /*4670*/  IMAD.SHL.U32 R188, R2, 0x2, RZ ;  /* 0x0000000202bc7824 */ /* 0x000fe200078e00ff */
[----:B------:R-:W-:-:S05]  /*4680*/  MOV R2, c[0x0][0x22c] ;  /* 0x00008b0000027a02 */ /* 0x000fca0000000f00 */
[----:B------:R-:W-:-:S04]  /*4690*/  IMAD R2, R2, c[0x0][0x1c0], RZ ;  /* 0x0000700002027a24 */ /* 0x000fc800078e02ff */
[C---:B------:R-:W-:Y:S02]  /*46a0*/  IMAD.SHL.U32 R7, R2.reuse, 0x10, RZ ;  /* 0x0000001002077824 */ /* 0x040fe400078e00ff */
[----:B------:R-:W-:-:S03]  /*46b0*/  IMAD.SHL.U32 R6, R2, 0x8, RZ ;  /* 0x0000000802067824 */ /* 0x000fc600078e00ff */
[----:B------:R-:W-:-:S05]  /*46c0*/  IADD3 R0, R7, 0x20, RZ ;  /* 0x0000002007007810 */ /* 0x000fca0007ffe0ff */
[----:B------:R-:W-:-:S05]  /*46d0*/  IMAD.IADD R0, R6, 0x1, R0 ;  /* 0x0000000106007824 */ /* 0x000fca00078e0200 */
[----:B------:R-:W-:-:S05]  /*46e0*/  IADD3 R0, R6, R0, RZ ;  /* 0x0000000006007210 */ /* 0x000fca0007ffe0ff */
[----:B------:R-:W-:-:S04]  /*46f0*/  IMAD.IADD R0, R6, 0x1, R0 ;  /* 0x0000000106007824 */ /* 0x000fc800078e0200 */
[----:B------:R-:W-:-:S05]  /*4700*/  IMAD.IADD R0, R6, 0x1, R0 ;  /* 0x0000000106007824 */ /* 0x000fca00078e0200 */
[----:B------:R1:W-:Y:S02]  /*4710*/  STL [R1+0x30], R0 ;  /* 0x0000300001007387 */ /* 0x0003e40000100800 */
[----:B-1----:R-:W-:-:S05]  /*4720*/  IMAD.IADD R0, R6, 0x1, R0 ;  /* 0x0000000106007824 */ /* 0x002fca00078e0200 */
[----:B------:R-:W-:Y:S01]  /*4730*/  IADD3 R2, R6, R0, RZ ;  /* 0x0000000006027210 */ /* 0x000fe20007ffe0ff */
[----:B------:R1:W-:Y:S04]  /*4740*/  STL [R1+0x2c], R0 ;  /* 0x00002c0001007387 */ /* 0x0003e80000100800 */
[----:B------:R-:W-:Y:S04]  /*4750*/  STL [R1+0x40], R5 ;  /* 0x0000400501007387 */ /* 0x000fe80000100800 */
[----:B------:R2:W-:Y:S04]  /*4760*/  STL [R1+0x28], R2 ;  /* 0x0000280201007387 */ /* 0x0005e80000100800 */
[----:B------:R3:W-:Y:S01]  /*4770*/  STL [R1+0x3c], R4 ;  /* 0x00003c0401007387 */ /* 0x0007e20000100800 */
[----:B-1----:R-:W-:-:S04]  /*4780*/  IADD3 R0, R23, -0x80, RZ ;  /* 0xffffff8017007810 */ /* 0x002fc80007ffe0ff */
[----:B------:R-:W-:Y:S01]  /*4790*/  SHF.L.U32 R0, R0, 0x2, RZ ;  /* 0x0000000200007819 */ /* 0x000fe200000006ff */
[----:B--2---:R-:W-:-:S04]  /*47a0*/  IMAD.IADD R2, R6, 0x1, R2 ;  /* 0x0000000106027824 */ /* 0x004fc800078e0202 */
[C---:B---3--:R-:W-:Y:S01]  /*47b0*/  IMAD.IADD R4, R6.reuse, 0x1, R2 ;  /* 0x0000000106047824 */ /* 0x048fe200078e0202 */
[----:B------:R-:W-:Y:S04]  /*47c0*/  STL [R1+0x24], R2 ;  /* 0x0000240201007387 */ /* 0x000fe80000100800 */
[----:B------:R1:W-:Y:S04]  /*47d0*/  STL [R1+0x38], R0 ;  /* 0x0000380001007387 */ /* 0x0003e80000100800 */
[----:B------:R-:W-:Y:S01]  /*47e0*/  STL [R1+0x20], R4 ;  /* 0x0000200401007387 */ /* 0x000fe20000100800 */
[----:B-1----:R-:W-:-:S05]  /*47f0*/  IADD3 R0, R6, R4, RZ ;  /* 0x0000000406007210 */ /* 0x002fca0007ffe0ff */
[----:B------:R1:W-:Y:S02]  /*4800*/  STL [R1+0x1c], R0 ;  /* 0x00001c0001007387 */ /* 0x0003e40000100800 */
[----:B-1----:R-:W-:-:S05]  /*4810*/  IMAD.IADD R0, R6, 0x1, R0 ;  /* 0x0000000106007824 */ /* 0x002fca00078e0200 */
[----:B------:R1:W-:Y:S02]  /*4820*/  STL [R1+0x18], R0 ;  /* 0x0000180001007387 */ /* 0x0003e40000100800 */
[----:B-1----:R-:W-:-:S05]  /*4830*/  IMAD.IADD R0, R6, 0x1, R0 ;  /* 0x0000000106007824 */ /* 0x002fca00078e0200 */
[----:B------:R1:W-:Y:S02]  /*4840*/  STL [R1+0x14], R0 ;  /* 0x0000140001007387 */ /* 0x0003e40000100800 */
[----:B-1----:R-:W-:-:S05]  /*4850*/  IADD3 R0, R6, R0, RZ ;  /* 0x0000000006007210 */ /* 0x002fca0007ffe0ff */
[----:B------:R1:W-:Y:S02]  /*4860*/  STL [R1+0x10], R0 ;  /* 0x0000100001007387 */ /* 0x0003e40000100800 */
[----:B-1----:R-:W-:-:S05]  /*4870*/  IMAD.IADD R0, R6, 0x1, R0 ;  /* 0x0000000106007824 */ /* 0x002fca00078e0200 */
[----:B------:R1:W-:Y:S02]  /*4880*/  STL [R1+0x34], R0 ;  /* 0x0000340001007387 */ /* 0x0003e40000100800 */
.L_x_957:
[----:B------:R-:W0:Y:S01]  /*4890*/  LDGDEPBAR ;  /* 0x00000000000079af */ /* 0x000e220000000000 */
[C---:B-1----:R-:W-:Y:S01]  /*48a0*/  IADD3 R0, R188.reuse, R189, RZ ;  /* 0x000000bdbc007210 */ /* 0x042fe20007ffe0ff */
[----:B------:R-:W-:Y:S01]  /*48b0*/  USHF.L.U32 UR6, UR5, 0x7, URZ ;  /* 0x0000000705067899 */ /* 0x000fe2000800063f */
[-C--:B------:R-:W-:Y:S01]  /*48c0*/  IADD3 R164, R188, R181.reuse, RZ ;  /* 0x000000b5bca47210 */ /* 0x080fe20007ffe0ff */
[----:B------:R-:W-:Y:S02]  /*48d0*/  USHF.L.U32 UR4, UR16, 0x7, URZ ;  /* 0x0000000710047899 */ /* 0x000fe4000800063f */
[----:B------:R-:W-:Y:S02]  /*48e0*/  UISETP.GE.AND UP0, UPT, UR6, UR15, UPT ;  /* 0x0000000f0600728c */ /* 0x000fe4000bf06270 */
[----:B------:R-:W2:Y:S01]  /*48f0*/  LDL R208, [R1+0x50] ;  /* 0x0000500001d07983 */ /* 0x000ea20000100800 */
[----:B------:R-:W-:Y:S02]  /*4900*/  UIADD3 UR4, UR4, 0x80, URZ ;  /* 0x0000008004047890 */ /* 0x000fe4000fffe03f */
[----:B------:R-:W-:Y:S01]  /*4910*/  UISETP.GT.AND UP3, UPT, UR5, UR11, UPT ;  /* 0x0000000b0500728c */ /* 0x000fe2000bf64270 */
[----:B------:R-:W3:Y:S01]  /*4920*/  LDL R2, [R1+0x44] ;  /* 0x0000440001027983 */ /* 0x000ee20000100800 */
[----:B------:R-:W-:Y:S03]  /*4930*/  UISETP.LT.AND UP0, UPT, UR4, UR14, UP0 ;  /* 0x0000000e0400728c */ /* 0x000fe60008701270 */
[----:B------:R-:W4:Y:S03]  /*4940*/  LDL R206, [R1+0x8] ;  /* 0x0000080001ce7983 */ /* 0x000f260000100800 */
[----:B------:R-:W-:Y:S01]  /*4950*/  PLOP3.LUT P0, PT, PT, PT, UP0, 0x80, 0x0 ;  /* 0x000000000000781c */ /* 0x000fe20003f0f008 */
[----:B------:R-:W2:Y:S04]  /*4960*/  LDL R203, [R1+0xc] ;  /* 0x00000c0001cb7983 */ /* 0x000ea80000100800 */
[----:B------:R-:W-:Y:S04]  /*4970*/  STL [R1+0x16c], R121 ;  /* 0x00016c7901007387 */ /* 0x000fe80000100800 */
        /* <DEDUP_REMOVED lines=53> */
[----:B------:R-:W-:Y:S01]  /*4cd0*/  STL [R1+0x94], R3 ;  /* 0x0000940301007387 */ /* 0x000fe20000100800 */
[----:B------:R-:W-:Y:S04]  /*4ce0*/  DEPBAR.LE SB0, 0x0 ;  /* 0x000080000000791a */ /* 0x000fe80000000000 */
[----:B------:R-:W-:Y:S08]  /*4cf0*/  BAR.SYNC.DEFER_BLOCKING 0x0 ;  /* 0x0000000000007b1d */ /* 0x000ff00000010000 */
[----:B------:R-:W-:Y:S08]  /*4d00*/  LDSM.16.M88.4 R64, [R188] ;  /* 0x00000000bc40783b */ /* 0x000ff00000000200 */
[----:B------:R-:W1:Y:S08]  /*4d10*/  LDSM.16.M88.4 R16, [R182+0xc000] ;  /* 0x00c00000b610783b */ /* 0x000e700000000200 */
[----:B------:R-:W2:Y:S08]  /*4d20*/  LDSM.16.M88.4 R60, [R188+0x2000] ;  /* 0x00200000bc3c783b */ /* 0x000eb00000000200 */
[----:B------:R-:W2:Y:S08]  /*4d30*/  LDSM.16.M88.4 R32, [R182+0xc800] ;  /* 0x00c80000b620783b */ /* 0x000eb00000000200 */
[----:B------:R-:W2:Y:S08]  /*4d40*/  LDSM.16.M88.4 R48, [R182+0xd000] ;  /* 0x00d00000b630783b */ /* 0x000eb00000000200 */
[----:B------:R-:W2:Y:S01]  /*4d50*/  LDSM.16.M88.4 R132, [R182+0xd800] ;  /* 0x00d80000b684783b */ /* 0x000ea20000000200 */
[----:B---3--:R-:W-:Y:S02]  /*4d60*/  @!P0 IADD3 R2, R2, UR6, RZ ;  /* 0x0000000602028c10 */ /* 0x008fe4000fffe0ff */
[----:B----4-:R-:W-:Y:S01]  /*4d70*/  FSETP.NEU.FTZ.AND P2, PT, R206, -INF , PT ;  /* 0xff800000ce00780b */ /* 0x010fe20003f5d000 */
[-C--:B-1----:R-:W-:Y:S04]  /*4d80*/  HMMA.16816.F32.BF16 R4, R64, R16.reuse, RZ ;  /* 0x000000104004723c */ /* 0x082fe800000418ff */
[----:B------:R-:W-:Y:S04]  /*4d90*/  LDSM.16.M88.4 R136, [R0] ;  /* 0x000000000088783b */ /* 0x000fe80000000200 */
[C---:B--2---:R-:W-:Y:S04]  /*4da0*/  HMMA.16816.F32.BF16 R8, R60.reuse, R16, RZ ;  /* 0x000000103c08723c */ /* 0x044fe800000418ff */
[----:B------:R-:W1:Y:S04]  /*4db0*/  LDSM.16.M88.4 R140, [R185+0xc000] ;  /* 0x00c00000b98c783b */ /* 0x000e680000000200 */
[-C--:B------:R-:W-:Y:S04]  /*4dc0*/  HMMA.16816.F32.BF16 R12, R60, R18.reuse, RZ ;  /* 0x000000123c0c723c */ /* 0x080fe800000418ff */
[----:B------:R2:W3:Y:S04]  /*4dd0*/  LDSM.16.M88.4 R144, [R0+0x2000] ;  /* 0x002000000090783b */ /* 0x0004e80000000200 */
[C---:B------:R-:W-:Y:S04]  /*4de0*/  HMMA.16816.F32.BF16 R16, R64.reuse, R18, RZ ;  /* 0x000000124010723c */ /* 0x040fe800000418ff */
[----:B------:R-:W4:Y:S04]  /*4df0*/  LDSM.16.M88.4 R148, [R185+0xc800] ;  /* 0x00c80000b994783b */ /* 0x000f280000000200 */
[-C--:B------:R-:W-:Y:S04]  /*4e00*/  HMMA.16816.F32.BF16 R20, R64, R32.reuse, RZ ;  /* 0x000000204014723c */ /* 0x080fe800000418ff */
[----:B------:R-:W-:Y:S04]  /*4e10*/  LDSM.16.M88.4 R152, [R185+0xd800] ;  /* 0x00d80000b998783b */ /* 0x000fe80000000200 */
[C---:B------:R-:W-:Y:S04]  /*4e20*/  HMMA.16816.F32.BF16 R24, R60.reuse, R32, RZ ;  /* 0x000000203c18723c */ /* 0x040fe800000418ff */
[----:B------:R-:W-:Y:S01]  /*4e30*/  LDSM.16.M88.4 R156, [R164] ;  /* 0x00000000a49c783b */ /* 0x000fe20000000200 */
[----:B--2---:R-:W-:Y:S03]  /*4e40*/  IADD3 R0, R0, R181, RZ ;  /* 0x000000b500007210 */ /* 0x004fe60007ffe0ff */
[-C--:B------:R-:W-:Y:S04]  /*4e50*/  HMMA.16816.F32.BF16 R28, R60, R34.reuse, RZ ;  /* 0x000000223c1c723c */ /* 0x080fe800000418ff */
[----:B------:R-:W-:Y:S04]  /*4e60*/  LDSM.16.M88.4 R160, [R183+0xc000] ;  /* 0x00c00000b7a0783b */ /* 0x000fe80000000200 */
[C---:B------:R-:W-:Y:S04]  /*4e70*/  HMMA.16816.F32.BF16 R32, R64.reuse, R34, RZ ;  /* 0x000000224020723c */ /* 0x040fe800000418ff */
[----:B------:R-:W-:Y:S04]  /*4e80*/  LDSM.16.M88.4 R164, [R164+0x2000] ;  /* 0x00200000a4a4783b */ /* 0x000fe80000000200 */
[-C--:B------:R-:W-:Y:S04]  /*4e90*/  HMMA.16816.F32.BF16 R36, R64, R48.reuse, RZ ;  /* 0x000000304024723c */ /* 0x080fe800000418ff */
[----:B------:R-:W-:Y:S04]  /*4ea0*/  LDSM.16.M88.4 R168, [R183+0xd000] ;  /* 0x00d00000b7a8783b */ /* 0x000fe80000000200 */
[C---:B------:R-:W-:Y:S04]  /*4eb0*/  HMMA.16816.F32.BF16 R40, R60.reuse, R48, RZ ;  /* 0x000000303c28723c */ /* 0x040fe800000418ff */
[----:B------:R-:W-:Y:S04]  /*4ec0*/  LDSM.16.M88.4 R172, [R183+0xd800] ;  /* 0x00d80000b7ac783b */ /* 0x000fe80000000200 */
[-C--:B------:R-:W-:Y:S04]  /*4ed0*/  HMMA.16816.F32.BF16 R44, R60, R50.reuse, RZ ;  /* 0x000000323c2c723c */ /* 0x080fe800000418ff */
[----:B------:R-:W-:Y:S04]  /*4ee0*/  LDSM.16.M88.4 R176, [R184+0xc000] ;  /* 0x00c00000b8b0783b */ /* 0x000fe80000000200 */
[C---:B------:R-:W-:Y:S08]  /*4ef0*/  HMMA.16816.F32.BF16 R48, R64.reuse, R50, RZ ;  /* 0x000000324030723c */ /* 0x040ff000000418ff */
[-C--:B------:R-:W-:Y:S08]  /*4f00*/  HMMA.16816.F32.BF16 R52, R64, R132.reuse, RZ ;  /* 0x000000844034723c */ /* 0x080ff000000418ff */
[C---:B------:R-:W-:Y:S08]  /*4f10*/  HMMA.16816.F32.BF16 R56, R60.reuse, R132, RZ ;  /* 0x000000843c38723c */ /* 0x040ff000000418ff */
[-C--:B------:R-:W-:Y:S08]  /*4f20*/  HMMA.16816.F32.BF16 R60, R60, R134.reuse, RZ ;  /* 0x000000863c3c723c */ /* 0x080ff000000418ff */
[----:B------:R-:W-:Y:S01]  /*4f30*/  HMMA.16816.F32.BF16 R64, R64, R134, RZ ;  /* 0x000000864040723c */ /* 0x000fe200000418ff */
[----:B------:R-:W2:Y:S07]  /*4f40*/  LDSM.16.M88.4 R132, [R185+0xd000] ;  /* 0x00d00000b984783b */ /* 0x000eae0000000200 */
[-C--:B-1----:R-:W-:Y:S08]  /*4f50*/  HMMA.16816.F32.BF16 R4, R136, R140.reuse, R4 ;  /* 0x0000008c8804723c */ /* 0x082ff00000041804 */
[C---:B---3--:R-:W-:Y:S08]  /*4f60*/  HMMA.16816.F32.BF16 R8, R144.reuse, R140, R8 ;  /* 0x0000008c9008723c */ /* 0x048ff00000041808 */
[-C--:B------:R-:W-:Y:S08]  /*4f70*/  HMMA.16816.F32.BF16 R12, R144, R142.reuse, R12 ;  /* 0x0000008e900c723c */ /* 0x080ff0000004180c */
[C---:B------:R-:W-:Y:S01]  /*4f80*/  HMMA.16816.F32.BF16 R16, R136.reuse, R142, R16 ;  /* 0x0000008e8810723c */ /* 0x040fe20000041810 */
[----:B------:R-:W1:Y:S07]  /*4f90*/  LDSM.16.M88.4 R140, [R183+0xc800] ;  /* 0x00c80000b78c783b */ /* 0x000e6e0000000200 */
[-C--:B----4-:R-:W-:Y:S08]  /*4fa0*/  HMMA.16816.F32.BF16 R20, R136, R148.reuse, R20 ;  /* 0x000000948814723c */ /* 0x090ff00000041814 */
[C---:B------:R-:W-:Y:S08]  /*4fb0*/  HMMA.16816.F32.BF16 R24, R144.reuse, R148, R24 ;  /* 0x000000949018723c */ /* 0x040ff00000041818 */
[-C--:B------:R-:W-:Y:S08]  /*4fc0*/  HMMA.16816.F32.BF16 R28, R144, R150.reuse, R28 ;  /* 0x00000096901c723c */ /* 0x080ff0000004181c */
[C---:B------:R-:W-:Y:S01]  /*4fd0*/  HMMA.16816.F32.BF16 R32, R136.reuse, R150, R32 ;  /* 0x000000968820723c */ /* 0x040fe20000041820 */
[----:B------:R-:W3:Y:S07]  /*4fe0*/  LDSM.16.M88.4 R148, [R0] ;  /* 0x000000000094783b */ /* 0x000eee0000000200 */
[-C--:B--2---:R-:W-:Y:S08]  /*4ff0*/  HMMA.16816.F32.BF16 R36, R136, R132.reuse, R36 ;  /* 0x000000848824723c */ /* 0x084ff00000041824 */
[C---:B------:R-:W-:Y:S08]  /*5000*/  HMMA.16816.F32.BF16 R40, R144.reuse, R132, R40 ;  /* 0x000000849028723c */ /* 0x040ff00000041828 */
[-C--:B------:R-:W-:Y:S08]  /*5010*/  HMMA.16816.F32.BF16 R44, R144, R134.reuse, R44 ;  /* 0x00000086902c723c */ /* 0x080ff0000004182c */
[C---:B------:R-:W-:Y:S01]  /*5020*/  HMMA.16816.F32.BF16 R48, R136.reuse, R134, R48 ;  /* 0x000000868830723c */ /* 0x040fe20000041830 */
[----:B------:R2:W4:Y:S07]  /*5030*/  LDSM.16.M88.4 R132, [R0+0x2000] ;  /* 0x002000000084783b */ /* 0x00052e0000000200 */
[-C--:B------:R-:W-:Y:S08]  /*5040*/  HMMA.16816.F32.BF16 R52, R136, R152.reuse, R52 ;  /* 0x000000988834723c */ /* 0x080ff00000041834 */
[C---:B------:R-:W-:Y:S08]  /*5050*/  HMMA.16816.F32.BF16 R56, R144.reuse, R152, R56 ;  /* 0x000000989038723c */ /* 0x040ff00000041838 */
[-C--:B------:R-:W-:Y:S01]  /*5060*/  HMMA.16816.F32.BF16 R60, R144, R154.reuse, R60 ;  /* 0x0000009a903c723c */ /* 0x080fe2000004183c */
[----:B--2---:R-:W-:Y:S04]  /*5070*/  MOV R0, UR16 ;  /* 0x0000001000007c02 */ /* 0x004fe80008000f00 */
[----:B------:R-:W-:Y:S03]  /*5080*/  @!P0 LEA R0, R0, R208, 0x7 ;  /* 0x000000d000008211 */ /* 0x000fe600078e38ff */
[----:B------:R-:W-:Y:S08]  /*5090*/  HMMA.16816.F32.BF16 R64, R136, R154, R64 ;  /* 0x0000009a8840723c */ /* 0x000ff00000041840 */
[-C--:B------:R-:W-:Y:S08]  /*50a0*/  HMMA.16816.F32.BF16 R4, R156, R160.reuse, R4 ;  /* 0x000000a09c04723c */ /* 0x080ff00000041804 */
[C---:B------:R-:W-:Y:S08]  /*50b0*/  HMMA.16816.F32.BF16 R8, R164.reuse, R160, R8 ;  /* 0x000000a0a408723c */ /* 0x040ff00000041808 */
[-C--:B------:R-:W-:Y:S08]  /*50c0*/  HMMA.16816.F32.BF16 R12, R164, R162.reuse, R12 ;  /* 0x000000a2a40c723c */ /* 0x080ff0000004180c */
[C---:B------:R-:W-:Y:S08]  /*50d0*/  HMMA.16816.F32.BF16 R16, R156.reuse, R162, R16 ;  /* 0x000000a29c10723c */ /* 0x040ff00000041810 */
[-C--:B-1----:R-:W-:Y:S08]  /*50e0*/  HMMA.16816.F32.BF16 R20, R156, R140.reuse, R20 ;  /* 0x0000008c9c14723c */ /* 0x082ff00000041814 */
        /* <DEDUP_REMOVED lines=10> */
[----:B------:R-:W-:Y:S08]  /*5190*/  HMMA.16816.F32.BF16 R64, R156, R174, R64 ;  /* 0x000000ae9c40723c */ /* 0x000ff00000041840 */
[-C--:B---3--:R-:W-:Y:S08]  /*51a0*/  HMMA.16816.F32.BF16 R4, R148, R176.reuse, R4 ;  /* 0x000000b09404723c */ /* 0x088ff00000041804 */
[C---:B----4-:R-:W-:Y:S08]  /*51b0*/  HMMA.16816.F32.BF16 R8, R132.reuse, R176, R8 ;  /* 0x000000b08408723c */ /* 0x050ff00000041808 */
        /* <DEDUP_REMOVED lines=18> */
[----:B------:R-:W-:Y:S02]  /*52e0*/  FMUL.FTZ R11, R11, c[0x0][0x2ec] ;  /* 0x0000bb000b0b7a20 */ /* 0x000fe40000410000 */
[----:B------:R-:W-:Y:S02]  /*52f0*/  FMUL.FTZ R10, R10, c[0x0][0x2ec] ;  /* 0x0000bb000a0a7a20 */ /* 0x000fe40000410000 */
[----:B------:R-:W-:Y:S01]  /*5300*/  FMUL.FTZ R18, R18, c[0x0][0x2ec] ;  /* 0x0000bb0012127a20 */ /* 0x000fe20000410000 */
[----:B------:R-:W3:Y:S10]  /*5310*/  MUFU.TANH R246, R6 ;  /* 0x0000000600f67308 */ /* 0x000ef40000002400 */
[----:B------:R4:W-:Y:S01]  /*5320*/  MUFU.TANH R157, R17 ;  /* 0x00000011009d7308 */ /* 0x0009e20000002400 */
[----:B--2---:R-:W-:Y:S04]  /*5330*/  @!P0 IMNMX R14, R2, UR14, PT ;  /* 0x0000000e020e8c17 */ /* 0x004fe8000b800200 */
[-C--:B------:R-:W-:Y:S05]  /*5340*/  @!P0 ISETP.GE.AND P3, PT, R0, R14.reuse, PT ;  /* 0x0000000e0000820c */ /* 0x080fea0003f66270 */
[----:B------:R2:W1:Y:S10]  /*5350*/  MUFU.TANH R244, R7 ;  /* 0x0000000700f47308 */ /* 0x0004740000002400 */
[----:B------:R1:W-:Y:S01]  /*5360*/  MUFU.TANH R219, R16 ;  /* 0x0000001000db7308 */ /* 0x0003e20000002400 */
[----:B----4-:R-:W4:Y:S09]  /*5370*/  LDL R17, [R1] ;  /* 0x0000000001117983 */ /* 0x010f320000100800 */
[----:B------:R-:W-:Y:S01]  /*5380*/  MUFU.TANH R238, R19 ;  /* 0x0000001300ee7308 */ /* 0x000fe20000002400 */
[----:B--2---:R-:W2:Y:S09]  /*5390*/  LDSM.16.M88.4 R4, [R184+0xc800] ;  /* 0x00c80000b804783b */ /* 0x004eb20000000200 */
[----:B------:R3:W-:Y:S01]  /*53a0*/  MUFU.TANH R108, R12 ;  /* 0x0000000c006c7308 */ /* 0x0007e20000002400 */
[----:B-1----:R-:W4:Y:S09]  /*53b0*/  LDL R16, [R1+0x4] ;  /* 0x0000040001107983 */ /* 0x002f320000100800 */
[----:B------:R1:W-:Y:S10]  /*53c0*/  MUFU.TANH R87, R15 ;  /* 0x0000000f00577308 */ /* 0x0003f40000002400 */
[----:B------:R1:W-:Y:S01]  /*53d0*/  MUFU.TANH R110, R8 ;  /* 0x00000008006e7308 */ /* 0x0003e20000002400 */
[----:B---3--:R-:W-:Y:S05]  /*53e0*/  FMUL.FTZ R12, R206, 1.4426950216293334961 ;  /* 0x3fb8aa3bce0c7820 */ /* 0x008fea0000410000 */
[----:B------:R-:W-:Y:S04]  /*53f0*/  FSEL R12, R12, RZ, P2 ;  /* 0x000000ff0c0c7208 */ /* 0x000fe80001000000 */
[----:B------:R3:W3:Y:S01]  /*5400*/  MUFU.TANH R109, R9 ;  /* 0x00000009006d7308 */ /* 0x0006e20000002400 */
[-C--:B--2---:R-:W-:Y:S01]  /*5410*/  HMMA.16816.F32.BF16 R20, R148, R4.reuse, R20 ;  /* 0x000000049414723c */ /* 0x084fe20000041814 */
[----:B-1----:R-:W-:Y:S04]  /*5420*/  @!P0 IADD3 R15, R0, 0x1, RZ ;  /* 0x00000001000f8810 */ /* 0x002fe80007ffe0ff */
[----:B------:R-:W-:Y:S04]  /*5430*/  @!P0 ISETP.GE.AND P2, PT, R15, R14, PT ;  /* 0x0000000e0f00820c */ /* 0x000fe80003f46270 */
[----:B------:R1:W-:Y:S01]  /*5440*/  MUFU.TANH R107, R13 ;  /* 0x0000000d006b7308 */ /* 0x0003e20000002400 */
[C---:B------:R-:W-:Y:S02]  /*5450*/  HMMA.16816.F32.BF16 R24, R132.reuse, R4, R24 ;  /* 0x000000048418723c */ /* 0x040fe40000041818 */
[----:B------:R-:W-:Y:S02]  /*5460*/  MOV R8, R154 ;  /* 0x0000009a00087202 */ /* 0x000fe40000000f00 */
[----:B------:R-:W-:Y:S05]  /*5470*/  @!P0 FSEL R8, R154, -INF , !P3 ;  /* 0xff8000009a088808 */ /* 0x000fea0005800000 */
[----:B------:R2:W-:Y:S03]  /*5480*/  MUFU.TANH R89, R11 ;  /* 0x0000000b00597308 */ /* 0x0005e60000002400 */
[----:B------:R-:W-:Y:S01]  /*5490*/  MOV R4, R246 ;  /* 0x000000f600047202 */ /* 0x000fe20000000f00 */
[-C--:B------:R-:W-:Y:S01]  /*54a0*/  HMMA.16816.F32.BF16 R28, R132, R6.reuse, R28 ;  /* 0x00000006841c723c */ /* 0x080fe2000004181c */
[--C-:B---3--:R-:W-:Y:S01]  /*54b0*/  FFMA.FTZ R9, R8, c[0x0][0x23c], -R12.reuse ;  /* 0x00008f0008097a23 */ /* 0x108fe2000001080c */
[----:B------:R-:W-:Y:S02]  /*54c0*/  MOV R8, R158 ;  /* 0x0000009e00087202 */ /* 0x000fe40000000f00 */
[----:B------:R-:W-:Y:S01]  /*54d0*/  @!P0 FSEL R8, R158, -INF , !P2 ;  /* 0xff8000009e088808 */ /* 0x000fe20005000000 */
[----:B------:R-:W-:Y:S01]  /*54e0*/  FMUL.FTZ R20, R20, c[0x0][0x2ec] ;  /* 0x0000bb0014147a20 */ /* 0x000fe20000410000 */
[----:B------:R-:W-:Y:S01]  /*54f0*/  FSETP.NEU.FTZ.AND P2, PT, R203, -INF , PT ;  /* 0xff800000cb00780b */ /* 0x000fe20003f5d000 */
[----:B------:R3:W3:Y:S01]  /*5500*/  MUFU.TANH R90, R10 ;  /* 0x0000000a005a7308 */ /* 0x0006e20000002400 */
[C---:B------:R-:W-:Y:S01]  /*5510*/  HMMA.16816.F32.BF16 R32, R148.reuse, R6, R32 ;  /* 0x000000069420723c */ /* 0x040fe20000041820 */
[----:B------:R-:W-:Y:S03]  /*5520*/  FFMA.FTZ R5, R8, c[0x0][0x23c], -R12 ;  /* 0x00008f0008057a23 */ /* 0x000fe6000001080c */
[----:B-1----:R-:W-:Y:S01]  /*5530*/  @!P0 IADD3 R13, R2, 0x8, RZ ;  /* 0x00000008020d8810 */ /* 0x002fe20007ffe0ff */
[----:B------:R-:W-:Y:S02]  /*5540*/  FMUL.FTZ R24, R24, c[0x0][0x2ec] ;  /* 0x0000bb0018187a20 */ /* 0x000fe40000410000 */
[----:B------:R-:W-:Y:S01]  /*5550*/  FMUL.FTZ R25, R25, c[0x0][0x2ec] ;  /* 0x0000bb0019197a20 */ /* 0x000fe20000410000 */
[----:B------:R-:W-:Y:S01]  /*5560*/  @!P0 IMNMX R13, R13, UR14, PT ;  /* 0x0000000e0d0d8c17 */ /* 0x000fe2000b800200 */
[----:B------:R1:W-:Y:S03]  /*5570*/  MUFU.EX2 R159, R5 ;  /* 0x00000005009f7308 */ /* 0x0003e60000000800 */
[-C--:B------:R-:W-:Y:S01]  /*5580*/  @!P0 ISETP.GE.AND P3, PT, R0, R13.reuse, PT ;  /* 0x0000000d0000820c */ /* 0x080fe20003f66270 */
[----:B--2---:R-:W-:Y:S02]  /*5590*/  FMUL.FTZ R11, R203, 1.4426950216293334961 ;  /* 0x3fb8aa3bcb0b7820 */ /* 0x004fe40000410000 */
[----:B------:R-:W-:Y:S01]  /*55a0*/  FMUL.FTZ R26, R26, c[0x0][0x2ec] ;  /* 0x0000bb001a1a7a20 */ /* 0x000fe20000410000 */
[----:B------:R-:W-:Y:S01]  /*55b0*/  @!P0 FSEL R4, R246, -INF , !P3 ;  /* 0xff800000f6048808 */ /* 0x000fe20005800000 */
[----:B------:R-:W-:Y:S01]  /*55c0*/  FMUL.FTZ R27, R27, c[0x0][0x2ec] ;  /* 0x0000bb001b1b7a20 */ /* 0x000fe20000410000 */
[----:B------:R-:W-:Y:S01]  /*55d0*/  FSEL R11, R11, RZ, P2 ;  /* 0x000000ff0b0b7208 */ /* 0x000fe20001000000 */
[----:B------:R2:W-:Y:S01]  /*55e0*/  MUFU.EX2 R241, R9 ;  /* 0x0000000900f17308 */ /* 0x0005e20000000800 */
[----:B------:R-:W-:Y:S01]  /*55f0*/  @!P0 ISETP.GE.AND P2, PT, R15, R13, PT ;  /* 0x0000000d0f00820c */ /* 0x000fe20003f46270 */
[----:B------:R-:W-:Y:S01]  /*5600*/  FMUL.FTZ R30, R30, c[0x0][0x2ec] ;  /* 0x0000bb001e1e7a20 */ /* 0x000fe20000410000 */
[----:B---3--:R-:W-:Y:S02]  /*5610*/  @!P0 IADD3 R10, R2, 0x40, RZ ;  /* 0x00000040020a8810 */ /* 0x008fe40007ffe0ff */
[----:B------:R-:W-:Y:S02]  /*5620*/  FMUL.FTZ R32, R32, c[0x0][0x2ec] ;  /* 0x0000bb0020207a20 */ /* 0x000fe40000410000 */
[----:B------:R-:W-:Y:S01]  /*5630*/  FMUL.FTZ R33, R33, c[0x0][0x2ec] ;  /* 0x0000bb0021217a20 */ /* 0x000fe20000410000 */
[----:B------:R-:W-:Y:S01]  /*5640*/  @!P0 IMNMX R10, R10, UR14, PT ;  /* 0x0000000e0a0a8c17 */ /* 0x000fe2000b800200 */
[----:B------:R-:W-:Y:S01]  /*5650*/  FMUL.FTZ R34, R34, c[0x0][0x2ec] ;  /* 0x0000bb0022227a20 */ /* 0x000fe20000410000 */
[----:B------:R-:W-:Y:S01]  /*5660*/  MUFU.TANH R176, R32 ;  /* 0x0000002000b07308 */ /* 0x000fe20000002400 */
[----:B------:R-:W-:Y:S01]  /*5670*/  FMUL.FTZ R35, R35, c[0x0][0x2ec] ;  /* 0x0000bb0023237a20 */ /* 0x000fe20000410000 */
[----:B------:R-:W-:Y:S01]  /*5680*/  @!P0 ISETP.GE.AND P3, PT, R0, R10, PT ;  /* 0x0000000a0000820c */ /* 0x000fe20003f66270 */
[----:B------:R-:W-:Y:S02]  /*5690*/  FMUL.FTZ R31, R31, c[0x0][0x2ec] ;  /* 0x0000bb001f1f7a20 */ /* 0x000fe40000410000 */
[--C-:B-1----:R-:W-:Y:S01]  /*56a0*/  FFMA.FTZ R5, R4, c[0x0][0x23c], -R11.reuse ;  /* 0x00008f0004057a23 */ /* 0x102fe2000001080b */
[----:B------:R-:W-:Y:S01]  /*56b0*/  MOV R4, R244 ;  /* 0x000000f400047202 */ /* 0x000fe20000000f00 */
[----:B------:R-:W-:Y:S01]  /*56c0*/  FMUL.FTZ R21, R21, c[0x0][0x2ec] ;  /* 0x0000bb0015157a20 */ /* 0x000fe20000410000 */
[----:B------:R-:W-:Y:S01]  /*56d0*/  @!P0 FSEL R4, R244, -INF , !P2 ;  /* 0xff800000f4048808 */ /* 0x000fe20005000000 */
[----:B------:R-:W-:Y:S01]  /*56e0*/  FMUL.FTZ R28, R28, c[0x0][0x2ec] ;  /* 0x0000bb001c1c7a20 */ /* 0x000fe20000410000 */
[----:B------:R-:W1:Y:S01]  /*56f0*/  MUFU.TANH R239, R18 ;  /* 0x0000001200ef7308 */ /* 0x000e620000002400 */
[----:B------:R-:W-:Y:S02]  /*5700*/  FMUL.FTZ R22, R22, c[0x0][0x2ec] ;  /* 0x0000bb0016167a20 */ /* 0x000fe40000410000 */
[--C-:B------:R-:W-:Y:S01]  /*5710*/  FFMA.FTZ R4, R4, c[0x0][0x23c], -R11.reuse ;  /* 0x00008f0004047a23 */ /* 0x100fe2000001080b */
[----:B--2---:R-:W-:Y:S01]  /*5720*/  @!P0 IADD3 R9, R2, 0x48, RZ ;  /* 0x0000004802098810 */ /* 0x004fe20007ffe0ff */
[----:B------:R-:W-:Y:S01]  /*5730*/  FMUL.FTZ R23, R23, c[0x0][0x2ec] ;  /* 0x0000bb0017177a20 */ /* 0x000fe20000410000 */
[----:B------:R-:W-:Y:S01]  /*5740*/  MOV R2, R109 ;  /* 0x0000006d00027202 */ /* 0x000fe20000000f00 */
[----:B------:R-:W-:Y:S01]  /*5750*/  FMUL.FTZ R29, R29, c[0x0][0x2ec] ;  /* 0x0000bb001d1d7a20 */ /* 0x000fe20000410000 */
[----:B------:R-:W-:Y:S02]  /*5760*/  @!P0 IMNMX R9, R9, UR14, PT ;  /* 0x0000000e09098c17 */ /* 0x000fe4000b800200 */
[----:B------:R2:W-:Y:S10]  /*5770*/  MUFU.EX2 R121, R4 ;  /* 0x0000000400797308 */ /* 0x0005f40000000800 */
[----:B------:R-:W3:Y:S10]  /*5780*/  MUFU.TANH R156, R20 ;  /* 0x00000014009c7308 */ /* 0x000ef40000002400 */
[----:B------:R1:W-:Y:S01]  /*5790*/  MUFU.EX2 R3, R5 ;  /* 0x0000000500037308 */ /* 0x0003e20000000800 */
[----:B--2---:R-:W-:Y:S02]  /*57a0*/  MOV R4, R110 ;  /* 0x0000006e00047202 */ /* 0x004fe40000000f00 */
[----:B------:R-:W-:Y:S02]  /*57b0*/  @!P0 FSEL R4, R110, -INF , !P3 ;  /* 0xff8000006e048808 */ /* 0x000fe40005800000 */
[----:B------:R-:W-:Y:S05]  /*57c0*/  @!P0 ISETP.GE.AND P3, PT, R0, R9, PT ;  /* 0x000000090000820c */ /* 0x000fea0003f66270 */
[----:B------:R-:W2:Y:S10]  /*57d0*/  MUFU.TANH R155, R21 ;  /* 0x00000015009b7308 */ /* 0x000eb40000002400 */
[----:B------:R-:W-:Y:S10]  /*57e0*/  MUFU.TANH R175, R33 ;  /* 0x0000002100af7308 */ /* 0x000ff40000002400 */
[----:B------:R-:W1:Y:S10]  /*57f0*/  MUFU.TANH R237, R22 ;  /* 0x0000001600ed7308 */ /* 0x000e740000002400 */
[----:B------:R-:W-:Y:S10]  /*5800*/  MUFU.TANH R221, R34 ;  /* 0x0000002200dd7308 */ /* 0x000ff40000002400 */
[----:B------:R-:W1:Y:S10]  /*5810*/  MUFU.TANH R234, R23 ;  /* 0x0000001700ea7308 */ /* 0x000e740000002400 */
[----:B------:R-:W-:Y:S10]  /*5820*/  MUFU.TANH R220, R35 ;  /* 0x0000002300dc7308 */ /* 0x000ff40000002400 */
[----:B------:R-:W1:Y:S10]  /*5830*/  MUFU.TANH R102, R24 ;  /* 0x0000001800667308 */ /* 0x000e740000002400 */
[----:B------:R-:W1:Y:S10]  /*5840*/  MUFU.TANH R101, R25 ;  /* 0x0000001900657308 */ /* 0x000e740000002400 */
[----:B------:R-:W1:Y:S10]  /*5850*/  MUFU.TANH R82, R26 ;  /* 0x0000001a00527308 */ /* 0x000e740000002400 */
[----:B------:R-:W1:Y:S10]  /*5860*/  MUFU.TANH R81, R27 ;  /* 0x0000001b00517308 */ /* 0x000e740000002400 */
[----:B------:R-:W1:Y:S10]  /*5870*/  MUFU.TANH R250, R28 ;  /* 0x0000001c00fa7308 */ /* 0x000e740000002400 */
[----:B------:R-:W1:Y:S10]  /*5880*/  MUFU.TANH R249, R29 ;  /* 0x0000001d00f97308 */ /* 0x000e740000002400 */
[----:B------:R-:W1:Y:S10]  /*5890*/  MUFU.TANH R80, R30 ;  /* 0x0000001e00507308 */ /* 0x000e740000002400 */
[----:B------:R-:W1:Y:S01]  /*58a0*/  MUFU.TANH R79, R31 ;  /* 0x0000001f004f7308 */ /* 0x000e620000002400 */
[C---:B----4-:R-:W-:Y:S01]  /*58b0*/  FMUL.FTZ R8, R17.reuse, 1.4426950216293334961 ;  /* 0x3fb8aa3b11087820 */ /* 0x050fe20000410000 */
[----:B------:R-:W-:Y:S02]  /*58c0*/  FSETP.NEU.FTZ.AND P2, PT, R17, -INF , PT ;  /* 0xff8000001100780b */ /* 0x000fe40003f5d000 */
[----:B------:R-:W-:Y:S02]  /*58d0*/  MOV R17, R219 ;  /* 0x000000db00117202 */ /* 0x000fe40000000f00 */
[----:B------:R-:W-:Y:S02]  /*58e0*/  FSEL R8, R8, RZ, P2 ;  /* 0x000000ff08087208 */ /* 0x000fe40001000000 */
[----:B------:R-:W-:Y:S03]  /*58f0*/  @!P0 ISETP.GE.AND P2, PT, R15, R10, PT ;  /* 0x0000000a0f00820c */ /* 0x000fe60003f46270 */
[--C-:B------:R-:W-:Y:S01]  /*5900*/  FFMA.FTZ R4, R4, c[0x0][0x23c], -R8.reuse ;  /* 0x00008f0004047a23 */ /* 0x100fe20000010808 */
[----:B------:R-:W-:Y:S03]  /*5910*/  @!P0 FSEL R2, R109, -INF , !P2 ;  /* 0xff8000006d028808 */ /* 0x000fe60005000000 */
[----:B------:R4:W-:Y:S01]  /*5920*/  MUFU.EX2 R114, R4 ;  /* 0x0000000400727308 */ /* 0x0009e20000000800 */
[C---:B-1----:R-:W-:Y:S01]  /*5930*/  FMUL.FTZ R5, R16.reuse, 1.4426950216293334961 ;  /* 0x3fb8aa3b10057820 */ /* 0x042fe20000410000 */
[----:B------:R-:W-:Y:S01]  /*5940*/  FSETP.NEU.FTZ.AND P2, PT, R16, -INF , PT ;  /* 0xff8000001000780b */ /* 0x000fe20003f5d000 */
[----:B------:R-:W-:Y:S03]  /*5950*/  FFMA.FTZ R16, R2, c[0x0][0x23c], -R8 ;  /* 0x00008f0002107a23 */ /* 0x000fe60000010808 */
[----:B------:R-:W-:Y:S04]  /*5960*/  FSEL R2, R5, RZ, P2 ;  /* 0x000000ff05027208 */ /* 0x000fe80001000000 */
[----:B------:R1:W-:Y:S01]  /*5970*/  MUFU.EX2 R113, R16 ;  /* 0x0000001000717308 */ /* 0x0003e20000000800 */
[----:B------:R-:W-:Y:S02]  /*5980*/  @!P0 ISETP.GE.AND P2, PT, R15, R9, PT ;  /* 0x000000090f00820c */ /* 0x000fe40003f46270 */
[----:B------:R-:W-:Y:S02]  /*5990*/  @!P0 IADD3 R15, R0, 0x8, RZ ;  /* 0x00000008000f8810 */ /* 0x000fe40007ffe0ff */
[----:B----4-:R-:W-:Y:S02]  /*59a0*/  MOV R4, R90 ;  /* 0x0000005a00047202 */ /* 0x010fe40000000f00 */
[----:B------:R-:W-:Y:S05]  /*59b0*/  @!P0 FSEL R4, R90, -INF , !P3 ;  /* 0xff8000005a048808 */ /* 0x000fea0005800000 */
[--C-:B------:R-:W-:Y:S01]  /*59c0*/  FFMA.FTZ R5, R4, c[0x0][0x23c], -R2.reuse ;  /* 0x00008f0004057a23 */ /* 0x100fe20000010802 */
[----:B------:R-:W-:Y:S02]  /*59d0*/  MOV R4, R89 ;  /* 0x0000005900047202 */ /* 0x000fe40000000f00 */
[----:B------:R-:W-:Y:S01]  /*59e0*/  @!P0 FSEL R4, R89, -INF , !P2 ;  /* 0xff80000059048808 */ /* 0x000fe20005000000 */
[----:B------:R-:W-:Y:S01]  /*59f0*/  MUFU.EX2 R94, R5 ;  /* 0x00000005005e7308 */ /* 0x000fe20000000800 */
[----:B------:R-:W-:Y:S02]  /*5a00*/  @!P0 ISETP.GE.AND P2, PT, R15, R10, PT ;  /* 0x0000000a0f00820c */ /* 0x000fe40003f46270 */
[----:B-1----:R-:W-:Y:S01]  /*5a10*/  @!P0 IADD3 R16, R0, 0x9, RZ ;  /* 0x0000000900108810 */ /* 0x002fe20007ffe0ff */
[----:B------:R-:W-:Y:S06]  /*5a20*/  FFMA.FTZ R4, R4, c[0x0][0x23c], -R2 ;  /* 0x00008f0004047a23 */ /* 0x000fec0000010802 */
[----:B------:R1:W-:Y:S02]  /*5a30*/  MUFU.EX2 R93, R4 ;  /* 0x00000004005d7308 */ /* 0x0003e40000000800 */
[----:B-1----:R-:W-:Y:S02]  /*5a40*/  MOV R4, R108 ;  /* 0x0000006c00047202 */ /* 0x002fe40000000f00 */
[----:B------:R-:W-:Y:S02]  /*5a50*/  @!P0 FSEL R4, R108, -INF , !P2 ;  /* 0xff8000006c048808 */ /* 0x000fe40005000000 */
[----:B------:R-:W-:Y:S03]  /*5a60*/  @!P0 ISETP.GE.AND P2, PT, R16, R10, PT ;  /* 0x0000000a1000820c */ /* 0x000fe60003f46270 */
[--C-:B------:R-:W-:Y:S01]  /*5a70*/  FFMA.FTZ R5, R4, c[0x0][0x23c], -R8.reuse ;  /* 0x00008f0004057a23 */ /* 0x100fe20000010808 */
[----:B------:R-:W-:Y:S02]  /*5a80*/  MOV R4, R107 ;  /* 0x0000006b00047202 */ /* 0x000fe40000000f00 */
[----:B------:R-:W-:Y:S01]  /*5a90*/  @!P0 FSEL R4, R107, -INF , !P2 ;  /* 0xff8000006b048808 */ /* 0x000fe20005000000 */
[----:B------:R1:W-:Y:S01]  /*5aa0*/  MUFU.EX2 R112, R5 ;  /* 0x0000000500707308 */ /* 0x0003e20000000800 */
[-C--:B------:R-:W-:Y:S03]  /*5ab0*/  @!P0 ISETP.GE.AND P2, PT, R15, R9.reuse, PT ;  /* 0x000000090f00820c */ /* 0x080fe60003f46270 */
[----:B-1----:R-:W-:Y:S01]  /*5ac0*/  FFMA.FTZ R5, R4, c[0x0][0x23c], -R8 ;  /* 0x00008f0004057a23 */ /* 0x002fe20000010808 */
[----:B------:R-:W-:Y:S02]  /*5ad0*/  MOV R4, R88 ;  /* 0x0000005800047202 */ /* 0x000fe40000000f00 */
[----:B------:R-:W-:Y:S03]  /*5ae0*/  @!P0 FSEL R4, R88, -INF , !P2 ;  /* 0xff80000058048808 */ /* 0x000fe60005000000 */
[----:B------:R1:W-:Y:S01]  /*5af0*/  MUFU.EX2 R111, R5 ;  /* 0x00000005006f7308 */ /* 0x0003e20000000800 */
[----:B------:R-:W-:Y:S01]  /*5b00*/  @!P0 ISETP.GE.AND P2, PT, R16, R9, PT ;  /* 0x000000091000820c */ /* 0x000fe20003f46270 */
[--C-:B-1----:R-:W-:Y:S01]  /*5b10*/  FFMA.FTZ R5, R4, c[0x0][0x23c], -R2.reuse ;  /* 0x00008f0004057a23 */ /* 0x102fe20000010802 */
[----:B------:R-:W-:Y:S02]  /*5b20*/  MOV R4, R87 ;  /* 0x0000005700047202 */ /* 0x000fe40000000f00 */
[----:B------:R-:W-:Y:S05]  /*5b30*/  @!P0 FSEL R4, R87, -INF , !P2 ;  /* 0xff80000057048808 */ /* 0x000fea0005000000 */
[----:B------:R-:W-:Y:S01]  /*5b40*/  MUFU.EX2 R92, R5 ;  /* 0x00000005005c7308 */ /* 0x000fe20000000800 */
[-C--:B------:R-:W-:Y:S01]  /*5b50*/  @!P0 ISETP.GE.AND P2, PT, R15, R14.reuse, PT ;  /* 0x0000000e0f00820c */ /* 0x080fe20003f46270 */
[----:B------:R-:W-:Y:S03]  /*5b60*/  FFMA.FTZ R4, R4, c[0x0][0x23c], -R2 ;  /* 0x00008f0004047a23 */ /* 0x000fe60000010802 */
[----:B------:R-:W-:Y:S02]  /*5b70*/  @!P0 FSEL R17, R219, -INF , !P2 ;  /* 0xff800000db118808 */ /* 0x000fe40005000000 */
[C---:B------:R-:W-:Y:S03]  /*5b80*/  @!P0 ISETP.GE.AND P2, PT, R16.reuse, R14, PT ;  /* 0x0000000e1000820c */ /* 0x040fe60003f46270 */
[----:B------:R1:W-:Y:S01]  /*5b90*/  MUFU.EX2 R91, R4 ;  /* 0x00000004005b7308 */ /* 0x0003e20000000800 */
[--C-:B------:R-:W-:Y:S01]  /*5ba0*/  FFMA.FTZ R18, R17, c[0x0][0x23c], -R12.reuse ;  /* 0x00008f0011127a23 */ /* 0x100fe2000001080c */
[----:B------:R-:W-:Y:S02]  /*5bb0*/  MOV R17, R157 ;  /* 0x0000009d00117202 */ /* 0x000fe40000000f00 */
[----:B------:R-:W-:Y:S02]  /*5bc0*/  @!P0 FSEL R17, R157, -INF , !P2 ;  /* 0xff8000009d118808 */ /* 0x000fe40005000000 */
[----:B------:R-:W-:Y:S02]  /*5bd0*/  @!P0 ISETP.GE.AND P2, PT, R15, R13, PT ;  /* 0x0000000d0f00820c */ /* 0x000fe40003f46270 */
[----:B------:R-:W-:Y:S01]  /*5be0*/  MOV R15, R239 ;  /* 0x000000ef000f7202 */ /* 0x000fe20000000f00 */
[--C-:B------:R-:W-:Y:S01]  /*5bf0*/  FFMA.FTZ R17, R17, c[0x0][0x23c], -R12.reuse ;  /* 0x00008f0011117a23 */ /* 0x100fe2000001080c */
[----:B------:R-:W-:Y:S01]  /*5c00*/  MUFU.EX2 R252, R18 ;  /* 0x0000001200fc7308 */ /* 0x000fe20000000800 */
[----:B------:R-:W-:Y:S02]  /*5c10*/  @!P0 FSEL R15, R239, -INF , !P2 ;  /* 0xff800000ef0f8808 */ /* 0x000fe40005000000 */
[----:B------:R-:W-:Y:S03]  /*5c20*/  @!P0 ISETP.GE.AND P2, PT, R16, R13, PT ;  /* 0x0000000d1000820c */ /* 0x000fe60003f46270 */
[--C-:B------:R-:W-:Y:S01]  /*5c30*/  FFMA.FTZ R16, R15, c[0x0][0x23c], -R11.reuse ;  /* 0x00008f000f107a23 */ /* 0x100fe2000001080b */
[----:B------:R-:W-:Y:S02]  /*5c40*/  MOV R15, R238 ;  /* 0x000000ee000f7202 */ /* 0x000fe40000000f00 */
[----:B------:R-:W-:Y:S01]  /*5c50*/  @!P0 FSEL R15, R238, -INF , !P2 ;  /* 0xff800000ee0f8808 */ /* 0x000fe20005000000 */
[----:B------:R4:W-:Y:S01]  /*5c60*/  MUFU.EX2 R120, R16 ;  /* 0x0000001000787308 */ /* 0x0009e20000000800 */
[----:B-1----:R-:W1:Y:S03]  /*5c70*/  LDSM.16.M88.4 R4, [R184+0xd000] ;  /* 0x00d00000b804783b */ /* 0x002e660000000200 */
[--C-:B------:R-:W-:Y:S06]  /*5c80*/  FFMA.FTZ R15, R15, c[0x0][0x23c], -R11.reuse ;  /* 0x00008f000f0f7a23 */ /* 0x100fec000001080b */
[----:B------:R3:W-:Y:S10]  /*5c90*/  MUFU.EX2 R247, R17 ;  /* 0x0000001100f77308 */ /* 0x0007f40000000800 */
[----:B------:R1:W-:Y:S01]  /*5ca0*/  MUFU.EX2 R119, R15 ;  /* 0x0000000f00777308 */ /* 0x0003e20000000800 */
[C---:B----4-:R-:W-:Y:S02]  /*5cb0*/  @!P0 IADD3 R16, R0.reuse, 0x11, RZ ;  /* 0x0000001100108810 */ /* 0x050fe40007ffe0ff */
[----:B---3--:R-:W-:Y:S02]  /*5cc0*/  MOV R17, R156 ;  /* 0x0000009c00117202 */ /* 0x008fe40000000f00 */
[----:B-1----:R-:W-:Y:S01]  /*5cd0*/  @!P0 IADD3 R15, R0, 0x10, RZ ;  /* 0x00000010000f8810 */ /* 0x002fe20007ffe0ff */
[-C--:B------:R-:W-:Y:S03]  /*5ce0*/  HMMA.16816.F32.BF16 R36, R148, R4.reuse, R36 ;  /* 0x000000049424723c */ /* 0x080fe60000041824 */
[-C--:B------:R-:W-:Y:S04]  /*5cf0*/  @!P0 ISETP.GE.AND P2, PT, R15, R14.reuse, PT ;  /* 0x0000000e0f00820c */ /* 0x080fe80003f46270 */
[----:B------:R-:W-:Y:S01]  /*5d00*/  @!P0 FSEL R17, R156, -INF , !P2 ;  /* 0xff8000009c118808 */ /* 0x000fe20005000000 */
[C---:B------:R-:W-:Y:S01]  /*5d10*/  HMMA.16816.F32.BF16 R40, R132.reuse, R4, R40 ;  /* 0x000000048428723c */ /* 0x040fe20000041828 */
[----:B------:R-:W-:Y:S03]  /*5d20*/  @!P0 ISETP.GE.AND P2, PT, R16, R14, PT ;  /* 0x0000000e1000820c */ /* 0x000fe60003f46270 */
[--C-:B------:R-:W-:Y:S01]  /*5d30*/  FFMA.FTZ R18, R17, c[0x0][0x23c], -R12.reuse ;  /* 0x00008f0011127a23 */ /* 0x100fe2000001080c */
[----:B--2---:R-:W-:Y:S02]  /*5d40*/  MOV R17, R155 ;  /* 0x0000009b00117202 */ /* 0x004fe40000000f00 */
[----:B------:R-:W-:Y:S01]  /*5d50*/  @!P0 FSEL R17, R155, -INF , !P2 ;  /* 0xff8000009b118808 */ /* 0x000fe20005000000 */
[----:B------:R-:W-:Y:S01]  /*5d60*/  MUFU.EX2 R242, R18 ;  /* 0x0000001200f27308 */ /* 0x000fe20000000800 */
[-C--:B------:R-:W-:Y:S01]  /*5d70*/  HMMA.16816.F32.BF16 R44, R132, R6.reuse, R44 ;  /* 0x00000006842c723c */ /* 0x080fe2000004182c */
[----:B------:R-:W-:Y:S02]  /*5d80*/  @!P0 ISETP.GE.AND P2, PT, R15, R13, PT ;  /* 0x0000000d0f00820c */ /* 0x000fe40003f46270 */
[----:B------:R-:W-:Y:S01]  /*5d90*/  FFMA.FTZ R5, R17, c[0x0][0x23c], -R12 ;  /* 0x00008f0011057a23 */ /* 0x000fe2000001080c */
[----:B------:R-:W-:Y:S02]  /*5da0*/  MOV R4, R237 ;  /* 0x000000ed00047202 */ /* 0x000fe40000000f00 */
[----:B------:R-:W-:Y:S01]  /*5db0*/  @!P0 FSEL R4, R237, -INF , !P2 ;  /* 0xff800000ed048808 */ /* 0x000fe20005000000 */
[----:B------:R-:W-:Y:S01]  /*5dc0*/  FMUL.FTZ R36, R36, c[0x0][0x2ec] ;  /* 0x0000bb0024247a20 */ /* 0x000fe20000410000 */
[----:B------:R-:W-:Y:S01]  /*5dd0*/  @!P0 ISETP.GE.AND P2, PT, R16, R13, PT ;  /* 0x0000000d1000820c */ /* 0x000fe20003f46270 */
[----:B------:R-:W-:Y:S01]  /*5de0*/  FMUL.FTZ R37, R37, c[0x0][0x2ec] ;  /* 0x0000bb0025257a20 */ /* 0x000fe20000410000 */
[----:B------:R1:W-:Y:S01]  /*5df0*/  MUFU.EX2 R240, R5 ;  /* 0x0000000500f07308 */ /* 0x0003e20000000800 */
[C---:B------:R-:W-:Y:S01]  /*5e00*/  HMMA.16816.F32.BF16 R48, R148.reuse, R6, R48 ;  /* 0x000000069430723c */ /* 0x040fe20000041830 */
[----:B------:R-:W-:Y:S01]  /*5e10*/  FMUL.FTZ R38, R38, c[0x0][0x2ec] ;  /* 0x0000bb0026267a20 */ /* 0x000fe20000410000 */
[----:B------:R-:W-:Y:S01]  /*5e20*/  MOV R17, R176 ;  /* 0x000000b000117202 */ /* 0x000fe20000000f00 */
[----:B------:R-:W-:Y:S02]  /*5e30*/  FMUL.FTZ R39, R39, c[0x0][0x2ec] ;  /* 0x0000bb0027277a20 */ /* 0x000fe40000410000 */
[----:B------:R-:W-:Y:S02]  /*5e40*/  FMUL.FTZ R40, R40, c[0x0][0x2ec] ;  /* 0x0000bb0028287a20 */ /* 0x000fe40000410000 */
[----:B------:R-:W-:Y:S02]  /*5e50*/  FMUL.FTZ R41, R41, c[0x0][0x2ec] ;  /* 0x0000bb0029297a20 */ /* 0x000fe40000410000 */
[----:B------:R-:W-:Y:S01]  /*5e60*/  FMUL.FTZ R42, R42, c[0x0][0x2ec] ;  /* 0x0000bb002a2a7a20 */ /* 0x000fe20000410000 */
[----:B------:R-:W-:Y:S02]  /*5e70*/  MUFU.TANH R152, R37 ;  /* 0x0000002500987308 */ /* 0x000fe40000002400 */
[----:B------:R-:W-:Y:S02]  /*5e80*/  FMUL.FTZ R43, R43, c[0x0][0x2ec] ;  /* 0x0000bb002b2b7a20 */ /* 0x000fe40000410000 */
[----:B------:R-:W-:Y:S02]  /*5e90*/  FMUL.FTZ R44, R44, c[0x0][0x2ec] ;  /* 0x0000bb002c2c7a20 */ /* 0x000fe40000410000 */
[----:B------:R-:W-:Y:S02]  /*5ea0*/  FMUL.FTZ R45, R45, c[0x0][0x2ec] ;  /* 0x0000bb002d2d7a20 */ /* 0x000fe40000410000 */
[----:B------:R-:W-:Y:S02]  /*5eb0*/  FMUL.FTZ R46, R46, c[0x0][0x2ec] ;  /* 0x0000bb002e2e7a20 */ /* 0x000fe40000410000 */
[----:B------:R-:W-:Y:S01]  /*5ec0*/  FMUL.FTZ R47, R47, c[0x0][0x2ec] ;  /* 0x0000bb002f2f7a20 */ /* 0x000fe20000410000 */
[----:B------:R-:W-:Y:S01]  /*5ed0*/  MUFU.TANH R74, R42 ;  /* 0x0000002a004a7308 */ /* 0x000fe20000002400 */
[--C-:B-1----:R-:W-:Y:S01]  /*5ee0*/  FFMA.FTZ R5, R4, c[0x0][0x23c], -R11.reuse ;  /* 0x00008f0004057a23 */ /* 0x102fe2000001080b */
[----:B------:R-:W-:Y:S01]  /*5ef0*/  MOV R4, R234 ;  /* 0x000000ea00047202 */ /* 0x000fe20000000f00 */
[----:B------:R-:W-:Y:S01]  /*5f00*/  FMUL.FTZ R48, R48, c[0x0][0x2ec] ;  /* 0x0000bb0030307a20 */ /* 0x000fe20000410000 */
[----:B------:R-:W-:Y:S01]  /*5f10*/  @!P0 FSEL R4, R234, -INF , !P2 ;  /* 0xff800000ea048808 */ /* 0x000fe20005000000 */
[----:B------:R-:W-:Y:S01]  /*5f20*/  FMUL.FTZ R49, R49, c[0x0][0x2ec] ;  /* 0x0000bb0031317a20 */ /* 0x000fe20000410000 */
[----:B------:R-:W-:Y:S01]  /*5f30*/  @!P0 ISETP.GE.AND P2, PT, R15, R10, PT ;  /* 0x0000000a0f00820c */ /* 0x000fe20003f46270 */
[----:B------:R-:W-:Y:S02]  /*5f40*/  FMUL.FTZ R50, R50, c[0x0][0x2ec] ;  /* 0x0000bb0032327a20 */ /* 0x000fe40000410000 */
[--C-:B------:R-:W-:Y:S01]  /*5f50*/  FFMA.FTZ R4, R4, c[0x0][0x23c], -R11.reuse ;  /* 0x00008f0004047a23 */ /* 0x100fe2000001080b */
[----:B------:R-:W-:Y:S01]  /*5f60*/  MUFU.EX2 R118, R5 ;  /* 0x0000000500767308 */ /* 0x000fe20000000800 */
[----:B------:R-:W-:Y:S09]  /*5f70*/  FMUL.FTZ R51, R51, c[0x0][0x2ec] ;  /* 0x0000bb0033337a20 */ /* 0x000ff20000410000 */
[----:B------:R1:W-:Y:S10]  /*5f80*/  MUFU.EX2 R117, R4 ;  /* 0x0000000400757308 */ /* 0x0003f40000000800 */
[----:B------:R-:W2:Y:S10]  /*5f90*/  MUFU.TANH R153, R36 ;  /* 0x0000002400997308 */ /* 0x000eb40000002400 */
[----:B------:R-:W3:Y:S01]  /*5fa0*/  MUFU.TANH R217, R38 ;  /* 0x0000002600d97308 */ /* 0x000ee20000002400 */
[----:B-1----:R-:W-:Y:S02]  /*5fb0*/  MOV R4, R102 ;  /* 0x0000006600047202 */ /* 0x002fe40000000f00 */
[----:B------:R-:W-:Y:S02]  /*5fc0*/  @!P0 FSEL R4, R102, -INF , !P2 ;  /* 0xff80000066048808 */ /* 0x000fe40005000000 */
[----:B------:R-:W-:Y:S05]  /*5fd0*/  @!P0 ISETP.GE.AND P2, PT, R16, R10, PT ;  /* 0x0000000a1000820c */ /* 0x000fea0003f46270 */
[----:B------:R-:W-:Y:S01]  /*5fe0*/  MUFU.TANH R167, R48 ;  /* 0x0000003000a77308 */ /* 0x000fe20000002400 */
[--C-:B------:R-:W-:Y:S01]  /*5ff0*/  FFMA.FTZ R5, R4, c[0x0][0x23c], -R8.reuse ;  /* 0x00008f0004057a23 */ /* 0x100fe20000010808 */
[----:B------:R-:W-:Y:S02]  /*6000*/  MOV R4, R101 ;  /* 0x0000006500047202 */ /* 0x000fe40000000f00 */
[----:B------:R-:W-:Y:S02]  /*6010*/  @!P0 FSEL R4, R101, -INF , !P2 ;  /* 0xff80000065048808 */ /* 0x000fe40005000000 */
[-C--:B------:R-:W-:Y:S02]  /*6020*/  @!P0 ISETP.GE.AND P2, PT, R15, R9.reuse, PT ;  /* 0x000000090f00820c */ /* 0x080fe40003f46270 */
[----:B------:R-:W-:Y:S01]  /*6030*/  @!P0 IADD3 R15, R0, 0x18, RZ ;  /* 0x00000018000f8810 */ /* 0x000fe20007ffe0ff */
[----:B------:R-:W-:Y:S01]  /*6040*/  FFMA.FTZ R4, R4, c[0x0][0x23c], -R8 ;  /* 0x00008f0004047a23 */ /* 0x000fe20000010808 */
[----:B------:R1:W-:Y:S10]  /*6050*/  MUFU.EX2 R106, R5 ;  /* 0x00000005006a7308 */ /* 0x0003f40000000800 */
[----:B------:R4:W-:Y:S10]  /*6060*/  MUFU.EX2 R105, R4 ;  /* 0x0000000400697308 */ /* 0x0009f40000000800 */
[----:B------:R-:W-:Y:S01]  /*6070*/  MUFU.TANH R215, R39 ;  /* 0x0000002700d77308 */ /* 0x000fe20000002400 */
[----:B-1----:R-:W-:Y:S02]  /*6080*/  MOV R5, R82 ;  /* 0x0000005200057202 */ /* 0x002fe40000000f00 */
[----:B------:R-:W-:Y:S02]  /*6090*/  @!P0 FSEL R5, R82, -INF , !P2 ;  /* 0xff80000052058808 */ /* 0x000fe40005000000 */
[----:B------:R-:W-:Y:S05]  /*60a0*/  @!P0 ISETP.GE.AND P2, PT, R16, R9, PT ;  /* 0x000000091000820c */ /* 0x000fea0003f46270 */
[----:B------:R-:W-:Y:S01]  /*60b0*/  MUFU.TANH R166, R49 ;  /* 0x0000003100a67308 */ /* 0x000fe20000002400 */
[--C-:B------:R-:W-:Y:S01]  /*60c0*/  FFMA.FTZ R5, R5, c[0x0][0x23c], -R2.reuse ;  /* 0x00008f0005057a23 */ /* 0x100fe20000010802 */
[----:B------:R-:W-:Y:S02]  /*60d0*/  @!P0 IADD3 R16, R0, 0x19, RZ ;  /* 0x0000001900108810 */ /* 0x000fe40007ffe0ff */
[----:B----4-:R-:W-:Y:S02]  /*60e0*/  MOV R4, R81 ;  /* 0x0000005100047202 */ /* 0x010fe40000000f00 */
[----:B------:R-:W-:Y:S02]  /*60f0*/  @!P0 FSEL R4, R81, -INF , !P2 ;  /* 0xff80000051048808 */ /* 0x000fe40005000000 */
[----:B------:R-:W-:Y:S02]  /*6100*/  @!P0 ISETP.GE.AND P2, PT, R15, R10, PT ;  /* 0x0000000a0f00820c */ /* 0x000fe40003f46270 */
[----:B------:R-:W-:Y:S01]  /*6110*/  MUFU.TANH R73, R43 ;  /* 0x0000002b00497308 */ /* 0x000fe20000002400 */
[----:B------:R-:W-:Y:S09]  /*6120*/  FFMA.FTZ R4, R4, c[0x0][0x23c], -R2 ;  /* 0x00008f0004047a23 */ /* 0x000ff20000010802 */
[----:B------:R1:W-:Y:S10]  /*6130*/  MUFU.EX2 R85, R4 ;  /* 0x0000000400557308 */ /* 0x0003f40000000800 */
[----:B------:R4:W-:Y:S10]  /*6140*/  MUFU.EX2 R86, R5 ;  /* 0x0000000500567308 */ /* 0x0009f40000000800 */
[----:B------:R-:W-:Y:S01]  /*6150*/  MUFU.TANH R233, R40 ;  /* 0x0000002800e97308 */ /* 0x000fe20000002400 */
[----:B-1----:R-:W-:Y:S02]  /*6160*/  MOV R4, R250 ;  /* 0x000000fa00047202 */ /* 0x002fe40000000f00 */
[----:B------:R-:W-:Y:S02]  /*6170*/  @!P0 FSEL R4, R250, -INF , !P2 ;  /* 0xff800000fa048808 */ /* 0x000fe40005000000 */
[----:B------:R-:W-:Y:S05]  /*6180*/  @!P0 ISETP.GE.AND P2, PT, R16, R10, PT ;  /* 0x0000000a1000820c */ /* 0x000fea0003f46270 */
[----:B------:R-:W-:Y:S01]  /*6190*/  MUFU.TANH R178, R50 ;  /* 0x0000003200b27308 */ /* 0x000fe20000002400 */
[--C-:B----4-:R-:W-:Y:S01]  /*61a0*/  FFMA.FTZ R5, R4, c[0x0][0x23c], -R8.reuse ;  /* 0x00008f0004057a23 */ /* 0x110fe20000010808 */
[----:B------:R-:W-:Y:S02]  /*61b0*/  MOV R4, R249 ;  /* 0x000000f900047202 */ /* 0x000fe40000000f00 */
[----:B------:R-:W-:Y:S02]  /*61c0*/  @!P0 FSEL R4, R249, -INF , !P2 ;  /* 0xff800000f9048808 */ /* 0x000fe40005000000 */
[-C--:B------:R-:W-:Y:S04]  /*61d0*/  @!P0 ISETP.GE.AND P2, PT, R15, R9.reuse, PT ;  /* 0x000000090f00820c */ /* 0x080fe80003f46270 */
[----:B------:R1:W-:Y:S10]  /*61e0*/  MUFU.EX2 R104, R5 ;  /* 0x0000000500687308 */ /* 0x0003f40000000800 */
[----:B------:R-:W4:Y:S10]  /*61f0*/  MUFU.TANH R72, R46 ;  /* 0x0000002e00487308 */ /* 0x000f340000002400 */
[----:B------:R-:W-:Y:S01]  /*6200*/  MUFU.TANH R177, R51 ;  /* 0x0000003300b17308 */ /* 0x000fe20000002400 */
[----:B-1----:R-:W-:Y:S01]  /*6210*/  FFMA.FTZ R5, R4, c[0x0][0x23c], -R8 ;  /* 0x00008f0004057a23 */ /* 0x002fe20000010808 */
[----:B------:R-:W-:Y:S02]  /*6220*/  MOV R4, R80 ;  /* 0x0000005000047202 */ /* 0x000fe40000000f00 */
[----:B------:R-:W-:Y:S02]  /*6230*/  @!P0 FSEL R4, R80, -INF , !P2 ;  /* 0xff80000050048808 */ /* 0x000fe40005000000 */
[----:B------:R-:W-:Y:S04]  /*6240*/  @!P0 ISETP.GE.AND P2, PT, R16, R9, PT ;  /* 0x000000091000820c */ /* 0x000fe80003f46270 */
[----:B------:R1:W-:Y:S10]  /*6250*/  MUFU.EX2 R103, R5 ;  /* 0x0000000500677308 */ /* 0x0003f40000000800 */
[----:B------:R-:W-:Y:S10]  /*6260*/  MUFU.TANH R71, R47 ;  /* 0x0000002f00477308 */ /* 0x000ff40000002400 */
[----:B------:R-:W2:Y:S01]  /*6270*/  MUFU.TANH R232, R41 ;  /* 0x0000002900e87308 */ /* 0x000ea20000002400 */
[--C-:B-1----:R-:W-:Y:S01]  /*6280*/  FFMA.FTZ R5, R4, c[0x0][0x23c], -R2.reuse ;  /* 0x00008f0004057a23 */ /* 0x102fe20000010802 */
[----:B------:R-:W-:Y:S02]  /*6290*/  MOV R4, R79 ;  /* 0x0000004f00047202 */ /* 0x000fe40000000f00 */
[----:B------:R-:W-:Y:S02]  /*62a0*/  @!P0 FSEL R4, R79, -INF , !P2 ;  /* 0xff8000004f048808 */ /* 0x000fe40005000000 */
[-C--:B------:R-:W-:Y:S04]  /*62b0*/  @!P0 ISETP.GE.AND P2, PT, R15, R14.reuse, PT ;  /* 0x0000000e0f00820c */ /* 0x080fe80003f46270 */
[----:B------:R-:W-:Y:S01]  /*62c0*/  MUFU.EX2 R84, R5 ;  /* 0x0000000500547308 */ /* 0x000fe20000000800 */
[----:B------:R-:W-:Y:S01]  /*62d0*/  FFMA.FTZ R4, R4, c[0x0][0x23c], -R2 ;  /* 0x00008f0004047a23 */ /* 0x000fe20000010802 */
[----:B------:R-:W-:Y:S02]  /*62e0*/  @!P0 FSEL R17, R176, -INF , !P2 ;  /* 0xff800000b0118808 */ /* 0x000fe40005000000 */
[C---:B------:R-:W-:Y:S03]  /*62f0*/  @!P0 ISETP.GE.AND P2, PT, R16.reuse, R14, PT ;  /* 0x0000000e1000820c */ /* 0x040fe60003f46270 */
[--C-:B------:R-:W-:Y:S01]  /*6300*/  FFMA.FTZ R18, R17, c[0x0][0x23c], -R12.reuse ;  /* 0x00008f0011127a23 */ /* 0x100fe2000001080c */
[----:B------:R-:W-:Y:S02]  /*6310*/  MOV R17, R175 ;  /* 0x000000af00117202 */ /* 0x000fe40000000f00 */
[----:B------:R1:W-:Y:S01]  /*6320*/  MUFU.EX2 R83, R4 ;  /* 0x0000000400537308 */ /* 0x0003e20000000800 */
[----:B------:R-:W-:Y:S02]  /*6330*/  @!P0 FSEL R17, R175, -INF , !P2 ;  /* 0xff800000af118808 */ /* 0x000fe40005000000 */
[----:B------:R-:W-:Y:S02]  /*6340*/  @!P0 ISETP.GE.AND P2, PT, R15, R13, PT ;  /* 0x0000000d0f00820c */ /* 0x000fe40003f46270 */
[----:B------:R-:W-:Y:S01]  /*6350*/  MOV R15, R221 ;  /* 0x000000dd000f7202 */ /* 0x000fe20000000f00 */
[--C-:B------:R-:W-:Y:S01]  /*6360*/  FFMA.FTZ R17, R17, c[0x0][0x23c], -R12.reuse ;  /* 0x00008f0011117a23 */ /* 0x100fe2000001080c */
[----:B------:R-:W-:Y:S02]  /*6370*/  @!P0 FSEL R15, R221, -INF , !P2 ;  /* 0xff800000dd0f8808 */ /* 0x000fe40005000000 */
[----:B------:R-:W-:Y:S01]  /*6380*/  @!P0 ISETP.GE.AND P2, PT, R16, R13, PT ;  /* 0x0000000d1000820c */ /* 0x000fe20003f46270 */
[----:B------:R2:W-:Y:S02]  /*6390*/  MUFU.EX2 R222, R17 ;  /* 0x0000001100de7308 */ /* 0x0005e40000000800 */
[--C-:B------:R-:W-:Y:S01]  /*63a0*/  FFMA.FTZ R16, R15, c[0x0][0x23c], -R11.reuse ;  /* 0x00008f000f107a23 */ /* 0x100fe2000001080b */
[----:B------:R-:W-:Y:S02]  /*63b0*/  MOV R15, R220 ;  /* 0x000000dc000f7202 */ /* 0x000fe40000000f00 */
[----:B------:R-:W-:Y:S05]  /*63c0*/  @!P0 FSEL R15, R220, -INF , !P2 ;  /* 0xff800000dc0f8808 */ /* 0x000fea0005000000 */
[--C-:B------:R-:W-:Y:S01]  /*63d0*/  FFMA.FTZ R15, R15, c[0x0][0x23c], -R11.reuse ;  /* 0x00008f000f0f7a23 */ /* 0x100fe2000001080b */
[----:B------:R3:W-:Y:S01]  /*63e0*/  MUFU.EX2 R116, R16 ;  /* 0x0000001000747308 */ /* 0x0007e20000000800 */
[----:B-1----:R-:W1:Y:S09]  /*63f0*/  LDSM.16.M88.4 R4, [R184+0xd800] ;  /* 0x00d80000b804783b */ /* 0x002e720000000200 */
[----:B------:R4:W-:Y:S01]  /*6400*/  MUFU.EX2 R115, R15 ;  /* 0x0000000f00737308 */ /* 0x0009e20000000800 */
[----:B--2---:R-:W-:Y:S09]  /*6410*/  MOV R17, R153 ;  /* 0x0000009900117202 */ /* 0x004ff20000000f00 */
[----:B------:R2:W-:Y:S01]  /*6420*/  MUFU.EX2 R227, R18 ;  /* 0x0000001200e37308 */ /* 0x0005e20000000800 */
[C---:B---3--:R-:W-:Y:S09]  /*6430*/  @!P0 IADD3 R16, R0.reuse, 0x21, RZ ;  /* 0x0000002100108810 */ /* 0x048ff20007ffe0ff */
[----:B------:R-:W3:Y:S01]  /*6440*/  MUFU.TANH R229, R44 ;  /* 0x0000002c00e57308 */ /* 0x000ee20000002400 */
[----:B----4-:R-:W-:Y:S04]  /*6450*/  @!P0 IADD3 R15, R0, 0x20, RZ ;  /* 0x00000020000f8810 */ /* 0x010fe80007ffe0ff */
[-C--:B------:R-:W-:Y:S05]  /*6460*/  @!P0 ISETP.GE.AND P2, PT, R15, R14.reuse, PT ;  /* 0x0000000e0f00820c */ /* 0x080fea0003f46270 */
[----:B------:R-:W4:Y:S01]  /*6470*/  MUFU.TANH R228, R45 ;  /* 0x0000002d00e47308 */ /* 0x000f220000002400 */
[----:B------:R-:W-:Y:S01]  /*6480*/  @!P0 FSEL R17, R153, -INF , !P2 ;  /* 0xff80000099118808 */ /* 0x000fe20005000000 */
[-C--:B-1----:R-:W-:Y:S01]  /*6490*/  HMMA.16816.F32.BF16 R52, R148, R4.reuse, R52 ;  /* 0x000000049434723c */ /* 0x082fe20000041834 */
[----:B------:R-:W-:Y:S03]  /*64a0*/  @!P0 ISETP.GE.AND P2, PT, R16, R14, PT ;  /* 0x0000000e1000820c */ /* 0x000fe60003f46270 */
[--C-:B--2---:R-:W-:Y:S01]  /*64b0*/  FFMA.FTZ R18, R17, c[0x0][0x23c], -R12.reuse ;  /* 0x00008f0011127a23 */ /* 0x104fe2000001080c */
[----:B------:R-:W-:Y:S02]  /*64c0*/  MOV R17, R152 ;  /* 0x0000009800117202 */ /* 0x000fe40000000f00 */
[----:B------:R-:W-:Y:S01]  /*64d0*/  @!P0 FSEL R17, R152, -INF , !P2 ;  /* 0xff80000098118808 */ /* 0x000fe20005000000 */
[C---:B------:R-:W-:Y:S01]  /*64e0*/  HMMA.16816.F32.BF16 R56, R132.reuse, R4, R56 ;  /* 0x000000048438723c */ /* 0x040fe20000041838 */
[----:B------:R-:W-:Y:S01]  /*64f0*/  MUFU.EX2 R218, R18 ;  /* 0x0000001200da7308 */ /* 0x000fe20000000800 */
[----:B------:R-:W-:Y:S05]  /*6500*/  @!P0 ISETP.GE.AND P2, PT, R15, R13, PT ;  /* 0x0000000d0f00820c */ /* 0x000fea0003f46270 */
[----:B------:R-:W-:Y:S01]  /*6510*/  FFMA.FTZ R5, R17, c[0x0][0x23c], -R12 ;  /* 0x00008f0011057a23 */ /* 0x000fe2000001080c */
[----:B------:R-:W-:Y:S01]  /*6520*/  MOV R4, R217 ;  /* 0x000000d900047202 */ /* 0x000fe20000000f00 */
[-C--:B------:R-:W-:Y:S02]  /*6530*/  HMMA.16816.F32.BF16 R60, R132, R6.reuse, R60 ;  /* 0x00000006843c723c */ /* 0x080fe4000004183c */
[----:B------:R1:W-:Y:S01]  /*6540*/  MUFU.EX2 R213, R5 ;  /* 0x0000000500d57308 */ /* 0x0003e20000000800 */
[----:B------:R-:W-:Y:S02]  /*6550*/  @!P0 FSEL R4, R217, -INF , !P2 ;  /* 0xff800000d9048808 */ /* 0x000fe40005000000 */
[----:B------:R-:W-:Y:S02]  /*6560*/  @!P0 ISETP.GE.AND P2, PT, R16, R13, PT ;  /* 0x0000000d1000820c */ /* 0x000fe40003f46270 */
[----:B------:R-:W-:Y:S01]  /*6570*/  FMUL.FTZ R52, R52, c[0x0][0x2ec] ;  /* 0x0000bb0034347a20 */ /* 0x000fe20000410000 */
[----:B------:R-:W-:Y:S01]  /*6580*/  HMMA.16816.F32.BF16 R64, R148, R6, R64 ;  /* 0x000000069440723c */ /* 0x000fe20000041840 */
[----:B------:R-:W-:Y:S01]  /*6590*/  FMUL.FTZ R53, R53, c[0x0][0x2ec] ;  /* 0x0000bb0035357a20 */ /* 0x000fe20000410000 */
[----:B------:R-:W2:Y:S02]  /*65a0*/  LDL R150, [R1+0x3c] ;  /* 0x00003c0001967983 */ /* 0x000ea40000100800 */
[----:B------:R-:W-:Y:S01]  /*65b0*/  FMUL.FTZ R54, R54, c[0x0][0x2ec] ;  /* 0x0000bb0036367a20 */ /* 0x000fe20000410000 */
[----:B------:R-:W2:Y:S01]  /*65c0*/  MUFU.TANH R163, R52 ;  /* 0x0000003400a37308 */ /* 0x000ea20000002400 */
[----:B------:R-:W-:Y:S01]  /*65d0*/  FMUL.FTZ R55, R55, c[0x0][0x2ec] ;  /* 0x0000bb0037377a20 */ /* 0x000fe20000410000 */
[----:B------:R-:W2:Y:S01]  /*65e0*/  LDL R148, [R1+0x40] ;  /* 0x0000400001947983 */ /* 0x000ea20000100800 */
[----:B------:R-:W-:Y:S01]  /*65f0*/  FMUL.FTZ R56, R56, c[0x0][0x2ec] ;  /* 0x0000bb0038387a20 */ /* 0x000fe20000410000 */
[----:B------:R-:W-:Y:S03]  /*6600*/  MOV R6, R72 ;  /* 0x0000004800067202 */ /* 0x000fe60000000f00 */
[----:B------:R-:W-:Y:S01]  /*6610*/  FMUL.FTZ R57, R57, c[0x0][0x2ec] ;  /* 0x0000bb0039397a20 */ /* 0x000fe20000410000 */
[----:B------:R-:W-:Y:S01]  /*6620*/  MOV R151, R3 ;  /* 0x0000000300977202 */ /* 0x000fe20000000f00 */
[----:B------:R-:W-:Y:S01]  /*6630*/  FMUL.FTZ R58, R58, c[0x0][0x2ec] ;  /* 0x0000bb003a3a7a20 */ /* 0x000fe20000410000 */
[----:B------:R-:W2:Y:S01]  /*6640*/  MUFU.TANH R162, R53 ;  /* 0x0000003500a27308 */ /* 0x000ea20000002400 */
[----:B------:R-:W-:Y:S02]  /*6650*/  FMUL.FTZ R60, R60, c[0x0][0x2ec] ;  /* 0x0000bb003c3c7a20 */ /* 0x000fe40000410000 */
[--C-:B-1----:R-:W-:Y:S01]  /*6660*/  FFMA.FTZ R5, R4, c[0x0][0x23c], -R11.reuse ;  /* 0x00008f0004057a23 */ /* 0x102fe2000001080b */
[----:B------:R-:W-:Y:S01]  /*6670*/  MOV R4, R215 ;  /* 0x000000d700047202 */ /* 0x000fe20000000f00 */
[----:B------:R-:W-:Y:S01]  /*6680*/  FMUL.FTZ R59, R59, c[0x0][0x2ec] ;  /* 0x0000bb003b3b7a20 */ /* 0x000fe20000410000 */
[----:B------:R-:W-:Y:S01]  /*6690*/  @!P0 FSEL R4, R215, -INF , !P2 ;  /* 0xff800000d7048808 */ /* 0x000fe20005000000 */
[----:B------:R-:W-:Y:S01]  /*66a0*/  FMUL.FTZ R61, R61, c[0x0][0x2ec] ;  /* 0x0000bb003d3d7a20 */ /* 0x000fe20000410000 */
[-C--:B------:R-:W-:Y:S01]  /*66b0*/  @!P0 ISETP.GE.AND P2, PT, R15, R10.reuse, PT ;  /* 0x0000000a0f00820c */ /* 0x080fe20003f46270 */
[----:B------:R-:W-:Y:S01]  /*66c0*/  FMUL.FTZ R62, R62, c[0x0][0x2ec] ;  /* 0x0000bb003e3e7a20 */ /* 0x000fe20000410000 */
[----:B------:R-:W-:Y:S01]  /*66d0*/  MUFU.TANH R208, R60 ;  /* 0x0000003c00d07308 */ /* 0x000fe20000002400 */
[--C-:B------:R-:W-:Y:S02]  /*66e0*/  FFMA.FTZ R4, R4, c[0x0][0x23c], -R11.reuse ;  /* 0x00008f0004047a23 */ /* 0x100fe4000001080b */
[----:B------:R-:W-:Y:S02]  /*66f0*/  FMUL.FTZ R64, R64, c[0x0][0x2ec] ;  /* 0x0000bb0040407a20 */ /* 0x000fe40000410000 */
[----:B------:R-:W-:Y:S02]  /*6700*/  FMUL.FTZ R65, R65, c[0x0][0x2ec] ;  /* 0x0000bb0041417a20 */ /* 0x000fe40000410000 */
[----:B------:R-:W-:Y:S02]  /*6710*/  FMUL.FTZ R66, R66, c[0x0][0x2ec] ;  /* 0x0000bb0042427a20 */ /* 0x000fe40000410000 */
[----:B------:R-:W-:Y:S01]  /*6720*/  FMUL.FTZ R67, R67, c[0x0][0x2ec] ;  /* 0x0000bb0043437a20 */ /* 0x000fe20000410000 */
[----:B------:R1:W-:Y:S01]  /*6730*/  MUFU.EX2 R243, R4 ;  /* 0x0000000400f37308 */ /* 0x0003e20000000800 */
[----:B------:R-:W-:Y:S09]  /*6740*/  FMUL.FTZ R63, R63, c[0x0][0x2ec] ;  /* 0x0000bb003f3f7a20 */ /* 0x000ff20000410000 */
        /* <DEDUP_REMOVED lines=10> */
[----:B------:R1:W-:Y:S01]  /*67f0*/  MUFU.EX2 R100, R5 ;  /* 0x0000000500647308 */ /* 0x0003e20000000800 */
[----:B------:R-:W-:Y:S09]  /*6800*/  MOV R15, R229 ;  /* 0x000000e5000f7202 */ /* 0x000ff20000000f00 */
[----:B------:R-:W-:Y:S10]  /*6810*/  MUFU.TANH R231, R62 ;  /* 0x0000003e00e77308 */ /* 0x000ff40000002400 */
[----:B------:R-:W-:Y:S01]  /*6820*/  MUFU.TANH R161, R64 ;  /* 0x0000004000a17308 */ /* 0x000fe20000002400 */
[----:B-1----:R-:W-:Y:S01]  /*6830*/  FFMA.FTZ R5, R4, c[0x0][0x23c], -R8 ;  /* 0x00008f0004057a23 */ /* 0x002fe20000010808 */
[----:B------:R-:W-:Y:S02]  /*6840*/  MOV R4, R74 ;  /* 0x0000004a00047202 */ /* 0x000fe40000000f00 */
[----:B------:R-:W-:Y:S02]  /*6850*/  @!P0 FSEL R4, R74, -INF , !P2 ;  /* 0xff8000004a048808 */ /* 0x000fe40005000000 */
[----:B------:R-:W-:Y:S04]  /*6860*/  @!P0 ISETP.GE.AND P2, PT, R16, R9, PT ;  /* 0x000000091000820c */ /* 0x000fe80003f46270 */
[----:B------:R1:W-:Y:S10]  /*6870*/  MUFU.EX2 R99, R5 ;  /* 0x0000000500637308 */ /* 0x0003f40000000800 */
[----:B------:R-:W-:Y:S10]  /*6880*/  MUFU.TANH R160, R65 ;  /* 0x0000004100a07308 */ /* 0x000ff40000002400 */
[----:B------:R-:W-:Y:S01]  /*6890*/  MUFU.TANH R165, R66 ;  /* 0x0000004200a57308 */ /* 0x000fe20000002400 */
[--C-:B-1----:R-:W-:Y:S01]  /*68a0*/  FFMA.FTZ R5, R4, c[0x0][0x23c], -R2.reuse ;  /* 0x00008f0004057a23 */ /* 0x102fe20000010802 */
[----:B------:R-:W-:Y:S02]  /*68b0*/  MOV R4, R73 ;  /* 0x0000004900047202 */ /* 0x000fe40000000f00 */
[----:B------:R-:W-:Y:S06]  /*68c0*/  @!P0 FSEL R4, R73, -INF , !P2 ;  /* 0xff80000049048808 */ /* 0x000fec0005000000 */
[----:B------:R1:W-:Y:S01]  /*68d0*/  MUFU.EX2 R78, R5 ;  /* 0x00000005004e7308 */ /* 0x0003e20000000800 */
[----:B------:R-:W-:Y:S09]  /*68e0*/  FFMA.FTZ R4, R4, c[0x0][0x23c], -R2 ;  /* 0x00008f0004047a23 */ /* 0x000ff20000010802 */
[----:B------:R3:W-:Y:S10]  /*68f0*/  MUFU.EX2 R77, R4 ;  /* 0x00000004004d7308 */ /* 0x0007f40000000800 */
[----:B------:R-:W2:Y:S01]  /*6900*/  MUFU.TANH R173, R55 ;  /* 0x0000003700ad7308 */ /* 0x000ea20000002400 */
[C---:B-1----:R-:W-:Y:S04]  /*6910*/  @!P0 IADD3 R5, R0.reuse, 0x28, RZ ;  /* 0x0000002800058810 */ /* 0x042fe80007ffe0ff */
[-C--:B------:R-:W-:Y:S05]  /*6920*/  @!P0 ISETP.GE.AND P2, PT, R5, R10.reuse, PT ;  /* 0x0000000a0500820c */ /* 0x080fea0003f46270 */
[----:B------:R-:W1:Y:S01]  /*6930*/  MUFU.TANH R216, R56 ;  /* 0x0000003800d87308 */ /* 0x000e620000002400 */
[----:B------:R-:W-:Y:S02]  /*6940*/  @!P0 FSEL R15, R229, -INF , !P2 ;  /* 0xff800000e50f8808 */ /* 0x000fe40005000000 */
[----:B---3--:R-:W-:Y:S03]  /*6950*/  @!P0 IADD3 R4, R0, 0x29, RZ ;  /* 0x0000002900048810 */ /* 0x008fe60007ffe0ff */
[--C-:B------:R-:W-:Y:S01]  /*6960*/  FFMA.FTZ R16, R15, c[0x0][0x23c], -R8.reuse ;  /* 0x00008f000f107a23 */ /* 0x100fe20000010808 */
[----:B------:R-:W-:Y:S02]  /*6970*/  @!P0 ISETP.GE.AND P2, PT, R4, R10, PT ;  /* 0x0000000a0400820c */ /* 0x000fe40003f46270 */
[----:B----4-:R-:W-:Y:S01]  /*6980*/  MOV R15, R228 ;  /* 0x000000e4000f7202 */ /* 0x010fe20000000f00 */
[----:B------:R-:W3:Y:S01]  /*6990*/  MUFU.TANH R214, R57 ;  /* 0x0000003900d67308 */ /* 0x000ee20000002400 */
[----:B------:R-:W-:Y:S02]  /*69a0*/  @!P0 FSEL R15, R228, -INF , !P2 ;  /* 0xff800000e40f8808 */ /* 0x000fe40005000000 */
[-C--:B------:R-:W-:Y:S03]  /*69b0*/  @!P0 ISETP.GE.AND P2, PT, R5, R9.reuse, PT ;  /* 0x000000090500820c */ /* 0x080fe60003f46270 */
[----:B------:R-:W-:Y:S01]  /*69c0*/  FFMA.FTZ R7, R15, c[0x0][0x23c], -R8 ;  /* 0x00008f000f077a23 */ /* 0x000fe20000010808 */
[----:B------:R-:W-:Y:S02]  /*69d0*/  @!P0 FSEL R6, R72, -INF , !P2 ;  /* 0xff80000048068808 */ /* 0x000fe40005000000 */
[----:B------:R-:W-:Y:S01]  /*69e0*/  @!P0 ISETP.GE.AND P2, PT, R4, R9, PT ;  /* 0x000000090400820c */ /* 0x000fe20003f46270 */
[----:B------:R4:W-:Y:S10]  /*69f0*/  MUFU.EX2 R97, R7 ;  /* 0x0000000700617308 */ /* 0x0009f40000000800 */
[----:B------:R-:W-:Y:S10]  /*6a00*/  MUFU.TANH R164, R67 ;  /* 0x0000004300a47308 */ /* 0x000ff40000002400 */
[----:B------:R-:W-:Y:S01]  /*6a10*/  MUFU.TANH R230, R63 ;  /* 0x0000003f00e67308 */ /* 0x000fe20000002400 */
[--C-:B----4-:R-:W-:Y:S01]  /*6a20*/  FFMA.FTZ R7, R6, c[0x0][0x23c], -R2.reuse ;  /* 0x00008f0006077a23 */ /* 0x110fe20000010802 */
[----:B------:R-:W-:Y:S02]  /*6a30*/  MOV R6, R71 ;  /* 0x0000004700067202 */ /* 0x000fe40000000f00 */
[----:B------:R-:W-:Y:S02]  /*6a40*/  @!P0 FSEL R6, R71, -INF , !P2 ;  /* 0xff80000047068808 */ /* 0x000fe40005000000 */
[-C--:B------:R-:W-:Y:S04]  /*6a50*/  @!P0 ISETP.GE.AND P2, PT, R5, R14.reuse, PT ;  /* 0x0000000e0500820c */ /* 0x080fe80003f46270 */
[----:B------:R-:W-:Y:S01]  /*6a60*/  MUFU.EX2 R76, R7 ;  /* 0x00000007004c7308 */ /* 0x000fe20000000800 */
[----:B------:R-:W-:Y:S09]  /*6a70*/  FFMA.FTZ R6, R6, c[0x0][0x23c], -R2 ;  /* 0x00008f0006067a23 */ /* 0x000ff20000010802 */
[----:B------:R4:W-:Y:S10]  /*6a80*/  MUFU.EX2 R75, R6 ;  /* 0x00000006004b7308 */ /* 0x0009f40000000800 */
[----:B------:R-:W1:Y:S10]  /*6a90*/  MUFU.TANH R236, R58 ;  /* 0x0000003a00ec7308 */ /* 0x000e740000002400 */
[----:B------:R-:W1:Y:S01]  /*6aa0*/  MUFU.TANH R235, R59 ;  /* 0x0000003b00eb7308 */ /* 0x000e620000002400 */
[----:B----4-:R-:W-:Y:S02]  /*6ab0*/  MOV R6, R167 ;  /* 0x000000a700067202 */ /* 0x010fe40000000f00 */
[----:B------:R-:W-:Y:S02]  /*6ac0*/  @!P0 FSEL R6, R167, -INF , !P2 ;  /* 0xff800000a7068808 */ /* 0x000fe40005000000 */
[----:B------:R-:W-:Y:S05]  /*6ad0*/  @!P0 ISETP.GE.AND P2, PT, R4, R14, PT ;  /* 0x0000000e0400820c */ /* 0x000fea0003f46270 */
[----:B------:R-:W-:Y:S01]  /*6ae0*/  MUFU.EX2 R98, R16 ;  /* 0x0000001000627308 */ /* 0x000fe20000000800 */
[--C-:B------:R-:W-:Y:S01]  /*6af0*/  FFMA.FTZ R7, R6, c[0x0][0x23c], -R12.reuse ;  /* 0x00008f0006077a23 */ /* 0x100fe2000001080c */
[----:B------:R-:W-:Y:S02]  /*6b00*/  MOV R6, R166 ;  /* 0x000000a600067202 */ /* 0x000fe40000000f00 */
[----:B------:R-:W-:Y:S02]  /*6b10*/  @!P0 FSEL R6, R166, -INF , !P2 ;  /* 0xff800000a6068808 */ /* 0x000fe40005000000 */
[-C--:B------:R-:W-:Y:S02]  /*6b20*/  @!P0 ISETP.GE.AND P2, PT, R5, R13.reuse, PT ;  /* 0x0000000d0500820c */ /* 0x080fe40003f46270 */
[----:B------:R-:W-:Y:S01]  /*6b30*/  MOV R5, R178 ;  /* 0x000000b200057202 */ /* 0x000fe20000000f00 */
[--C-:B------:R-:W-:Y:S01]  /*6b40*/  FFMA.FTZ R6, R6, c[0x0][0x23c], -R12.reuse ;  /* 0x00008f0006067a23 */ /* 0x100fe2000001080c */
[----:B------:R4:W-:Y:S01]  /*6b50*/  MUFU.EX2 R172, R7 ;  /* 0x0000000700ac7308 */ /* 0x0009e20000000800 */
[----:B------:R-:W-:Y:S02]  /*6b60*/  @!P0 FSEL R5, R178, -INF , !P2 ;  /* 0xff800000b2058808 */ /* 0x000fe40005000000 */
[----:B------:R-:W-:Y:S02]  /*6b70*/  @!P0 ISETP.GE.AND P2, PT, R4, R13, PT ;  /* 0x0000000d0400820c */ /* 0x000fe40003f46270 */
[----:B------:R-:W-:Y:S02]  /*6b80*/  MOV R4, R177 ;  /* 0x000000b100047202 */ /* 0x000fe40000000f00 */
[----:B------:R-:W-:Y:S03]  /*6b90*/  @!P0 FSEL R4, R177, -INF , !P2 ;  /* 0xff800000b1048808 */ /* 0x000fe60005000000 */
[----:B------:R1:W1:Y:S02]  /*6ba0*/  MUFU.EX2 R171, R6 ;  /* 0x0000000600ab7308 */ /* 0x0002640000000800 */
[--C-:B----4-:R-:W-:Y:S01]  /*6bb0*/  FFMA.FTZ R7, R4, c[0x0][0x23c], -R11.reuse ;  /* 0x00008f0004077a23 */ /* 0x110fe2000001080b */
[C---:B------:R-:W-:Y:S07]  /*6bc0*/  @!P0 IADD3 R4, R0.reuse, 0x31, RZ ;  /* 0x0000003100048810 */ /* 0x040fee0007ffe0ff */
[----:B------:R-:W-:Y:S01]  /*6bd0*/  MUFU.EX2 R225, R7 ;  /* 0x0000000700e17308 */ /* 0x000fe20000000800 */
[--C-:B-1----:R-:W-:Y:S01]  /*6be0*/  FFMA.FTZ R6, R5, c[0x0][0x23c], -R11.reuse ;  /* 0x00008f0005067a23 */ /* 0x102fe2000001080b */
[----:B------:R-:W-:Y:S08]  /*6bf0*/  @!P0 IADD3 R5, R0, 0x30, RZ ;  /* 0x0000003000058810 */ /* 0x000ff00007ffe0ff */
[----:B------:R2:W1:Y:S01]  /*6c00*/  MUFU.EX2 R226, R6 ;  /* 0x0000000600e27308 */ /* 0x0004620000000800 */
[-C--:B------:R-:W-:Y:S02]  /*6c10*/  @!P0 ISETP.GE.AND P2, PT, R5, R14.reuse, PT ;  /* 0x0000000e0500820c */ /* 0x080fe40003f46270 */
[----:B--2---:R-:W-:Y:S02]  /*6c20*/  MOV R6, R163 ;  /* 0x000000a300067202 */ /* 0x004fe40000000f00 */
[----:B------:R-:W-:Y:S02]  /*6c30*/  @!P0 FSEL R6, R163, -INF , !P2 ;  /* 0xff800000a3068808 */ /* 0x000fe40005000000 */
[----:B------:R-:W-:Y:S03]  /*6c40*/  @!P0 ISETP.GE.AND P2, PT, R4, R14, PT ;  /* 0x0000000e0400820c */ /* 0x000fe60003f46270 */
[--C-:B------:R-:W-:Y:S01]  /*6c50*/  FFMA.FTZ R7, R6, c[0x0][0x23c], -R12.reuse ;  /* 0x00008f0006077a23 */ /* 0x100fe2000001080c */
[----:B------:R-:W-:Y:S02]  /*6c60*/  MOV R6, R162 ;  /* 0x000000a200067202 */ /* 0x000fe40000000f00 */
[----:B------:R-:W-:Y:S01]  /*6c70*/  @!P0 FSEL R6, R162, -INF , !P2 ;  /* 0xff800000a2068808 */ /* 0x000fe20005000000 */
[----:B------:R2:W-:Y:S01]  /*6c80*/  MUFU.EX2 R170, R7 ;  /* 0x0000000700aa7308 */ /* 0x0005e20000000800 */
[-C--:B------:R-:W-:Y:S03]  /*6c90*/  @!P0 ISETP.GE.AND P2, PT, R5, R13.reuse, PT ;  /* 0x0000000d0500820c */ /* 0x080fe60003f46270 */
[----:B--2---:R-:W-:Y:S01]  /*6ca0*/  FFMA.FTZ R7, R6, c[0x0][0x23c], -R12 ;  /* 0x00008f0006077a23 */ /* 0x004fe2000001080c */
[----:B------:R-:W-:Y:S02]  /*6cb0*/  MOV R6, R174 ;  /* 0x000000ae00067202 */ /* 0x000fe40000000f00 */
[----:B------:R-:W-:Y:S03]  /*6cc0*/  @!P0 FSEL R6, R174, -INF , !P2 ;  /* 0xff800000ae068808 */ /* 0x000fe60005000000 */
[----:B------:R2:W-:Y:S01]  /*6cd0*/  MUFU.EX2 R149, R7 ;  /* 0x0000000700957308 */ /* 0x0005e20000000800 */
[----:B------:R-:W-:Y:S01]  /*6ce0*/  @!P0 ISETP.GE.AND P2, PT, R4, R13, PT ;  /* 0x0000000d0400820c */ /* 0x000fe20003f46270 */
[--C-:B--2---:R-:W-:Y:S01]  /*6cf0*/  FFMA.FTZ R7, R6, c[0x0][0x23c], -R11.reuse ;  /* 0x00008f0006077a23 */ /* 0x104fe2000001080b */
[----:B------:R-:W-:Y:S02]  /*6d00*/  MOV R6, R173 ;  /* 0x000000ad00067202 */ /* 0x000fe40000000f00 */
[----:B------:R-:W-:Y:S05]  /*6d10*/  @!P0 FSEL R6, R173, -INF , !P2 ;  /* 0xff800000ad068808 */ /* 0x000fea0005000000 */
[----:B------:R2:W-:Y:S01]  /*6d20*/  MUFU.EX2 R224, R7 ;  /* 0x0000000700e07308 */ /* 0x0005e20000000800 */
[C---:B------:R-:W-:Y:S01]  /*6d30*/  @!P0 ISETP.GE.AND P2, PT, R5.reuse, R10, PT ;  /* 0x0000000a0500820c */ /* 0x040fe20003f46270 */
[--C-:B--2---:R-:W-:Y:S01]  /*6d40*/  FFMA.FTZ R7, R6, c[0x0][0x23c], -R11.reuse ;  /* 0x00008f0006077a23 */ /* 0x104fe2000001080b */
[----:B------:R-:W-:Y:S02]  /*6d50*/  MOV R6, R216 ;  /* 0x000000d800067202 */ /* 0x000fe40000000f00 */
[----:B------:R-:W-:Y:S05]  /*6d60*/  @!P0 FSEL R6, R216, -INF , !P2 ;  /* 0xff800000d8068808 */ /* 0x000fea0005000000 */
[----:B------:R2:W4:Y:S01]  /*6d70*/  MUFU.EX2 R223, R7 ;  /* 0x0000000700df7308 */ /* 0x0005220000000800 */
[----:B------:R-:W-:Y:S01]  /*6d80*/  @!P0 ISETP.GE.AND P2, PT, R4, R10, PT ;  /* 0x0000000a0400820c */ /* 0x000fe20003f46270 */
[--C-:B--2---:R-:W-:Y:S01]  /*6d90*/  FFMA.FTZ R7, R6, c[0x0][0x23c], -R8.reuse ;  /* 0x00008f0006077a23 */ /* 0x104fe20000010808 */
[----:B---3--:R-:W-:Y:S02]  /*6da0*/  MOV R6, R214 ;  /* 0x000000d600067202 */ /* 0x008fe40000000f00 */
        /* <DEDUP_REMOVED lines=10> */
[C---:B------:R-:W-:Y:S02]  /*6e50*/  @!P0 ISETP.GE.AND P3, PT, R4.reuse, R10, PT ;  /* 0x0000000a0400820c */ /* 0x040fe40003f66270 */
[CC--:B------:R-:W-:Y:S02]  /*6e60*/  @!P0 ISETP.GE.AND P6, PT, R4.reuse, R14.reuse, PT ;  /* 0x0000000e0400820c */ /* 0x0c0fe40003fc6270 */
[----:B------:R-:W-:Y:S02]  /*6e70*/  @!P0 ISETP.GE.AND P4, PT, R4, R13, PT ;  /* 0x0000000d0400820c */ /* 0x000fe40003f86270 */
[C---:B------:R-:W-:Y:S01]  /*6e80*/  @!P0 ISETP.GE.AND P5, PT, R0.reuse, R14, PT ;  /* 0x0000000e0000820c */ /* 0x040fe20003fa6270 */
[--C-:B--2---:R-:W-:Y:S01]  /*6e90*/  FFMA.FTZ R6, R5, c[0x0][0x23c], -R2.reuse ;  /* 0x00008f0005067a23 */ /* 0x104fe20000010802 */
[----:B------:R-:W-:Y:S02]  /*6ea0*/  MOV R5, R235 ;  /* 0x000000eb00057202 */ /* 0x000fe40000000f00 */
[----:B------:R-:W-:Y:S01]  /*6eb0*/  @!P0 FSEL R5, R235, -INF , !P2 ;  /* 0xff800000eb058808 */ /* 0x000fe20005000000 */
[----:B------:R2:W-:Y:S01]  /*6ec0*/  MUFU.EX2 R70, R6 ;  /* 0x0000000600467308 */ /* 0x0005e20000000800 */
[----:B------:R-:W-:Y:S03]  /*6ed0*/  @!P0 ISETP.GE.AND P2, PT, R0, R10, PT ;  /* 0x0000000a0000820c */ /* 0x000fe60003f46270 */
[----:B------:R-:W-:Y:S01]  /*6ee0*/  FFMA.FTZ R7, R5, c[0x0][0x23c], -R2 ;  /* 0x00008f0005077a23 */ /* 0x000fe20000010802 */
[----:B------:R-:W-:Y:S02]  /*6ef0*/  MOV R5, R206 ;  /* 0x000000ce00057202 */ /* 0x000fe40000000f00 */
[----:B------:R-:W-:Y:S02]  /*6f00*/  @!P0 FSEL R5, R206, -INF , !P2 ;  /* 0xff800000ce058808 */ /* 0x000fe40005000000 */
[----:B------:R-:W-:Y:S01]  /*6f10*/  @!P0 ISETP.GE.AND P2, PT, R4, R9, PT ;  /* 0x000000090400820c */ /* 0x000fe20003f46270 */
[----:B------:R-:W-:Y:S01]  /*6f20*/  MUFU.EX2 R69, R7 ;  /* 0x0000000700457308 */ /* 0x000fe20000000800 */
[----:B------:R-:W-:Y:S05]  /*6f30*/  F2FP.BF16.PACK_AB R4, R121, R151 ;  /* 0x000000977904723e */ /* 0x000fea00000010ff */
[----:B------:R3:W-:Y:S01]  /*6f40*/  STS [R193+0x1c400], R4 ;  /* 0x01c40004c1007388 */ /* 0x0007e20000000800 */
[----:B--2---:R-:W-:Y:S02]  /*6f50*/  MOV R6, R208 ;  /* 0x000000d000067202 */ /* 0x004fe40000000f00 */
[----:B------:R-:W-:Y:S02]  /*6f60*/  @!P0 FSEL R6, R208, -INF , !P3 ;  /* 0xff800000d0068808 */ /* 0x000fe40005800000 */
[----:B------:R-:W-:Y:S03]  /*6f70*/  @!P0 ISETP.GE.AND P3, PT, R0, R13, PT ;  /* 0x0000000d0000820c */ /* 0x000fe60003f66270 */
[--C-:B------:R-:W-:Y:S02]  /*6f80*/  FFMA.FTZ R6, R6, c[0x0][0x23c], -R8.reuse ;  /* 0x00008f0006067a23 */ /* 0x100fe40000010808 */
[----:B------:R-:W-:Y:S01]  /*6f90*/  FFMA.FTZ R8, R5, c[0x0][0x23c], -R8 ;  /* 0x00008f0005087a23 */ /* 0x000fe20000010808 */
[----:B------:R-:W-:Y:S01]  /*6fa0*/  F2FP.BF16.PACK_AB R5, R159, R241 ;  /* 0x000000f19f05723e */ /* 0x000fe200000010ff */
[----:B------:R2:W-:Y:S04]  /*6fb0*/  MUFU.EX2 R251, R6 ;  /* 0x0000000600fb7308 */ /* 0x0005e80000000800 */
[----:B------:R1:W-:Y:S01]  /*6fc0*/  STS [R193+0x1c000], R5 ;  /* 0x01c00005c1007388 */ /* 0x0003e20000000800 */
[----:B---3--:R-:W-:Y:S05]  /*6fd0*/  F2FP.BF16.PACK_AB R4, R93, R94 ;  /* 0x0000005e5d04723e */ /* 0x008fea00000010ff */
[----:B------:R-:W-:Y:S01]  /*6fe0*/  MUFU.EX2 R248, R8 ;  /* 0x0000000800f87308 */ /* 0x000fe20000000800 */
[----:B--2---:R-:W-:Y:S02]  /*6ff0*/  MOV R6, R231 ;  /* 0x000000e700067202 */ /* 0x004fe40000000f00 */
[----:B------:R-:W-:Y:S02]  /*7000*/  @!P0 FSEL R6, R231, -INF , !P2 ;  /* 0xff800000e7068808 */ /* 0x000fe40005000000 */
[----:B------:R-:W-:Y:S02]  /*7010*/  @!P0 ISETP.GE.AND P2, PT, R0, R9, PT ;  /* 0x000000090000820c */ /* 0x000fe40003f46270 */
[----:B------:R-:W-:Y:S01]  /*7020*/  F2FP.BF16.PACK_AB R0, R247, R252 ;  /* 0x000000fcf700723e */ /* 0x000fe200000010ff */
[----:B------:R-:W-:Y:S01]  /*7030*/  FFMA.FTZ R7, R6, c[0x0][0x23c], -R2 ;  /* 0x00008f0006077a23 */ /* 0x000fe20000010802 */
[----:B-1----:R-:W-:Y:S02]  /*7040*/  F2FP.BF16.PACK_AB R5, R113, R114 ;  /* 0x000000727105723e */ /* 0x002fe400000010ff */
[----:B------:R-:W-:Y:S01]  /*7050*/  MOV R6, R161 ;  /* 0x000000a100067202 */ /* 0x000fe20000000f00 */
[----:B------:R1:W-:Y:S01]  /*7060*/  STS [R196+0x1c000], R0 ;  /* 0x01c00000c4007388 */ /* 0x0003e20000000800 */
[----:B------:R-:W-:Y:S01]  /*7070*/  @!P0 FSEL R6, R161, -INF , !P6 ;  /* 0xff800000a1068808 */ /* 0x000fe20007000000 */
[----:B------:R2:W-:Y:S04]  /*7080*/  MUFU.EX2 R68, R7 ;  /* 0x0000000700447308 */ /* 0x0005e80000000800 */
[--C-:B------:R-:W-:Y:S06]  /*7090*/  FFMA.FTZ R6, R6, c[0x0][0x23c], -R12.reuse ;  /* 0x00008f0006067a23 */ /* 0x100fec000001080c */
[----:B------:R3:W-:Y:S01]  /*70a0*/  MUFU.EX2 R169, R6 ;  /* 0x0000000600a97308 */ /* 0x0007e20000000800 */
[----:B-1----:R-:W-:Y:S02]  /*70b0*/  F2FP.BF16.PACK_AB R0, R119, R120 ;  /* 0x000000787700723e */ /* 0x002fe400000010ff */
[----:B--2---:R-:W-:Y:S02]  /*70c0*/  MOV R7, R160 ;  /* 0x000000a000077202 */ /* 0x004fe40000000f00 */
[----:B------:R-:W-:Y:S01]  /*70d0*/  @!P0 FSEL R7, R160, -INF , !P5 ;  /* 0xff800000a0078808 */ /* 0x000fe20006800000 */
[----:B------:R1:W-:Y:S04]  /*70e0*/  STS [R196+0x1c400], R0 ;  /* 0x01c40000c4007388 */ /* 0x0003e80000000800 */
[----:B------:R-:W-:Y:S01]  /*70f0*/  FFMA.FTZ R12, R7, c[0x0][0x23c], -R12 ;  /* 0x00008f00070c7a23 */ /* 0x000fe2000001080c */
[----:B------:R2:W-:Y:S01]  /*7100*/  STS [R193+0x1e000], R5 ;  /* 0x01e00005c1007388 */ /* 0x0005e20000000800 */
[----:B---3--:R-:W-:Y:S02]  /*7110*/  F2FP.BF16.PACK_AB R6, R117, R118 ;  /* 0x000000767506723e */ /* 0x008fe400000010ff */
[----:B------:R-:W-:Y:S01]  /*7120*/  MOV R7, R165 ;  /* 0x000000a500077202 */ /* 0x000fe20000000f00 */
[----:B------:R3:W-:Y:S01]  /*7130*/  STS [R193+0x1e400], R4 ;  /* 0x01e40004c1007388 */ /* 0x0007e20000000800 */
[----:B------:R-:W-:Y:S01]  /*7140*/  @!P0 FSEL R7, R165, -INF , !P4 ;  /* 0xff800000a5078808 */ /* 0x000fe20006000000 */
[----:B------:R-:W4:Y:S04]  /*7150*/  MUFU.EX2 R168, R12 ;  /* 0x0000000c00a87308 */ /* 0x000f280000000800 */
[--C-:B------:R-:W-:Y:S01]  /*7160*/  FFMA.FTZ R8, R7, c[0x0][0x23c], -R11.reuse ;  /* 0x00008f0007087a23 */ /* 0x100fe2000001080b */
[----:B------:R-:W-:Y:S02]  /*7170*/  MOV R7, R164 ;  /* 0x000000a400077202 */ /* 0x000fe40000000f00 */
[----:B------:R-:W-:Y:S03]  /*7180*/  @!P0 FSEL R7, R164, -INF , !P3 ;  /* 0xff800000a4078808 */ /* 0x000fe60005800000 */
[----:B------:R-:W-:Y:S02]  /*7190*/  MUFU.EX2 R203, R8 ;  /* 0x0000000800cb7308 */ /* 0x000fe40000000800 */
[----:B------:R-:W-:Y:S01]  /*71a0*/  FFMA.FTZ R11, R7, c[0x0][0x23c], -R11 ;  /* 0x00008f00070b7a23 */ /* 0x000fe2000001080b */
[----:B------:R-:W-:Y:S02]  /*71b0*/  MOV R7, R230 ;  /* 0x000000e600077202 */ /* 0x000fe40000000f00 */
[----:B-1----:R-:W-:Y:S02]  /*71c0*/  F2FP.BF16.PACK_AB R0, R240, R242 ;  /* 0x000000f2f000723e */ /* 0x002fe400000010ff */
[----:B------:R-:W-:Y:S02]  /*71d0*/  @!P0 FSEL R7, R230, -INF , !P2 ;  /* 0xff800000e6078808 */ /* 0x000fe40005000000 */
[----:B--2---:R-:W-:Y:S01]  /*71e0*/  F2FP.BF16.PACK_AB R5, R111, R112 ;  /* 0x000000706f05723e */ /* 0x004fe200000010ff */
[----:B------:R-:W1:Y:S02]  /*71f0*/  MUFU.EX2 R179, R11 ;  /* 0x0000000b00b37308 */ /* 0x000e640000000800 */
[----:B------:R-:W-:Y:S01]  /*7200*/  FFMA.FTZ R2, R7, c[0x0][0x23c], -R2 ;  /* 0x00008f0007027a23 */ /* 0x000fe20000010802 */
[----:B---3--:R-:W-:Y:S01]  /*7210*/  F2FP.BF16.PACK_AB R4, R91, R92 ;  /* 0x0000005c5b04723e */ /* 0x008fe200000010ff */
[----:B------:R2:W-:Y:S04]  /*7220*/  STS [R196+0x1e000], R5 ;  /* 0x01e00005c4007388 */ /* 0x0005e80000000800 */
[----:B------:R3:W-:Y:S02]  /*7230*/  STS [R196+0x1e400], R4 ;  /* 0x01e40004c4007388 */ /* 0x0007e40000000800 */
[----:B------:R1:W1:Y:S02]  /*7240*/  MUFU.EX2 R3, R2 ;  /* 0x0000000200037308 */ /* 0x0002640000000800 */
[----:B------:R4:W-:Y:S04]  /*7250*/  STS [R200+0x1c000], R0 ;  /* 0x01c00000c8007388 */ /* 0x0009e80000000800 */
[----:B------:R4:W-:Y:S01]  /*7260*/  STS [R200+0x1c400], R6 ;  /* 0x01c40006c8007388 */ /* 0x0009e20000000800 */
[----:B--2---:R-:W-:Y:S02]  /*7270*/  F2FP.BF16.PACK_AB R5, R105, R106 ;  /* 0x0000006a6905723e */ /* 0x004fe400000010ff */
[----:B---3--:R-:W-:Y:S02]  /*7280*/  F2FP.BF16.PACK_AB R4, R222, R227 ;  /* 0x000000e3de04723e */ /* 0x008fe400000010ff */
[----:B-1----:R-:W-:Y:S02]  /*7290*/  F2FP.BF16.PACK_AB R2, R171, R172 ;  /* 0x000000acab02723e */ /* 0x002fe400000010ff */
[----:B----4-:R-:W-:Y:S01]  /*72a0*/  F2FP.BF16.PACK_AB R0, R115, R116 ;  /* 0x000000747300723e */ /* 0x010fe200000010ff */
[----:B------:R1:W-:Y:S01]  /*72b0*/  STS [R199+0x1c000], R4 ;  /* 0x01c00004c7007388 */ /* 0x0003e20000000800 */
[----:B------:R-:W-:Y:S03]  /*72c0*/  F2FP.BF16.PACK_AB R6, R85, R86 ;  /* 0x000000565506723e */ /* 0x000fe600000010ff */
[----:B------:R2:W-:Y:S04]  /*72d0*/  STS [R199+0x1c400], R0 ;  /* 0x01c40000c7007388 */ /* 0x0005e80000000800 */
[----:B------:R3:W-:Y:S04]  /*72e0*/  STS [R200+0x1e000], R5 ;  /* 0x01e00005c8007388 */ /* 0x0007e80000000800 */
[----:B------:R4:W-:Y:S01]  /*72f0*/  STS [R200+0x1e400], R6 ;  /* 0x01e40006c8007388 */ /* 0x0009e20000000800 */
[----:B-1----:R-:W-:Y:S02]  /*7300*/  F2FP.BF16.PACK_AB R4, R83, R84 ;  /* 0x000000545304723e */ /* 0x002fe400000010ff */
[----:B--2---:R-:W-:Y:S03]  /*7310*/  F2FP.BF16.PACK_AB R0, R213, R218 ;  /* 0x000000dad500723e */ /* 0x004fe600000010ff */
[----:B------:R1:W-:Y:S01]  /*7320*/  STS [R199+0x1e400], R4 ;  /* 0x01e40004c7007388 */ /* 0x0003e20000000800 */
[----:B---3--:R-:W-:Y:S02]  /*7330*/  F2FP.BF16.PACK_AB R5, R103, R104 ;  /* 0x000000686705723e */ /* 0x008fe400000010ff */
[----:B----4-:R-:W-:Y:S03]  /*7340*/  F2FP.BF16.PACK_AB R6, R243, R245 ;  /* 0x000000f5f306723e */ /* 0x010fe600000010ff */
[----:B------:R2:W-:Y:S04]  /*7350*/  STS [R199+0x1e000], R5 ;  /* 0x01e00005c7007388 */ /* 0x0005e80000000800 */
[----:B------:R3:W-:Y:S04]  /*7360*/  STS [R194+0x1c000], R0 ;  /* 0x01c00000c2007388 */ /* 0x0007e80000000800 */
[----:B------:R4:W-:Y:S04]  /*7370*/  STS [R194+0x1c400], R6 ;  /* 0x01c40006c2007388 */ /* 0x0009e80000000800 */
[----:B------:R4:W-:Y:S01]  /*7380*/  STS [R195+0x1c000], R2 ;  /* 0x01c00002c3007388 */ /* 0x0009e20000000800 */
[----:B-1----:R-:W-:Y:S02]  /*7390*/  F2FP.BF16.PACK_AB R4, R77, R78 ;  /* 0x0000004e4d04723e */ /* 0x002fe400000010ff */
[----:B--2---:R-:W-:Y:S02]  /*73a0*/  F2FP.BF16.PACK_AB R5, R99, R100 ;  /* 0x000000646305723e */ /* 0x004fe400000010ff */
[----:B---3--:R-:W-:Y:S02]  /*73b0*/  F2FP.BF16.PACK_AB R0, R225, R226 ;  /* 0x000000e2e100723e */ /* 0x008fe400000010ff */
[----:B----4-:R-:W-:Y:S03]  /*73c0*/  F2FP.BF16.PACK_AB R6, R97, R98 ;  /* 0x000000626106723e */ /* 0x010fe600000010ff */
        /* <DEDUP_REMOVED lines=8> */
[----:B------:R1:W-:Y:S01]  /*7450*/  STS [R195+0x1e400], R5 ;  /* 0x01e40005c3007388 */ /* 0x0003e20000000800 */
[----:B----4-:R-:W-:Y:S03]  /*7460*/  F2FP.BF16.PACK_AB R6, R95, R96 ;  /* 0x000000605f06723e */ /* 0x010fe600000010ff */
[----:B------:R2:W-:Y:S04]  /*7470*/  STS [R198+0x1c000], R4 ;  /* 0x01c00004c6007388 */ /* 0x0005e80000000800 */
[----:B------:R3:W-:Y:S04]  /*7480*/  STS [R198+0x1c400], R2 ;  /* 0x01c40002c6007388 */ /* 0x0007e80000000800 */
[----:B------:R4:W-:Y:S01]  /*7490*/  STS [R197+0x1c000], R0 ;  /* 0x01c00000c5007388 */ /* 0x0009e20000000800 */
[----:B-1----:R-:W-:Y:S02]  /*74a0*/  F2FP.BF16.PACK_AB R5, R69, R70 ;  /* 0x000000464505723e */ /* 0x002fe400000010ff */
[----:B--2---:R-:W-:Y:S02]  /*74b0*/  F2FP.BF16.PACK_AB R4, R179, R203 ;  /* 0x000000cbb304723e */ /* 0x004fe400000010ff */
[----:B---3--:R-:W-:Y:S03]  /*74c0*/  F2FP.BF16.PACK_AB R2, R248, R251 ;  /* 0x000000fbf802723e */ /* 0x008fe600000010ff */
[----:B------:R-:W-:Y:S01]  /*74d0*/  STS [R197+0x1c400], R4 ;  /* 0x01c40004c5007388 */ /* 0x000fe20000000800 */
[----:B----4-:R-:W-:Y:S03]  /*74e0*/  F2FP.BF16.PACK_AB R0, R3, R68 ;  /* 0x000000440300723e */ /* 0x010fe600000010ff */
        /* <DEDUP_REMOVED lines=50> */
[----:B------:R-:W-:Y:S02]  /*7810*/  IADD3 R146, P0, R150, UR10, RZ ;  /* 0x0000000a96927c10 */ /* 0x000fe4000ff1e0ff */
[----:B------:R-:W-:Y:S02]  /*7820*/  IADD3 R0, R189, R145, RZ ;  /* 0x00000091bd007210 */ /* 0x000fe40007ffe0ff */
[----:B------:R-:W-:Y:S01]  /*7830*/  IADD3.X R147, R148, UR9, RZ, P0, !PT ;  /* 0x0000000994937c10 */ /* 0x000fe200087fe4ff */
[----:B------:R-:W1:Y:S01]  /*7840*/  LDSM.16.M88.4 R140, [R145+0x8000] ;  /* 0x00800000918c783b */ /* 0x000e620000000200 */
[----:B------:R-:W-:Y:S07]  /*7850*/  PLOP3.LUT P0, PT, PT, PT, UP3, 0x80, 0x0 ;  /* 0x000000000000781c */ /* 0x000fee0003f0f038 */
[----:B------:R-:W2:Y:S08]  /*7860*/  LDSM.16.M88.4 R136, [R145+0xa000] ;  /* 0x00a000009188783b */ /* 0x000eb00000000200 */
[----:B------:R-:W3:Y:S04]  /*7870*/  LDG.E R144, [R146.64] ;  /* 0x0000001492907981 */ /* 0x000ee8000c1e1900 */
[----:B------:R4:W3:Y:S01]  /*7880*/  LDG.E R2, [R146.64+0x100] ;  /* 0x0001001492027981 */ /* 0x0008e2000c1e1900 */
        /* <DEDUP_REMOVED lines=21> */
[----:B------:R2:W4:Y:S03]  /*79e0*/  LDSM.16.M88.4 R140, [R0+0xa000] ;  /* 0x00a00000008c783b */ /* 0x0005260000000200 */
[----:B--2---:R-:W-:Y:S04]  /*79f0*/  FFMA.FTZ R0, -R154, R154, 1 ;  /* 0x3f8000009a007423 */ /* 0x004fe8000001019a */
[----:B------:R-:W-:Y:S01]  /*7a00*/  FMUL.FTZ R0, R0, c[0x0][0x2ec] ;  /* 0x0000bb0000007a20 */ /* 0x000fe20000410000 */
[-C--:B-1----:R-:W-:Y:S08]  /*7a10*/  HMMA.16816.F32.BF16 R4, R132, R136.reuse, R4 ;  /* 0x000000888404723c */ /* 0x082ff00000041804 */
[C---:B----4-:R-:W-:Y:S08]  /*7a20*/  HMMA.16816.F32.BF16 R8, R140.reuse, R136, R8 ;  /* 0x000000888c08723c */ /* 0x050ff00000041808 */
[-C--:B------:R-:W-:Y:S08]  /*7a30*/  HMMA.16816.F32.BF16 R12, R140, R138.reuse, R12 ;  /* 0x0000008a8c0c723c */ /* 0x080ff0000004180c */
[C---:B---3--:R-:W-:Y:S01]  /*7a40*/  FADD.FTZ R4, -R144.reuse, R4 ;  /* 0x0000000490047221 */ /* 0x048fe20000010100 */
[C---:B------:R-:W-:Y:S01]  /*7a50*/  HMMA.16816.F32.BF16 R16, R132.reuse, R138, R16 ;  /* 0x0000008a8410723c */ /* 0x040fe20000041810 */
[----:B------:R-:W1:Y:S02]  /*7a60*/  LDSM.16.M88.4 R136, [R184+0x10800] ;  /* 0x01080000b888783b */ /* 0x000e640000000200 */
[----:B------:R-:W-:Y:S02]  /*7a70*/  FADD.FTZ R5, -R144, R5 ;  /* 0x0000000590057221 */ /* 0x000fe40000010100 */
[----:B------:R-:W-:Y:S01]  /*7a80*/  FMUL.FTZ R4, R241, R4 ;  /* 0x00000004f1047220 */ /* 0x000fe20000410000 */
[----:B------:R-:W-:Y:S01]  /*7a90*/  MOV R241, R151 ;  /* 0x0000009700f17202 */ /* 0x000fe20000000f00 */
[----:B------:R-:W-:Y:S02]  /*7aa0*/  FMUL.FTZ R148, R159, R5 ;  /* 0x000000059f947220 */ /* 0x000fe40000410000 */
[----:B------:R-:W-:Y:S02]  /*7ab0*/  FMUL.FTZ R159, R4, R0 ;  /* 0x00000000049f7220 */ /* 0x000fe40000410000 */
[----:B------:R-:W2:Y:S01]  /*7ac0*/  LDG.E R4, [R146.64+0x20] ;  /* 0x0000201492047981 */ /* 0x000ea2000c1e1900 */
[----:B------:R-:W-:Y:S03]  /*7ad0*/  FFMA.FTZ R5, -R158, R158, 1 ;  /* 0x3f8000009e057423 */ /* 0x000fe6000001019e */
[----:B------:R3:W4:Y:S01]  /*7ae0*/  LDG.E R0, [R146.64+0x120] ;  /* 0x0001201492007981 */ /* 0x000722000c1e1900 */
[----:B------:R-:W-:Y:S04]  /*7af0*/  FMUL.FTZ R5, R5, c[0x0][0x2ec] ;  /* 0x0000bb0005057a20 */ /* 0x000fe80000410000 */
[----:B------:R-:W-:Y:S02]  /*7b00*/  FMUL.FTZ R158, R148, R5 ;  /* 0x00000005949e7220 */ /* 0x000fe40000410000 */
[----:B------:R-:W-:Y:S02]  /*7b10*/  FFMA.FTZ R5, -R157, R157, 1 ;  /* 0x3f8000009d057423 */ /* 0x000fe4000001019d */
[C---:B------:R-:W-:Y:S02]  /*7b20*/  FADD.FTZ R16, -R144.reuse, R16 ;  /* 0x0000001090107221 */ /* 0x040fe40000010100 */
[C---:B------:R-:W-:Y:S02]  /*7b30*/  FADD.FTZ R17, -R144.reuse, R17 ;  /* 0x0000001190117221 */ /* 0x040fe40000010100 */
[----:B------:R-:W-:Y:S01]  /*7b40*/  FMUL.FTZ R5, R5, c[0x0][0x2ec] ;  /* 0x0000bb0005057a20 */ /* 0x000fe20000410000 */
[-C--:B-1----:R-:W-:Y:S08]  /*7b50*/  HMMA.16816.F32.BF16 R20, R132, R136.reuse, R20 ;  /* 0x000000888414723c */ /* 0x082ff00000041814 */
[C---:B------:R-:W-:Y:S08]  /*7b60*/  HMMA.16816.F32.BF16 R24, R140.reuse, R136, R24 ;  /* 0x000000888c18723c */ /* 0x040ff00000041818 */
[-C--:B------:R-:W-:Y:S08]  /*7b70*/  HMMA.16816.F32.BF16 R28, R140, R138.reuse, R28 ;  /* 0x0000008a8c1c723c */ /* 0x080ff0000004181c */
[C---:B------:R-:W-:Y:S01]  /*7b80*/  FADD.FTZ R20, -R144.reuse, R20 ;  /* 0x0000001490147221 */ /* 0x040fe20000010100 */
[C---:B------:R-:W-:Y:S01]  /*7b90*/  HMMA.16816.F32.BF16 R32, R132.reuse, R138, R32 ;  /* 0x0000008a8420723c */ /* 0x040fe20000041820 */
[----:B------:R-:W1:Y:S02]  /*7ba0*/  LDSM.16.M88.4 R136, [R184+0x11000] ;  /* 0x01100000b888783b */ /* 0x000e640000000200 */
[----:B------:R-:W-:Y:S04]  /*7bb0*/  FADD.FTZ R21, -R144, R21 ;  /* 0x0000001590157221 */ /* 0x000fe80000010100 */
[----:B------:R-:W-:Y:S11]  /*7bc0*/  FMUL.FTZ R21, R240, R21 ;  /* 0x00000015f0157220 */ /* 0x000ff60000410000 */
[----:B------:R-:W-:Y:S06]  /*7bd0*/  @!UPT UIADD3 URZ, URZ, URZ, URZ ;  /* 0x0000003f3f3ff290 */ /* 0x000fec000fffe03f */
[C---:B------:R-:W-:Y:S02]  /*7be0*/  FADD.FTZ R33, -R144.reuse, R33 ;  /* 0x0000002190217221 */ /* 0x040fe40000010100 */
[----:B------:R-:W-:Y:S02]  /*7bf0*/  FADD.FTZ R32, -R144, R32 ;  /* 0x0000002090207221 */ /* 0x000fe40000010100 */
[----:B------:R-:W-:Y:S01]  /*7c00*/  FMUL.FTZ R33, R222, R33 ;  /* 0x00000021de217220 */ /* 0x000fe20000410000 */
        /* <DEDUP_REMOVED lines=8> */
[----:B------:R-:W-:Y:S07]  /*7c90*/  HMMA.16816.F32.BF16 R64, R132, R138, R64 ;  /* 0x0000008a8440723c */ /* 0x000fee0000041840 */
[----:B------:R-:W-:Y:S02]  /*7ca0*/  FMUL.FTZ R134, R252, R16 ;  /* 0x00000010fc867220 */ /* 0x000fe40000410000 */
[----:B------:R-:W-:Y:S03]  /*7cb0*/  FMUL.FTZ R133, R247, R17 ;  /* 0x00000011f7857220 */ /* 0x000fe60000410000 */
[----:B------:R-:W-:Y:S02]  /*7cc0*/  FFMA.FTZ R16, -R219, R219, 1 ;  /* 0x3f800000db107423 */ /* 0x000fe400000101db */
[----:B------:R-:W-:Y:S02]  /*7cd0*/  FMUL.FTZ R132, R242, R20 ;  /* 0x00000014f2847220 */ /* 0x000fe40000410000 */
[----:B------:R-:W-:Y:S02]  /*7ce0*/  FFMA.FTZ R20, -R155, R155, 1 ;  /* 0x3f8000009b147423 */ /* 0x000fe4000001019b */
[----:B------:R-:W-:Y:S02]  /*7cf0*/  FMUL.FTZ R16, R16, c[0x0][0x2ec] ;  /* 0x0000bb0010107a20 */ /* 0x000fe40000410000 */
[----:B------:R-:W-:Y:S02]  /*7d00*/  FFMA.FTZ R17, -R156, R156, 1 ;  /* 0x3f8000009c117423 */ /* 0x000fe4000001019c */
[----:B------:R-:W-:Y:S02]  /*7d10*/  FMUL.FTZ R156, R133, R5 ;  /* 0x00000005859c7220 */ /* 0x000fe40000410000 */
[----:B------:R-:W-:Y:S02]  /*7d20*/  FMUL.FTZ R5, R20, c[0x0][0x2ec] ;  /* 0x0000bb0014057a20 */ /* 0x000fe40000410000 */
[----:B------:R-:W-:Y:S02]  /*7d30*/  FMUL.FTZ R157, R134, R16 ;  /* 0x00000010869d7220 */ /* 0x000fe40000410000 */
[----:B------:R-:W-:Y:S02]  /*7d40*/  FMUL.FTZ R16, R17, c[0x0][0x2ec] ;  /* 0x0000bb0011107a20 */ /* 0x000fe40000410000 */
[----:B------:R-:W-:Y:S02]  /*7d50*/  FMUL.FTZ R154, R21, R5 ;  /* 0x00000005159a7220 */ /* 0x000fe40000410000 */
[----:B------:R-:W-:Y:S02]  /*7d60*/  FFMA.FTZ R5, -R175, R175, 1 ;  /* 0x3f800000af057423 */ /* 0x000fe400000101af */
[----:B------:R-:W-:Y:S02]  /*7d70*/  FMUL.FTZ R155, R132, R16 ;  /* 0x00000010849b7220 */ /* 0x000fe40000410000 */
[----:B------:R-:W-:Y:S02]  /*7d80*/  FADD.FTZ R21, -R144, R37 ;  /* 0x0000002590157221 */ /* 0x000fe40000010100 */
[----:B------:R-:W-:Y:S02]  /*7d90*/  FFMA.FTZ R16, -R176, R176, 1 ;  /* 0x3f800000b0107423 */ /* 0x000fe400000101b0 */
[----:B------:R-:W-:Y:S02]  /*7da0*/  FMUL.FTZ R5, R5, c[0x0][0x2ec] ;  /* 0x0000bb0005057a20 */ /* 0x000fe40000410000 */
[----:B------:R-:W-:Y:S02]  /*7db0*/  FFMA.FTZ R20, -R152, R152, 1 ;  /* 0x3f80000098147423 */ /* 0x000fe40000010198 */
[----:B------:R-:W-:Y:S02]  /*7dc0*/  FMUL.FTZ R132, R227, R32 ;  /* 0x00000020e3847220 */ /* 0x000fe40000410000 */
[----:B------:R-:W-:Y:S02]  /*7dd0*/  FADD.FTZ R32, -R144, R36 ;  /* 0x0000002490207221 */ /* 0x000fe40000010100 */
[----:B------:R-:W-:Y:S02]  /*7de0*/  FMUL.FTZ R21, R213, R21 ;  /* 0x00000015d5157220 */ /* 0x000fe40000410000 */
[----:B------:R-:W-:Y:S02]  /*7df0*/  FMUL.FTZ R16, R16, c[0x0][0x2ec] ;  /* 0x0000bb0010107a20 */ /* 0x000fe40000410000 */
[----:B------:R-:W-:Y:S02]  /*7e00*/  FFMA.FTZ R17, -R153, R153, 1 ;  /* 0x3f80000099117423 */ /* 0x000fe40000010199 */
[----:B------:R-:W-:Y:S02]  /*7e10*/  FMUL.FTZ R152, R33, R5 ;  /* 0x0000000521987220 */ /* 0x000fe40000410000 */
[----:B------:R-:W-:Y:S02]  /*7e20*/  FMUL.FTZ R5, R20, c[0x0][0x2ec] ;  /* 0x0000bb0014057a20 */ /* 0x000fe40000410000 */
[----:B------:R-:W-:Y:S02]  /*7e30*/  FMUL.FTZ R32, R218, R32 ;  /* 0x00000020da207220 */ /* 0x000fe40000410000 */
[----:B------:R-:W-:Y:S02]  /*7e40*/  FMUL.FTZ R153, R132, R16 ;  /* 0x0000001084997220 */ /* 0x000fe40000410000 */
[----:B------:R-:W-:Y:S02]  /*7e50*/  FMUL.FTZ R16, R17, c[0x0][0x2ec] ;  /* 0x0000bb0011107a20 */ /* 0x000fe40000410000 */
[----:B------:R-:W-:Y:S02]  /*7e60*/  FADD.FTZ R17, -R144, R49 ;  /* 0x0000003190117221 */ /* 0x000fe40000010100 */
[----:B------:R-:W-:Y:S02]  /*7e70*/  FMUL.FTZ R150, R21, R5 ;  /* 0x0000000515967220 */ /* 0x000fe40000410000 */
[----:B------:R-:W-:Y:S02]  /*7e80*/  FFMA.FTZ R5, -R166, R166, 1 ;  /* 0x3f800000a6057423 */ /* 0x000fe400000101a6 */
[----:B------:R-:W-:Y:S02]  /*7e90*/  FADD.FTZ R20, -R144, R48 ;  /* 0x0000003090147221 */ /* 0x000fe40000010100 */
[----:B------:R-:W-:Y:S02]  /*7ea0*/  FMUL.FTZ R151, R32, R16 ;  /* 0x0000001020977220 */ /* 0x000fe40000410000 */
[----:B------:R-:W-:Y:S02]  /*7eb0*/  FMUL.FTZ R17, R171, R17 ;  /* 0x00000011ab117220 */ /* 0x000fe40000410000 */
[----:B------:R-:W-:Y:S02]  /*7ec0*/  FFMA.FTZ R16, -R167, R167, 1 ;  /* 0x3f800000a7107423 */ /* 0x000fe400000101a7 */
[----:B------:R-:W-:Y:S02]  /*7ed0*/  FMUL.FTZ R5, R5, c[0x0][0x2ec] ;  /* 0x0000bb0005057a20 */ /* 0x000fe40000410000 */
[----:B------:R-:W-:Y:S02]  /*7ee0*/  FMUL.FTZ R20, R172, R20 ;  /* 0x00000014ac147220 */ /* 0x000fe40000410000 */
[----:B------:R-:W-:Y:S02]  /*7ef0*/  FADD.FTZ R33, -R144, R53 ;  /* 0x0000003590217221 */ /* 0x000fe40000010100 */
[----:B------:R-:W-:Y:S02]  /*7f00*/  FMUL.FTZ R16, R16, c[0x0][0x2ec] ;  /* 0x0000bb0010107a20 */ /* 0x000fe40000410000 */
[----:B------:R-:W-:Y:S02]  /*7f10*/  FADD.FTZ R21, -R144, R65 ;  /* 0x0000004190157221 */ /* 0x000fe40000010100 */
[----:B------:R-:W-:Y:S02]  /*7f20*/  FMUL.FTZ R148, R17, R5 ;  /* 0x0000000511947220 */ /* 0x000fe40000410000 */
[----:B------:R-:W-:Y:S01]  /*7f30*/  FFMA.FTZ R5, -R160, R160, 1 ;  /* 0x3f800000a0057423 */ /* 0x000fe200000101a0 */
[----:B------:R-:W-:Y:S01]  /*7f40*/  MOV R160, R202 ;  /* 0x000000ca00a07202 */ /* 0x000fe20000000f00 */
[----:B------:R-:W-:Y:S02]  /*7f50*/  FMUL.FTZ R33, R149, R33 ;  /* 0x0000002195217220 */ /* 0x000fe40000410000 */
[----:B------:R-:W-:Y:S02]  /*7f60*/  FADD.FTZ R32, -R144, R64 ;  /* 0x0000004090207221 */ /* 0x000fe40000010100 */
[----:B------:R-:W-:Y:S02]  /*7f70*/  FMUL.FTZ R149, R20, R16 ;  /* 0x0000001014957220 */ /* 0x000fe40000410000 */
[----:B------:R-:W-:Y:S02]  /*7f80*/  FMUL.FTZ R21, R168, R21 ;  /* 0x00000015a8157220 */ /* 0x000fe40000410000 */
[----:B------:R-:W-:Y:S01]  /*7f90*/  FFMA.FTZ R16, -R161, R161, 1 ;  /* 0x3f800000a1107423 */ /* 0x000fe200000101a1 */
[----:B------:R-:W-:Y:S01]  /*7fa0*/  MOV R161, R201 ;  /* 0x000000c900a17202 */ /* 0x000fe20000000f00 */
[----:B------:R-:W-:Y:S02]  /*7fb0*/  FMUL.FTZ R5, R5, c[0x0][0x2ec] ;  /* 0x0000bb0005057a20 */ /* 0x000fe40000410000 */
[----:B------:R-:W-:Y:S02]  /*7fc0*/  FMUL.FTZ R32, R169, R32 ;  /* 0x00000020a9207220 */ /* 0x000fe40000410000 */
[----:B------:R-:W-:Y:S02]  /*7fd0*/  FMUL.FTZ R16, R16, c[0x0][0x2ec] ;  /* 0x0000bb0010107a20 */ /* 0x000fe40000410000 */
[----:B------:R-:W-:Y:S02]  /*7fe0*/  FMUL.FTZ R143, R21, R5 ;  /* 0x00000005158f7220 */ /* 0x000fe40000410000 */
[----:B------:R-:W-:Y:S02]  /*7ff0*/  FFMA.FTZ R5, -R244, R244, 1 ;  /* 0x3f800000f4057423 */ /* 0x000fe400000101f4 */
[----:B------:R-:W-:Y:S02]  /*8000*/  FADD.FTZ R36, -R144, R52 ;  /* 0x0000003490247221 */ /* 0x000fe40000010100 */
[----:B------:R-:W-:Y:S02]  /*8010*/  FFMA.FTZ R17, -R162, R162, 1 ;  /* 0x3f800000a2117423 */ /* 0x000fe400000101a2 */
[----:B--2---:R-:W-:Y:S02]  /*8020*/  FADD.FTZ R7, -R4, R7 ;  /* 0x0000000704077221 */ /* 0x004fe40000010100 */
[----:B------:R-:W-:Y:S02]  /*8030*/  FMUL.FTZ R144, R32, R16 ;  /* 0x0000001020907220 */ /* 0x000fe40000410000 */
[----:B------:R-:W-:Y:S02]  /*8040*/  FADD.FTZ R16, -R4, R6 ;  /* 0x0000000604107221 */ /* 0x000fe40000010100 */
[----:B------:R-:W-:Y:S02]  /*8050*/  FFMA.FTZ R6, -R246, R246, 1 ;  /* 0x3f800000f6067423 */ /* 0x000fe400000101f6 */
[----:B------:R-:W-:Y:S02]  /*8060*/  FMUL.FTZ R7, R121, R7 ;  /* 0x0000000779077220 */ /* 0x000fe40000410000 */
[----:B------:R-:W-:Y:S01]  /*8070*/  FMUL.FTZ R5, R5, c[0x0][0x2ec] ;  /* 0x0000bb0005057a20 */ /* 0x000fe20000410000 */
[----:B------:R1:W5:Y:S01]  /*8080*/  LDL.LU R121, [R1+0x16c] ;  /* 0x00016c0001797983 */ /* 0x0003620000300800 */
[----:B------:R-:W-:Y:S02]  /*8090*/  FFMA.FTZ R20, -R163, R163, 1 ;  /* 0x3f800000a3147423 */ /* 0x000fe400000101a3 */
[----:B------:R-:W-:Y:S02]  /*80a0*/  FMUL.FTZ R17, R17, c[0x0][0x2ec] ;  /* 0x0000bb0011117a20 */ /* 0x000fe40000410000 */
[----:B------:R-:W-:Y:S02]  /*80b0*/  FMUL.FTZ R16, R241, R16 ;  /* 0x00000010f1107220 */ /* 0x000fe40000410000 */
[----:B------:R-:W-:Y:S02]  /*80c0*/  FMUL.FTZ R6, R6, c[0x0][0x2ec] ;  /* 0x0000bb0006067a20 */ /* 0x000fe40000410000 */
[----:B------:R-:W-:Y:S02]  /*80d0*/  FADD.FTZ R19, -R4, R19 ;  /* 0x0000001304137221 */ /* 0x000fe40000010100 */
[----:B------:R-:W-:Y:S02]  /*80e0*/  FMUL.FTZ R141, R7, R5 ;  /* 0x00000005078d7220 */ /* 0x000fe40000410000 */
[----:B------:R-:W-:Y:S02]  /*80f0*/  FFMA.FTZ R5, -R238, R238, 1 ;  /* 0x3f800000ee057423 */ /* 0x000fe400000101ee */
[----:B------:R-:W-:Y:S02]  /*8100*/  FMUL.FTZ R36, R170, R36 ;  /* 0x00000024aa247220 */ /* 0x000fe40000410000 */
[----:B------:R-:W-:Y:S02]  /*8110*/  FMUL.FTZ R20, R20, c[0x0][0x2ec] ;  /* 0x0000bb0014147a20 */ /* 0x000fe40000410000 */
[----:B---3--:R-:W-:Y:S02]  /*8120*/  FMUL.FTZ R146, R33, R17 ;  /* 0x0000001121927220 */ /* 0x008fe40000410000 */
[----:B------:R-:W-:Y:S02]  /*8130*/  FADD.FTZ R18, -R4, R18 ;  /* 0x0000001204127221 */ /* 0x000fe40000010100 */
[----:B------:R-:W-:Y:S02]  /*8140*/  FMUL.FTZ R142, R16, R6 ;  /* 0x00000006108e7220 */ /* 0x000fe40000410000 */
[----:B------:R-:W-:Y:S02]  /*8150*/  FMUL.FTZ R19, R119, R19 ;  /* 0x0000001377137220 */ /* 0x000fe40000410000 */
[----:B------:R-:W-:Y:S02]  /*8160*/  FADD.FTZ R17, -R4, R23 ;  /* 0x0000001704117221 */ /* 0x000fe40000010100 */
[----:B------:R-:W-:Y:S02]  /*8170*/  FFMA.FTZ R6, -R239, R239, 1 ;  /* 0x3f800000ef067423 */ /* 0x000fe400000101ef */
[----:B------:R-:W-:Y:S02]  /*8180*/  FMUL.FTZ R5, R5, c[0x0][0x2ec] ;  /* 0x0000bb0005057a20 */ /* 0x000fe40000410000 */
[----:B------:R-:W-:Y:S02]  /*8190*/  FFMA.FTZ R16, -R234, R234, 1 ;  /* 0x3f800000ea107423 */ /* 0x000fe400000101ea */
[----:B------:R-:W-:Y:S02]  /*81a0*/  FMUL.FTZ R147, R36, R20 ;  /* 0x0000001424937220 */ /* 0x000fe40000410000 */
[----:B------:R-:W-:Y:S02]  /*81b0*/  FMUL.FTZ R20, R120, R18 ;  /* 0x0000001278147220 */ /* 0x000fe40000410000 */
[----:B------:R-:W-:Y:S01]  /*81c0*/  FADD.FTZ R18, -R4, R22 ;  /* 0x0000001604127221 */ /* 0x000fe20000010100 */
[----:B------:R1:W5:Y:S01]  /*81d0*/  LDL.LU R120, [R1+0x168] ;  /* 0x0001680001787983 */ /* 0x0003620000300800 */
[----:B------:R-:W-:Y:S02]  /*81e0*/  FMUL.FTZ R17, R117, R17 ;  /* 0x0000001175117220 */ /* 0x000fe40000410000 */
[----:B------:R-:W-:Y:S01]  /*81f0*/  FMUL.FTZ R6, R6, c[0x0][0x2ec] ;  /* 0x0000bb0006067a20 */ /* 0x000fe20000410000 */
[----:B------:R1:W5:Y:S01]  /*8200*/  LDL.LU R119, [R1+0x164] ;  /* 0x0001640001777983 */ /* 0x0003620000300800 */
[----:B------:R-:W-:Y:S02]  /*8210*/  FFMA.FTZ R7, -R237, R237, 1 ;  /* 0x3f800000ed077423 */ /* 0x000fe400000101ed */
[----:B------:R-:W-:Y:S02]  /*8220*/  FMUL.FTZ R23, R19, R5 ;  /* 0x0000000513177220 */ /* 0x000fe40000410000 */
[----:B------:R-:W-:Y:S02]  /*8230*/  FMUL.FTZ R5, R16, c[0x0][0x2ec] ;  /* 0x0000bb0010057a20 */ /* 0x000fe40000410000 */
[----:B------:R-:W-:Y:S02]  /*8240*/  FMUL.FTZ R18, R118, R18 ;  /* 0x0000001276127220 */ /* 0x000fe40000410000 */
[----:B------:R-:W-:Y:S01]  /*8250*/  FMUL.FTZ R140, R20, R6 ;  /* 0x00000006148c7220 */ /* 0x000fe20000410000 */
[----:B------:R1:W5:Y:S01]  /*8260*/  LDL.LU R118, [R1+0x160] ;  /* 0x0001600001767983 */ /* 0x0003620000300800 */
[----:B------:R-:W-:Y:S02]  /*8270*/  FMUL.FTZ R6, R7, c[0x0][0x2ec] ;  /* 0x0000bb0007067a20 */ /* 0x000fe40000410000 */
[----:B------:R-:W-:Y:S01]  /*8280*/  FADD.FTZ R19, -R4, R35 ;  /* 0x0000002304137221 */ /* 0x000fe20000010100 */
[----:B------:R1:W5:Y:S01]  /*8290*/  LDL.LU R117, [R1+0x15c] ;  /* 0x00015c0001757983 */ /* 0x0003620000300800 */
[----:B------:R-:W-:Y:S02]  /*82a0*/  FMUL.FTZ R138, R17, R5 ;  /* 0x00000005118a7220 */ /* 0x000fe40000410000 */
[----:B------:R-:W-:Y:S02]  /*82b0*/  FFMA.FTZ R5, -R220, R220, 1 ;  /* 0x3f800000dc057423 */ /* 0x000fe400000101dc */
        /* <DEDUP_REMOVED lines=8> */
[----:B------:R-:W-:Y:S01]  /*8340*/  FMUL.FTZ R17, R243, R17 ;  /* 0x00000011f3117220 */ /* 0x000fe20000410000 */
[----:B------:R1:W5:Y:S01]  /*8350*/  LDL.LU R116, [R1+0x158] ;  /* 0x0001580001747983 */ /* 0x0003620000300800 */
[----:B------:R-:W-:Y:S02]  /*8360*/  FMUL.FTZ R6, R6, c[0x0][0x2ec] ;  /* 0x0000bb0006067a20 */ /* 0x000fe40000410000 */
[----:B------:R-:W-:Y:S01]  /*8370*/  FFMA.FTZ R7, -R217, R217, 1 ;  /* 0x3f800000d9077423 */ /* 0x000fe200000101d9 */
[----:B------:R1:W5:Y:S01]  /*8380*/  LDL.LU R115, [R1+0x154] ;  /* 0x0001540001737983 */ /* 0x0003620000300800 */
[----:B------:R-:W-:Y:S02]  /*8390*/  FMUL.FTZ R136, R19, R5 ;  /* 0x0000000513887220 */ /* 0x000fe40000410000 */
[----:B------:R-:W-:Y:S02]  /*83a0*/  FMUL.FTZ R5, R16, c[0x0][0x2ec] ;  /* 0x0000bb0010057a20 */ /* 0x000fe40000410000 */
[----:B------:R-:W-:Y:S02]  /*83b0*/  FADD.FTZ R18, -R4, R38 ;  /* 0x0000002604127221 */ /* 0x000fe40000010100 */
[----:B------:R-:W-:Y:S02]  /*83c0*/  FMUL.FTZ R137, R20, R6 ;  /* 0x0000000614897220 */ /* 0x000fe40000410000 */
[----:B------:R-:W-:Y:S02]  /*83d0*/  FMUL.FTZ R6, R7, c[0x0][0x2ec] ;  /* 0x0000bb0007067a20 */ /* 0x000fe40000410000 */
[C---:B------:R-:W-:Y:S02]  /*83e0*/  FADD.FTZ R7, -R4.reuse, R51 ;  /* 0x0000003304077221 */ /* 0x040fe40000010100 */
[----:B------:R-:W-:Y:S02]  /*83f0*/  FMUL.FTZ R134, R17, R5 ;  /* 0x0000000511867220 */ /* 0x000fe40000410000 */
[----:B------:R-:W-:Y:S02]  /*8400*/  FFMA.FTZ R5, -R177, R177, 1 ;  /* 0x3f800000b1057423 */ /* 0x000fe400000101b1 */
        /* <DEDUP_REMOVED lines=8> */
[----:B------:R-:W-:Y:S02]  /*8490*/  FFMA.FTZ R5, -R165, R165, 1 ;  /* 0x3f800000a5057423 */ /* 0x000fe400000101a5 */
[----:B------:R-:W-:Y:S02]  /*84a0*/  FMUL.FTZ R16, R226, R16 ;  /* 0x00000010e2107220 */ /* 0x000fe40000410000 */
[C---:B------:R-:W-:Y:S02]  /*84b0*/  FADD.FTZ R19, -R4.reuse, R54 ;  /* 0x0000003604137221 */ /* 0x040fe40000010100 */
[----:B------:R-:W-:Y:S02]  /*84c0*/  FADD.FTZ R18, -R4, R55 ;  /* 0x0000003704127221 */ /* 0x000fe40000010100 */
[----:B------:R-:W-:Y:S02]  /*84d0*/  FMUL.FTZ R6, R6, c[0x0][0x2ec] ;  /* 0x0000bb0006067a20 */ /* 0x000fe40000410000 */
[----:B------:R-:W-:Y:S02]  /*84e0*/  FADD.FTZ R67, -R4, R67 ;  /* 0x0000004304437221 */ /* 0x000fe40000010100 */
[----:B------:R-:W-:Y:S02]  /*84f0*/  FMUL.FTZ R17, R203, R17 ;  /* 0x00000011cb117220 */ /* 0x000fe40000410000 */
[----:B------:R-:W-:Y:S02]  /*8500*/  FFMA.FTZ R4, -R164, R164, 1 ;  /* 0x3f800000a4047423 */ /* 0x000fe400000101a4 */
[----:B------:R-:W-:Y:S02]  /*8510*/  FMUL.FTZ R5, R5, c[0x0][0x2ec] ;  /* 0x0000bb0005057a20 */ /* 0x000fe40000410000 */
[----:B------:R-:W-:Y:S02]  /*8520*/  FMUL.FTZ R133, R16, R6 ;  /* 0x0000000610857220 */ /* 0x000fe40000410000 */
[----:B------:R-:W-:Y:S02]  /*8530*/  FMUL.FTZ R16, R179, R67 ;  /* 0x00000043b3107220 */ /* 0x000fe40000410000 */
[----:B------:R-:W-:Y:S02]  /*8540*/  FMUL.FTZ R4, R4, c[0x0][0x2ec] ;  /* 0x0000bb0004047a20 */ /* 0x000fe40000410000 */
[----:B------:R-:W-:Y:S02]  /*8550*/  FMUL.FTZ R65, R17, R5 ;  /* 0x0000000511417220 */ /* 0x000fe40000410000 */
[----:B------:R-:W-:Y:S02]  /*8560*/  FADD.FTZ R5, -R2, R8 ;  /* 0x0000000802057221 */ /* 0x000fe40000010100 */
[----:B------:R-:W-:Y:S02]  /*8570*/  FMUL.FTZ R64, R16, R4 ;  /* 0x0000000410407220 */ /* 0x000fe40000410000 */
[C---:B------:R-:W-:Y:S02]  /*8580*/  FADD.FTZ R4, -R2.reuse, R9 ;  /* 0x0000000902047221 */ /* 0x040fe40000010100 */
[----:B------:R-:W-:Y:S02]  /*8590*/  FADD.FTZ R8, -R2, R13 ;  /* 0x0000000d02087221 */ /* 0x000fe40000010100 */
[----:B------:R-:W-:Y:S02]  /*85a0*/  FMUL.FTZ R13, R114, R5 ;  /* 0x00000005720d7220 */ /* 0x000fe40000410000 */
[----:B------:R-:W-:Y:S01]  /*85b0*/  FADD.FTZ R9, -R2, R12 ;  /* 0x0000000c02097221 */ /* 0x000fe20000010100 */
[----:B------:R1:W5:Y:S01]  /*85c0*/  LDL.LU R114, [R1+0x150] ;  /* 0x0001500001727983 */ /* 0x0003620000300800 */
[----:B------:R-:W-:Y:S02]  /*85d0*/  FMUL.FTZ R12, R113, R4 ;  /* 0x00000004710c7220 */ /* 0x000fe40000410000 */
[----:B------:R-:W-:Y:S01]  /*85e0*/  FFMA.FTZ R7, -R174, R174, 1 ;  /* 0x3f800000ae077423 */ /* 0x000fe200000101ae */
[----:B------:R1:W5:Y:S01]  /*85f0*/  LDL.LU R113, [R1+0x14c] ;  /* 0x00014c0001717983 */ /* 0x0003620000300800 */
[----:B------:R-:W-:Y:S02]  /*8600*/  FMUL.FTZ R9, R112, R9 ;  /* 0x0000000970097220 */ /* 0x000fe40000410000 */
[----:B------:R-:W-:Y:S01]  /*8610*/  FMUL.FTZ R19, R224, R19 ;  /* 0x00000013e0137220 */ /* 0x000fe20000410000 */
[----:B------:R1:W5:Y:S01]  /*8620*/  LDL.LU R112, [R1+0x148] ;  /* 0x0001480001707983 */ /* 0x0003620000300800 */
[----:B------:R-:W-:Y:S02]  /*8630*/  FFMA.FTZ R6, -R173, R173, 1 ;  /* 0x3f800000ad067423 */ /* 0x000fe400000101ad */
[----:B------:R-:W-:Y:S02]  /*8640*/  FMUL.FTZ R7, R7, c[0x0][0x2ec] ;  /* 0x0000bb0007077a20 */ /* 0x000fe40000410000 */
[----:B------:R-:W-:Y:S02]  /*8650*/  FMUL.FTZ R8, R111, R8 ;  /* 0x000000086f087220 */ /* 0x000fe40000410000 */
[----:B------:R-:W-:Y:S01]  /*8660*/  FMUL.FTZ R18, R223, R18 ;  /* 0x00000012df127220 */ /* 0x000fe20000410000 */
[----:B------:R1:W5:Y:S01]  /*8670*/  LDL.LU R111, [R1+0x144] ;  /* 0x00014400016f7983 */ /* 0x0003620000300800 */
[----:B------:R-:W-:Y:S02]  /*8680*/  FMUL.FTZ R6, R6, c[0x0][0x2ec] ;  /* 0x0000bb0006067a20 */ /* 0x000fe40000410000 */
[----:B------:R-:W-:Y:S02]  /*8690*/  FMUL.FTZ R67, R19, R7 ;  /* 0x0000000713437220 */ /* 0x000fe40000410000 */
[----:B------:R-:W-:Y:S02]  /*86a0*/  FFMA.FTZ R7, -R110, R110, 1 ;  /* 0x3f8000006e077423 */ /* 0x000fe4000001016e */
[----:B------:R-:W-:Y:S01]  /*86b0*/  FMUL.FTZ R66, R18, R6 ;  /* 0x0000000612427220 */ /* 0x000fe20000410000 */
[----:B------:R1:W5:Y:S01]  /*86c0*/  LDL.LU R110, [R1+0x140] ;  /* 0x00014000016e7983 */ /* 0x0003620000300800 */
[----:B------:R-:W-:Y:S02]  /*86d0*/  FFMA.FTZ R6, -R109, R109, 1 ;  /* 0x3f8000006d067423 */ /* 0x000fe4000001016d */
[----:B------:R-:W-:Y:S01]  /*86e0*/  FFMA.FTZ R5, -R108, R108, 1 ;  /* 0x3f8000006c057423 */ /* 0x000fe2000001016c */
[----:B------:R1:W5:Y:S01]  /*86f0*/  LDL.LU R109, [R1+0x13c] ;  /* 0x00013c00016d7983 */ /* 0x0003620000300800 */
[----:B------:R-:W-:Y:S02]  /*8700*/  FMUL.FTZ R7, R7, c[0x0][0x2ec] ;  /* 0x0000bb0007077a20 */ /* 0x000fe40000410000 */
[----:B------:R-:W-:Y:S01]  /*8710*/  FFMA.FTZ R4, -R107, R107, 1 ;  /* 0x3f8000006b047423 */ /* 0x000fe2000001016b */
[----:B------:R1:W5:Y:S01]  /*8720*/  LDL.LU R108, [R1+0x138] ;  /* 0x00013800016c7983 */ /* 0x0003620000300800 */
[----:B------:R-:W-:Y:S02]  /*8730*/  FMUL.FTZ R6, R6, c[0x0][0x2ec] ;  /* 0x0000bb0006067a20 */ /* 0x000fe40000410000 */
[----:B------:R-:W-:Y:S01]  /*8740*/  FMUL.FTZ R55, R13, R7 ;  /* 0x000000070d377220 */ /* 0x000fe20000410000 */
[----:B------:R1:W5:Y:S01]  /*8750*/  LDL.LU R107, [R1+0x134] ;  /* 0x00013400016b7983 */ /* 0x0003620000300800 */
[----:B------:R-:W-:Y:S02]  /*8760*/  FADD.FTZ R13, -R2, R24 ;  /* 0x00000018020d7221 */ /* 0x000fe40000010100 */
[----:B------:R-:W-:Y:S02]  /*8770*/  FMUL.FTZ R5, R5, c[0x0][0x2ec] ;  /* 0x0000bb0005057a20 */ /* 0x000fe40000410000 */
[----:B------:R-:W-:Y:S02]  /*8780*/  FMUL.FTZ R20, R12, R6 ;  /* 0x000000060c147220 */ /* 0x000fe40000410000 */
[----:B------:R-:W-:Y:S02]  /*8790*/  FADD.FTZ R12, -R2, R25 ;  /* 0x00000019020c7221 */ /* 0x000fe40000010100 */
[----:B------:R-:W-:Y:S02]  /*87a0*/  FMUL.FTZ R13, R106, R13 ;  /* 0x0000000d6a0d7220 */ /* 0x000fe40000410000 */
[----:B------:R-:W-:Y:S01]  /*87b0*/  FMUL.FTZ R4, R4, c[0x0][0x2ec] ;  /* 0x0000bb0004047a20 */ /* 0x000fe20000410000 */
[----:B------:R1:W5:Y:S01]  /*87c0*/  LDL.LU R106, [R1+0x130] ;  /* 0x00013000016a7983 */ /* 0x0003620000300800 */
[----:B------:R-:W-:Y:S02]  /*87d0*/  FMUL.FTZ R19, R9, R5 ;  /* 0x0000000509137220 */ /* 0x000fe40000410000 */
[----:B------:R-:W-:Y:S02]  /*87e0*/  FADD.FTZ R9, -R2, R28 ;  /* 0x0000001c02097221 */ /* 0x000fe40000010100 */
[----:B------:R-:W-:Y:S02]  /*87f0*/  FMUL.FTZ R12, R105, R12 ;  /* 0x0000000c690c7220 */ /* 0x000fe40000410000 */
[----:B------:R-:W-:Y:S01]  /*8800*/  FMUL.FTZ R22, R8, R4 ;  /* 0x0000000408167220 */ /* 0x000fe20000410000 */
[----:B------:R1:W5:Y:S01]  /*8810*/  LDL.LU R105, [R1+0x12c] ;  /* 0x00012c0001697983 */ /* 0x0003620000300800 */
[----:B------:R-:W-:Y:S02]  /*8820*/  FADD.FTZ R8, -R2, R29 ;  /* 0x0000001d02087221 */ /* 0x000fe40000010100 */
[----:B------:R-:W-:Y:S02]  /*8830*/  FMUL.FTZ R9, R104, R9 ;  /* 0x0000000968097220 */ /* 0x000fe40000410000 */
        /* <DEDUP_REMOVED lines=12> */
[----:B------:R-:W-:Y:S02]  /*8900*/  FFMA.FTZ R4, -R249, R249, 1 ;  /* 0x3f800000f9047423 */ /* 0x000fe400000101f9 */
        /* <DEDUP_REMOVED lines=9> */
[----:B------:R-:W-:Y:S01]  /*89a0*/  FFMA.FTZ R6, -R232, R232, 1 ;  /* 0x3f800000e8067423 */ /* 0x000fe200000101e8 */
[----:B------:R1:W5:Y:S01]  /*89b0*/  LDL.LU R99, [R1+0x114] ;  /* 0x0001140001637983 */ /* 0x0003620000300800 */
[----:B------:R-:W-:Y:S02]  /*89c0*/  FMUL.FTZ R51, R8, R4 ;  /* 0x0000000408337220 */ /* 0x000fe40000410000 */
[----:B------:R-:W-:Y:S02]  /*89d0*/  FADD.FTZ R8, -R2, R45 ;  /* 0x0000002d02087221 */ /* 0x000fe40000010100 */
[----:B------:R-:W-:Y:S02]  /*89e0*/  FMUL.FTZ R9, R98, R9 ;  /* 0x0000000962097220 */ /* 0x000fe40000410000 */
[----:B------:R-:W-:Y:S01]  /*89f0*/  FFMA.FTZ R5, -R229, R229, 1 ;  /* 0x3f800000e5057423 */ /* 0x000fe200000101e5 */
[----:B------:R1:W5:Y:S01]  /*8a00*/  LDL.LU R98, [R1+0x110] ;  /* 0x0001100001627983 */ /* 0x0003620000300800 */
[----:B------:R-:W-:Y:S02]  /*8a10*/  FMUL.FTZ R6, R6, c[0x0][0x2ec] ;  /* 0x0000bb0006067a20 */ /* 0x000fe40000410000 */
[----:B------:R-:W-:Y:S02]  /*8a20*/  FMUL.FTZ R8, R97, R8 ;  /* 0x0000000861087220 */ /* 0x000fe40000410000 */
[----:B------:R-:W-:Y:S01]  /*8a30*/  FFMA.FTZ R4, -R228, R228, 1 ;  /* 0x3f800000e4047423 */ /* 0x000fe200000101e4 */
[----:B------:R1:W5:Y:S01]  /*8a40*/  LDL.LU R97, [R1+0x10c] ;  /* 0x00010c0001617983 */ /* 0x0003620000300800 */
[----:B------:R-:W-:Y:S02]  /*8a50*/  FMUL.FTZ R5, R5, c[0x0][0x2ec] ;  /* 0x0000bb0005057a20 */ /* 0x000fe40000410000 */
[----:B------:R-:W-:Y:S02]  /*8a60*/  FMUL.FTZ R49, R12, R6 ;  /* 0x000000060c317220 */ /* 0x000fe40000410000 */
[----:B------:R-:W-:Y:S02]  /*8a70*/  FADD.FTZ R12, -R2, R56 ;  /* 0x00000038020c7221 */ /* 0x000fe40000010100 */
[----:B------:R-:W-:Y:S02]  /*8a80*/  FFMA.FTZ R7, -R233, R233, 1 ;  /* 0x3f800000e9077423 */ /* 0x000fe400000101e9 */
[----:B------:R-:W-:Y:S02]  /*8a90*/  FMUL.FTZ R4, R4, c[0x0][0x2ec] ;  /* 0x0000bb0004047a20 */ /* 0x000fe40000410000 */
[----:B------:R-:W-:Y:S02]  /*8aa0*/  FMUL.FTZ R48, R9, R5 ;  /* 0x0000000509307220 */ /* 0x000fe40000410000 */
[----:B------:R-:W-:Y:S02]  /*8ab0*/  FADD.FTZ R9, -R2, R57 ;  /* 0x0000003902097221 */ /* 0x000fe40000010100 */
[----:B------:R-:W-:Y:S02]  /*8ac0*/  FMUL.FTZ R12, R96, R12 ;  /* 0x0000000c600c7220 */ /* 0x000fe40000410000 */
[----:B------:R-:W-:Y:S01]  /*8ad0*/  FFMA.FTZ R5, -R214, R214, 1 ;  /* 0x3f800000d6057423 */ /* 0x000fe200000101d6 */
[----:B------:R1:W5:Y:S01]  /*8ae0*/  LDL.LU R96, [R1+0x108] ;  /* 0x0001080001607983 */ /* 0x0003620000300800 */
[----:B------:R-:W-:Y:S02]  /*8af0*/  FMUL.FTZ R7, R7, c[0x0][0x2ec] ;  /* 0x0000bb0007077a20 */ /* 0x000fe40000410000 */
[----:B------:R-:W-:Y:S02]  /*8b00*/  FMUL.FTZ R45, R8, R4 ;  /* 0x00000004082d7220 */ /* 0x000fe40000410000 */
[----:B------:R-:W-:Y:S02]  /*8b10*/  FADD.FTZ R8, -R2, R60 ;  /* 0x0000003c02087221 */ /* 0x000fe40000010100 */
[----:B------:R-:W-:Y:S02]  /*8b20*/  FMUL.FTZ R9, R95, R9 ;  /* 0x000000095f097220 */ /* 0x000fe40000410000 */
[----:B------:R-:W-:Y:S01]  /*8b30*/  FFMA.FTZ R4, -R208, R208, 1 ;  /* 0x3f800000d0047423 */ /* 0x000fe200000101d0 */
[----:B------:R1:W5:Y:S01]  /*8b40*/  LDL.LU R95, [R1+0x104] ;  /* 0x00010400015f7983 */ /* 0x0003620000300800 */
[----:B------:R-:W-:Y:S02]  /*8b50*/  FMUL.FTZ R5, R5, c[0x0][0x2ec] ;  /* 0x0000bb0005057a20 */ /* 0x000fe40000410000 */
[----:B----4-:R-:W-:Y:S02]  /*8b60*/  FADD.FTZ R10, -R0, R10 ;  /* 0x0000000a000a7221 */ /* 0x010fe40000010100 */
[----:B------:R-:W-:Y:S02]  /*8b70*/  FMUL.FTZ R50, R13, R7 ;  /* 0x000000070d327220 */ /* 0x000fe40000410000 */
[----:B------:R-:W-:Y:S02]  /*8b80*/  FADD.FTZ R7, -R2, R61 ;  /* 0x0000003d02077221 */ /* 0x000fe40000010100 */
[----:B------:R-:W-:Y:S02]  /*8b90*/  FMUL.FTZ R8, R251, R8 ;  /* 0x00000008fb087220 */ /* 0x000fe40000410000 */
[----:B------:R-:W-:Y:S02]  /*8ba0*/  FFMA.FTZ R2, -R206, R206, 1 ;  /* 0x3f800000ce027423 */ /* 0x000fe400000101ce */
[----:B------:R-:W-:Y:S02]  /*8bb0*/  FMUL.FTZ R4, R4, c[0x0][0x2ec] ;  /* 0x0000bb0004047a20 */ /* 0x000fe40000410000 */
[----:B------:R-:W-:Y:S02]  /*8bc0*/  FMUL.FTZ R41, R9, R5 ;  /* 0x0000000509297220 */ /* 0x000fe40000410000 */
[----:B------:R-:W-:Y:S02]  /*8bd0*/  FADD.FTZ R9, -R0, R11 ;  /* 0x0000000b00097221 */ /* 0x000fe40000010100 */
[----:B------:R-:W-:Y:S02]  /*8be0*/  FMUL.FTZ R10, R94, R10 ;  /* 0x0000000a5e0a7220 */ /* 0x000fe40000410000 */
[----:B------:R-:W-:Y:S01]  /*8bf0*/  FMUL.FTZ R7, R248, R7 ;  /* 0x00000007f8077220 */ /* 0x000fe20000410000 */
[----:B------:R1:W5:Y:S01]  /*8c00*/  LDL.LU R94, [R1+0x100] ;  /* 0x00010000015e7983 */ /* 0x0003620000300800 */
[----:B------:R-:W-:Y:S02]  /*8c10*/  FMUL.FTZ R2, R2, c[0x0][0x2ec] ;  /* 0x0000bb0002027a20 */ /* 0x000fe40000410000 */
        /* <DEDUP_REMOVED lines=8> */
[----:B------:R-:W-:Y:S01]  /*8ca0*/  FMUL.FTZ R6, R6, c[0x0][0x2ec] ;  /* 0x0000bb0006067a20 */ /* 0x000fe20000410000 */
[----:B------:R1:W5:Y:S01]  /*8cb0*/  LDL.LU R92, [R1+0xf8] ;  /* 0x0000f800015c7983 */ /* 0x0003620000300800 */
[----:B------:R-:W-:Y:S02]  /*8cc0*/  FMUL.FTZ R7, R91, R7 ;  /* 0x000000075b077220 */ /* 0x000fe40000410000 */
[----:B------:R-:W-:Y:S01]  /*8cd0*/  FMUL.FTZ R44, R12, R6 ;  /* 0x000000060c2c7220 */ /* 0x000fe20000410000 */
[----:B------:R1:W5:Y:S01]  /*8ce0*/  LDL.LU R91, [R1+0xf4] ;  /* 0x0000f400015b7983 */ /* 0x0003620000300800 */
[----:B------:R-:W-:Y:S02]  /*8cf0*/  FFMA.FTZ R6, -R90, R90, 1 ;  /* 0x3f8000005a067423 */ /* 0x000fe4000001015a */
[----:B------:R-:W-:Y:S01]  /*8d00*/  FFMA.FTZ R5, -R89, R89, 1 ;  /* 0x3f80000059057423 */ /* 0x000fe20000010159 */
[----:B------:R1:W5:Y:S01]  /*8d10*/  LDL.LU R90, [R1+0xf0] ;  /* 0x0000f000015a7983 */ /* 0x0003620000300800 */
[----:B------:R-:W-:Y:S02]  /*8d20*/  FFMA.FTZ R4, -R88, R88, 1 ;  /* 0x3f80000058047423 */ /* 0x000fe40000010158 */
[----:B------:R-:W-:Y:S01]  /*8d30*/  FMUL.FTZ R6, R6, c[0x0][0x2ec] ;  /* 0x0000bb0006067a20 */ /* 0x000fe20000410000 */
[----:B------:R1:W5:Y:S01]  /*8d40*/  LDL.LU R89, [R1+0xec] ;  /* 0x0000ec0001597983 */ /* 0x0003620000300800 */
[----:B------:R-:W-:Y:S02]  /*8d50*/  FFMA.FTZ R2, -R87, R87, 1 ;  /* 0x3f80000057027423 */ /* 0x000fe40000010157 */
[----:B------:R-:W-:Y:S01]  /*8d60*/  FMUL.FTZ R5, R5, c[0x0][0x2ec] ;  /* 0x0000bb0005057a20 */ /* 0x000fe20000410000 */
[----:B------:R1:W5:Y:S01]  /*8d70*/  LDL.LU R88, [R1+0xe8] ;  /* 0x0000e80001587983 */ /* 0x0003620000300800 */
[----:B------:R-:W-:Y:S02]  /*8d80*/  FMUL.FTZ R18, R10, R6 ;  /* 0x000000060a127220 */ /* 0x000fe40000410000 */
[----:B------:R-:W-:Y:S01]  /*8d90*/  FADD.FTZ R10, -R0, R26 ;  /* 0x0000001a000a7221 */ /* 0x000fe20000010100 */
[----:B------:R1:W5:Y:S01]  /*8da0*/  LDL.LU R87, [R1+0xe4] ;  /* 0x0000e40001577983 */ /* 0x0003620000300800 */
[----:B------:R-:W-:Y:S02]  /*8db0*/  FMUL.FTZ R4, R4, c[0x0][0x2ec] ;  /* 0x0000bb0004047a20 */ /* 0x000fe40000410000 */
[----:B------:R-:W-:Y:S02]  /*8dc0*/  FMUL.FTZ R25, R9, R5 ;  /* 0x0000000509197220 */ /* 0x000fe40000410000 */
[----:B------:R-:W-:Y:S02]  /*8dd0*/  FADD.FTZ R9, -R0, R27 ;  /* 0x0000001b00097221 */ /* 0x000fe40000010100 */
[----:B------:R-:W-:Y:S02]  /*8de0*/  FMUL.FTZ R10, R86, R10 ;  /* 0x0000000a560a7220 */ /* 0x000fe40000410000 */
[----:B------:R-:W-:Y:S01]  /*8df0*/  FMUL.FTZ R2, R2, c[0x0][0x2ec] ;  /* 0x0000bb0002027a20 */ /* 0x000fe20000410000 */
[----:B------:R1:W5:Y:S01]  /*8e00*/  LDL.LU R86, [R1+0xe0] ;  /* 0x0000e00001567983 */ /* 0x0003620000300800 */
[----:B------:R-:W-:Y:S02]  /*8e10*/  FMUL.FTZ R16, R8, R4 ;  /* 0x0000000408107220 */ /* 0x000fe40000410000 */
[C---:B------:R-:W-:Y:S02]  /*8e20*/  FADD.FTZ R8, -R0.reuse, R30 ;  /* 0x0000001e00087221 */ /* 0x040fe40000010100 */
        /* <DEDUP_REMOVED lines=20> */
[----:B------:R-:W-:Y:S01]  /*8f70*/  FMUL.FTZ R17, R9, R5 ;  /* 0x0000000509117220 */ /* 0x000fe20000410000 */
[----:B------:R1:W5:Y:S01]  /*8f80*/  LDL.LU R79, [R1+0xc4] ;  /* 0x0000c400014f7983 */ /* 0x0003620000300800 */
        /* <DEDUP_REMOVED lines=45> */
[----:B------:R-:W-:Y:S02]  /*9260*/  FFMA.FTZ R0, -R230, R230, 1 ;  /* 0x3f800000e6007423 */ /* 0x000fe400000101e6 */
        /* <DEDUP_REMOVED lines=9> */
[----:B------:R-:W-:Y:S01]  /*9300*/  ISETP.GE.AND P2, PT, R204, c[0x0][0x220], PT ;  /* 0x00008800cc007a0c */ /* 0x000fe20003f46270 */
[----:B------:R-:W-:Y:S01]  /*9310*/  IMAD.MOV.U32 R11, RZ, RZ, c[0x0][0x190] ;  /* 0x00006400ff0b7624 */ /* 0x000fe200078e00ff */
[----:B------:R-:W-:Y:S03]  /*9320*/  ULOP3.LUT UR4, UR5, 0x1, URZ, 0xc0, !UPT ;  /* 0x0000000105047892 */ /* 0x000fe6000f8ec03f */
[C---:B------:R-:W-:Y:S01]  /*9330*/  IMAD.U32 R4, R11.reuse, -0x80, RZ ;  /* 0xffffff800b047824 */ /* 0x040fe200078e00ff */
[----:B------:R-:W-:Y:S04]  /*9340*/  UISETP.NE.U32.AND UP0, UPT, UR4, 0x1, UPT ;  /* 0x000000010400788c */ /* 0x000fe8000bf05070 */
[C---:B------:R-:W-:Y:S01]  /*9350*/  LEA R6, P5, R4.reuse, R210, 0x1 ;  /* 0x000000d204067211 */ /* 0x040fe200078a08ff */
[----:B------:R-:W-:Y:S01]  /*9360*/  USEL UR4, UR44, 0x4000, !UP0 ;  /* 0x000040002c047887 */ /* 0x000fe2000c000000 */
[----:B------:R-:W-:Y:S01]  /*9370*/  SHF.R.S32.HI R5, RZ, 0x1f, R4 ;  /* 0x0000001fff057819 */ /* 0x000fe20000011404 */
[----:B------:R-:W-:Y:S01]  /*9380*/  @!P2 IMAD.MOV.U32 R9, RZ, RZ, c[0x0][0x194] ;  /* 0x00006500ff09a624 */ /* 0x000fe200078e00ff */
[CC--:B------:R-:W-:Y:S01]  /*9390*/  @!P2 LEA R2, P3, R11.reuse, R4.reuse, 0x6 ;  /* 0x000000040b02a211 */ /* 0x0c0fe200078630ff */
[----:B------:R-:W-:Y:S01]  /*93a0*/  @!P2 IMAD.MOV.U32 R8, RZ, RZ, c[0x0][0x194] ;  /* 0x00006500ff08a624 */ /* 0x000fe200078e00ff */
[----:B------:R-:W-:Y:S01]  /*93b0*/  LEA.HI.X R7, R4, R209, R5, 0x1, P5 ;  /* 0x000000d104077211 */ /* 0x000fe200028f0c05 */
[----:B------:R-:W-:Y:S01]  /*93c0*/  @!P2 IMAD.MOV.U32 R15, RZ, RZ, c[0x0][0x194] ;  /* 0x00006500ff0fa624 */ /* 0x000fe200078e00ff */
[----:B------:R-:W-:Y:S02]  /*93d0*/  IADD3 R192, R192, UR4, RZ ;  /* 0x00000004c0c07c10 */ /* 0x000fe4000fffe0ff */
[C---:B------:R-:W-:Y:S02]  /*93e0*/  @!P2 LEA R0, P4, R11.reuse, R4, 0x5 ;  /* 0x000000040b00a211 */ /* 0x040fe400078828ff */
[CC--:B------:R-:W-:Y:S01]  /*93f0*/  @!P2 LEA.HI.X R9, R11.reuse, R5.reuse, R9, 0x6, P3 ;  /* 0x000000050b09a211 */ /* 0x0c0fe200018f3409 */
[----:B------:R2:W-:Y:S01]  /*9400*/  @P2 STS [R192], RZ ;  /* 0x000000ffc0002388 */ /* 0x0005e20000000800 */
[-C--:B------:R-:W-:Y:S02]  /*9410*/  @!P2 LEA R10, P3, R2, R210.reuse, 0x1 ;  /* 0x000000d2020aa211 */ /* 0x080fe400078608ff */
[C---:B------:R-:W-:Y:S01]  /*9420*/  @!P2 LEA.HI.X R8, R11.reuse, R5, R8, 0x5, P4 ;  /* 0x000000050b08a211 */ /* 0x040fe200020f2c08 */
[----:B------:R2:W-:Y:S01]  /*9430*/  @P2 STS [R192+0x4], RZ ;  /* 0x000004ffc0002388 */ /* 0x0005e20000000800 */
[-C--:B------:R-:W-:Y:S01]  /*9440*/  @!P2 LEA R12, P4, R0, R210.reuse, 0x1 ;  /* 0x000000d2000ca211 */ /* 0x080fe200078808ff */
[----:B------:R-:W-:Y:S01]  /*9450*/  @!P2 IMAD.WIDE.U32 R4, R11, 0x60, R4 ;  /* 0x000000600b04a825 */ /* 0x000fe200078e0004 */
[-C--:B------:R-:W-:Y:S01]  /*9460*/  @!P2 LEA.HI.X R11, R2, R209.reuse, R9, 0x1, P3 ;  /* 0x000000d1020ba211 */ /* 0x080fe200018f0c09 */
[----:B------:R2:W-:Y:S01]  /*9470*/  @P2 STS [R192+0x8], RZ ;  /* 0x000008ffc0002388 */ /* 0x0005e20000000800 */
[-C--:B------:R-:W-:Y:S01]  /*9480*/  @!P2 LEA.HI.X R13, R0, R209.reuse, R8, 0x1, P4 ;  /* 0x000000d1000da211 */ /* 0x080fe200020f0c08 */
[----:B------:R-:W-:Y:S01]  /*9490*/  @!P2 IMAD R2, R15, 0x60, RZ ;  /* 0x000000600f02a824 */ /* 0x000fe200078e02ff */
[----:B------:R-:W-:Y:S01]  /*94a0*/  IADD3 R0, R207, UR4, RZ ;  /* 0x00000004cf007c10 */ /* 0x000fe2000fffe0ff */
[----:B------:R2:W-:Y:S01]  /*94b0*/  @P2 STS [R192+0xc], RZ ;  /* 0x00000cffc0002388 */ /* 0x0005e20000000800 */
[----:B------:R-:W-:Y:S01]  /*94c0*/  @!P2 LEA R8, P3, R4, R210, 0x1 ;  /* 0x000000d20408a211 */ /* 0x000fe200078608ff */
[----:B------:R-:W-:Y:S01]  /*94d0*/  @!P2 IMAD.IADD R2, R5, 0x1, R2 ;  /* 0x000000010502a824 */ /* 0x000fe200078e0202 */
[----:B------:R-:W-:Y:S01]  /*94e0*/  IADD3 R188, R188, UR4, RZ ;  /* 0x00000004bcbc7c10 */ /* 0x000fe2000fffe0ff */
[----:B------:R-:W-:Y:S01]  /*94f0*/  @!PT LDS RZ, [RZ] ;  /* 0x00000000fffff984 */ /* 0x000fe20000000800 */
[----:B------:R-:W-:Y:S01]  /*9500*/  @!PT LDS RZ, [RZ] ;  /* 0x00000000fffff984 */ /* 0x000fe20000000800 */
[----:B------:R-:W-:Y:S01]  /*9510*/  @!PT LDS RZ, [RZ] ;  /* 0x00000000fffff984 */ /* 0x000fe20000000800 */
[----:B------:R2:W-:Y:S01]  /*9520*/  @!P2 LDGSTS.E.BYPASS.LTC128B.128 [R0], [R6.64] ;  /* 0x000000000600afae */ /* 0x0005e2000b901d4c */
[----:B------:R-:W-:Y:S02]  /*9530*/  IMAD.MOV.U32 R210, RZ, RZ, R6 ;  /* 0x000000ffffd27224 */ /* 0x000fe400078e0006 */
[----:B------:R-:W-:Y:S01]  /*9540*/  @!P2 LEA.HI.X R9, R4, R209, R2, 0x1, P3 ;  /* 0x000000d10409a211 */ /* 0x000fe200018f0c02 */
[----:B------:R2:W-:Y:S01]  /*9550*/  @P2 STS [R192+0x1000], RZ ;  /* 0x001000ffc0002388 */ /* 0x0005e20000000800 */
[C---:B------:R-:W-:Y:S01]  /*9560*/  @!P2 IADD3 R2, R207.reuse, UR4, RZ ;  /* 0x00000004cf02ac10 */ /* 0x040fe2000fffe0ff */
[----:B------:R-:W-:Y:S01]  /*9570*/  IMAD.MOV.U32 R209, RZ, RZ, R7 ;  /* 0x000000ffffd17224 */ /* 0x000fe200078e0007 */
[----:B------:R-:W-:Y:S01]  /*9580*/  @!P2 IADD3 R4, R207, UR4, RZ ;  /* 0x00000004cf04ac10 */ /* 0x000fe2000fffe0ff */
[----:B------:R2:W-:Y:S01]  /*9590*/  @P2 STS [R192+0x1004], RZ ;  /* 0x001004ffc0002388 */ /* 0x0005e20000000800 */
[----:B------:R-:W-:Y:S03]  /*95a0*/  IMAD.MOV.U32 R207, RZ, RZ, R0 ;  /* 0x000000ffffcf7224 */ /* 0x000fe600078e0000 */
[----:B------:R2:W-:Y:S04]  /*95b0*/  @P2 STS [R192+0x1008], RZ ;  /* 0x001008ffc0002388 */ /* 0x0005e80000000800 */
[----:B------:R2:W-:Y:S04]  /*95c0*/  @P2 STS [R192+0x100c], RZ ;  /* 0x00100cffc0002388 */ /* 0x0005e80000000800 */
[----:B------:R-:W-:Y:S01]  /*95d0*/  @!PT LDS RZ, [RZ] ;  /* 0x00000000fffff984 */ /* 0x000fe20000000800 */
[----:B------:R-:W-:Y:S01]  /*95e0*/  @!PT LDS RZ, [RZ] ;  /* 0x00000000fffff984 */ /* 0x000fe20000000800 */
[----:B------:R-:W-:Y:S01]  /*95f0*/  @!PT LDS RZ, [RZ] ;  /* 0x00000000fffff984 */ /* 0x000fe20000000800 */
[----:B------:R2:W-:Y:S04]  /*9600*/  @!P2 LDGSTS.E.BYPASS.LTC128B.128 [R2+0x1000], [R12.64] ;  /* 0x010000000c02afae */ /* 0x0005e8000b901d4c */
        /* <DEDUP_REMOVED lines=17> */
.L_x_955:
[----:B------:R-:W-:Y:S01]  /*9720*/  F2FP.BF16.PACK_AB R28, R158, R159 ;  /* 0x0000009f9e1c723e */ /* 0x000fe200000010ff */
[----:B------:R-:W3:Y:S01]  /*9730*/  LDL R42, [R1+0x48] ;  /* 0x00004800012a7983 */ /* 0x000ee20000100800 */
        /* <DEDUP_REMOVED lines=21> */
[----:B--2---:R-:W-:Y:S02]  /*9890*/  F2FP.BF16.PACK_AB R13, R37, R38 ;  /* 0x00000026250d723e */ /* 0x004fe400000010ff */
        /* <DEDUP_REMOVED lines=42> */
[----:B--2---:R-:W-:Y:S04]  /*9b40*/  IMAD.SHL.U32 R0, R190, 0x2, RZ ;  /* 0x00000002be007824 */ /* 0x004fe800078e00ff */
[----:B------:R-:W-:Y:S01]  /*9b50*/  IMAD.IADD R2, R0, 0x1, R181 ;  /* 0x0000000100027824 */ /* 0x000fe200078e02b5 */
[----:B-----5:R-:W-:Y:S04]  /*9b60*/  LDSM.16.MT88.4 R4, [R3+0x1c000] ;  /* 0x01c000000304783b */ /* 0x020fe80000004200 */
[----:B------:R-:W2:Y:S04]  /*9b70*/  LDSM.16.MT88.4 R8, [R0+0x8000] ;  /* 0x008000000008783b */ /* 0x000ea80000004200 */
[----:B------:R-:W4:Y:S04]  /*9b80*/  LDSM.16.MT88.4 R12, [R3+0x20000] ;  /* 0x02000000030c783b */ /* 0x000f280000004200 */
[----:B------:R-:W1:Y:S04]  /*9b90*/  LDSM.16.MT88.4 R16, [R2+0x8000] ;  /* 0x008000000210783b */ /* 0x000e680000004200 */
[----:B------:R-:W-:Y:S04]  /*9ba0*/  LDSM.16.MT88.4 R20, [R3+0x1c800] ;  /* 0x01c800000314783b */ /* 0x000fe80000004200 */
[----:B------:R-:W1:Y:S04]  /*9bb0*/  LDSM.16.MT88.4 R24, [R0+0x8800] ;  /* 0x008800000018783b */ /* 0x000e680000004200 */
[----:B------:R-:W1:Y:S04]  /*9bc0*/  LDSM.16.MT88.4 R28, [R3+0x20800] ;  /* 0x02080000031c783b */ /* 0x000e680000004200 */
[----:B------:R-:W1:Y:S01]  /*9bd0*/  LDSM.16.MT88.4 R32, [R2+0x8800] ;  /* 0x008800000220783b */ /* 0x000e620000004200 */
[-C--:B--2---:R-:W-:Y:S08]  /*9be0*/  HMMA.16816.F32.BF16 R68, R4, R8.reuse, R68 ;  /* 0x000000080444723c */ /* 0x084ff00000041844 */
[C---:B----4-:R-:W-:Y:S08]  /*9bf0*/  HMMA.16816.F32.BF16 R72, R12.reuse, R8, R72 ;  /* 0x000000080c48723c */ /* 0x050ff00000041848 */
[-C--:B------:R-:W-:Y:S08]  /*9c00*/  HMMA.16816.F32.BF16 R76, R12, R10.reuse, R76 ;  /* 0x0000000a0c4c723c */ /* 0x080ff0000004184c */
[C---:B------:R-:W-:Y:S01]  /*9c10*/  HMMA.16816.F32.BF16 R80, R4.reuse, R10, R80 ;  /* 0x0000000a0450723c */ /* 0x040fe20000041850 */
[----:B------:R-:W-:Y:S07]  /*9c20*/  LDSM.16.MT88.4 R8, [R0+0x9000] ;  /* 0x009000000008783b */ /* 0x000fee0000004200 */
[-C--:B-1----:R-:W-:Y:S08]  /*9c30*/  HMMA.16816.F32.BF16 R84, R4, R16.reuse, R84 ;  /* 0x000000100454723c */ /* 0x082ff00000041854 */
[C---:B------:R-:W-:Y:S08]  /*9c40*/  HMMA.16816.F32.BF16 R88, R12.reuse, R16, R88 ;  /* 0x000000100c58723c */ /* 0x040ff00000041858 */
[-C--:B------:R-:W-:Y:S01]  /*9c50*/  HMMA.16816.F32.BF16 R92, R12, R18.reuse, R92 ;  /* 0x000000120c5c723c */ /* 0x080fe2000004185c */
[----:B------:R-:W-:Y:S07]  /*9c60*/  LDSM.16.MT88.4 R12, [R3+0x21000] ;  /* 0x02100000030c783b */ /* 0x000fee0000004200 */
[----:B------:R-:W-:Y:S01]  /*9c70*/  HMMA.16816.F32.BF16 R96, R4, R18, R96 ;  /* 0x000000120460723c */ /* 0x000fe20000041860 */
[----:B------:R-:W1:Y:S04]  /*9c80*/  LDSM.16.MT88.4 R4, [R3+0x1d000] ;  /* 0x01d000000304783b */ /* 0x000e680000004200 */
[----:B------:R-:W2:Y:S03]  /*9c90*/  LDSM.16.MT88.4 R16, [R2+0x9000] ;  /* 0x009000000210783b */ /* 0x000ea60000004200 */
[-C--:B------:R-:W-:Y:S08]  /*9ca0*/  HMMA.16816.F32.BF16 R68, R20, R24.reuse, R68 ;  /* 0x000000181444723c */ /* 0x080ff00000041844 */
[C---:B------:R-:W-:Y:S08]  /*9cb0*/  HMMA.16816.F32.BF16 R72, R28.reuse, R24, R72 ;  /* 0x000000181c48723c */ /* 0x040ff00000041848 */
[-C--:B------:R-:W-:Y:S08]  /*9cc0*/  HMMA.16816.F32.BF16 R76, R28, R26.reuse, R76 ;  /* 0x0000001a1c4c723c */ /* 0x080ff0000004184c */
[C---:B------:R-:W-:Y:S01]  /*9cd0*/  HMMA.16816.F32.BF16 R80, R20.reuse, R26, R80 ;  /* 0x0000001a1450723c */ /* 0x040fe20000041850 */
[----:B------:R-:W-:Y:S07]  /*9ce0*/  LDSM.16.MT88.4 R24, [R0+0x9800] ;  /* 0x009800000018783b */ /* 0x000fee0000004200 */
[-C--:B------:R-:W-:Y:S04]  /*9cf0*/  HMMA.16816.F32.BF16 R84, R20, R32.reuse, R84 ;  /* 0x000000201454723c */ /* 0x080fe80000041854 */
[----:B---3--:R-:W-:Y:S04]  /*9d00*/  IMAD.SHL.U32 R146, R42, 0x2, RZ ;  /* 0x000000022a927824 */ /* 0x008fe800078e00ff */
        /* <DEDUP_REMOVED lines=117> */
.L_x_956:
        /* <DEDUP_REMOVED lines=9> */
[----:B------:R-:W-:Y:S01]  /*a4f0*/  IMAD.U32 R147, R147, -0x80, RZ ;  /* 0xffffff8093937824 */ /* 0x000fe200078e00ff */
[----:B------:R-:W4:Y:S01]  /*a500*/  LDSM.16.MT88.4 R36, [R2+0xc000] ;  /* 0x00c000000224783b */ /* 0x000f220000004200 */
[----:B------:R-:W-:Y:S03]  /*a510*/  UIADD3 UR4, UR5, -0x1, URZ ;  /* 0xffffffff05047890 */ /* 0x000fe6000fffe03f */
[----:B------:R-:W5:Y:S01]  /*a520*/  LDL R153, [R1+0x38] ;  /* 0x0000380001997983 */ /* 0x000f620000100800 */
[C---:B------:R-:W-:Y:S03]  /*a530*/  LEA R202, P2, R147.reuse, R160, 0x2 ;  /* 0x000000a093ca7211 */ /* 0x040fe600078410ff */
[----:B------:R-:W-:Y:S01]  /*a540*/  LDSM.16.M88.4 R40, [R187+0x14000] ;  /* 0x01400000bb28783b */ /* 0x000fe20000000200 */
[----:B------:R-:W-:Y:S01]  /*a550*/  LEA.HI.X.SX32 R201, R147, R161, 0x2, P2 ;  /* 0x000000a193c97211 */ /* 0x000fe200010f16ff */
[----:B------:R-:W-:Y:S01]  /*a560*/  IMAD.MOV.U32 R147, RZ, RZ, c[0x0][0x22c] ;  /* 0x00008b00ff937624 */ /* 0x000fe200078e00ff */
[----:B------:R-:W-:Y:S01]  /*a570*/  UMOV UR5, UR4 ;  /* 0x0000000400057c82 */ /* 0x000fe20008000000 */
[----:B------:R-:W5:Y:S02]  /*a580*/  LDL R152, [R1+0x4c] ;  /* 0x00004c0001987983 */ /* 0x000f640000100800 */
[----:B------:R-:W-:Y:S02]  /*a590*/  IMAD R147, R147, c[0x0][0x1c0], RZ ;  /* 0x0000700093937a24 */ /* 0x000fe400078e02ff */
[----:B------:R-:W1:Y:S02]  /*a5a0*/  LDSM.16.MT88.4 R44, [R0+0xc800] ;  /* 0x00c80000002c783b */ /* 0x000e640000004200 */
[----:B------:R-:W-:Y:S02]  /*a5b0*/  IMAD.SHL.U32 R147, R147, 0x8, RZ ;  /* 0x0000000893937824 */ /* 0x000fe400078e00ff */
        /* <DEDUP_REMOVED lines=83> */
[----:B------:R-:W-:Y:S08]  /*aaf0*/  HMMA.16816.F32.BF16 R32, R44, R134, R32 ;  /* 0x000000862c20723c */ /* 0x000ff00000041820 */
[-C--:B------:R-:W-:Y:S08]  /*ab00*/  HMMA.16816.F32.BF16 R4, R36, R48.reuse, R4 ;  /* 0x000000302404723c */ /* 0x080ff00000041804 */
[C---:B------:R-:W-:Y:S07]  /*ab10*/  HMMA.16816.F32.BF16 R8, R136.reuse, R48, R8 ;  /* 0x000000308808723c */ /* 0x040fee0000041808 */
[----:B------:R-:W-:Y:S01]  /*ab20*/  IMAD.MOV.U32 R48, RZ, RZ, c[0x0][0x22c] ;  /* 0x00008b00ff307624 */ /* 0x000fe200078e00ff */
[-C--:B------:R-:W-:Y:S04]  /*ab30*/  HMMA.16816.F32.BF16 R12, R136, R50.reuse, R12 ;  /* 0x00000032880c723c */ /* 0x080fe8000004180c */
[----:B------:R-:W-:Y:S04]  /*ab40*/  IMAD R48, R48, c[0x0][0x1c0], RZ ;  /* 0x0000700030307a24 */ /* 0x000fe800078e02ff */
[C---:B------:R-:W-:Y:S04]  /*ab50*/  HMMA.16816.F32.BF16 R16, R36.reuse, R50, R16 ;  /* 0x000000322410723c */ /* 0x040fe80000041810 */
[----:B------:R-:W-:Y:S04]  /*ab60*/  IMAD R48, R48, 0x48, RZ ;  /* 0x0000004830307824 */ /* 0x000fe800078e02ff */
        /* <DEDUP_REMOVED lines=8> */
[----:B------:R-:W-:Y:S01]  /*abf0*/  IMAD.MOV.U32 R36, RZ, RZ, R202 ;  /* 0x000000ffff247224 */ /* 0x000fe200078e00ca */
[----:B------:R-:W-:Y:S01]  /*ac00*/  @UP3 UIADD3.X UR7, UR7, -0x1, URZ, UP1, !UPT ;  /* 0xffffffff07073890 */ /* 0x000fe20008ffe43f */
[C---:B-1----:R-:W-:Y:S02]  /*ac10*/  HMMA.16816.F32.BF16 R8, R56.reuse, R52, R8 ;  /* 0x000000343808723c */ /* 0x042fe40000041808 */
[----:B------:R-:W2:Y:S02]  /*ac20*/  @P0 LDG.E R148, [R38.64+0x20] ;  /* 0x0000200c26940981 */ /* 0x000ea4000c1e1900 */
[CC--:B------:R-:W-:Y:S01]  /*ac30*/  LEA R44, P2, R147.reuse, R36.reuse, 0x2 ;  /* 0x00000024932c7211 */ /* 0x0c0fe200078410ff */
[----:B------:R-:W-:Y:S01]  /*ac40*/  IMAD.MOV.U32 R37, RZ, RZ, R201 ;  /* 0x000000ffff257224 */ /* 0x000fe200078e00c9 */
[----:B------:R-:W3:Y:S02]  /*ac50*/  @P0 LDG.E R149, [R38.64+0x120] ;  /* 0x0001200c26950981 */ /* 0x000ee4000c1e1900 */
[-C--:B------:R-:W-:Y:S02]  /*ac60*/  HMMA.16816.F32.BF16 R12, R56, R54.reuse, R12 ;  /* 0x00000036380c723c */ /* 0x080fe4000004180c */
[----:B------:R-:W4:Y:S02]  /*ac70*/  @P0 LDG.E R150, [R38.64+0x100] ;  /* 0x0001000c26960981 */ /* 0x000f24000c1e1900 */
[-C--:B------:R-:W-:Y:S02]  /*ac80*/  LEA.HI.X.SX32 R45, R147, R37.reuse, 0x2, P2 ;  /* 0x00000025932d7211 */ /* 0x080fe400010f16ff */
[----:B------:R-:W5:Y:S02]  /*ac90*/  @P0 LDG.E R151, [R38.64] ;  /* 0x0000000c26970981 */ /* 0x000f64000c1e1900 */
[C---:B------:R-:W-:Y:S02]  /*aca0*/  HMMA.16816.F32.BF16 R16, R40.reuse, R54, R16 ;  /* 0x000000362810723c */ /* 0x040fe40000041810 */
[----:B------:R-:W-:Y:S04]  /*acb0*/  RED.E.ADD.F32.FTZ.RN.STRONG.GPU [R36.64], R4 ;  /* 0x000000042400798e */ /* 0x000fe8000c10e78c */
[----:B------:R-:W-:Y:S02]  /*acc0*/  RED.E.ADD.F32.FTZ.RN.STRONG.GPU [R44.64], R5 ;  /* 0x000000052c00798e */ /* 0x000fe4000c10e78c */
[-C--:B------:R-:W-:Y:S08]  /*acd0*/  HMMA.16816.F32.BF16 R20, R40, R60.reuse, R20 ;  /* 0x0000003c2814723c */ /* 0x080ff00000041814 */
[C---:B------:R-:W-:Y:S08]  /*ace0*/  HMMA.16816.F32.BF16 R24, R56.reuse, R60, R24 ;  /* 0x0000003c3818723c */ /* 0x040ff00000041818 */
[-C--:B------:R-:W-:Y:S08]  /*acf0*/  HMMA.16816.F32.BF16 R28, R56, R62.reuse, R28 ;  /* 0x0000003e381c723c */ /* 0x080ff0000004181c */
[----:B------:R-:W-:Y:S07]  /*ad00*/  HMMA.16816.F32.BF16 R32, R40, R62, R32 ;  /* 0x0000003e2820723c */ /* 0x000fee0000041820 */
[----:B------:R-:W-:Y:S05]  /*ad10*/  IMAD.MOV.U32 R42, RZ, RZ, c[0x0][0x22c] ;  /* 0x00008b00ff2a7624 */ /* 0x000fea00078e00ff */
[----:B------:R-:W-:Y:S04]  /*ad20*/  IMAD R42, R42, c[0x0][0x1c0], RZ ;  /* 0x000070002a2a7a24 */ /* 0x000fe800078e02ff */
[----:B------:R-:W-:Y:S01]  /*ad30*/  IMAD R42, R42, 0x70, RZ ;  /* 0x000000702a2a7824 */ /* 0x000fe200078e02ff */
[----:B--2---:R1:W-:Y:S04]  /*ad40*/  @P0 STL [R1+0xc], R148 ;  /* 0x00000c9401000387 */ /* 0x0043e80000100800 */
[----:B---3--:R2:W-:Y:S04]  /*ad50*/  @P0 STL [R1+0x4], R149 ;  /* 0x0000049501000387 */ /* 0x0085e80000100800 */
[----:B----4-:R3:W-:Y:S04]  /*ad60*/  @P0 STL [R1], R150 ;  /* 0x0000009601000387 */ /* 0x0107e80000100800 */
[----:B-----5:R4:W-:Y:S04]  /*ad70*/  @P0 STL [R1+0x8], R151 ;  /* 0x0000089701000387 */ /* 0x0209e80000100800 */
[----:B------:R-:W5:Y:S04]  /*ad80*/  LDL R59, [R1+0x30] ;  /* 0x00003000013b7983 */ /* 0x000f680000100800 */
[----:B------:R-:W5:Y:S04]  /*ad90*/  LDL R58, [R1+0x2c] ;  /* 0x00002c00013a7983 */ /* 0x000f680000100800 */
[----:B------:R-:W5:Y:S01]  /*ada0*/  LDL R57, [R1+0x28] ;  /* 0x0000280001397983 */ /* 0x000f620000100800 */
[----:B-1----:R-:W-:Y:S03]  /*adb0*/  IMAD.MOV.U32 R148, RZ, RZ, c[0x0][0x22c] ;  /* 0x00008b00ff947624 */ /* 0x002fe600078e00ff */
[----:B------:R-:W5:Y:S01]  /*adc0*/  LDL R56, [R1+0x24] ;  /* 0x0000240001387983 */ /* 0x000f620000100800 */
[----:B------:R-:W-:Y:S02]  /*add0*/  IMAD R148, R148, c[0x0][0x1c0], RZ ;  /* 0x0000700094947a24 */ /* 0x000fe400078e02ff */
[----:B--2---:R-:W-:Y:S01]  /*ade0*/  IMAD.MOV.U32 R149, RZ, RZ, c[0x0][0x22c] ;  /* 0x00008b00ff957624 */ /* 0x004fe200078e00ff */
[----:B------:R-:W2:Y:S01]  /*adf0*/  LDL R55, [R1+0x20] ;  /* 0x0000200001377983 */ /* 0x000ea20000100800 */
[----:B------:R-:W-:Y:S02]  /*ae00*/  IMAD.SHL.U32 R148, R148, 0x10, RZ ;  /* 0x0000001094947824 */ /* 0x000fe400078e00ff */
[----:B---3--:R-:W-:Y:S01]  /*ae10*/  IMAD.MOV.U32 R150, RZ, RZ, c[0x0][0x22c] ;  /* 0x00008b00ff967624 */ /* 0x008fe200078e00ff */
[----:B------:R-:W3:Y:S01]  /*ae20*/  LDL R54, [R1+0x1c] ;  /* 0x00001c0001367983 */ /* 0x000ee20000100800 */
[----:B----4-:R-:W-:Y:S01]  /*ae30*/  IMAD.MOV.U32 R151, RZ, RZ, c[0x0][0x22c] ;  /* 0x00008b00ff977624 */ /* 0x010fe200078e00ff */
[-C--:B------:R-:W-:Y:S01]  /*ae40*/  LEA R46, P0, R148, R36.reuse, 0x2 ;  /* 0x00000024942e7211 */ /* 0x080fe200078010ff */
[----:B------:R-:W-:Y:S01]  /*ae50*/  IMAD R150, R150, c[0x0][0x1c0], RZ ;  /* 0x0000700096967a24 */ /* 0x000fe200078e02ff */
[----:B------:R-:W3:Y:S01]  /*ae60*/  LDL R53, [R1+0x18] ;  /* 0x0000180001357983 */ /* 0x000ee20000100800 */
[----:B------:R-:W-:Y:S01]  /*ae70*/  IMAD R151, R151, c[0x0][0x1c0], RZ ;  /* 0x0000700097977a24 */ /* 0x000fe200078e02ff */
[-C--:B------:R-:W-:Y:S01]  /*ae80*/  LEA.HI.X.SX32 R47, R148, R37.reuse, 0x2, P0 ;  /* 0x00000025942f7211 */ /* 0x080fe200000f16ff */
[----:B------:R-:W-:Y:S01]  /*ae90*/  IMAD.SHL.U32 R150, R150, 0x20, RZ ;  /* 0x0000002096967824 */ /* 0x000fe200078e00ff */
[----:B------:R-:W3:Y:S01]  /*aea0*/  LDL R52, [R1+0x14] ;  /* 0x0000140001347983 */ /* 0x000ee20000100800 */
[----:B------:R-:W-:Y:S01]  /*aeb0*/  IMAD R151, R151, 0x18, RZ ;  /* 0x0000001897977824 */ /* 0x000fe200078e02ff */
[----:B------:R-:W-:Y:S01]  /*aec0*/  IADD3 R62, R148, 0x20, RZ ;  /* 0x00000020943e7810 */ /* 0x000fe20007ffe0ff */
[----:B------:R-:W-:Y:S01]  /*aed0*/  IMAD R149, R149, c[0x0][0x1c0], RZ ;  /* 0x0000700095957a24 */ /* 0x000fe200078e02ff */
[----:B------:R1:W-:Y:S01]  /*aee0*/  RED.E.ADD.F32.FTZ.RN.STRONG.GPU [R46.64], R6 ;  /* 0x000000062e00798e */ /* 0x0003e2000c10e78c */
[CC--:B------:R-:W-:Y:S02]  /*aef0*/  LEA R4, P0, R150.reuse, R36.reuse, 0x2 ;  /* 0x0000002496047211 */ /* 0x0c0fe400078010ff */
[-C--:B------:R-:W-:Y:S01]  /*af00*/  LEA R40, P2, R151, R36.reuse, 0x2 ;  /* 0x0000002497287211 */ /* 0x080fe200078410ff */
[----:B------:R-:W-:Y:S01]  /*af10*/  IMAD R149, R149, 0x28, RZ ;  /* 0x0000002895957824 */ /* 0x000fe200078e02ff */
[-C--:B------:R-:W-:Y:S01]  /*af20*/  LEA.HI.X.SX32 R5, R150, R37.reuse, 0x2, P0 ;  /* 0x0000002596057211 */ /* 0x080fe200000f16ff */
[----:B------:R-:W-:Y:S01]  /*af30*/  IMAD.IADD R62, R147, 0x1, R62 ;  /* 0x00000001933e7824 */ /* 0x000fe200078e023e */
[-C--:B------:R-:W-:Y:S02]  /*af40*/  LEA.HI.X.SX32 R41, R151, R37.reuse, 0x2, P2 ;  /* 0x0000002597297211 */ /* 0x080fe400010f16ff */
[CC--:B------:R-:W-:Y:S02]  /*af50*/  LEA R38, P2, R149.reuse, R36.reuse, 0x2 ;  /* 0x0000002495267211 */ /* 0x0c0fe400078410ff */
[C---:B------:R-:W-:Y:S01]  /*af60*/  IADD3 R61, R148.reuse, 0x20, RZ ;  /* 0x00000020943d7810 */ /* 0x040fe20007ffe0ff */
[----:B------:R1:W-:Y:S01]  /*af70*/  RED.E.ADD.F32.FTZ.RN.STRONG.GPU [R40.64], R7 ;  /* 0x000000072800798e */ /* 0x0003e2000c10e78c */
[-C--:B------:R-:W-:Y:S02]  /*af80*/  LEA.HI.X.SX32 R39, R149, R37.reuse, 0x2, P2 ;  /* 0x0000002595277211 */ /* 0x080fe400010f16ff */
[C---:B------:R-:W-:Y:S01]  /*af90*/  IADD3 R60, R148.reuse, 0x20, RZ ;  /* 0x00000020943c7810 */ /* 0x040fe20007ffe0ff */
[----:B------:R1:W-:Y:S01]  /*afa0*/  RED.E.ADD.F32.FTZ.RN.STRONG.GPU [R4.64], R8 ;  /* 0x000000080400798e */ /* 0x0003e2000c10e78c */
[----:B------:R-:W-:Y:S01]  /*afb0*/  IADD3 R63, R148, 0x20, RZ ;  /* 0x00000020943f7810 */ /* 0x000fe20007ffe0ff */
[C---:B------:R-:W-:Y:S02]  /*afc0*/  IMAD.IADD R61, R147.reuse, 0x1, R61 ;  /* 0x00000001933d7824 */ /* 0x040fe400078e023d */
[----:B------:R1:W-:Y:S01]  /*afd0*/  RED.E.ADD.F32.FTZ.RN.STRONG.GPU [R38.64], R9 ;  /* 0x000000092600798e */ /* 0x0003e2000c10e78c */
[C---:B------:R-:W-:Y:S02]  /*afe0*/  IMAD.IADD R60, R147.reuse, 0x1, R60 ;  /* 0x00000001933c7824 */ /* 0x040fe400078e023c */
[C---:B------:R-:W-:Y:S02]  /*aff0*/  IMAD.IADD R61, R147.reuse, 0x1, R61 ;  /* 0x00000001933d7824 */ /* 0x040fe400078e023d */
[C---:B------:R-:W-:Y:S01]  /*b000*/  IMAD.IADD R60, R147.reuse, 0x1, R60 ;  /* 0x00000001933c7824 */ /* 0x040fe200078e023c */
[CC--:B-1----:R-:W-:Y:S03]  /*b010*/  LEA R6, P0, R0.reuse, R36.reuse, 0x2 ;  /* 0x0000002400067211 */ /* 0x0c2fe600078010ff */
[----:B------:R-:W-:Y:S01]  /*b020*/  IMAD.IADD R60, R147, 0x1, R60 ;  /* 0x00000001933c7824 */ /* 0x000fe200078e023c */
[CC--:B------:R-:W-:Y:S04]  /*b030*/  LEA R46, P6, R61.reuse, R36.reuse, 0x2 ;  /* 0x000000243d2e7211 */ /* 0x0c0fe800078c10ff */
[-C--:B------:R-:W-:Y:S02]  /*b040*/  LEA.HI.X.SX32 R47, R61, R37.reuse, 0x2, P6 ;  /* 0x000000253d2f7211 */ /* 0x080fe400030f16ff */
[-C--:B------:R-:W-:Y:S01]  /*b050*/  LEA.HI.X.SX32 R7, R0, R37.reuse, 0x2, P0 ;  /* 0x0000002500077211 */ /* 0x080fe200000f16ff */
[----:B------:R-:W-:Y:S02]  /*b060*/  IMAD.MOV.U32 R0, RZ, RZ, c[0x0][0x22c] ;  /* 0x00008b00ff007624 */ /* 0x000fe400078e00ff */
[----:B------:R-:W-:Y:S01]  /*b070*/  IMAD.MOV.U32 R41, RZ, RZ, c[0x0][0x22c] ;  /* 0x00008b00ff297624 */ /* 0x000fe200078e00ff */
[-C--:B------:R-:W-:Y:S01]  /*b080*/  LEA R4, P2, R2, R36.reuse, 0x2 ;  /* 0x0000002402047211 */ /* 0x080fe200078410ff */
[----:B------:R1:W-:Y:S01]  /*b090*/  RED.E.ADD.F32.FTZ.RN.STRONG.GPU [R6.64], R10 ;  /* 0x0000000a0600798e */ /* 0x0003e2000c10e78c */
[----:B------:R-:W-:Y:S02]  /*b0a0*/  IMAD R0, R0, c[0x0][0x1c0], RZ ;  /* 0x0000700000007a24 */ /* 0x000fe400078e02ff */
[-C--:B------:R-:W-:Y:S01]  /*b0b0*/  LEA.HI.X.SX32 R5, R2, R37.reuse, 0x2, P2 ;  /* 0x0000002502057211 */ /* 0x080fe200010f16ff */
[----:B------:R-:W-:Y:S02]  /*b0c0*/  IMAD.MOV.U32 R2, RZ, RZ, c[0x0][0x22c] ;  /* 0x00008b00ff027624 */ /* 0x000fe400078e00ff */
[----:B------:R-:W-:Y:S02]  /*b0d0*/  IMAD.SHL.U32 R0, R0, 0x40, RZ ;  /* 0x0000004000007824 */ /* 0x000fe400078e00ff */
[----:B------:R1:W-:Y:S01]  /*b0e0*/  RED.E.ADD.F32.FTZ.RN.STRONG.GPU [R4.64], R11 ;  /* 0x0000000b0400798e */ /* 0x0003e2000c10e78c */
[----:B------:R-:W-:Y:S02]  /*b0f0*/  IMAD R2, R2, c[0x0][0x1c0], RZ ;  /* 0x0000700002027a24 */ /* 0x000fe400078e02ff */
[-C--:B------:R-:W-:Y:S01]  /*b100*/  LEA R8, P0, R0, R36.reuse, 0x2 ;  /* 0x0000002400087211 */ /* 0x080fe200078010ff */
[----:B------:R-:W-:Y:S02]  /*b110*/  IMAD R41, R41, c[0x0][0x1c0], RZ ;  /* 0x0000700029297a24 */ /* 0x000fe400078e02ff */
[----:B------:R-:W-:Y:S01]  /*b120*/  IMAD R2, R2, 0x58, RZ ;  /* 0x0000005802027824 */ /* 0x000fe200078e02ff */
[-C--:B------:R-:W-:Y:S01]  /*b130*/  LEA.HI.X.SX32 R9, R0, R37.reuse, 0x2, P0 ;  /* 0x0000002500097211 */ /* 0x080fe200000f16ff */
[----:B------:R-:W-:Y:S02]  /*b140*/  IMAD.MOV.U32 R0, RZ, RZ, c[0x0][0x22c] ;  /* 0x00008b00ff007624 */ /* 0x000fe400078e00ff */
[----:B------:R-:W-:Y:S02]  /*b150*/  IMAD R41, R41, 0x68, RZ ;  /* 0x0000006829297824 */ /* 0x000fe400078e02ff */
[----:B------:R1:W-:Y:S01]  /*b160*/  RED.E.ADD.F32.FTZ.RN.STRONG.GPU [R8.64], R16 ;  /* 0x000000100800798e */ /* 0x0003e2000c10e78c */
[----:B------:R-:W-:Y:S02]  /*b170*/  IMAD R0, R0, c[0x0][0x1c0], RZ ;  /* 0x0000700000007a24 */ /* 0x000fe400078e02ff */
[----:B------:R-:W-:Y:S02]  /*b180*/  IMAD.MOV.U32 R40, RZ, RZ, c[0x0][0x22c] ;  /* 0x00008b00ff287624 */ /* 0x000fe400078e00ff */
[----:B------:R-:W-:Y:S01]  /*b190*/  IMAD R0, R0, 0x50, RZ ;  /* 0x0000005000007824 */ /* 0x000fe200078e02ff */
[-C--:B-1----:R-:W-:Y:S01]  /*b1a0*/  LEA R6, P2, R48, R36.reuse, 0x2 ;  /* 0x0000002430067211 */ /* 0x082fe200078410ff */
[----:B------:R-:W-:Y:S03]  /*b1b0*/  IMAD R40, R40, c[0x0][0x1c0], RZ ;  /* 0x0000700028287a24 */ /* 0x000fe600078e02ff */
[-C--:B------:R-:W-:Y:S01]  /*b1c0*/  LEA.HI.X.SX32 R7, R48, R37.reuse, 0x2, P2 ;  /* 0x0000002530077211 */ /* 0x080fe200010f16ff */
[----:B------:R-:W-:Y:S01]  /*b1d0*/  IMAD R40, R40, 0x78, RZ ;  /* 0x0000007828287824 */ /* 0x000fe200078e02ff */
[CC--:B------:R-:W-:Y:S03]  /*b1e0*/  LEA R4, P0, R0.reuse, R36.reuse, 0x2 ;  /* 0x0000002400047211 */ /* 0x0c0fe600078010ff */
[----:B------:R1:W-:Y:S01]  /*b1f0*/  RED.E.ADD.F32.FTZ.RN.STRONG.GPU [R6.64], R17 ;  /* 0x000000110600798e */ /* 0x0003e2000c10e78c */
[-C--:B------:R-:W-:Y:S01]  /*b200*/  LEA.HI.X.SX32 R5, R0, R37.reuse, 0x2, P0 ;  /* 0x0000002500057211 */ /* 0x080fe200000f16ff */
[----:B------:R-:W-:Y:S04]  /*b210*/  IMAD.MOV.U32 R0, RZ, RZ, c[0x0][0x22c] ;  /* 0x00008b00ff007624 */ /* 0x000fe800078e00ff */
[----:B------:R-:W-:Y:S01]  /*b220*/  IMAD R0, R0, c[0x0][0x1c0], RZ ;  /* 0x0000700000007a24 */ /* 0x000fe200078e02ff */
[----:B------:R1:W-:Y:S01]  /*b230*/  RED.E.ADD.F32.FTZ.RN.STRONG.GPU [R4.64], R18 ;  /* 0x000000120400798e */ /* 0x0003e2000c10e78c */
[-C--:B------:R-:W-:Y:S02]  /*b240*/  LEA R16, P2, R2, R36.reuse, 0x2 ;  /* 0x0000002402107211 */ /* 0x080fe400078410ff */
[----:B------:R-:W-:Y:S01]  /*b250*/  IMAD R0, R0, 0x60, RZ ;  /* 0x0000006000007824 */ /* 0x000fe200078e02ff */
[CC--:B------:R-:W-:Y:S04]  /*b260*/  LEA R8, P3, R41.reuse, R36.reuse, 0x2 ;  /* 0x0000002429087211 */ /* 0x0c0fe800078610ff */
[CC--:B------:R-:W-:Y:S02]  /*b270*/  LEA R10, P0, R0.reuse, R36.reuse, 0x2 ;  /* 0x00000024000a7211 */ /* 0x0c0fe400078010ff */
[-C--:B------:R-:W-:Y:S02]  /*b280*/  LEA.HI.X.SX32 R9, R41, R37.reuse, 0x2, P3 ;  /* 0x0000002529097211 */ /* 0x080fe400018f16ff */
[-C--:B------:R-:W-:Y:S02]  /*b290*/  LEA.HI.X.SX32 R11, R0, R37.reuse, 0x2, P0 ;  /* 0x00000025000b7211 */ /* 0x080fe400000f16ff */
[----:B------:R-:W4:Y:S01]  /*b2a0*/  LDL R0, [R1+0x34] ;  /* 0x0000340001007983 */ /* 0x000f220000100800 */
[-C--:B-1----:R-:W-:Y:S03]  /*b2b0*/  LEA.HI.X.SX32 R17, R2, R37.reuse, 0x2, P2 ;  /* 0x0000002502117211 */ /* 0x082fe600010f16ff */
[----:B------:R-:W4:Y:S01]  /*b2c0*/  LDL R2, [R1+0x10] ;  /* 0x0000100001027983 */ /* 0x000f220000100800 */
[CC--:B------:R-:W-:Y:S03]  /*b2d0*/  LEA R6, P2, R42.reuse, R36.reuse, 0x2 ;  /* 0x000000242a067211 */ /* 0x0c0fe600078410ff */
[----:B------:R1:W-:Y:S01]  /*b2e0*/  RED.E.ADD.F32.FTZ.RN.STRONG.GPU [R16.64], R19 ;  /* 0x000000131000798e */ /* 0x0003e2000c10e78c */
[-C--:B------:R-:W-:Y:S02]  /*b2f0*/  LEA.HI.X.SX32 R7, R42, R37.reuse, 0x2, P2 ;  /* 0x000000252a077211 */ /* 0x080fe400010f16ff */
[CC--:B------:R-:W-:Y:S01]  /*b300*/  LEA R4, P0, R40.reuse, R36.reuse, 0x2 ;  /* 0x0000002428047211 */ /* 0x0c0fe200078010ff */
[----:B------:R-:W-:Y:S01]  /*b310*/  RED.E.ADD.F32.FTZ.RN.STRONG.GPU [R10.64], R12 ;  /* 0x0000000c0a00798e */ /* 0x000fe2000c10e78c */
[CC--:B------:R-:W-:Y:S02]  /*b320*/  LEA R50, P2, R63.reuse, R36.reuse, 0x2 ;  /* 0x000000243f327211 */ /* 0x0c0fe400078410ff */
[-C--:B------:R-:W-:Y:S01]  /*b330*/  LEA.HI.X.SX32 R5, R40, R37.reuse, 0x2, P0 ;  /* 0x0000002528057211 */ /* 0x080fe200000f16ff */
[----:B------:R-:W-:Y:S01]  /*b340*/  RED.E.ADD.F32.FTZ.RN.STRONG.GPU [R8.64], R13 ;  /* 0x0000000d0800798e */ /* 0x000fe2000c10e78c */
[CC--:B------:R-:W-:Y:S02]  /*b350*/  LEA R48, P0, R62.reuse, R36.reuse, 0x2 ;  /* 0x000000243e307211 */ /* 0x0c0fe400078010ff */
[-C--:B------:R-:W-:Y:S01]  /*b360*/  LEA.HI.X.SX32 R51, R63, R37.reuse, 0x2, P2 ;  /* 0x000000253f337211 */ /* 0x080fe200010f16ff */
[----:B------:R2:W-:Y:S01]  /*b370*/  RED.E.ADD.F32.FTZ.RN.STRONG.GPU [R6.64], R14 ;  /* 0x0000000e0600798e */ /* 0x0005e2000c10e78c */
[-C--:B------:R-:W-:Y:S02]  /*b380*/  LEA.HI.X.SX32 R49, R62, R37.reuse, 0x2, P0 ;  /* 0x000000253e317211 */ /* 0x080fe400000f16ff */
[CC--:B------:R-:W-:Y:S01]  /*b390*/  LEA R42, P5, R60.reuse, R36.reuse, 0x2 ;  /* 0x000000243c2a7211 */ /* 0x0c0fe200078a10ff */
[----:B------:R1:W-:Y:S03]  /*b3a0*/  RED.E.ADD.F32.FTZ.RN.STRONG.GPU [R4.64], R15 ;  /* 0x0000000f0400798e */ /* 0x0003e6000c10e78c */
[-C--:B------:R-:W-:Y:S01]  /*b3b0*/  LEA.HI.X.SX32 R43, R60, R37.reuse, 0x2, P5 ;  /* 0x000000253c2b7211 */ /* 0x080fe200028f16ff */
[----:B------:R-:W-:Y:S04]  /*b3c0*/  RED.E.ADD.F32.FTZ.RN.STRONG.GPU [R36.64+0x80], R20 ;  /* 0x000080142400798e */ /* 0x000fe8000c10e78c */
[----:B------:R-:W-:Y:S04]  /*b3d0*/  RED.E.ADD.F32.FTZ.RN.STRONG.GPU [R44.64+0x80], R21 ;  /* 0x000080152c00798e */ /* 0x000fe8000c10e78c */
[----:B------:R-:W-:Y:S04]  /*b3e0*/  RED.E.ADD.F32.FTZ.RN.STRONG.GPU [R50.64], R22 ;  /* 0x000000163200798e */ /* 0x000fe8000c10e78c */
[----:B------:R-:W-:Y:S04]  /*b3f0*/  RED.E.ADD.F32.FTZ.RN.STRONG.GPU [R48.64], R23 ;  /* 0x000000173000798e */ /* 0x000fe8000c10e78c */
[----:B------:R-:W-:Y:S04]  /*b400*/  RED.E.ADD.F32.FTZ.RN.STRONG.GPU [R46.64], R24 ;  /* 0x000000182e00798e */ /* 0x000fe8000c10e78c */
[----:B------:R-:W-:Y:S04]  /*b410*/  RED.E.ADD.F32.FTZ.RN.STRONG.GPU [R42.64], R25 ;  /* 0x000000192a00798e */ /* 0x000fe8000c10e78c */
[----:B------:R-:W-:Y:S01]  /*b420*/  LDSM.16.MT88.4 R20, [R3+0x14800] ;  /* 0x014800000314783b */ /* 0x000fe20000004200 */
[CC--:B-----5:R-:W-:Y:S02]  /*b430*/  LEA R40, P4, R59.reuse, R36.reuse, 0x2 ;  /* 0x000000243b287211 */ /* 0x0e0fe400078810ff */
[CC--:B------:R-:W-:Y:S02]  /*b440*/  LEA R38, P3, R58.reuse, R36.reuse, 0x2 ;  /* 0x000000243a267211 */ /* 0x0c0fe400078610ff */
[-C--:B------:R-:W-:Y:S02]  /*b450*/  LEA.HI.X.SX32 R41, R59, R37.reuse, 0x2, P4 ;  /* 0x000000253b297211 */ /* 0x080fe400020f16ff */
[CC--:B------:R-:W-:Y:S02]  /*b460*/  LEA R18, P2, R57.reuse, R36.reuse, 0x2 ;  /* 0x0000002439127211 */ /* 0x0c0fe400078410ff */
[-C--:B------:R-:W-:Y:S01]  /*b470*/  LEA.HI.X.SX32 R39, R58, R37.reuse, 0x2, P3 ;  /* 0x000000253a277211 */ /* 0x080fe200018f16ff */
[----:B------:R-:W-:Y:S01]  /*b480*/  RED.E.ADD.F32.FTZ.RN.STRONG.GPU [R40.64], R26 ;  /* 0x0000001a2800798e */ /* 0x000fe2000c10e78c */
[CC--:B-1----:R-:W-:Y:S02]  /*b490*/  LEA R16, P0, R56.reuse, R36.reuse, 0x2 ;  /* 0x0000002438107211 */ /* 0x0c2fe400078010ff */
[-C--:B------:R-:W-:Y:S01]  /*b4a0*/  LEA.HI.X.SX32 R19, R57, R37.reuse, 0x2, P2 ;  /* 0x0000002539137211 */ /* 0x080fe200010f16ff */
[----:B------:R-:W-:Y:S01]  /*b4b0*/  RED.E.ADD.F32.FTZ.RN.STRONG.GPU [R38.64], R27 ;  /* 0x0000001b2600798e */ /* 0x000fe2000c10e78c */
[CC--:B--2---:R-:W-:Y:S02]  /*b4c0*/  LEA R14, P6, R55.reuse, R36.reuse, 0x2 ;  /* 0x00000024370e7211 */ /* 0x0c4fe400078c10ff */
[-C--:B------:R-:W-:Y:S01]  /*b4d0*/  LEA.HI.X.SX32 R17, R56, R37.reuse, 0x2, P0 ;  /* 0x0000002538117211 */ /* 0x080fe200000f16ff */
[----:B------:R-:W-:Y:S01]  /*b4e0*/  RED.E.ADD.F32.FTZ.RN.STRONG.GPU [R18.64], R32 ;  /* 0x000000201200798e */ /* 0x000fe2000c10e78c */
[CC--:B---3--:R-:W-:Y:S02]  /*b4f0*/  LEA R12, P5, R54.reuse, R36.reuse, 0x2 ;  /* 0x00000024360c7211 */ /* 0x0c8fe400078a10ff */
[-C--:B------:R-:W-:Y:S01]  /*b500*/  LEA.HI.X.SX32 R15, R55, R37.reuse, 0x2, P6 ;  /* 0x00000025370f7211 */ /* 0x080fe200030f16ff */
[----:B------:R-:W-:Y:S01]  /*b510*/  RED.E.ADD.F32.FTZ.RN.STRONG.GPU [R16.64], R33 ;  /* 0x000000211000798e */ /* 0x000fe2000c10e78c */
[CC--:B------:R-:W-:Y:S02]  /*b520*/  LEA R10, P4, R53.reuse, R36.reuse, 0x2 ;  /* 0x00000024350a7211 */ /* 0x0c0fe400078810ff */
[-C--:B------:R-:W-:Y:S01]  /*b530*/  LEA.HI.X.SX32 R13, R54, R37.reuse, 0x2, P5 ;  /* 0x00000025360d7211 */ /* 0x080fe200028f16ff */
[----:B------:R-:W-:Y:S01]  /*b540*/  RED.E.ADD.F32.FTZ.RN.STRONG.GPU [R14.64], R34 ;  /* 0x000000220e00798e */ /* 0x000fe2000c10e78c */
[CC--:B------:R-:W-:Y:S02]  /*b550*/  LEA R8, P3, R52.reuse, R36.reuse, 0x2 ;  /* 0x0000002434087211 */ /* 0x0c0fe400078610ff */
[-C--:B------:R-:W-:Y:S01]  /*b560*/  LEA.HI.X.SX32 R11, R53, R37.reuse, 0x2, P4 ;  /* 0x00000025350b7211 */ /* 0x080fe200020f16ff */
[----:B------:R-:W-:Y:S01]  /*b570*/  RED.E.ADD.F32.FTZ.RN.STRONG.GPU [R12.64], R35 ;  /* 0x000000230c00798e */ /* 0x000fe2000c10e78c */
[-C--:B------:R-:W-:Y:S03]  /*b580*/  LEA.HI.X.SX32 R9, R52, R37.reuse, 0x2, P3 ;  /* 0x0000002534097211 */ /* 0x080fe600018f16ff */
[----:B------:R-:W-:Y:S04]  /*b590*/  RED.E.ADD.F32.FTZ.RN.STRONG.GPU [R10.64], R28 ;  /* 0x0000001c0a00798e */ /* 0x000fe8000c10e78c */
[----:B------:R-:W-:Y:S04]  /*b5a0*/  RED.E.ADD.F32.FTZ.RN.STRONG.GPU [R8.64], R29 ;  /* 0x0000001d0800798e */ /* 0x000fe8000c10e78c */
[----:B------:R-:W-:Y:S04]  /*b5b0*/  LDSM.16.MT88.4 R8, [R180] ;  /* 0x00000000b408783b */ /* 0x000fe80000004200 */
[----:B------:R-:W-:Y:S04]  /*b5c0*/  LDSM.16.MT88.4 R12, [R3+0x18000] ;  /* 0x01800000030c783b */ /* 0x000fe80000004200 */
[----:B------:R-:W-:Y:S04]  /*b5d0*/  LDSM.16.MT88.4 R24, [R180+0x800] ;  /* 0x00080000b418783b */ /* 0x000fe80000004200 */
[----:B------:R-:W-:Y:S01]  /*b5e0*/  LDSM.16.MT88.4 R32, [R3+0x18800] ;  /* 0x018800000320783b */ /* 0x000fe20000004200 */
[CC--:B----4-:R-:W-:Y:S04]  /*b5f0*/  LEA R4, P0, R0.reuse, R36.reuse, 0x2 ;  /* 0x0000002400047211 */ /* 0x0d0fe800078010ff */
[-C--:B------:R-:W-:Y:S01]  /*b600*/  LEA.HI.X.SX32 R5, R0, R37.reuse, 0x2, P0 ;  /* 0x0000002500057211 */ /* 0x080fe200000f16ff */
[----:B------:R-:W-:Y:S01]  /*b610*/  IMAD.MOV.U32 R0, RZ, RZ, 0x40 ;  /* 0x00000040ff007424 */ /* 0x000fe200078e00ff */
[C---:B------:R-:W-:Y:S02]  /*b620*/  LEA R6, P2, R2.reuse, R36, 0x2 ;  /* 0x0000002402067211 */ /* 0x040fe400078410ff */
[----:B------:R-:W-:Y:S02]  /*b630*/  PLOP3.LUT P0, PT, PT, PT, UP2, 0x80, 0x0 ;  /* 0x000000000000781c */ /* 0x000fe40003f0f028 */
[----:B------:R-:W-:Y:S02]  /*b640*/  LEA.HI.X.SX32 R7, R2, R37, 0x2, P2 ;  /* 0x0000002502077211 */ /* 0x000fe400010f16ff */
[----:B------:R-:W-:Y:S01]  /*b650*/  SEL R181, R0, 0xffffffc0, !P1 ;  /* 0xffffffc000b57807 */ /* 0x000fe20004800000 */
[----:B------:R-:W-:Y:S01]  /*b660*/  LDSM.16.MT88.4 R36, [R3+0x19000] ;  /* 0x019000000324783b */ /* 0x000fe20000004200 */
[----:B------:R-:W-:Y:S01]  /*b670*/  PLOP3.LUT P2, PT, PT, PT, UP0, 0x80, 0x0 ;  /* 0x000000000000781c */ /* 0x000fe20003f4f008 */
[----:B------:R-:W-:Y:S02]  /*b680*/  @UP3 UIADD3 UR10, UP0, UR10, -0x200, URZ ;  /* 0xfffffe000a0a3890 */ /* 0x000fe4000ff1e03f */
[----:B------:R-:W-:Y:S01]  /*b690*/  RED.E.ADD.F32.FTZ.RN.STRONG.GPU [R6.64], R30 ;  /* 0x0000001e0600798e */ /* 0x000fe2000c10e78c */
[----:B------:R-:W-:Y:S01]  /*b6a0*/  IMAD.IADD R0, R181, 0x1, R180 ;  /* 0x00000001b5007824 */ /* 0x000fe200078e02b4 */
[----:B------:R-:W-:Y:S02]  /*b6b0*/  @UP3 UIADD3.X UR9, UR9, -0x1, URZ, UP0, !UPT ;  /* 0xffffffff09093890 */ /* 0x000fe400087fe43f */
        /* <DEDUP_REMOVED lines=226> */
.L_x_958:
        /* <DEDUP_REMOVED lines=19> */
.L_x_959:
        /* <DEDUP_REMOVED lines=47> */
.L_x_961:
[----:B------:R-:W-:Y:S05]  /*c900*/  BSYNC B0 ;  /* 0x0000000000007941 */ /* 0x000fea0003800000 */
.L_x_960:
        /* <DEDUP_REMOVED lines=15> */
.L_x_963:
[----:B------:R-:W-:Y:S05]  /*ca00*/  BSYNC B0 ;  /* 0x0000000000007941 */ /* 0x000fea0003800000 */
.L_x_962:
        /* <DEDUP_REMOVED lines=15> */
.L_x_965:
[----:B------:R-:W-:Y:S05]  /*cb00*/  BSYNC B0 ;  /* 0x0000000000007941 */ /* 0x000fea0003800000 */
.L_x_964:
        /* <DEDUP_REMOVED lines=14> */
.L_x_967:
[----:B------:R-:W-:Y:S05]  /*cbf0*/  BSYNC B0 ;  /* 0x0000000000007941 */ /* 0x000fea0003800000 */
.L_x_966:
        /* <DEDUP_REMOVED lines=25> */
.L_x_969:
[----:B------:R-:W-:Y:S05]  /*cd90*/  BSYNC B0 ;  /* 0x0000000000007941 */ /* 0x000fea0003800000 */
.L_x_968:
        /* <DEDUP_REMOVED lines=13> */
.L_x_971:
[----:B------:R-:W-:Y:S05]  /*ce70*/  BSYNC B0 ;  /* 0x0000000000007941 */ /* 0x000fea0003800000 */
.L_x_970:
        /* <DEDUP_REMOVED lines=13> */
.L_x_973:
[----:B------:R-:W-:Y:S05]  /*cf50*/  BSYNC B0 ;  /* 0x0000000000007941 */ /* 0x000fea0003800000 */
.L_x_972:
        /* <DEDUP_REMOVED lines=11> */
.L_x_922:
[----:B------:R-:W-:Y:S05]  /*d010*/  BSYNC B1 ;  /* 0x0000000000017941 */ /* 0x000fea0003800000 */
.L_x_900:
        /* <DEDUP_REMOVED lines=11> */
.L_x_974:
[----:B------:R-:W-:Y:S05]  /*d0d0*/  EXIT ;  /* 0x000000000000794d */ /* 0x000fea0003800000 */
.L_x_976:
        /* <DEDUP_REMOVED lines=10> */
.L_x_1272:


//--------------------- .text._ZN5flash44flash_bwd_dq_dk_dv_loop_seqk_parallel_kernelI23Flash_bwd_kernel_traitsILi64ELi128ELi128ELi8ELi4ELi4ELi4ELb0ELb0EN7cutlass10bfloat16_tE19Flash_kernel_traitsILi64ELi128ELi128ELi8ES3_EELb1ELb1ELb0ELb0ELb1ELb1ELb0EEEvNS_16Flash_bwd_paramsE --------------------------
	.section	.text._ZN5flash44flash_bwd_dq_dk_dv_loop_seqk_parallel_kernelI23Flash_bwd_kernel_traitsILi64ELi128ELi128ELi8ELi4ELi4ELi4ELb0ELb0EN7cutlass10bfloat16_tE19Flash_kernel_traitsILi64ELi128ELi128ELi8ES3_EELb1ELb1ELb0ELb0ELb1ELb1ELb0EEEvNS_16Flash_bwd_paramsE,"ax",@progbits
	.sectioninfo	@"SHI_REGISTERS=255"
	.align	128
        .global         _ZN5flash44flash_bwd_dq_dk_dv_loop_seqk_parallel_kernelI23Flash_bwd_kernel_traitsILi64ELi128ELi128ELi8ELi4ELi4ELi4ELb0ELb0EN7cutlass10bfloat16_tE19Flash_kernel_traitsILi64ELi128ELi128ELi8ES3_EELb1ELb1ELb0ELb0ELb1ELb1ELb0EEEvNS_16Flash_bwd_paramsE
        .type           _ZN5flash44flash_bwd_dq_dk_dv_loop_seqk_parallel_kernelI23Flash_bwd_kernel_traitsILi64ELi128ELi128ELi8ELi4ELi4ELi4ELb0ELb0EN7cutlass10bfloat16_tE19Flash_kernel_traitsILi64ELi128ELi128ELi8ES3_EELb1ELb1ELb0ELb0ELb1ELb1ELb0EEEvNS_16Flash_bwd_paramsE,@function
        .size           _ZN5flash44flash_bwd_dq_dk_dv_loop_seqk_parallel_kernelI23Flash_bwd_kernel_traitsILi64ELi128ELi128ELi8ELi4ELi4ELi4ELb0ELb0EN7cutlass10bfloat16_tE19Flash_kernel_traitsILi64ELi128ELi128ELi8ES3_EELb1ELb1ELb0ELb0ELb1ELb1ELb0EEEvNS_16Flash_bwd_paramsE,(.L_x_1273 - _ZN5flash44flash_bwd_dq_dk_dv_loop_seqk_parallel_kernelI23Flash_bwd_kernel_traitsILi64ELi128ELi128ELi8ELi4ELi4ELi4ELb0ELb0EN7cutlass10bfloat16_tE19Flash_kernel_traitsILi64ELi128ELi128ELi8ES3_EELb1ELb1ELb0ELb0ELb1ELb1ELb0EEEvNS_16Flash_bwd_paramsE)
        .other          _ZN5flash44flash_bwd_dq_dk_dv_loop_seqk_parallel_kernelI23Flash_bwd_kernel_traitsILi64ELi128ELi128ELi8ELi4ELi4ELi4ELb0ELb0EN7cutlass10bfloat16_tE19Flash_kernel_traitsILi64ELi128ELi128ELi8ES3_EELb1ELb1ELb0ELb0ELb1ELb1ELb0EEEvNS_16Flash_bwd_paramsE,@"STO_CUDA_ENTRY STV_DEFAULT"
_ZN5flash44flash_bwd_dq_dk_dv_loop_seqk_parallel_kernelI23Flash_bwd_kernel_traitsILi64ELi128ELi128ELi8ELi4ELi4ELi4ELb0ELb0EN7cutlass10bfloat16_tE19Flash_kernel_traitsILi64ELi128ELi128ELi8ES3_EELb1ELb1ELb0ELb0ELb1ELb1ELb0EEEvNS_16Flash_bwd_paramsE:
.text._ZN5flash44flash_bwd_dq_dk_dv_loop_seqk_parallel_kernelI23Flash_bwd_kernel_traitsILi64ELi128ELi128ELi8ELi4ELi4ELi4ELb0ELb0EN7cutlass10bfloat16_tE19Flash_kernel_traitsILi64ELi128ELi128ELi8ES3_EELb1ELb1ELb0ELb0ELb1ELb1ELb0EEEvNS_16Flash_bwd_paramsE:
        /* <DEDUP_REMOVED lines=30> */
[CC--:B------:R-:W-:Y:S01]  /*01e0*/  LEA.HI R0, R6.reuse, R11.reuse, RZ, 0x5 ;  /* 0x0000000b06007211 */ /* 0x0c0fe200078f28ff */
[----:B------:R-:W-:Y:S01]  /*01f0*/  ULDC UR18, c[0x0][0x224] ;  /* 0x0000890000127ab9 */ /* 0x000fe20000000800 */
[----:B------:R-:W-:Y:S01]  /*0200*/  SHF.R.S32.HI R3, RZ, 0x4, R7 ;  /* 0x00000004ff037819 */ /* 0x000fe20000011407 */
[----:B------:R-:W-:Y:S01]  /*0210*/  UMOV UR21, 0x4 ;  /* 0x0000000400157882 */ /* 0x000fe20000000000 */
[CC--:B------:R-:W-:Y:S01]  /*0220*/  LEA.HI R15, R6.reuse, R11.reuse, RZ, 0x7 ;  /* 0x0000000b060f7211 */ /* 0x0c0fe200078f38ff */
[----:B------:R-:W-:Y:S01]  /*0230*/  ULDC.64 UR34, c[0x0][0x200] ;  /* 0x0000800000227ab9 */ /* 0x000fe20000000a00 */
[CC--:B------:R-:W-:Y:S01]  /*0240*/  LEA.HI R10, R6.reuse, R11.reuse, RZ, 0x3 ;  /* 0x0000000b060a7211 */ /* 0x0c0fe200078f18ff */
[----:B------:R-:W-:Y:S01]  /*0250*/  ULDC.64 UR32, c[0x0][0x3c8] ;  /* 0x0000f20000207ab9 */ /* 0x000fe20000000a00 */
[CC--:B------:R-:W-:Y:S01]  /*0260*/  LEA.HI R14, R6.reuse, R11.reuse, RZ, 0x6 ;  /* 0x0000000b060e7211 */ /* 0x0c0fe200078f30ff */
[----:B------:R-:W-:Y:S01]  /*0270*/  ULDC UR17, c[0x0][0x224] ;  /* 0x0000890000117ab9 */ /* 0x000fe20000000800 */
[----:B------:R-:W-:Y:S01]  /*0280*/  LEA.HI R6, R6, R11, RZ, 0x2 ;  /* 0x0000000b06067211 */ /* 0x000fe200078f10ff */
[----:B------:R-:W-:Y:S01]  /*0290*/  ULDC UR16, c[0x0][0x22c] ;  /* 0x00008b0000107ab9 */ /* 0x000fe20000000800 */
[----:B------:R-:W-:Y:S01]  /*02a0*/  LOP3.LUT R4, R0, 0xffffffe0, RZ, 0xc0, !PT ;  /* 0xffffffe000047812 */ /* 0x000fe200078ec0ff */
[----:B------:R-:W-:Y:S01]  /*02b0*/  ULDC UR15, c[0x0][0x214] ;  /* 0x00008500000f7ab9 */ /* 0x000fe20000000800 */
[--C-:B------:R-:W-:Y:S01]  /*02c0*/  SHF.R.S32.HI R9, RZ, 0x5, R0.reuse ;  /* 0x00000005ff097819 */ /* 0x100fe20000011400 */
[----:B------:R-:W-:Y:S01]  /*02d0*/  ULDC UR14, c[0x0][0x2e8] ;  /* 0x0000ba00000e7ab9 */ /* 0x000fe20000000800 */
[----:B------:R-:W-:Y:S01]  /*02e0*/  SHF.R.S32.HI R5, RZ, 0x1f, R0 ;  /* 0x0000001fff057819 */ /* 0x000fe20000011400 */
[----:B------:R-:W-:Y:S01]  /*02f0*/  UMOV UR24, 0x6 ;  /* 0x0000000600187882 */ /* 0x000fe20000000000 */
[C---:B------:R-:W-:Y:S01]  /*0300*/  LEA.HI R0, R7.reuse, R3, RZ, 0x1 ;  /* 0x0000000307007211 */ /* 0x040fe200078f08ff */
[----:B------:R-:W-:Y:S01]  /*0310*/  ULDC UR13, c[0x0][0x1c0] ;  /* 0x00007000000d7ab9 */ /* 0x000fe20000000800 */
[----:B------:R-:W-:Y:S01]  /*0320*/  LOP3.LUT R2, R7, 0xfffffff0, RZ, 0xc0, !PT ;  /* 0xfffffff007027812 */ /* 0x000fe200078ec0ff */
[C---:B------:R-:W-:Y:S01]  /*0330*/  IMAD.IADD R7, R11.reuse, 0x1, -R4 ;  /* 0x000000010b077824 */ /* 0x040fe200078e0a04 */
[----:B------:R-:W-:Y:S01]  /*0340*/  LOP3.LUT R13, R10, 0xfffffff8, RZ, 0xc0, !PT ;  /* 0xfffffff80a0d7812 */ /* 0x000fe200078ec0ff */
[----:B------:R-:W-:Y:S01]  /*0350*/  ULDC UR12, c[0x0][0x214] ;  /* 0x00008500000c7ab9 */ /* 0x000fe20000000800 */
[----:B------:R-:W-:Y:S01]  /*0360*/  LOP3.LUT R12, R6, 0x7ffffffc, RZ, 0xc0, !PT ;  /* 0x7ffffffc060c7812 */ /* 0x000fe200078ec0ff */
[----:B------:R-:W-:Y:S01]  /*0370*/  IMAD.IADD R8, R11, 0x1, -R2 ;  /* 0x000000010b087824 */ /* 0x000fe200078e0a02 */
[----:B------:R-:W-:Y:S01]  /*0380*/  LOP3.LUT R0, R0, 0xfffffffe, RZ, 0xc0, !PT ;  /* 0xfffffffe00007812 */ /* 0x000fe200078ec0ff */
[----:B------:R-:W-:Y:S01]  /*0390*/  ULDC.U8 UR23, c[0x0][0x2d8] ;  /* 0x0000b60000177ab9 */ /* 0x000fe20000000000 */
[----:B------:R-:W-:Y:S01]  /*03a0*/  LEA.HI R2, R5, R9, RZ, 0x2 ;  /* 0x0000000905027211 */ /* 0x000fe200078f10ff */
[C---:B------:R-:W-:Y:S01]  /*03b0*/  IMAD.IADD R5, R11.reuse, 0x1, -R13 ;  /* 0x000000010b057824 */ /* 0x040fe200078e0a0d */
[----:B------:R-:W-:Y:S01]  /*03c0*/  SHF.R.S32.HI R4, RZ, 0x2, R6 ;  /* 0x00000002ff047819 */ /* 0x000fe20000011406 */
[----:B------:R-:W-:Y:S01]  /*03d0*/  IMAD.IADD R16, R11, 0x1, -R12 ;  /* 0x000000010b107824 */ /* 0x000fe200078e0a0c */
[----:B------:R-:W-:Y:S01]  /*03e0*/  LOP3.LUT R2, R2, 0xfffffffc, RZ, 0xc0, !PT ;  /* 0xfffffffc02027812 */ /* 0x000fe200078ec0ff */
[----:B------:R-:W-:Y:S01]  /*03f0*/  IMAD.IADD R11, R3, 0x1, -R0 ;  /* 0x00000001030b7824 */ /* 0x000fe200078e0a00 */
[----:B------:R-:W-:Y:S01]  /*0400*/  SHF.R.S32.HI R3, RZ, 0x3, R10 ;  /* 0x00000003ff037819 */ /* 0x000fe2000001140a */
[----:B------:R-:W-:Y:S01]  /*0410*/  UMOV UR22, 0xffffc000 ;  /* 0xffffc00000167882 */ /* 0x000fe20000000000 */
[----:B------:R-:W-:Y:S01]  /*0420*/  SHF.R.S32.HI R0, RZ, 0x1f, R6 ;  /* 0x0000001fff007819 */ /* 0x000fe20000011406 */
[----:B------:R-:W-:Y:S01]  /*0430*/  IMAD.IADD R17, R9, 0x1, -R2 ;  /* 0x0000000109117824 */ /* 0x000fe200078e0a02 */
[----:B------:R-:W-:Y:S01]  /*0440*/  SHF.R.S32.HI R242, RZ, 0x1f, R7 ;  /* 0x0000001ffff27819 */ /* 0x000fe20000011407 */
[----:B------:R-:W-:Y:S01]  /*0450*/  IMAD.SHL.U32 R3, R3, 0x40, RZ ;  /* 0x0000004003037824 */ /* 0x000fe200078e00ff */
[----:B------:R-:W-:Y:S01]  /*0460*/  LEA.HI R0, R0, R4, RZ, 0x3 ;  /* 0x0000000400007211 */ /* 0x000fe200078f18ff */
[----:B------:R-:W-:Y:S01]  /*0470*/  UIMAD UR25, UR4, UR25, URZ ;  /* 0x00000019041972a4 */ /* 0x000fe2000f8e023f */
[----:B------:R-:W-:Y:S01]  /*0480*/  LEA.HI R242, R242, R7, RZ, 0x2 ;  /* 0x00000007f2f27211 */ /* 0x000fe200078f10ff */
[----:B------:R-:W-:Y:S01]  /*0490*/  IMAD.SHL.U32 R7, R5, 0x8, RZ ;  /* 0x0000000805077824 */ /* 0x000fe200078e00ff */
[----:B------:R-:W-:Y:S01]  /*04a0*/  LOP3.LUT R2, R0, 0xfffffff8, RZ, 0xc0, !PT ;  /* 0xfffffff800027812 */ /* 0x000fe200078ec0ff */
[----:B------:R-:W-:Y:S01]  /*04b0*/  STL [R1+0x1c], R17 ;  /* 0x00001c1101007387 */ /* 0x000fe20000100800 */
[----:B------:R-:W-:Y:S01]  /*04c0*/  LOP3.LUT R0, R3, 0x1c0, RZ, 0xc0, !PT ;  /* 0x000001c003007812 */ /* 0x000fe200078ec0ff */
[----:B------:R-:W-:Y:S01]  /*04d0*/  USHF.R.S32.HI UR26, URZ, 0x1f, UR27 ;  /* 0x0000001f3f1a7899 */ /* 0x000fe2000801141b */
[----:B------:R-:W-:Y:S01]  /*04e0*/  SHF.R.S32.HI R3, RZ, 0x1f, R8 ;  /* 0x0000001fff037819 */ /* 0x000fe20000011408 */
[----:B------:R-:W-:Y:S01]  /*04f0*/  IMAD.IADD R6, R4, 0x1, -R2 ;  /* 0x0000000104067824 */ /* 0x000fe200078e0a02 */
[----:B------:R-:W-:Y:S01]  /*0500*/  SHF.R.U32.HI R2, RZ, 0x3, R0 ;  /* 0x00000003ff027819 */ /* 0x000fe20000011600 */
[----:B------:R-:W-:Y:S01]  /*0510*/  UMOV UR20, 0x6 ;  /* 0x0000000600147882 */ /* 0x000fe20000000000 */
[----:B------:R-:W-:-:S02]  /*0520*/  LEA.HI R12, R3, R8, RZ, 0x3 ;  /* 0x00000008030c7211 */ /* 0x000fc400078f18ff */
[----:B------:R-:W-:Y:S01]  /*0530*/  LOP3.LUT R3, R0, 0x38, R7, 0xf8, !PT ;  /* 0x0000003800037812 */ /* 0x000fe200078ef807 */
[----:B------:R-:W-:Y:S01]  /*0540*/  IMAD.SHL.U32 R7, R16, 0x2, RZ ;  /* 0x0000000210077824 */ /* 0x000fe200078e00ff */
[----:B------:R-:W-:Y:S02]  /*0550*/  LOP3.LUT R0, R12, 0xfffffff8, RZ, 0xc0, !PT ;  /* 0xfffffff80c007812 */ /* 0x000fe400078ec0ff */
[----:B------:R-:W-:Y:S01]  /*0560*/  LOP3.LUT R3, R3, R2, RZ, 0x3c, !PT ;  /* 0x0000000203037212 */ /* 0x000fe200078e3cff */
[----:B------:R-:W-:Y:S01]  /*0570*/  IMAD.SHL.U32 R2, R14, 0x8, RZ ;  /* 0x000000080e027824 */ /* 0x000fe200078e00ff */
[C---:B------:R-:W-:Y:S01]  /*0580*/  LOP3.LUT P4, RZ, R5.reuse, 0x2, RZ, 0xc0, !PT ;  /* 0x0000000205ff7812 */ /* 0x040fe2000788c0ff */
[----:B------:R-:W-:Y:S01]  /*0590*/  IMAD.IADD R13, R8, 0x1, -R0 ;  /* 0x00000001080d7824 */ /* 0x000fe200078e0a00 */
[C---:B------:R-:W-:Y:S01]  /*05a0*/  LOP3.LUT P3, RZ, R5.reuse, 0x4, RZ, 0xc0, !PT ;  /* 0x0000000405ff7812 */ /* 0x040fe2000786c0ff */
[----:B------:R-:W-:Y:S01]  /*05b0*/  IMAD.SHL.U32 R0, R5, 0x40, RZ ;  /* 0x0000004005007824 */ /* 0x000fe200078e00ff */
[----:B------:R-:W-:Y:S01]  /*05c0*/  LOP3.LUT R2, R3, 0xfffffe00, R2, 0xf8, !PT ;  /* 0xfffffe0003027812 */ /* 0x000fe200078ef802 */
[----:B------:R-:W-:Y:S01]  /*05d0*/  IMAD.SHL.U32 R3, R11, 0x200, RZ ;  /* 0x000002000b037824 */ /* 0x000fe200078e00ff */
[----:B------:R-:W-:-:S02]  /*05e0*/  LOP3.LUT R4, R6, 0x1, RZ, 0xc0, !PT ;  /* 0x0000000106047812 */ /* 0x000fc400078ec0ff */
[----:B------:R-:W-:Y:S01]  /*05f0*/  LOP3.LUT R0, R0, 0x1c0, RZ, 0xc0, !PT ;  /* 0x000001c000007812 */ /* 0x000fe200078ec0ff */
[----:B------:R1:W-:Y:S01]  /*0600*/  STL [R1+0x18], R2 ;  /* 0x0000180201007387 */ /* 0x0003e20000100800 */
[----:B------:R-:W-:Y:S02]  /*0610*/  SHF.R.S32.HI R8, RZ, 0x7, R15 ;  /* 0x00000007ff087819 */ /* 0x000fe4000001140f */
[----:B------:R-:W-:Y:S02]  /*0620*/  LOP3.LUT R178, R0, 0x8, R10, 0xf8, !PT ;  /* 0x0000000800b27812 */ /* 0x000fe400078ef80a */
[----:B------:R-:W-:Y:S02]  /*0630*/  ISETP.NE.U32.AND P0, PT, R4, 0x1, PT ;  /* 0x000000010400780c */ /* 0x000fe40003f05070 */
[----:B------:R-:W-:Y:S02]  /*0640*/  SEL R180, R233, 0xffffffe0, !P4 ;  /* 0xffffffe0e9b47807 */ /* 0x000fe40006000000 */
[----:B------:R-:W-:-:S02]  /*0650*/  R2P PR, R6, 0x6 ;  /* 0x0000000606007804 */ /* 0x000fc40000000000 */
[----:B------:R-:W-:-:S03]  /*0660*/  SEL R231, R231, 0x10, !P0 ;  /* 0x00000010e7e77807 */ /* 0x000fc60004000000 */
[----:B------:R-:W-:Y:S01]  /*0670*/  SEL R233, R233, 0xffffffe0, !P1 ;  /* 0xffffffe0e9e97807 */ /* 0x000fe20004800000 */
[----:B-1----:R-:W-:-:S05]  /*0680*/  IMAD.SHL.U32 R2, R17, 0x10, RZ ;  /* 0x0000001011027824 */ /* 0x002fca00078e00ff */
[----:B------:R-:W-:Y:S02]  /*0690*/  LOP3.LUT R5, R0, 0x30, R2, 0xf8, !PT ;  /* 0x0000003000057812 */ /* 0x000fe400078ef802 */
[----:B------:R-:W-:Y:S02]  /*06a0*/  SHF.R.U32.HI R0, RZ, 0x3, R0 ;  /* 0x00000003ff007819 */ /* 0x000fe40000011600 */
[----:B------:R-:W-:Y:S01]  /*06b0*/  LOP3.LUT R4, R5, 0x8, R10, 0xf8, !PT ;  /* 0x0000000805047812 */ /* 0x000fe200078ef80a */
[----:B------:R-:W-:Y:S01]  /*06c0*/  IMAD R5, R8, 0x2000, R7 ;  /* 0x0000200008057824 */ /* 0x000fe200078e0207 */
[----:B------:R-:W-:Y:S01]  /*06d0*/  LEA.HI.SX32 R242, R242, R2, 0x1e ;  /* 0x00000002f2f27211 */ /* 0x000fe200078ff2ff */
[----:B------:R-:W-:Y:S01]  /*06e0*/  IMAD R2, R8, 0x1000, R3 ;  /* 0x0000100008027824 */ /* 0x000fe200078e0203 */
[----:B------:R-:W-:Y:S01]  /*06f0*/  LOP3.LUT R178, R178, R0, RZ, 0x3c, !PT ;  /* 0x00000000b2b27212 */ /* 0x000fe200078e3cff */
[----:B------:R-:W-:Y:S01]  /*0700*/  IMAD R5, R17, 0x400, R5 ;  /* 0x0000040011057824 */ /* 0x000fe200078e0205 */
        /* <DEDUP_REMOVED lines=8> */
[----:B------:R-:W-:Y:S01]  /*0790*/  IMAD.SHL.U32 R3, R3, 0x2, RZ ;  /* 0x0000000203037824 */ /* 0x000fe200078e00ff */
[----:B------:R-:W-:Y:S01]  /*07a0*/  SHF.R.U32.HI R4, RZ, 0x3, R0 ;  /* 0x00000003ff047819 */ /* 0x000fe20000011600 */
[----:B------:R-:W-:Y:S01]  /*07b0*/  IMAD.IADD R181, R178, 0x1, R180 ;  /* 0x00000001b2b57824 */ /* 0x000fe200078e02b4 */
[----:B------:R-:W-:-:S02]  /*07c0*/  LOP3.LUT R9, R2, 0x10, R8, 0xf8, !PT ;  /* 0x0000001002097812 */ /* 0x000fc400078ef808 */
[CC--:B------:R-:W-:Y:S02]  /*07d0*/  LOP3.LUT R6, R4.reuse, R0.reuse, RZ, 0xfc, !PT ;  /* 0x0000000004067212 */ /* 0x0c0fe400078efcff */
[----:B------:R-:W-:Y:S01]  /*07e0*/  LOP3.LUT R8, R4, R0, R2, 0x1e, !PT ;  /* 0x0000000004087212 */ /* 0x000fe200078e1e02 */
[----:B------:R-:W-:Y:S02]  /*07f0*/  IMAD.SHL.U32 R2, R13, 0x40, RZ ;  /* 0x000000400d027824 */ /* 0x000fe400078e00ff */
[----:B------:R-:W-:Y:S02]  /*0800*/  IMAD.IADD R229, R6, 0x1, R5 ;  /* 0x0000000106e57824 */ /* 0x000fe400078e0205 */
[----:B------:R-:W-:Y:S01]  /*0810*/  IMAD.SHL.U32 R5, R11, 0x8, RZ ;  /* 0x000000080b057824 */ /* 0x000fe200078e00ff */
[----:B------:R-:W-:Y:S01]  /*0820*/  LOP3.LUT R2, R2, 0x1c0, RZ, 0xc0, !PT ;  /* 0x000001c002027812 */ /* 0x000fe200078ec0ff */
[----:B------:R-:W-:Y:S02]  /*0830*/  IMAD.SHL.U32 R0, R12, 0x40, RZ ;  /* 0x000000400c007824 */ /* 0x000fe400078e00ff */
[----:B------:R-:W-:Y:S01]  /*0840*/  IMAD R6, R17, 0x400, R7 ;  /* 0x0000040011067824 */ /* 0x000fe200078e0207 */
[----:B------:R-:W-:Y:S01]  /*0850*/  LOP3.LUT R5, R2, 0x8, R5, 0xf8, !PT ;  /* 0x0000000802057812 */ /* 0x000fe200078ef805 */
[----:B------:R-:W-:Y:S01]  /*0860*/  IMAD.SHL.U32 R229, R229, 0x2, RZ ;  /* 0x00000002e5e57824 */ /* 0x000fe200078e00ff */
[----:B------:R-:W-:Y:S01]  /*0870*/  SHF.R.U32.HI R4, RZ, 0x3, R2 ;  /* 0x00000003ff047819 */ /* 0x000fe20000011602 */
[----:B------:R-:W-:Y:S01]  /*0880*/  IMAD.IADD R6, R6, 0x1, R8 ;  /* 0x0000000106067824 */ /* 0x000fe200078e0208 */
[----:B------:R-:W-:Y:S01]  /*0890*/  LOP3.LUT R0, R0, 0xfffffe00, RZ, 0xc0, !PT ;  /* 0xfffffe0000007812 */ /* 0x000fe200078ec0ff */
[----:B------:R-:W-:Y:S01]  /*08a0*/  IMAD.IADD R232, R229, 0x1, R231 ;  /* 0x00000001e5e87824 */ /* 0x000fe200078e02e7 */
        /* <DEDUP_REMOVED lines=22> */
[--C-:B------:R-:W-:Y:S01]  /*0a10*/  IMAD.IADD R231, R231, 0x1, R230.reuse ;  /* 0x00000001e7e77824 */ /* 0x100fe200078e02e6 */
        /* <DEDUP_REMOVED lines=13> */
[----:B------:R-:W-:-:S03]  /*0af0*/  IMAD.SHL.U32 R182, R188, 0x2, RZ ;  /* 0x00000002bcb67824 */ /* 0x000fc600078e00ff */
        /* <DEDUP_REMOVED lines=12> */
.L_x_985:
        /* <DEDUP_REMOVED lines=9> */
[----:B------:R-:W-:-:S06]  /*0c50*/  @P1 IMAD.MOV.U32 R6, RZ, RZ, 0x4 ;  /* 0x00000004ff061424 */ /* 0x000fcc00078e00ff */
[----:B--2---:R-:W2:Y:S01]  /*0c60*/  @P0 S2R R0, SR_CTAID.Y ;  /* 0x0000000000000919 */ /* 0x004ea20000002600 */
        /* <DEDUP_REMOVED lines=94> */
.L_x_978:
[----:B------:R-:W-:-:S04]  /*1250*/  UIMAD UR45, UR43, UR19, UR44 ;  /* 0x000000132b2d72a4 */ /* 0x000fc8000f8e022c */
[----:B------:R-:W-:Y:S02]  /*1260*/  UIMAD UR45, UR45, UR18, URZ ;  /* 0x000000122d2d72a4 */ /* 0x000fe4000f8e023f */
.L_x_979:
[----:B------:R-:W2:Y:S01]  /*1270*/  LDL R25, [R1+0x18] ;  /* 0x0000180001197983 */ /* 0x000ea20000100800 */
[----:B------:R-:W-:Y:S01]  /*1280*/  IMAD.U32 R8, RZ, RZ, UR5 ;  /* 0x00000005ff087e24 */ /* 0x000fe2000f8e00ff */
[----:B------:R-:W-:Y:S01]  /*1290*/  UIADD3 UR40, UP0, UR41, UR40, URZ ;  /* 0x0000002829287290 */ /* 0x000fe2000ff1e03f */
[----:B------:R-:W-:Y:S01]  /*12a0*/  IMAD.U32 R5, RZ, RZ, UR4 ;  /* 0x00000004ff057e24 */ /* 0x000fe2000f8e00ff */
[----:B------:R-:W1:Y:S01]  /*12b0*/  S2R R22, SR_TID.X ;  /* 0x0000000000167919 */ /* 0x000e620000002100 */
[----:B------:R-:W-:Y:S01]  /*12c0*/  ULDC.64 UR4, c[0x0][0x368] ;  /* 0x0000da0000047ab9 */ /* 0x000fe20000000a00 */
[----:B------:R-:W-:Y:S01]  /*12d0*/  CS2R R126, SRZ ;  /* 0x00000000007e7805 */ /* 0x000fe2000001ff00 */
[----:B------:R-:W-:Y:S01]  /*12e0*/  UIMAD UR4, UR10, UR4, URZ ;  /* 0x000000040a0472a4 */ /* 0x000fe2000f8e023f */
[----:B------:R-:W3:Y:S01]  /*12f0*/  S2R R20, SR_CTAID.Y ;  /* 0x0000000000147919 */ /* 0x000ee20000002600 */
[----:B------:R-:W-:Y:S01]  /*1300*/  UIMAD.WIDE UR54, UR43, UR17, UR50 ;  /* 0x000000112b3672a5 */ /* 0x000fe2000f8e0232 */
[----:B------:R-:W-:Y:S01]  /*1310*/  IMAD.U32 R15, RZ, RZ, UR40 ;  /* 0x00000028ff0f7e24 */ /* 0x000fe2000f8e00ff */
[----:B------:R-:W-:Y:S01]  /*1320*/  UIMAD UR6, UR43, UR5, UR4 ;  /* 0x000000052b0672a4 */ /* 0x000fe2000f8e0204 */
[----:B------:R-:W4:Y:S01]  /*1330*/  S2R R24, SR_CTAID.Z ;  /* 0x0000000000187919 */ /* 0x000f220000002700 */
[----:B------:R-:W-:Y:S01]  /*1340*/  UIMAD UR53, UR53, UR16, UR25 ;  /* 0x00000010353572a4 */ /* 0x000fe2000f8e0219 */
[----:B------:R-:W-:Y:S01]  /*1350*/  CS2R R124, SRZ ;  /* 0x00000000007c7805 */ /* 0x000fe2000001ff00 */
[----:B------:R-:W-:Y:S01]  /*1360*/  ULDC.64 UR4, c[0x0][0x180] ;  /* 0x0000600000047ab9 */ /* 0x000fe20000000a00 */
[----:B------:R-:W-:Y:S01]  /*1370*/  CS2R R130, SRZ ;  /* 0x0000000000827805 */ /* 0x000fe2000001ff00 */
[----:B------:R-:W-:Y:S01]  /*1380*/  UIMAD UR4, UR10, UR4, URZ ;  /* 0x000000040a0472a4 */ /* 0x000fe2000f8e023f */
[----:B------:R-:W-:Y:S01]  /*1390*/  CS2R R128, SRZ ;  /* 0x0000000000807805 */ /* 0x000fe2000001ff00 */
[----:B------:R-:W-:Y:S01]  /*13a0*/  UIADD3 UR53, UR37, UR53, URZ ;  /* 0x0000003525357290 */ /* 0x000fe2000fffe03f */
[----:B------:R-:W-:Y:S01]  /*13b0*/  CS2R R122, SRZ ;  /* 0x00000000007a7805 */ /* 0x000fe2000001ff00 */
[----:B------:R-:W-:Y:S01]  /*13c0*/  UIMAD UR8, UR43, UR5, UR4 ;  /* 0x000000052b0872a4 */ /* 0x000fe2000f8e0204 */
[----:B------:R-:W-:Y:S01]  /*13d0*/  CS2R R120, SRZ ;  /* 0x0000000000787805 */ /* 0x000fe2000001ff00 */
[----:B------:R-:W-:Y:S01]  /*13e0*/  UIADD3.X UR48, UR11, UR48, URZ, UP0, !UPT ;  /* 0x000000300b307290 */ /* 0x000fe200087fe43f */
[----:B------:R-:W-:Y:S01]  /*13f0*/  CS2R R118, SRZ ;  /* 0x0000000000767805 */ /* 0x000fe2000001ff00 */
[----:B------:R-:W-:Y:S01]  /*1400*/  ULDC.64 UR4, c[0x0][0x188] ;  /* 0x0000620000047ab9 */ /* 0x000fe20000000a00 */
[----:B------:R-:W-:Y:S01]  /*1410*/  CS2R R116, SRZ ;  /* 0x0000000000747805 */ /* 0x000fe2000001ff00 */
[----:B------:R-:W-:Y:S01]  /*1420*/  UIMAD UR4, UR10, UR4, URZ ;  /* 0x000000040a0472a4 */ /* 0x000fe2000f8e023f */
[----:B-1----:R-:W-:Y:S01]  /*1430*/  SHF.R.S32.HI R23, RZ, 0x1f, R22 ;  /* 0x0000001fff177819 */ /* 0x002fe20000011416 */
[----:B------:R-:W-:Y:S01]  /*1440*/  UIADD3 UR45, UR50, UR45, URZ ;  /* 0x0000002d322d7290 */ /* 0x000fe2000fffe03f */
[----:B------:R-:W-:Y:S01]  /*1450*/  CS2R R110, SRZ ;  /* 0x00000000006e7805 */ /* 0x000fe2000001ff00 */
[----:B------:R-:W-:Y:S01]  /*1460*/  UIMAD UR5, UR43, UR5, UR4 ;  /* 0x000000052b0572a4 */ /* 0x000fe2000f8e0204 */
[CC--:B------:R-:W-:Y:S01]  /*1470*/  LEA.HI R4, R23.reuse, R22.reuse, RZ, 0x5 ;  /* 0x0000001617047211 */ /* 0x0c0fe200078f28ff */
[----:B------:R-:W-:Y:S01]  /*1480*/  UIADD3 UR46, UR50, UR46, URZ ;  /* 0x0000002e322e7290 */ /* 0x000fe2000fffe03f */
[----:B------:R-:W-:Y:S01]  /*1490*/  LEA.HI R11, R23, R22, RZ, 0x3 ;  /* 0x00000016170b7211 */ /* 0x000fe200078f18ff */
[----:B------:R-:W-:Y:S01]  /*14a0*/  CS2R R108, SRZ ;  /* 0x00000000006c7805 */ /* 0x000fe2000001ff00 */
[----:B------:R-:W-:Y:S01]  /*14b0*/  LOP3.LUT R2, R4, 0xffffffe0, RZ, 0xc0, !PT ;  /* 0xffffffe004027812 */ /* 0x000fe200078ec0ff */
[----:B------:R-:W-:Y:S01]  /*14c0*/  UIMAD.WIDE UR56, UR46, UR21, UR34 ;  /* 0x000000152e3872a5 */ /* 0x000fe2000f8e0222 */
[----:B------:R-:W-:Y:S01]  /*14d0*/  SHF.R.S32.HI R4, RZ, 0x5, R4 ;  /* 0x00000005ff047819 */ /* 0x000fe20000011404 */
[----:B------:R-:W-:Y:S01]  /*14e0*/  CS2R R114, SRZ ;  /* 0x0000000000727805 */ /* 0x000fe2000001ff00 */
[----:B------:R-:W-:Y:S01]  /*14f0*/  SHF.R.S32.HI R10, RZ, 0x3, R11 ;  /* 0x00000003ff0a7819 */ /* 0x000fe2000001140b */
[----:B------:R-:W-:Y:S01]  /*1500*/  IMAD.IADD R21, R22, 0x1, -R2 ;  /* 0x0000000116157824 */ /* 0x000fe200078e0a02 */
[----:B------:R-:W-:Y:S01]  /*1510*/  CS2R R112, SRZ ;  /* 0x0000000000707805 */ /* 0x000fe2000001ff00 */
[----:B------:R-:W-:Y:S01]  /*1520*/  CS2R R106, SRZ ;  /* 0x00000000006a7805 */ /* 0x000fe2000001ff00 */
[----:B------:R-:W-:Y:S01]  /*1530*/  SHF.R.S32.HI R14, RZ, 0x1f, R10 ;  /* 0x0000001fff0e7819 */ /* 0x000fe2000001140a */
[----:B------:R-:W-:Y:S01]  /*1540*/  IMAD R2, R4, UR28, R21 ;  /* 0x0000001c04027c24 */ /* 0x000fe2000f8e0215 */
[----:B------:R-:W-:Y:S01]  /*1550*/  CS2R R104, SRZ ;  /* 0x0000000000687805 */ /* 0x000fe2000001ff00 */
[----:B------:R-:W-:Y:S01]  /*1560*/  IMAD.WIDE.U32 R12, R10, c[0x0][0x1a0], RZ ;  /* 0x000068000a0c7a25 */ /* 0x000fe200078e00ff */
[----:B------:R-:W-:Y:S01]  /*1570*/  CS2R R102, SRZ ;  /* 0x0000000000667805 */ /* 0x000fe2000001ff00 */
[----:B------:R-:W-:Y:S01]  /*1580*/  CS2R R100, SRZ ;  /* 0x0000000000647805 */ /* 0x000fe2000001ff00 */
[----:B------:R-:W-:Y:S01]  /*1590*/  IADD3 R8, P2, P0, R2, UR27, R8 ;  /* 0x0000001b02087c10 */ /* 0x000fe2000f85e008 */
[C---:B------:R-:W-:Y:S01]  /*15a0*/  IMAD R6, R14.reuse, c[0x0][0x1a0], RZ ;  /* 0x000068000e067a24 */ /* 0x040fe200078e02ff */
[----:B------:R-:W-:Y:S01]  /*15b0*/  SHF.R.S32.HI R2, RZ, 0x1f, R2 ;  /* 0x0000001fff027819 */ /* 0x000fe20000011402 */
[----:B------:R-:W-:Y:S01]  /*15c0*/  IMAD R4, R14, c[0x0][0x198], RZ ;  /* 0x000066000e047a24 */ /* 0x000fe200078e02ff */
[----:B------:R-:W-:Y:S01]  /*15d0*/  CS2R R94, SRZ ;  /* 0x00000000005e7805 */ /* 0x000fe2000001ff00 */
[----:B------:R-:W-:Y:S01]  /*15e0*/  IMAD R6, R10, c[0x0][0x1a4], R6 ;  /* 0x000069000a067a24 */ /* 0x000fe200078e0206 */
[----:B------:R-:W-:Y:S01]  /*15f0*/  IADD3.X R2, R2, UR26, R5, P2, P0 ;  /* 0x0000001a02027c10 */ /* 0x000fe200097e0405 */
[----:B------:R-:W-:Y:S01]  /*1600*/  IMAD.WIDE.U32 R16, R10, c[0x0][0x198], RZ ;  /* 0x000066000a107a25 */ /* 0x000fe200078e00ff */
[----:B------:R-:W-:Y:S01]  /*1610*/  IADD3 R8, P0, R8, R7, RZ ;  /* 0x0000000708087210 */ /* 0x000fe20007f1e0ff */
[----:B------:R-:W-:Y:S01]  /*1620*/  CS2R R92, SRZ ;  /* 0x00000000005c7805 */ /* 0x000fe2000001ff00 */
[----:B------:R-:W-:Y:S01]  /*1630*/  CS2R R98, SRZ ;  /* 0x0000000000627805 */ /* 0x000fe2000001ff00 */
[----:B------:R-:W-:Y:S01]  /*1640*/  IMAD R4, R10, c[0x0][0x19c], R4 ;  /* 0x000067000a047a24 */ /* 0x000fe200078e0204 */
[----:B------:R-:W-:Y:S01]  /*1650*/  CS2R R96, SRZ ;  /* 0x0000000000607805 */ /* 0x000fe2000001ff00 */
[----:B------:R-:W-:Y:S01]  /*1660*/  IMAD.X R9, R2, 0x1, R9, P0 ;  /* 0x0000000102097824 */ /* 0x000fe200000e0609 */
[----:B------:R-:W-:Y:S01]  /*1670*/  LOP3.LUT R2, R11, 0xfffffff8, RZ, 0xc0, !PT ;  /* 0xfffffff80b027812 */ /* 0x000fe200078ec0ff */
[----:B------:R-:W-:Y:S01]  /*1680*/  IMAD.IADD R7, R13, 0x1, R6 ;  /* 0x000000010d077824 */ /* 0x000fe200078e0206 */
[----:B------:R-:W-:Y:S01]  /*1690*/  CS2R R90, SRZ ;  /* 0x00000000005a7805 */ /* 0x000fe2000001ff00 */
[----:B------:R-:W-:Y:S01]  /*16a0*/  IMAD.IADD R5, R17, 0x1, R4 ;  /* 0x0000000111057824 */ /* 0x000fe200078e0204 */
[----:B------:R-:W-:Y:S01]  /*16b0*/  CS2R R88, SRZ ;  /* 0x0000000000587805 */ /* 0x000fe2000001ff00 */
[----:B------:R-:W-:Y:S01]  /*16c0*/  IMAD.MOV.U32 R6, RZ, RZ, R12 ;  /* 0x000000ffff067224 */ /* 0x000fe200078e000c */
[----:B------:R-:W-:Y:S01]  /*16d0*/  CS2R R86, SRZ ;  /* 0x0000000000567805 */ /* 0x000fe2000001ff00 */
[----:B------:R-:W-:Y:S01]  /*16e0*/  IMAD.MOV.U32 R4, RZ, RZ, R16 ;  /* 0x000000ffff047224 */ /* 0x000fe200078e0010 */
[----:B------:R-:W-:Y:S01]  /*16f0*/  CS2R R84, SRZ ;  /* 0x0000000000547805 */ /* 0x000fe2000001ff00 */
[----:B------:R-:W-:Y:S01]  /*1700*/  IMAD.U32 R12, RZ, RZ, UR40 ;  /* 0x00000028ff0c7e24 */ /* 0x000fe2000f8e00ff */
[----:B------:R-:W-:Y:S01]  /*1710*/  CS2R R78, SRZ ;  /* 0x00000000004e7805 */ /* 0x000fe2000001ff00 */
[----:B------:R-:W-:Y:S01]  /*1720*/  IMAD.IADD R11, R22, 0x1, -R2 ;  /* 0x00000001160b7824 */ /* 0x000fe200078e0a02 */
[----:B------:R-:W-:Y:S01]  /*1730*/  IADD3 R2, P0, R10, UR50, RZ ;  /* 0x000000320a027c10 */ /* 0x000fe2000ff1e0ff */
[----:B------:R-:W-:Y:S01]  /*1740*/  IMAD.WIDE.U32 R12, R12, c[0x0][0x198], R4 ;  /* 0x000066000c0c7a25 */ /* 0x000fe200078e0004 */
[----:B------:R-:W-:Y:S01]  /*1750*/  CS2R R76, SRZ ;  /* 0x00000000004c7805 */ /* 0x000fe2000001ff00 */
[----:B------:R-:W-:Y:S01]  /*1760*/  CS2R R82, SRZ ;  /* 0x0000000000527805 */ /* 0x000fe2000001ff00 */
[----:B------:R-:W-:Y:S01]  /*1770*/  IADD3.X R18, R14, UR51, RZ, P0, !PT ;  /* 0x000000330e127c10 */ /* 0x000fe200087fe4ff */
[----:B------:R-:W-:Y:S01]  /*1780*/  IMAD.SHL.U32 R4, R11, 0x8, RZ ;  /* 0x000000080b047824 */ /* 0x000fe200078e00ff */
[----:B------:R-:W-:Y:S01]  /*1790*/  UIADD3 UR51, UP1, UR54, UR7, URZ ;  /* 0x0000000736337290 */ /* 0x000fe2000ff3e03f */
[----:B------:R-:W-:Y:S01]  /*17a0*/  IMAD.U32 R16, RZ, RZ, UR36 ;  /* 0x00000024ff107e24 */ /* 0x000fe2000f8e00ff */
[----:B------:R-:W-:Y:S01]  /*17b0*/  CS2R R80, SRZ ;  /* 0x0000000000507805 */ /* 0x000fe2000001ff00 */
[----:B------:R-:W-:Y:S01]  /*17c0*/  IMAD.WIDE.U32 R14, R15, c[0x0][0x1a0], R6 ;  /* 0x000068000f0e7a25 */ /* 0x000fe200078e0006 */
[----:B------:R-:W-:Y:S01]  /*17d0*/  SHF.R.S32.HI R5, RZ, 0x1f, R4 ;  /* 0x0000001fff057819 */ /* 0x000fe20000011404 */
[----:B------:R-:W-:Y:S01]  /*17e0*/  UIADD3.X UR52, UR55, UR52, URZ, UP1, !UPT ;  /* 0x0000003437347290 */ /* 0x000fe20008ffe43f */
[----:B------:R-:W-:Y:S01]  /*17f0*/  CS2R R74, SRZ ;  /* 0x00000000004a7805 */ /* 0x000fe2000001ff00 */
[----:B------:R-:W-:Y:S01]  /*1800*/  IMAD R6, R18, c[0x0][0x190], RZ ;  /* 0x0000640012067a24 */ /* 0x000fe200078e02ff */
[----:B------:R-:W-:Y:S01]  /*1810*/  UIMAD UR53, UR53, UR51, URZ ;  /* 0x00000033353572a4 */ /* 0x000fe2000f8e023f */
[----:B------:R-:W-:Y:S01]  /*1820*/  IMAD.U32 R17, RZ, RZ, UR37 ;  /* 0x00000025ff117e24 */ /* 0x000fe2000f8e00ff */
[----:B------:R-:W-:Y:S01]  /*1830*/  CS2R R72, SRZ ;  /* 0x0000000000487805 */ /* 0x000fe2000001ff00 */
[----:B------:R-:W-:Y:S01]  /*1840*/  IMAD.WIDE.U32 R16, R16, UR51, R8 ;  /* 0x0000003310107c25 */ /* 0x000fe2000f8e0008 */
[----:B------:R-:W-:Y:S01]  /*1850*/  UIMAD UR52, UR52, UR36, UR53 ;  /* 0x00000024343472a4 */ /* 0x000fe2000f8e0235 */
[----:B------:R-:W-:Y:S01]  /*1860*/  CS2R R70, SRZ ;  /* 0x0000000000467805 */ /* 0x000fe2000001ff00 */
[----:B------:R-:W-:Y:S01]  /*1870*/  CS2R R68, SRZ ;  /* 0x0000000000447805 */ /* 0x000fe2000001ff00 */
[----:B---3--:R-:W-:Y:S01]  /*1880*/  IMAD.WIDE.U32 R8, R20, c[0x0][0x368], R4 ;  /* 0x0000da0014087a25 */ /* 0x008fe200078e0004 */
[----:B------:R-:W-:Y:S01]  /*1890*/  @P1 BAR.SYNC.DEFER_BLOCKING 0x0 ;  /* 0x0000000000001b1d */ /* 0x000fe20000010000 */
[----:B------:R-:W-:-:S02]  /*18a0*/  LEA R190, P0, R16, c[0x0][0x350], 0x2 ;  /* 0x0000d40010be7a11 */ /* 0x000fc400078010ff */
[C---:B------:R-:W-:Y:S01]  /*18b0*/  IMAD R6, R2.reuse, c[0x0][0x194], R6 ;  /* 0x0000650002067a24 */ /* 0x040fe200078e0206 */
[----:B------:R-:W-:Y:S01]  /*18c0*/  IADD3 R9, R9, UR6, RZ ;  /* 0x0000000609097c10 */ /* 0x000fe2000fffe0ff */
[----:B------:R-:W-:Y:S01]  /*18d0*/  IMAD.WIDE.U32 R10, R2, c[0x0][0x190], R4 ;  /* 0x00006400020a7a25 */ /* 0x000fe200078e0004 */
[----:B------:R-:W-:-:S03]  /*18e0*/  ULDC.64 UR6, c[0x0][0x198] ;  /* 0x0000660000067ab9 */ /* 0x000fc60000000a00 */
[----:B------:R-:W-:Y:S02]  /*18f0*/  IMAD.IADD R11, R11, 0x1, R6 ;  /* 0x000000010b0b7824 */ /* 0x000fe400078e0206 */
[----:B------:R-:W-:-:S04]  /*1900*/  IMAD.WIDE.U32 R6, R20, c[0x0][0x180], R4 ;  /* 0x0000600014067a25 */ /* 0x000fc800078e0004 */
[----:B------:R-:W-:Y:S01]  /*1910*/  IMAD R18, R18, c[0x0][0x370], RZ ;  /* 0x0000dc0012127a24 */ /* 0x000fe200078e02ff */
[----:B------:R-:W-:Y:S01]  /*1920*/  IADD3 R7, R7, UR8, RZ ;  /* 0x0000000807077c10 */ /* 0x000fe2000fffe0ff */
[C---:B------:R-:W-:Y:S01]  /*1930*/  IMAD.WIDE.U32 R4, R20.reuse, c[0x0][0x188], R4 ;  /* 0x0000620014047a25 */ /* 0x040fe200078e0004 */
[----:B------:R-:W-:Y:S02]  /*1940*/  ULDC.64 UR8, c[0x0][0x178] ;  /* 0x00005e0000087ab9 */ /* 0x000fe40000000a00 */
[----:B------:R-:W-:Y:S01]  /*1950*/  UIMAD UR10, UR10, UR8, URZ ;  /* 0x000000080a0a72a4 */ /* 0x000fe2000f8e023f */
[----:B------:R-:W-:Y:S01]  /*1960*/  IMAD.WIDE.U32 R10, R20, c[0x0][0x178], R10 ;  /* 0x00005e00140a7a25 */ /* 0x000fe200078e000a */
[----:B------:R-:W-:Y:S01]  /*1970*/  IADD3 R5, R5, UR5, RZ ;  /* 0x0000000505057c10 */ /* 0x000fe2000fffe0ff */
[----:B------:R-:W-:Y:S02]  /*1980*/  UIMAD UR8, UR48, UR6, URZ ;  /* 0x00000006300872a4 */ /* 0x000fe4000f8e023f */
[C---:B------:R-:W-:Y:S01]  /*1990*/  IMAD R20, R2.reuse, c[0x0][0x374], R18 ;  /* 0x0000dd0002147a24 */ /* 0x040fe200078e0212 */
[----:B------:R-:W-:Y:S01]  /*19a0*/  ULDC.64 UR4, c[0x0][0x1a0] ;  /* 0x0000680000047ab9 */ /* 0x000fe20000000a00 */
[----:B------:R-:W-:Y:S01]  /*19b0*/  IMAD.WIDE.U32 R8, R2, c[0x0][0x370], R8 ;  /* 0x0000dc0002087a25 */ /* 0x000fe200078e0008 */
[----:B------:R-:W-:-:S02]  /*19c0*/  UIMAD UR8, UR40, UR7, UR8 ;  /* 0x00000007280872a4 */ /* 0x000fc4000f8e0208 */
[----:B------:R-:W-:Y:S01]  /*19d0*/  UIMAD UR51, UR48, UR4, URZ ;  /* 0x00000004303372a4 */ /* 0x000fe2000f8e023f */
[C---:B------:R-:W-:Y:S02]  /*19e0*/  IMAD R2, R19.reuse, c[0x0][0x1b8], RZ ;  /* 0x00006e0013027a24 */ /* 0x040fe400078e02ff */
[----:B------:R-:W-:Y:S01]  /*19f0*/  IMAD R18, R19, c[0x0][0x1b0], RZ ;  /* 0x00006c0013127a24 */ /* 0x000fe200078e02ff */
[----:B------:R-:W-:Y:S01]  /*1a00*/  UIMAD UR51, UR40, UR5, UR51 ;  /* 0x00000005283372a4 */ /* 0x000fe2000f8e0233 */
[C---:B------:R-:W-:Y:S01]  /*1a10*/  IMAD R19, R0.reuse, c[0x0][0x1bc], R2 ;  /* 0x00006f0000137a24 */ /* 0x040fe200078e0202 */
[----:B------:R-:W-:Y:S01]  /*1a20*/  IADD3 R2, R17, UR52, RZ ;  /* 0x0000003411027c10 */ /* 0x000fe2000fffe0ff */
[C---:B------:R-:W-:Y:S01]  /*1a30*/  IMAD R18, R0.reuse, c[0x0][0x1b4], R18 ;  /* 0x00006d0000127a24 */ /* 0x040fe200078e0212 */
[----:B------:R-:W-:Y:S01]  /*1a40*/  UIMAD UR52, UR43, UR9, UR10 ;  /* 0x000000092b3472a4 */ /* 0x000fe2000f8e020a */
[----:B------:R-:W-:Y:S01]  /*1a50*/  IMAD.WIDE.U32 R6, R0, c[0x0][0x1b0], R6 ;  /* 0x00006c0000067a25 */ /* 0x000fe200078e0006 */
[----:B------:R-:W-:Y:S01]  /*1a60*/  LEA.HI.X R191, R16, c[0x0][0x354], R2, 0x2, P0 ;  /* 0x0000d50010bf7a11 */ /* 0x000fe200000f1402 */
[----:B------:R-:W-:-:S02]  /*1a70*/  ULDC.64 UR10, c[0x0][0x1a8] ;  /* 0x00006a00000a7ab9 */ /* 0x000fc40000000a00 */
[----:B------:R-:W-:Y:S01]  /*1a80*/  IMAD.WIDE.U32 R4, R0, c[0x0][0x1b8], R4 ;  /* 0x00006e0000047a25 */ /* 0x000fe200078e0004 */
[----:B------:R-:W-:-:S03]  /*1a90*/  IADD3 R2, P2, R6, R12, RZ ;  /* 0x0000000c06027210 */ /* 0x000fc60007f5e0ff */
[----:B------:R-:W-:Y:S01]  /*1aa0*/  IMAD.IADD R0, R7, 0x1, R18 ;  /* 0x0000000107007824 */ /* 0x000fe200078e0212 */
[----:B------:R-:W-:Y:S01]  /*1ab0*/  IADD3 R16, P0, R4, R14, RZ ;  /* 0x0000000e04107210 */ /* 0x000fe20007f1e0ff */
[----:B------:R-:W-:Y:S01]  /*1ac0*/  IMAD.IADD R6, R5, 0x1, R19 ;  /* 0x0000000105067824 */ /* 0x000fe200078e0213 */
[----:B------:R-:W-:Y:S01]  /*1ad0*/  IADD3 R7, R11, UR52, RZ ;  /* 0x000000340b077c10 */ /* 0x000fe2000fffe0ff */
[----:B------:R-:W-:Y:S01]  /*1ae0*/  IMAD.IADD R5, R9, 0x1, R20 ;  /* 0x0000000109057824 */ /* 0x000fe200078e0214 */
[----:B------:R-:W-:Y:S01]  /*1af0*/  IADD3.X R13, R0, UR8, R13, P2, !PT ;  /* 0x00000008000d7c10 */ /* 0x000fe200097fe40d */
[----:B------:R-:W-:Y:S01]  /*1b00*/  ULDC.64 UR8, c[0x0][0x378] ;  /* 0x0000de0000087ab9 */ /* 0x000fe20000000a00 */
[----:B------:R-:W-:Y:S01]  /*1b10*/  IMAD.MOV.U32 R4, RZ, RZ, R8 ;  /* 0x000000ffff047224 */ /* 0x000fe200078e0008 */
[----:B------:R-:W-:Y:S01]  /*1b20*/  UIMAD UR8, UR49, UR8, URZ ;  /* 0x00000008310872a4 */ /* 0x000fe2000f8e023f */
[----:B------:R-:W-:Y:S01]  /*1b30*/  IADD3.X R15, R6, UR51, R15, P0, !PT ;  /* 0x00000033060f7c10 */ /* 0x000fe200087fe40f */
[----:B------:R-:W-:Y:S01]  /*1b40*/  UIMAD UR49, UR49, UR10, URZ ;  /* 0x0000000a313172a4 */ /* 0x000fe2000f8e023f */
[----:B----4-:R-:W-:Y:S01]  /*1b50*/  IMAD.WIDE.U32 R4, R24, c[0x0][0x378], R4 ;  /* 0x0000de0018047a25 */ /* 0x010fe200078e0004 */
[----:B------:R-:W-:Y:S01]  /*1b60*/  UIMAD UR8, UR44, UR9, UR8 ;  /* 0x000000092c0872a4 */ /* 0x000fe2000f8e0208 */
[----:B------:R-:W-:Y:S01]  /*1b70*/  LEA R12, P0, R2, c[0x0][0x168], 0x1 ;  /* 0x00005a00020c7a11 */ /* 0x000fe200078008ff */
[----:B------:R-:W-:Y:S01]  /*1b80*/  UIMAD UR49, UR44, UR11, UR49 ;  /* 0x0000000b2c3172a4 */ /* 0x000fe2000f8e0231 */
[----:B------:R-:W-:Y:S01]  /*1b90*/  IMAD.MOV.U32 R6, RZ, RZ, R10 ;  /* 0x000000ffff067224 */ /* 0x000fe200078e000a */
[----:B------:R-:W-:Y:S01]  /*1ba0*/  LEA R240, P2, R4, c[0x0][0x330], 0x1 ;  /* 0x0000cc0004f07a11 */ /* 0x000fe200078408ff */
[----:B------:R-:W-:Y:S01]  /*1bb0*/  UIADD3 UR10, UR47, -0x1, URZ ;  /* 0xffffffff2f0a7890 */ /* 0x000fe2000fffe03f */
[----:B------:R-:W-:Y:S01]  /*1bc0*/  IADD3 R0, R5, UR8, RZ ;  /* 0x0000000805007c10 */ /* 0x000fe2000fffe0ff */
[----:B------:R-:W-:Y:S01]  /*1bd0*/  IMAD.WIDE.U32 R6, R24, c[0x0][0x1a8], R6 ;  /* 0x00006a0018067a25 */ /* 0x000fe200078e0006 */
[----:B------:R-:W-:Y:S01]  /*1be0*/  ULDC.64 UR8, c[0x0][0x370] ;  /* 0x0000dc0000087ab9 */ /* 0x000fe20000000a00 */
[----:B------:R-:W-:Y:S01]  /*1bf0*/  LEA.HI.X R13, R2, c[0x0][0x16c], R13, 0x1, P0 ;  /* 0x00005b00020d7a11 */ /* 0x000fe200000f0c0d */
[----:B------:R-:W-:Y:S01]  /*1c00*/  USHF.L.U64.HI UR11, UR8, UR24, UR9 ;  /* 0x00000018080b7299 */ /* 0x000fe20008010209 */
[----:B------:R-:W-:Y:S01]  /*1c10*/  LEA.HI.X R241, R4, c[0x0][0x334], R0, 0x1, P2 ;  /* 0x0000cd0004f17a11 */ /* 0x000fe200010f0c00 */
[----:B------:R-:W-:Y:S01]  /*1c20*/  ULEA.HI UR51, UR10, UR10, URZ, 0x1 ;  /* 0x0000000a0a337291 */ /* 0x000fe2000f8f083f */
[----:B------:R-:W-:Y:S01]  /*1c30*/  IADD3 R0, R7, UR49, RZ ;  /* 0x0000003107007c10 */ /* 0x000fe2000fffe0ff */
[----:B------:R-:W-:Y:S01]  /*1c40*/  USHF.L.U32 UR49, UR8, 0x6, URZ ;  /* 0x0000000608317899 */ /* 0x000fe2000800063f */
[----:B------:R-:W-:Y:S01]  /*1c50*/  LEA R14, P0, R16, c[0x0][0x170], 0x1 ;  /* 0x00005c00100e7a11 */ /* 0x000fe200078008ff */
[----:B------:R-:W-:Y:S01]  /*1c60*/  ULOP3.LUT UR51, UR51, 0xfffffffe, URZ, 0xc0, !UPT ;  /* 0xfffffffe33337892 */ /* 0x000fe2000f8ec03f */
[----:B------:R-:W-:Y:S01]  /*1c70*/  LEA R238, P2, R6, c[0x0][0x160], 0x1 ;  /* 0x0000580006ee7a11 */ /* 0x000fe200078408ff */
[----:B------:R-:W-:Y:S01]  /*1c80*/  ULDC.64 UR8, c[0x0][0x190] ;  /* 0x0000640000087ab9 */ /* 0x000fe20000000a00 */
[----:B------:R-:W-:Y:S01]  /*1c90*/  LEA.HI.X R15, R16, c[0x0][0x174], R15, 0x1, P0 ;  /* 0x00005d00100f7a11 */ /* 0x000fe200000f0c0f */
[----:B------:R-:W-:Y:S01]  /*1ca0*/  UIADD3 UR51, UR10, -UR51, URZ ;  /* 0x800000330a337290 */ /* 0x000fe2000fffe03f */
[----:B------:R-:W-:Y:S01]  /*1cb0*/  IADD3 R4, P0, R240, UR49, RZ ;  /* 0x00000031f0047c10 */ /* 0x000fe2000ff1e0ff */
[----:B------:R-:W-:Y:S01]  /*1cc0*/  USHF.L.U64.HI UR9, UR8, UR24, UR9 ;  /* 0x0000001808097299 */ /* 0x000fe20008010209 */
[----:B------:R-:W-:Y:S01]  /*1cd0*/  LEA.HI.X R239, R6, c[0x0][0x164], R0, 0x1, P2 ;  /* 0x0000590006ef7a11 */ /* 0x000fe200010f0c00 */
[----:B------:R-:W-:Y:S01]  /*1ce0*/  USHF.L.U32 UR8, UR8, 0x6, URZ ;  /* 0x0000000608087899 */ /* 0x000fe2000800063f */
[----:B------:R-:W-:Y:S01]  /*1cf0*/  IADD3.X R5, R241, UR11, RZ, P0, !PT ;  /* 0x0000000bf1057c10 */ /* 0x000fe200087fe4ff */
[----:B------:R-:W-:Y:S01]  /*1d00*/  UISETP.NE.AND UP0, UPT, UR51, 0x1, UPT ;  /* 0x000000013300788c */ /* 0x000fe2000bf05270 */
[----:B------:R-:W-:Y:S01]  /*1d10*/  IADD3 R8, P0, R4, UR49, RZ ;  /* 0x0000003104087c10 */ /* 0x000fe2000ff1e0ff */
[----:B------:R-:W-:-:S03]  /*1d20*/  UIMAD.WIDE UR52, UR45, UR21, UR32 ;  /* 0x000000152d3472a5 */ /* 0x000fc6000f8e0220 */
[----:B------:R-:W-:Y:S02]  /*1d30*/  IADD3.X R9, R5, UR11, RZ, P0, !PT ;  /* 0x0000000b05097c10 */ /* 0x000fe400087fe4ff */
[----:B------:R-:W-:Y:S02]  /*1d40*/  IADD3 R6, P0, R238, UR8, RZ ;  /* 0x00000008ee067c10 */ /* 0x000fe4000ff1e0ff */
[----:B------:R-:W-:Y:S02]  /*1d50*/  PLOP3.LUT P2, PT, PT, PT, UP0, 0x80, 0x0 ;  /* 0x000000000000781c */ /* 0x000fe40003f4f008 */
[----:B------:R-:W-:Y:S01]  /*1d60*/  IADD3.X R7, R239, UR9, RZ, P0, !PT ;  /* 0x00000009ef077c10 */ /* 0x000fe200087fe4ff */
[C---:B--2---:R-:W-:Y:S01]  /*1d70*/  IMAD.SHL.U32 R0, R25.reuse, 0x2, RZ ;  /* 0x0000000219007824 */ /* 0x044fe200078e00ff */
[----:B------:R-:W-:-:S04]  /*1d80*/  IADD3 R2, R25, 0x2000, RZ ;  /* 0x0000200019027810 */ /* 0x000fc80007ffe0ff */
[----:B------:R-:W-:Y:S01]  /*1d90*/  @!PT LDS RZ, [RZ] ;  /* 0x00000000fffff984 */ /* 0x000fe20000000800 */
[----:B------:R-:W-:Y:S01]  /*1da0*/  @!PT LDS RZ, [RZ] ;  /* 0x00000000fffff984 */ /* 0x000fe20000000800 */
[----:B------:R-:W-:Y:S01]  /*1db0*/  @!PT LDS RZ, [RZ] ;  /* 0x00000000fffff984 */ /* 0x000fe20000000800 */
[----:B------:R1:W-:Y:S01]  /*1dc0*/  LDGSTS.E.BYPASS.LTC128B.128 [R0+0x8000], [R240.64] ;  /* 0x08000000f0007fae */ /* 0x0003e2000b901d66 */
[----:B------:R-:W-:-:S03]  /*1dd0*/  SEL R2, R2, R25, !P2 ;  /* 0x0000001902027207 */ /* 0x000fc60005000000 */
[----:B------:R2:W-:Y:S02]  /*1de0*/  LDGSTS.E.BYPASS.LTC128B.128 [R0+0x9000], [R4.64] ;  /* 0x0900000004007fae */ /* 0x0005e4000b901d66 */
[----:B------:R-:W-:Y:S02]  /*1df0*/  IMAD.SHL.U32 R2, R2, 0x2, RZ ;  /* 0x0000000202027824 */ /* 0x000fe400078e00ff */
[----:B------:R3:W-:Y:S01]  /*1e00*/  LDGSTS.E.BYPASS.LTC128B.128 [R0+0xa000], [R8.64] ;  /* 0x0a00000008007fae */ /* 0x0007e2000b901d66 */
[----:B--2---:R-:W-:-:S04]  /*1e10*/  IADD3 R4, P1, R8, UR49, RZ ;  /* 0x0000003108047c10 */ /* 0x004fc8000ff3e0ff */
[----:B------:R-:W-:Y:S01]  /*1e20*/  IADD3.X R5, R9, UR11, RZ, P1, !PT ;  /* 0x0000000b09057c10 */ /* 0x000fe20008ffe4ff */
[----:B------:R-:W-:Y:S02]  /*1e30*/  USHF.L.U32 UR11, UR6, 0x6, URZ ;  /* 0x00000006060b7899 */ /* 0x000fe4000800063f */
[----:B------:R-:W-:Y:S02]  /*1e40*/  USHF.L.U64.HI UR6, UR6, UR24, UR7 ;  /* 0x0000001806067299 */ /* 0x000fe40008010207 */
[----:B------:R2:W-:Y:S01]  /*1e50*/  LDGSTS.E.BYPASS.LTC128B.128 [R0+0xb000], [R4.64] ;  /* 0x0b00000004007fae */ /* 0x0005e2000b901d66 */
[----:B------:R-:W-:Y:S02]  /*1e60*/  USHF.L.U32 UR7, UR4, 0x6, URZ ;  /* 0x0000000604077899 */ /* 0x000fe4000800063f */
[----:B------:R-:W-:Y:S01]  /*1e70*/  USHF.L.U64.HI UR4, UR4, UR24, UR5 ;  /* 0x0000001804047299 */ /* 0x000fe20008010205 */
[----:B------:R1:W-:Y:S01]  /*1e80*/  LDGSTS.E.BYPASS.LTC128B.128 [R2], [R238.64] ;  /* 0x00000000ee027fae */ /* 0x0003e2000b901d66 */
[----:B------:R-:W-:-:S03]  /*1e90*/  UIADD3 UR5, -UR42, UR15, UR41 ;  /* 0x0000000f2a057290 */ /* 0x000fc6000fffe129 */
[----:B------:R4:W-:Y:S01]  /*1ea0*/  LDGSTS.E.BYPASS.LTC128B.128 [R2+0x1000], [R6.64] ;  /* 0x0100000006027fae */ /* 0x0009e2000b901d66 */
[----:B------:R-:W-:Y:S01]  /*1eb0*/  UIADD3 UR5, UR5, -UR14, URZ ;  /* 0x8000000e05057290 */ /* 0x000fe2000fffe03f */
[----:B--2---:R-:W-:-:S04]  /*1ec0*/  IADD3 R4, P0, R6, UR8, RZ ;  /* 0x0000000806047c10 */ /* 0x004fc8000ff1e0ff */
[----:B------:R-:W-:Y:S02]  /*1ed0*/  IADD3.X R5, R7, UR9, RZ, P0, !PT ;  /* 0x0000000907057c10 */ /* 0x000fe400087fe4ff */
[----:B---3--:R-:W-:-:S03]  /*1ee0*/  IADD3 R8, P0, R4, UR8, RZ ;  /* 0x0000000804087c10 */ /* 0x008fc6000ff1e0ff */
[----:B------:R2:W-:Y:S01]  /*1ef0*/  LDGSTS.E.BYPASS.LTC128B.128 [R2+0x2000], [R4.64] ;  /* 0x0200000004027fae */ /* 0x0005e2000b901d66 */
[----:B------:R-:W-:Y:S02]  /*1f00*/  IADD3.X R9, R5, UR9, RZ, P0, !PT ;  /* 0x0000000905097c10 */ /* 0x000fe400087fe4ff */
[----:B------:R-:W-:-:S03]  /*1f10*/  IADD3 R10, P0, R12, UR11, RZ ;  /* 0x0000000b0c0a7c10 */ /* 0x000fc6000ff1e0ff */
[----:B------:R3:W-:Y:S01]  /*1f20*/  LDGSTS.E.BYPASS.LTC128B.128 [R2+0x3000], [R8.64] ;  /* 0x0300000008027fae */ /* 0x0007e2000b901d66 */
[----:B------:R-:W-:Y:S02]  /*1f30*/  IADD3.X R11, R13, UR6, RZ, P0, !PT ;  /* 0x000000060d0b7c10 */ /* 0x000fe400087fe4ff */
[----:B----4-:R-:W-:Y:S01]  /*1f40*/  IADD3 R6, P0, R14, UR7, RZ ;  /* 0x000000070e067c10 */ /* 0x010fe2000ff1e0ff */
[----:B------:R4:W-:Y:S03]  /*1f50*/  LDGSTS.E.BYPASS.LTC128B.128 [R0+0xc000], [R12.64] ;  /* 0x0c0000000c007fae */ /* 0x0009e6000b901d66 */
[----:B------:R-:W-:Y:S01]  /*1f60*/  IADD3.X R7, R15, UR4, RZ, P0, !PT ;  /* 0x000000040f077c10 */ /* 0x000fe200087fe4ff */
[----:B------:R1:W-:Y:S01]  /*1f70*/  LDGSTS.E.BYPASS.LTC128B.128 [R0+0xd000], [R10.64] ;  /* 0x0d0000000a007fae */ /* 0x0003e2000b901d66 */
[----:B--2---:R-:W-:-:S04]  /*1f80*/  IADD3 R4, P0, R6, UR7, RZ ;  /* 0x0000000706047c10 */ /* 0x004fc8000ff1e0ff */
[----:B------:R-:W-:Y:S02]  /*1f90*/  IADD3.X R5, R7, UR4, RZ, P0, !PT ;  /* 0x0000000407057c10 */ /* 0x000fe400087fe4ff */
[----:B---3--:R-:W-:-:S04]  /*1fa0*/  IADD3 R8, P1, R10, UR11, RZ ;  /* 0x0000000b0a087c10 */ /* 0x008fc8000ff3e0ff */
[----:B------:R-:W-:Y:S02]  /*1fb0*/  IADD3.X R9, R11, UR6, RZ, P1, !PT ;  /* 0x000000060b097c10 */ /* 0x000fe40008ffe4ff */
[----:B----4-:R-:W-:-:S03]  /*1fc0*/  IADD3 R12, P1, R8, UR11, RZ ;  /* 0x0000000b080c7c10 */ /* 0x010fc6000ff3e0ff */
        /* <DEDUP_REMOVED lines=12> */
[----:B------:R-:W0:Y:S03]  /*2090*/  LDGDEPBAR ;  /* 0x00000000000079af */ /* 0x000e260000000000 */
[----:B------:R-:W-:-:S04]  /*20a0*/  UISETP.LT.AND UP0, UPT, URZ, UR4, UPT ;  /* 0x000000043f00728c */ /* 0x000fc8000bf01270 */
[----:B------:R-:W-:-:S04]  /*20b0*/  USEL UR4, URZ, UR4, !UP0 ;  /* 0x000000043f047287 */ /* 0x000fc8000c000000 */
[----:B------:R-:W-:-:S06]  /*20c0*/  UISETP.GT.AND UP0, UPT, UR47, UR4, UPT ;  /* 0x000000042f00728c */ /* 0x000fcc000bf04270 */
[----:B------:R-:W-:-:S13]  /*20d0*/  PLOP3.LUT P0, PT, PT, PT, UP0, 0x80, 0x0 ;  /* 0x000000000000781c */ /* 0x000fda0003f0f008 */
[----:B------:R-:W-:Y:S05]  /*20e0*/  @!P0 BRA `(.L_x_980) ;  /* 0x0000738000008947 */ /* 0x000fea0003800000 */
[----:B-1----:R-:W-:Y:S02]  /*20f0*/  IMAD.MOV.U32 R6, RZ, RZ, c[0x0][0x308] ;  /* 0x0000c200ff067624 */ /* 0x002fe400078e00ff */
[----:B------:R-:W-:-:S05]  /*2100*/  IMAD.MOV.U32 R7, RZ, RZ, c[0x0][0x30c] ;  /* 0x0000c300ff077624 */ /* 0x000fca00078e00ff */
[----:B------:R1:W2:Y:S04]  /*2110*/  LDG.E.64 R8, [R6.64] ;  /* 0x0000002606087981 */ /* 0x0002a8000c1e1b00 */
[----:B-1----:R-:W3:Y:S01]  /*2120*/  LDG.E.64 R6, [R6.64+0x8] ;  /* 0x0000082606067981 */ /* 0x002ee2000c1e1b00 */
[----:B------:R-:W-:Y:S01]  /*2130*/  LEA.HI R0, R23, R22, RZ, 0x4 ;  /* 0x0000001617007211 */ /* 0x000fe200078f20ff */
[----:B------:R-:W-:-:S03]  /*2140*/  IMAD.MOV.U32 R4, RZ, RZ, 0x4 ;  /* 0x00000004ff047424 */ /* 0x000fc600078e00ff */
[----:B------:R-:W-:Y:S01]  /*2150*/  LOP3.LUT R0, R0, 0xfffffff0, RZ, 0xc0, !PT ;  /* 0xfffffff000007812 */ /* 0x000fe200078ec0ff */
[----:B------:R-:W-:-:S04]  /*2160*/  IMAD.WIDE R4, R242, R4, UR56 ;  /* 0x00000038f2047e25 */ /* 0x000fc8000f8e0204 */
[----:B------:R-:W-:Y:S01]  /*2170*/  IMAD.IADD R0, R22, 0x1, -R0 ;  /* 0x0000000116007824 */ /* 0x000fe200078e0a00 */
[----:B------:R1:W5:Y:S04]  /*2180*/  LDG.E R248, [R4.64] ;  /* 0x0000002604f87981 */ /* 0x000368000c1e1900 */
[----:B------:R1:W5:Y:S04]  /*2190*/  LDG.E R247, [R4.64+0x20] ;  /* 0x0000202604f77981 */ /* 0x000368000c1e1900 */
[----:B------:R1:W5:Y:S04]  /*21a0*/  LDG.E R246, [R4.64+0x100] ;  /* 0x0001002604f67981 */ /* 0x000368000c1e1900 */
[----:B------:R1:W5:Y:S01]  /*21b0*/  LDG.E R243, [R4.64+0x120] ;  /* 0x0001202604f37981 */ /* 0x000362000c1e1900 */
[----:B------:R-:W-:Y:S01]  /*21c0*/  UIMAD UR11, UR43, UR13, UR44 ;  /* 0x0000000d2b0b72a4 */ /* 0x000fe2000f8e022c */
[----:B------:R-:W-:Y:S01]  /*21d0*/  IMAD.MOV.U32 R237, RZ, RZ, R2 ;  /* 0x000000ffffed7224 */ /* 0x000fe200078e0002 */
[----:B------:R-:W-:Y:S01]  /*21e0*/  IADD3 R2, R187, 0x2000, RZ ;  /* 0x00002000bb027810 */ /* 0x000fe20007ffe0ff */
[----:B------:R-:W-:Y:S01]  /*21f0*/  IMAD.MOV.U32 R185, RZ, RZ, 0x20 ;  /* 0x00000020ffb97424 */ /* 0x000fe200078e00ff */
[----:B------:R-:W-:Y:S01]  /*2200*/  USHF.L.U32 UR11, UR11, 0x5, URZ ;  /* 0x000000050b0b7899 */ /* 0x000fe2000800063f */
[----:B------:R-:W-:Y:S01]  /*2210*/  IMAD.MOV.U32 R177, RZ, RZ, 0x40 ;  /* 0x00000040ffb17424 */ /* 0x000fe200078e00ff */
[----:B------:R-:W-:Y:S01]  /*2220*/  SEL R2, R2, R187, !P2 ;  /* 0x000000bb02027207 */ /* 0x000fe20005000000 */
[----:B------:R-:W-:Y:S01]  /*2230*/  UIADD3 UR7, UR41, UR12, URZ ;  /* 0x0000000c29077290 */ /* 0x000fe2000fffe03f */
[----:B------:R-:W-:Y:S01]  /*2240*/  IMAD.MOV.U32 R127, RZ, RZ, RZ ;  /* 0x000000ffff7f7224 */ /* 0x000fe200078e00ff */
[----:B------:R-:W-:-:S02]  /*2250*/  USHF.R.S32.HI UR9, URZ, 0x1f, UR11 ;  /* 0x0000001f3f097899 */ /* 0x000fc4000801140b */
[----:B------:R-:W-:Y:S01]  /*2260*/  IMAD.SHL.U32 R176, R2, 0x2, RZ ;  /* 0x0000000202b07824 */ /* 0x000fe200078e00ff */
[----:B------:R-:W-:Y:S02]  /*2270*/  UMOV UR8, UR52 ;  /* 0x0000003400087c82 */ /* 0x000fe40008000000 */
[----:B------:R-:W-:Y:S01]  /*2280*/  UIADD3 UR7, -UR42, 0x80, UR7 ;  /* 0x000000802a077890 */ /* 0x000fe2000fffe107 */
[----:B-1----:R-:W-:-:S04]  /*2290*/  SHF.R.S32.HI R4, RZ, 0x1f, R0 ;  /* 0x0000001fff047819 */ /* 0x002fc80000011400 */
[----:B------:R-:W-:-:S04]  /*22a0*/  LEA.HI R4, R4, R0, RZ, 0x3 ;  /* 0x0000000004047211 */ /* 0x000fc800078f18ff */
[----:B------:R-:W-:-:S05]  /*22b0*/  LOP3.LUT R4, R4, 0xfffffff8, RZ, 0xc0, !PT ;  /* 0xfffffff804047812 */ /* 0x000fca00078ec0ff */
[----:B------:R-:W-:Y:S01]  /*22c0*/  IMAD.IADD R0, R0, 0x1, -R4 ;  /* 0x0000000100007824 */ /* 0x000fe200078e0a04 */
[----:B------:R-:W-:-:S04]  /*22d0*/  SHF.R.S32.HI R4, RZ, 0x1f, R21 ;  /* 0x0000001fff047819 */ /* 0x000fc80000011415 */
[C---:B------:R-:W-:Y:S02]  /*22e0*/  LOP3.LUT P0, RZ, R0.reuse, 0x2, RZ, 0xc0, !PT ;  /* 0x0000000200ff7812 */ /* 0x040fe4000780c0ff */
[----:B------:R-:W-:Y:S02]  /*22f0*/  LOP3.LUT P1, RZ, R0, 0x4, RZ, 0xc0, !PT ;  /* 0x0000000400ff7812 */ /* 0x000fe4000782c0ff */
[----:B------:R-:W-:Y:S02]  /*2300*/  IADD3 R0, R188, 0x2000, RZ ;  /* 0x00002000bc007810 */ /* 0x000fe40007ffe0ff */
[----:B------:R-:W-:Y:S02]  /*2310*/  SEL R185, R185, 0xffffffe0, !P0 ;  /* 0xffffffe0b9b97807 */ /* 0x000fe40004000000 */
[----:B------:R-:W-:Y:S02]  /*2320*/  SEL R0, R0, R188, !P2 ;  /* 0x000000bc00007207 */ /* 0x000fe40005000000 */
[----:B------:R-:W-:-:S03]  /*2330*/  SEL R177, R177, 0xffffffc0, !P1 ;  /* 0xffffffc0b1b17807 */ /* 0x000fc60004800000 */
[----:B------:R-:W-:Y:S01]  /*2340*/  IMAD.SHL.U32 R183, R0, 0x2, RZ ;  /* 0x0000000200b77824 */ /* 0x000fe200078e00ff */
[----:B--2---:R-:W1:Y:S08]  /*2350*/  R2UR UR6, R8 ;  /* 0x00000000080673c2 */ /* 0x004e7000000e0000 */
[----:B------:R-:W2:Y:S01]  /*2360*/  R2UR UR5, R9 ;  /* 0x00000000090573c2 */ /* 0x000ea200000e0000 */
[----:B-1----:R-:W-:Y:S01]  /*2370*/  UIADD3 UR52, UR6, -0x61c88647, URZ ;  /* 0x9e3779b906347890 */ /* 0x002fe2000fffe03f */
[----:B---3--:R-:W-:Y:S01]  /*2380*/  IADD3 R244, P4, P3, R6, UR11, R21 ;  /* 0x0000000b06f47c10 */ /* 0x008fe2000fb9e015 */
[----:B------:R-:W-:-:S02]  /*2390*/  UIADD3 UR50, UR6, 0x3c6ef372, URZ ;  /* 0x3c6ef37206327890 */ /* 0x000fc4000fffe03f */
[----:B------:R-:W-:Y:S01]  /*23a0*/  UIADD3 UR47, UR6, -0x255992d5, URZ ;  /* 0xdaa66d2b062f7890 */ /* 0x000fe2000fffe03f */
[----:B------:R-:W-:Y:S01]  /*23b0*/  IADD3.X R6, R7, UR9, R4, P4, P3 ;  /* 0x0000000907067c10 */ /* 0x000fe2000a7e6404 */
[----:B------:R-:W-:Y:S02]  /*23c0*/  UIADD3 UR45, UR6, 0x78dde6e4, URZ ;  /* 0x78dde6e4062d7890 */ /* 0x000fe4000fffe03f */
[----:B--2---:R-:W-:Y:S01]  /*23d0*/  UIADD3 UR51, UR5, -0x4498517b, URZ ;  /* 0xbb67ae8505337890 */ /* 0x004fe2000fffe03f */
[----:B------:R-:W-:Y:S01]  /*23e0*/  LOP3.LUT R0, R6, UR6, RZ, 0x3c, !PT ;  /* 0x0000000606007c12 */ /* 0x000fe2000f8e3cff */
[----:B------:R-:W-:Y:S02]  /*23f0*/  UIADD3 UR49, UR5, 0x76cf5d0a, URZ ;  /* 0x76cf5d0a05317890 */ /* 0x000fe4000fffe03f */
[----:B------:R-:W-:Y:S02]  /*2400*/  UIADD3 UR46, UR5, 0x32370b8f, URZ ;  /* 0x32370b8f052e7890 */ /* 0x000fe4000fffe03f */
[----:B------:R1:W-:Y:S01]  /*2410*/  STL [R1+0x14], R0 ;  /* 0x0000140001007387 */ /* 0x0003e20000100800 */
[----:B------:R-:W-:-:S02]  /*2420*/  UIADD3 UR44, UR5, -0x126145ec, URZ ;  /* 0xed9eba14052c7890 */ /* 0x000fc4000fffe03f */
[----:B------:R-:W-:Y:S02]  /*2430*/  UIADD3 UR43, UR6, 0x1715609d, URZ ;  /* 0x1715609d062b7890 */ /* 0x000fe4000fffe03f */
[----:B------:R-:W-:Y:S02]  /*2440*/  UIADD3 UR41, UR5, -0x56f99767, URZ ;  /* 0xa906689905297890 */ /* 0x000fe4000fffe03f */
[----:B------:R-:W-:Y:S02]  /*2450*/  UIADD3 UR11, UR6, -0x4ab325aa, URZ ;  /* 0xb54cda56060b7890 */ /* 0x000fe4000fffe03f */
[----:B------:R-:W-:Y:S02]  /*2460*/  UIADD3 UR9, UR5, 0x646e171e, URZ ;  /* 0x646e171e05097890 */ /* 0x000fe4000fffe03f */
[----:B-1----:R-:W-:Y:S01]  /*2470*/  MOV R0, c[0x0][0x22c] ;  /* 0x00008b0000007a02 */ /* 0x002fe20000000f00 */
[----:B------:R-:W-:Y:S02]  /*2480*/  IMAD.IADD R186, R182, 0x1, R185 ;  /* 0x00000001b6ba7824 */ /* 0x000fe400078e02b9 */
[----:B------:R-:W-:-:S04]  /*2490*/  IMAD.WIDE.U32 R244, R244, -0x2daee0ad, RZ ;  /* 0xd2511f53f4f47825 */ /* 0x000fc800078e00ff */
[----:B------:R-:W-:Y:S02]  /*24a0*/  IMAD R0, R0, c[0x0][0x1c0], RZ ;  /* 0x0000700000007a24 */ /* 0x000fe400078e02ff */
[----:B------:R-:W-:Y:S02]  /*24b0*/  IMAD.IADD R184, R182, 0x1, R185 ;  /* 0x00000001b6b87824 */ /* 0x000fe400078e02b9 */
[C---:B------:R-:W-:Y:S01]  /*24c0*/  IMAD.SHL.U32 R2, R0.reuse, 0x10, RZ ;  /* 0x0000001000027824 */ /* 0x040fe200078e00ff */
[----:B------:R-:W-:-:S04]  /*24d0*/  SHF.L.U32 R4, R0, 0x3, RZ ;  /* 0x0000000300047819 */ /* 0x000fc800000006ff */
[----:B------:R-:W-:-:S05]  /*24e0*/  IADD3 R2, R2, 0x20, RZ ;  /* 0x0000002002027810 */ /* 0x000fca0007ffe0ff */
[----:B------:R-:W-:-:S05]  /*24f0*/  IMAD.IADD R0, R4, 0x1, R2 ;  /* 0x0000000104007824 */ /* 0x000fca00078e0202 */
[----:B------:R-:W-:-:S05]  /*2500*/  IADD3 R0, R4, R0, RZ ;  /* 0x0000000004007210 */ /* 0x000fca0007ffe0ff */
[----:B------:R-:W-:-:S05]  /*2510*/  IMAD.IADD R0, R4, 0x1, R0 ;  /* 0x0000000104007824 */ /* 0x000fca00078e0200 */
[----:B------:R-:W-:-:S05]  /*2520*/  IADD3 R0, R4, R0, RZ ;  /* 0x0000000004007210 */ /* 0x000fca0007ffe0ff */
[----:B------:R1:W-:Y:S02]  /*2530*/  STL [R1+0x10], R0 ;  /* 0x0000100001007387 */ /* 0x0003e40000100800 */
[----:B-1----:R-:W-:-:S05]  /*2540*/  IMAD.IADD R0, R4, 0x1, R0 ;  /* 0x0000000104007824 */ /* 0x002fca00078e0200 */
[----:B------:R1:W-:Y:S02]  /*2550*/  STL [R1+0xc], R0 ;  /* 0x00000c0001007387 */ /* 0x0003e40000100800 */
[----:B-1----:R-:W-:-:S05]  /*2560*/  IADD3 R0, R4, R0, RZ ;  /* 0x0000000004007210 */ /* 0x002fca0007ffe0ff */
[----:B------:R1:W-:Y:S02]  /*2570*/  STL [R1+0x8], R0 ;  /* 0x0000080001007387 */ /* 0x0003e40000100800 */
[----:B-1----:R-:W-:-:S04]  /*2580*/  IADD3 R0, R4, R0, RZ ;  /* 0x0000000004007210 */ /* 0x002fc80007ffe0ff */
[C---:B------:R-:W-:Y:S01]  /*2590*/  IADD3 R5, R4.reuse, R0, RZ ;  /* 0x0000000004057210 */ /* 0x040fe20007ffe0ff */
[----:B------:R1:W-:Y:S04]  /*25a0*/  STL [R1+0x4], R0 ;  /* 0x0000040001007387 */ /* 0x0003e80000100800 */
[----:B------:R2:W-:Y:S01]  /*25b0*/  STL [R1], R5 ;  /* 0x0000000501007387 */ /* 0x0005e20000100800 */
[----:B------:R-:W-:-:S05]  /*25c0*/  IMAD.IADD R252, R4, 0x1, R5 ;  /* 0x0000000104fc7824 */ /* 0x000fca00078e0205 */
[----:B------:R-:W-:-:S05]  /*25d0*/  IADD3 R251, R4, R252, RZ ;  /* 0x000000fc04fb7210 */ /* 0x000fca0007ffe0ff */
[----:B------:R-:W-:-:S05]  /*25e0*/  IMAD.IADD R250, R4, 0x1, R251 ;  /* 0x0000000104fa7824 */ /* 0x000fca00078e02fb */
[----:B------:R-:W-:-:S04]  /*25f0*/  IADD3 R249, R4, R250, RZ ;  /* 0x000000fa04f97210 */ /* 0x000fc80007ffe0ff */
[----:B-1----:R-:W-:Y:S02]  /*2600*/  IADD3 R0, R4, R249, RZ ;  /* 0x000000f904007210 */ /* 0x002fe40007ffe0ff */
.L_x_983:
[----:B-----5:R-:W-:Y:S01]  /*2610*/  FSETP.NEU.FTZ.AND P2, PT, R248, -INF , PT ;  /* 0xff800000f800780b */ /* 0x020fe20003f5d000 */
[----:B------:R-:W0:Y:S01]  /*2620*/  LDGDEPBAR ;  /* 0x00000000000079af */ /* 0x000e220000000000 */
[C---:B------:R-:W-:Y:S01]  /*2630*/  IMAD.IADD R0, R183.reuse, 0x1, R185 ;  /* 0x00000001b7007824 */ /* 0x040fe200078e02b9 */
[----:B------:R-:W-:Y:S01]  /*2640*/  USHF.L.U32 UR6, UR10, 0x7, URZ ;  /* 0x000000070a067899 */ /* 0x000fe2000800063f */
[--C-:B------:R-:W-:Y:S01]  /*2650*/  IMAD.IADD R168, R183, 0x1, R177.reuse ;  /* 0x00000001b7a87824 */ /* 0x100fe200078e02b1 */
[----:B------:R-:W-:Y:S01]  /*2660*/  UISETP.GT.AND UP3, UPT, UR10, UR4, UPT ;  /* 0x000000040a00728c */ /* 0x000fe2000bf64270 */
[----:B------:R-:W-:Y:S01]  /*2670*/  IMAD.MOV.U32 R195, RZ, RZ, 0x1 ;  /* 0x00000001ffc37424 */ /* 0x000fe200078e00ff */
[----:B------:R-:W-:Y:S02]  /*2680*/  UISETP.GE.AND UP0, UPT, UR6, UR7, UPT ;  /* 0x000000070600728c */ /* 0x000fe4000bf06270 */
[----:B------:R-:W3:Y:S01]  /*2690*/  LDL R194, [R1+0x1c] ;  /* 0x00001c0001c27983 */ /* 0x000ee20000100800 */
[----:B------:R-:W-:Y:S03]  /*26a0*/  IMAD.U32 R2, RZ, RZ, UR6 ;  /* 0x00000006ff027e24 */ /* 0x000fe6000f8e00ff */
[----:B------:R-:W-:Y:S01]  /*26b0*/  PLOP3.LUT P0, PT, PT, PT, UP0, 0x80, 0x0 ;  /* 0x000000000000781c */ /* 0x000fe20003f0f008 */
[----:B------:R-:W4:Y:S04]  /*26c0*/  LDL R189, [R1+0x14] ;  /* 0x0000140001bd7983 */ /* 0x000f280000100800 */
[----:B------:R-:W1:Y:S08]  /*26d0*/  S2R R192, SR_TID.X ;  /* 0x0000000000c07919 */ /* 0x000e700000002100 */
[----:B------:R-:W2:Y:S01]  /*26e0*/  S2R R193, SR_TID.X ;  /* 0x0000000000c17919 */ /* 0x000ea20000002100 */
[----:B-1----:R-:W-:Y:S01]  /*26f0*/  SHF.R.S32.HI R192, RZ, 0x1f, R192 ;  /* 0x0000001fffc07819 */ /* 0x002fe200000114c0 */
[----:B------:R-:W-:Y:S06]  /*2700*/  DEPBAR.LE SB0, 0x0 ;  /* 0x000080000000791a */ /* 0x000fec0000000000 */
[----:B------:R-:W-:Y:S01]  /*2710*/  BAR.SYNC.DEFER_BLOCKING 0x0 ;  /* 0x0000000000007b1d */ /* 0x000fe20000010000 */
[----:B--2---:R-:W-:Y:S04]  /*2720*/  LEA.HI R192, R192, R193, RZ, 0x7 ;  /* 0x000000c1c0c07211 */ /* 0x004fe800078f38ff */
[----:B------:R-:W-:Y:S03]  /*2730*/  SHF.R.S32.HI R192, RZ, 0x7, R192 ;  /* 0x00000007ffc07819 */ /* 0x000fe600000114c0 */
[----:B------:R-:W-:Y:S08]  /*2740*/  LDSM.16.M88.4 R64, [R183] ;  /* 0x00000000b740783b */ /* 0x000ff00000000200 */
[----:B------:R-:W1:Y:S08]  /*2750*/  LDSM.16.M88.4 R16, [R178+0xc000] ;  /* 0x00c00000b210783b */ /* 0x000e700000000200 */
[----:B------:R-:W2:Y:S08]  /*2760*/  LDSM.16.M88.4 R60, [R183+0x2000] ;  /* 0x00200000b73c783b */ /* 0x000eb00000000200 */
[----:B------:R-:W2:Y:S08]  /*2770*/  LDSM.16.M88.4 R32, [R178+0xc800] ;  /* 0x00c80000b220783b */ /* 0x000eb00000000200 */
[----:B------:R-:W2:Y:S08]  /*2780*/  LDSM.16.M88.4 R48, [R178+0xd000] ;  /* 0x00d00000b230783b */ /* 0x000eb00000000200 */
[----:B------:R-:W2:Y:S01]  /*2790*/  LDSM.16.M88.4 R132, [R178+0xd800] ;  /* 0x00d80000b284783b */ /* 0x000ea20000000200 */
[-C--:B-1----:R-:W-:Y:S07]  /*27a0*/  HMMA.16816.F32.BF16 R4, R64, R16.reuse, RZ ;  /* 0x000000104004723c */ /* 0x082fee00000418ff */
[----:B------:R-:W-:Y:S01]  /*27b0*/  LDSM.16.M88.4 R136, [R0] ;  /* 0x000000000088783b */ /* 0x000fe20000000200 */
[C---:B--2---:R-:W-:Y:S07]  /*27c0*/  HMMA.16816.F32.BF16 R8, R60.reuse, R16, RZ ;  /* 0x000000103c08723c */ /* 0x044fee00000418ff */
        /* <DEDUP_REMOVED lines=9> */
[----:B--2---:R-:W-:Y:S01]  /*2860*/  IMAD.IADD R0, R0, 0x1, R177 ;  /* 0x0000000100007824 */ /* 0x004fe200078e02b1 */
[-C--:B------:R-:W-:Y:S06]  /*2870*/  HMMA.16816.F32.BF16 R28, R60, R34.reuse, RZ ;  /* 0x000000223c1c723c */ /* 0x080fec00000418ff */
[----:B------:R-:W-:Y:S02]  /*2880*/  LDSM.16.M88.4 R160, [R168] ;  /* 0x00000000a8a0783b */ /* 0x000fe40000000200 */
[C---:B------:R-:W-:Y:S06]  /*2890*/  HMMA.16816.F32.BF16 R32, R64.reuse, R34, RZ ;  /* 0x000000224020723c */ /* 0x040fec00000418ff */
[----:B------:R-:W2:Y:S02]  /*28a0*/  LDSM.16.M88.4 R164, [R179+0xc000] ;  /* 0x00c00000b3a4783b */ /* 0x000ea40000000200 */
[-C--:B------:R-:W-:Y:S06]  /*28b0*/  HMMA.16816.F32.BF16 R36, R64, R48.reuse, RZ ;  /* 0x000000304024723c */ /* 0x080fec00000418ff */
[----:B------:R-:W1:Y:S02]  /*28c0*/  LDSM.16.M88.4 R168, [R168+0x2000] ;  /* 0x00200000a8a8783b */ /* 0x000e640000000200 */
[C---:B------:R-:W-:Y:S06]  /*28d0*/  HMMA.16816.F32.BF16 R40, R60.reuse, R48, RZ ;  /* 0x000000303c28723c */ /* 0x040fec00000418ff */
[----:B------:R-:W1:Y:S02]  /*28e0*/  LDSM.16.M88.4 R172, [R179+0xc800] ;  /* 0x00c80000b3ac783b */ /* 0x000e640000000200 */
        /* <DEDUP_REMOVED lines=11> */
[----:B------:R-:W1:Y:S07]  /*29a0*/  LDSM.16.M88.4 R140, [R179+0xd800] ;  /* 0x00d80000b38c783b */ /* 0x000e6e0000000200 */
[-C--:B------:R-:W-:Y:S08]  /*29b0*/  HMMA.16816.F32.BF16 R20, R136, R148.reuse, R20 ;  /* 0x000000948814723c */ /* 0x080ff00000041814 */
[C---:B------:R-:W-:Y:S07]  /*29c0*/  HMMA.16816.F32.BF16 R24, R144.reuse, R148, R24 ;  /* 0x000000949018723c */ /* 0x040fee0000041818 */
[----:B------:R-:W-:Y:S01]  /*29d0*/  IMAD.U32 R148, RZ, RZ, UR10 ;  /* 0x0000000aff947e24 */ /* 0x000fe2000f8e00ff */
[-C--:B------:R-:W-:Y:S01]  /*29e0*/  HMMA.16816.F32.BF16 R28, R144, R150.reuse, R28 ;  /* 0x00000096901c723c */ /* 0x080fe2000004181c */
[----:B------:R-:W-:Y:S07]  /*29f0*/  IMAD.U32 R149, RZ, RZ, UR31 ;  /* 0x0000001fff957e24 */ /* 0x000fee000f8e00ff */
[C---:B------:R-:W-:Y:S01]  /*2a00*/  HMMA.16816.F32.BF16 R32, R136.reuse, R150, R32 ;  /* 0x000000968820723c */ /* 0x040fe20000041820 */
[----:B---3--:R-:W-:Y:S07]  /*2a10*/  IMAD R148, R148, 0x8, R194 ;  /* 0x0000000894947824 */ /* 0x008fee00078e02c2 */
[-C--:B------:R-:W-:Y:S08]  /*2a20*/  HMMA.16816.F32.BF16 R36, R136, R152.reuse, R36 ;  /* 0x000000988824723c */ /* 0x080ff00000041824 */
[C---:B------:R-:W-:Y:S08]  /*2a30*/  HMMA.16816.F32.BF16 R40, R144.reuse, R152, R40 ;  /* 0x000000989028723c */ /* 0x040ff00000041828 */
[-C--:B------:R-:W-:Y:S08]  /*2a40*/  HMMA.16816.F32.BF16 R44, R144, R154.reuse, R44 ;  /* 0x0000009a902c723c */ /* 0x080ff0000004182c */
[C---:B------:R-:W-:Y:S08]  /*2a50*/  HMMA.16816.F32.BF16 R48, R136.reuse, R154, R48 ;  /* 0x0000009a8830723c */ /* 0x040ff00000041830 */
[-C--:B------:R-:W-:Y:S08]  /*2a60*/  HMMA.16816.F32.BF16 R52, R136, R156.reuse, R52 ;  /* 0x0000009c8834723c */ /* 0x080ff00000041834 */
[C---:B------:R-:W-:Y:S07]  /*2a70*/  HMMA.16816.F32.BF16 R56, R144.reuse, R156, R56 ;  /* 0x0000009c9038723c */ /* 0x040fee0000041838 */
[----:B------:R-:W-:Y:S01]  /*2a80*/  LOP3.LUT R156, R244, UR51, RZ, 0x3c, !PT ;  /* 0x00000033f49c7c12 */ /* 0x000fe2000f8e3cff */
[-C--:B------:R-:W-:Y:S01]  /*2a90*/  HMMA.16816.F32.BF16 R60, R144, R158.reuse, R60 ;  /* 0x0000009e903c723c */ /* 0x080fe2000004183c */
[----:B------:R-:W-:Y:S07]  /*2aa0*/  LDSM.16.M88.4 R144, [R180+0xc000] ;  /* 0x00c00000b490783b */ /* 0x000fee0000000200 */
[----:B------:R-:W-:Y:S01]  /*2ab0*/  HMMA.16816.F32.BF16 R64, R136, R158, R64 ;  /* 0x0000009e8840723c */ /* 0x000fe20000041840 */
[----:B------:R-:W3:Y:S07]  /*2ac0*/  LDSM.16.M88.4 R136, [R0] ;  /* 0x000000000088783b */ /* 0x000eee0000000200 */
        /* <DEDUP_REMOVED lines=12> */
[----:B------:R2:W3:Y:S07]  /*2b90*/  LDSM.16.M88.4 R132, [R0+0x2000] ;  /* 0x002000000084783b */ /* 0x0004ee0000000200 */
[-C--:B-1----:R-:W-:Y:S08]  /*2ba0*/  HMMA.16816.F32.BF16 R52, R160, R140.reuse, R52 ;  /* 0x0000008ca034723c */ /* 0x082ff00000041834 */
[C---:B------:R-:W-:Y:S01]  /*2bb0*/  HMMA.16816.F32.BF16 R56, R168.reuse, R140, R56 ;  /* 0x0000008ca838723c */ /* 0x040fe20000041838 */
[----:B------:R-:W1:Y:S06]  /*2bc0*/  @!P0 S2R R141, SR_TID.X ;  /* 0x00000000008d8919 */ /* 0x000e6c0000002100 */
[----:B------:R-:W-:Y:S01]  /*2bd0*/  @!P0 IADD3 R140, R242, -c[0x0][0x214], R195 ;  /* 0x80008500f28c8a10 */ /* 0x000fe20007ffe0c3 */
[-C--:B------:R-:W-:Y:S01]  /*2be0*/  HMMA.16816.F32.BF16 R60, R168, R142.reuse, R60 ;  /* 0x0000008ea83c723c */ /* 0x080fe2000004183c */
[----:B--2---:R-:W-:Y:S03]  /*2bf0*/  IMAD.U32 R0, RZ, RZ, UR31 ;  /* 0x0000001fff007e24 */ /* 0x004fe6000f8e00ff */
[----:B------:R-:W-:Y:S01]  /*2c00*/  @!P0 IADD3 R2, R2, UR42, R140 ;  /* 0x0000002a02028c10 */ /* 0x000fe2000fffe08c */
[----:B------:R-:W-:Y:S03]  /*2c10*/  IMAD R0, R0, 0x2, R192 ;  /* 0x0000000200007824 */ /* 0x000fe600078e02c0 */
[----:B------:R-:W-:Y:S01]  /*2c20*/  HMMA.16816.F32.BF16 R64, R160, R142, R64 ;  /* 0x0000008ea040723c */ /* 0x000fe20000041840 */
[----:B------:R-:W-:Y:S05]  /*2c30*/  IMAD.SHL.U32 R0, R0, 0x2, RZ ;  /* 0x0000000200007824 */ /* 0x000fea00078e00ff */
[----:B------:R-:W-:Y:S01]  /*2c40*/  IADD3 R150, R0, 0x1, RZ ;  /* 0x0000000100967810 */ /* 0x000fe20007ffe0ff */
[C---:B------:R-:W-:Y:S01]  /*2c50*/  IMAD.WIDE.U32 R142, R148.reuse, -0x326172a9, RZ ;  /* 0xcd9e8d57948e7825 */ /* 0x040fe200078e00ff */
[----:B------:R-:W-:Y:S01]  /*2c60*/  IADD3 R148, R148, 0x4, RZ ;  /* 0x0000000494947810 */ /* 0x000fe20007ffe0ff */
[-C--:B---3--:R-:W-:Y:S03]  /*2c70*/  HMMA.16816.F32.BF16 R4, R136, R144.reuse, R4 ;  /* 0x000000908804723c */ /* 0x088fe60000041804 */
[----:B------:R-:W-:Y:S01]  /*2c80*/  LOP3.LUT R140, R245, UR5, R0, 0x96, !PT ;  /* 0x00000005f58c7c12 */ /* 0x000fe2000f8e9600 */
[----:B-1----:R-:W-:Y:S01]  /*2c90*/  @!P0 IMAD.SHL.U32 R0, R141, 0x2, RZ ;  /* 0x000000028d008824 */ /* 0x002fe200078e00ff */
[----:B------:R-:W-:Y:S02]  /*2ca0*/  LOP3.LUT R150, R245, UR5, R150, 0x96, !PT ;  /* 0x00000005f5967c12 */ /* 0x000fe4000f8e9696 */
[-C--:B----4-:R-:W-:Y:S01]  /*2cb0*/  LOP3.LUT R152, R143, R189.reuse, RZ, 0x3c, !PT ;  /* 0x000000bd8f987212 */ /* 0x090fe200078e3cff */
[----:B------:R-:W-:Y:S01]  /*2cc0*/  IMAD.WIDE.U32 R140, R140, -0x326172a9, RZ ;  /* 0xcd9e8d578c8c7825 */ /* 0x000fe200078e00ff */
[----:B------:R-:W-:Y:S01]  /*2cd0*/  @!P0 LOP3.LUT R0, R0, 0x6, RZ, 0xc0, !PT ;  /* 0x0000000600008812 */ /* 0x000fe200078ec0ff */
[C---:B------:R-:W-:Y:S02]  /*2ce0*/  HMMA.16816.F32.BF16 R8, R132.reuse, R144, R8 ;  /* 0x000000908408723c */ /* 0x040fe40000041808 */
[----:B------:R-:W-:Y:S01]  /*2cf0*/  IMAD.WIDE.U32 R150, R150, -0x326172a9, RZ ;  /* 0xcd9e8d5796967825 */ /* 0x000fe200078e00ff */
[----:B------:R-:W-:Y:S03]  /*2d00*/  LOP3.LUT R160, R141, UR52, R142, 0x96, !PT ;  /* 0x000000348da07c12 */ /* 0x000fe6000f8e968e */
[----:B------:R-:W-:Y:S01]  /*2d10*/  @!P0 IMAD R0, R192, 0x40, R0 ;  /* 0x00000040c0008824 */ /* 0x000fe200078e0200 */
[----:B------:R-:W-:Y:S01]  /*2d20*/  LOP3.LUT R162, R151, UR52, R142, 0x96, !PT ;  /* 0x0000003497a27c12 */ /* 0x000fe2000f8e968e */
[----:B------:R-:W-:Y:S01]  /*2d30*/  IMAD.WIDE.U32 R142, R148, -0x326172a9, RZ ;  /* 0xcd9e8d57948e7825 */ /* 0x000fe200078e00ff */
[----:B------:R-:W-:Y:S01]  /*2d40*/  @!P0 IMNMX R148, R2, UR42, PT ;  /* 0x0000002a02948c17 */ /* 0x000fe2000b800200 */
[-C--:B------:R-:W-:Y:S02]  /*2d50*/  HMMA.16816.F32.BF16 R12, R132, R146.reuse, R12 ;  /* 0x00000092840c723c */ /* 0x080fe4000004180c */
[----:B------:R-:W-:Y:S01]  /*2d60*/  @!P0 IMAD R0, R149, 0x80, R0 ;  /* 0x0000008095008824 */ /* 0x000fe200078e0200 */
[--C-:B------:R-:W-:Y:S01]  /*2d70*/  LOP3.LUT R164, R141, UR52, R142.reuse, 0x96, !PT ;  /* 0x000000348da47c12 */ /* 0x100fe2000f8e968e */
[----:B------:R-:W-:Y:S01]  /*2d80*/  IMAD.WIDE.U32 R160, R160, -0x2daee0ad, RZ ;  /* 0xd2511f53a0a07825 */ /* 0x000fe200078e00ff */
[----:B------:R-:W-:Y:S02]  /*2d90*/  LOP3.LUT R151, R151, UR52, R142, 0x96, !PT ;  /* 0x0000003497977c12 */ /* 0x000fe4000f8e968e */
[CC--:B------:R-:W-:Y:S01]  /*2da0*/  @!P0 ISETP.GE.AND P3, PT, R0.reuse, R148.reuse, PT ;  /* 0x000000940000820c */ /* 0x0c0fe20003f66270 */
[C---:B------:R-:W-:Y:S01]  /*2db0*/  HMMA.16816.F32.BF16 R16, R136.reuse, R146, R16 ;  /* 0x000000928810723c */ /* 0x040fe20000041810 */
[----:B------:R-:W-:Y:S03]  /*2dc0*/  @!P0 IADD3 R145, R0, 0x1, RZ ;  /* 0x0000000100918810 */ /* 0x000fe60007ffe0ff */
[----:B------:R-:W-:Y:S01]  /*2dd0*/  @!P0 IADD3 R142, R2, 0x8, RZ ;  /* 0x00000008028e8810 */ /* 0x000fe20007ffe0ff */
[----:B------:R-:W-:Y:S01]  /*2de0*/  IMAD.WIDE.U32 R162, R162, -0x2daee0ad, RZ ;  /* 0xd2511f53a2a27825 */ /* 0x000fe200078e00ff */
[----:B------:R-:W-:Y:S02]  /*2df0*/  LOP3.LUT R154, R143, R189, RZ, 0x3c, !PT ;  /* 0x000000bd8f9a7212 */ /* 0x000fe400078e3cff */
[----:B------:R-:W-:Y:S01]  /*2e00*/  @!P0 ISETP.GE.AND P4, PT, R145, R148, PT ;  /* 0x000000949100820c */ /* 0x000fe20003f86270 */
[----:B------:R-:W-:Y:S03]  /*2e10*/  FMUL.FTZ R149, R248, 1.4426950216293334961 ;  /* 0x3fb8aa3bf8957820 */ /* 0x000fe60000410000 */
[----:B------:R-:W-:Y:S01]  /*2e20*/  @!P0 IMNMX R142, R142, UR42, PT ;  /* 0x0000002a8e8e8c17 */ /* 0x000fe2000b800200 */
[C---:B------:R-:W-:Y:S01]  /*2e30*/  FMUL.FTZ R144, R247.reuse, 1.4426950216293334961 ;  /* 0x3fb8aa3bf7907820 */ /* 0x040fe20000410000 */
[----:B------:R-:W-:Y:S01]  /*2e40*/  @!P0 FSEL R4, R4, -INF , !P3 ;  /* 0xff80000004048808 */ /* 0x000fe20005800000 */
[----:B------:R-:W-:Y:S01]  /*2e50*/  IMAD.WIDE.U32 R152, R152, -0x2daee0ad, RZ ;  /* 0xd2511f5398987825 */ /* 0x000fe200078e00ff */
[----:B------:R-:W-:Y:S02]  /*2e60*/  FSETP.NEU.FTZ.AND P3, PT, R247, -INF , PT ;  /* 0xff800000f700780b */ /* 0x000fe40003f7d000 */
[----:B------:R-:W-:Y:S01]  /*2e70*/  @!P0 FSEL R5, R5, -INF , !P4 ;  /* 0xff80000005058808 */ /* 0x000fe20006000000 */
[----:B------:R-:W-:Y:S01]  /*2e80*/  IMAD.WIDE.U32 R154, R154, -0x2daee0ad, RZ ;  /* 0xd2511f539a9a7825 */ /* 0x000fe200078e00ff */
[-C--:B------:R-:W-:Y:S02]  /*2e90*/  @!P0 ISETP.GE.AND P4, PT, R0, R142.reuse, PT ;  /* 0x0000008e0000820c */ /* 0x080fe40003f86270 */
[----:B------:R-:W-:Y:S01]  /*2ea0*/  FSEL R149, R149, RZ, P2 ;  /* 0x000000ff95957208 */ /* 0x000fe20001000000 */
[----:B------:R-:W-:Y:S01]  /*2eb0*/  FMUL.FTZ R143, R246, 1.4426950216293334961 ;  /* 0x3fb8aa3bf68f7820 */ /* 0x000fe20000410000 */
[----:B------:R-:W-:Y:S02]  /*2ec0*/  FSEL R144, R144, RZ, P3 ;  /* 0x000000ff90907208 */ /* 0x000fe40001800000 */
[----:B------:R-:W-:Y:S01]  /*2ed0*/  LOP3.LUT R158, R156, R153, RZ, 0x3c, !PT ;  /* 0x000000999c9e7212 */ /* 0x000fe200078e3cff */
[--C-:B------:R-:W-:Y:S01]  /*2ee0*/  FFMA.FTZ R4, R4, c[0x0][0x23c], -R149.reuse ;  /* 0x00008f0004047a23 */ /* 0x100fe20000010895 */
[----:B------:R-:W-:Y:S01]  /*2ef0*/  @!P0 FSEL R6, R6, -INF , !P4 ;  /* 0xff80000006068808 */ /* 0x000fe20006000000 */
[----:B------:R-:W-:Y:S01]  /*2f00*/  FFMA.FTZ R5, R5, c[0x0][0x23c], -R149 ;  /* 0x00008f0005057a23 */ /* 0x000fe20000010895 */
[----:B------:R-:W-:Y:S01]  /*2f10*/  LOP3.LUT R156, R156, R155, RZ, 0x3c, !PT ;  /* 0x0000009b9c9c7212 */ /* 0x000fe200078e3cff */
[----:B------:R-:W-:Y:S01]  /*2f20*/  MUFU.EX2 R211, R4 ;  /* 0x0000000400d37308 */ /* 0x000fe20000000800 */
[----:B------:R-:W-:Y:S01]  /*2f30*/  @!P0 ISETP.GE.AND P3, PT, R145, R142, PT ;  /* 0x0000008e9100820c */ /* 0x000fe20003f66270 */
[----:B------:R-:W-:Y:S01]  /*2f40*/  FFMA.FTZ R6, R6, c[0x0][0x23c], -R144 ;  /* 0x00008f0006067a23 */ /* 0x000fe20000010890 */
[----:B------:R-:W-:Y:S01]  /*2f50*/  @!P0 IADD3 R141, R2, 0x40, RZ ;  /* 0x00000040028d8810 */ /* 0x000fe20007ffe0ff */
[----:B------:R-:W-:Y:S01]  /*2f60*/  IMAD.WIDE.U32 R158, R158, -0x326172a9, RZ ;  /* 0xcd9e8d579e9e7825 */ /* 0x000fe200078e00ff */
[----:B------:R-:W-:Y:S02]  /*2f70*/  @!P0 FSEL R7, R7, -INF , !P3 ;  /* 0xff80000007078808 */ /* 0x000fe40005800000 */
[----:B------:R-:W-:Y:S01]  /*2f80*/  FSETP.NEU.FTZ.AND P2, PT, R246, -INF , PT ;  /* 0xff800000f600780b */ /* 0x000fe20003f5d000 */
[----:B------:R-:W-:Y:S01]  /*2f90*/  IMAD.WIDE.U32 R156, R156, -0x326172a9, RZ ;  /* 0xcd9e8d579c9c7825 */ /* 0x000fe200078e00ff */
[--C-:B------:R-:W-:Y:S01]  /*2fa0*/  LOP3.LUT R165, R159, UR50, R140.reuse, 0x96, !PT ;  /* 0x000000329fa57c12 */ /* 0x100fe2000f8e968c */
[----:B------:R-:W1:Y:S01]  /*2fb0*/  MUFU.EX2 R208, R5 ;  /* 0x0000000500d07308 */ /* 0x000e620000000800 */
[----:B------:R-:W-:Y:S02]  /*2fc0*/  @!P0 IMNMX R141, R141, UR42, PT ;  /* 0x0000002a8d8d8c17 */ /* 0x000fe4000b800200 */
[----:B------:R-:W-:Y:S01]  /*2fd0*/  LOP3.LUT R166, R157, UR50, R140, 0x96, !PT ;  /* 0x000000329da67c12 */ /* 0x000fe2000f8e968c */
[----:B------:R-:W-:Y:S01]  /*2fe0*/  FFMA.FTZ R140, R7, c[0x0][0x23c], -R144 ;  /* 0x00008f00078c7a23 */ /* 0x000fe20000010890 */
[----:B------:R-:W-:Y:S02]  /*2ff0*/  FSEL R143, R143, RZ, P2 ;  /* 0x000000ff8f8f7208 */ /* 0x000fe40001000000 */
[-C--:B------:R-:W-:Y:S02]  /*3000*/  @!P0 ISETP.GE.AND P2, PT, R0, R141.reuse, PT ;  /* 0x0000008d0000820c */ /* 0x080fe40003f46270 */
[-C--:B------:R-:W-:Y:S01]  /*3010*/  @!P0 ISETP.GE.AND P3, PT, R145, R141.reuse, PT ;  /* 0x0000008d9100820c */ /* 0x080fe20003f66270 */
[----:B------:R2:W-:Y:S01]  /*3020*/  MUFU.EX2 R206, R6 ;  /* 0x0000000600ce7308 */ /* 0x0005e20000000800 */
[----:B------:R-:W-:Y:S02]  /*3030*/  @!P0 FSEL R8, R8, -INF , !P2 ;  /* 0xff80000008088808 */ /* 0x000fe40005000000 */
[----:B------:R-:W-:Y:S02]  /*3040*/  @!P0 FSEL R9, R9, -INF , !P3 ;  /* 0xff80000009098808 */ /* 0x000fe40005800000 */
[----:B------:R-:W-:Y:S01]  /*3050*/  FSETP.NEU.FTZ.AND P2, PT, R243, -INF , PT ;  /* 0xff800000f300780b */ /* 0x000fe20003f5d000 */
[--C-:B------:R-:W-:Y:S01]  /*3060*/  FFMA.FTZ R8, R8, c[0x0][0x23c], -R143.reuse ;  /* 0x00008f0008087a23 */ /* 0x100fe2000001088f */
[----:B------:R-:W-:Y:S01]  /*3070*/  LOP3.LUT R155, R159, UR50, R150, 0x96, !PT ;  /* 0x000000329f9b7c12 */ /* 0x000fe2000f8e9696 */
[--C-:B------:R-:W-:Y:S01]  /*3080*/  FFMA.FTZ R9, R9, c[0x0][0x23c], -R143.reuse ;  /* 0x00008f0009097a23 */ /* 0x100fe2000001088f */
[--C-:B------:R-:W-:Y:S01]  /*3090*/  LOP3.LUT R159, R161, UR49, R152.reuse, 0x96, !PT ;  /* 0x00000031a19f7c12 */ /* 0x100fe2000f8e9698 */
[----:B------:R3:W4:Y:S01]  /*30a0*/  MUFU.EX2 R220, R140 ;  /* 0x0000008c00dc7308 */ /* 0x0007220000000800 */
[----:B------:R-:W-:Y:S01]  /*30b0*/  LOP3.LUT R161, R163, UR49, R152, 0x96, !PT ;  /* 0x00000031a3a17c12 */ /* 0x000fe2000f8e9698 */
[----:B------:R-:W-:Y:S01]  /*30c0*/  IMAD.WIDE.U32 R152, R164, -0x2daee0ad, RZ ;  /* 0xd2511f53a4987825 */ /* 0x000fe200078e00ff */
[----:B------:R-:W-:Y:S03]  /*30d0*/  LOP3.LUT R157, R157, UR50, R150, 0x96, !PT ;  /* 0x000000329d9d7c12 */ /* 0x000fe6000f8e9696 */
[----:B------:R-:W-:Y:S01]  /*30e0*/  IMAD.WIDE.U32 R150, R151, -0x2daee0ad, RZ ;  /* 0xd2511f5397967825 */ /* 0x000fe200078e00ff */
[--C-:B------:R-:W-:Y:S03]  /*30f0*/  LOP3.LUT R153, R153, UR49, R154.reuse, 0x96, !PT ;  /* 0x0000003199997c12 */ /* 0x100fe6000f8e969a */
[----:B------:R1:W1:Y:S01]  /*3100*/  MUFU.EX2 R223, R8 ;  /* 0x0000000800df7308 */ /* 0x0002620000000800 */
[----:B------:R-:W-:Y:S01]  /*3110*/  LOP3.LUT R154, R151, UR49, R154, 0x96, !PT ;  /* 0x00000031979a7c12 */ /* 0x000fe2000f8e969a */
[----:B--2---:R-:W2:Y:S08]  /*3120*/  LDSM.16.M88.4 R4, [R180+0xc800] ;  /* 0x00c80000b404783b */ /* 0x004eb00000000200 */
[----:B------:R4:W2:Y:S01]  /*3130*/  MUFU.EX2 R224, R9 ;  /* 0x0000000900e07308 */ /* 0x0008a20000000800 */
[----:B---3--:R-:W-:Y:S01]  /*3140*/  @!P0 IADD3 R140, R2, 0x48, RZ ;  /* 0x00000048028c8810 */ /* 0x008fe20007ffe0ff */
[----:B------:R-:W-:Y:S03]  /*3150*/  FMUL.FTZ R2, R243, 1.4426950216293334961 ;  /* 0x3fb8aa3bf3027820 */ /* 0x000fe60000410000 */
[----:B------:R-:W-:Y:S02]  /*3160*/  @!P0 IMNMX R140, R140, UR42, PT ;  /* 0x0000002a8c8c8c17 */ /* 0x000fe4000b800200 */
[----:B------:R-:W-:Y:S02]  /*3170*/  FSEL R2, R2, RZ, P2 ;  /* 0x000000ff02027208 */ /* 0x000fe40001000000 */
[-C--:B------:R-:W-:Y:S02]  /*3180*/  @!P0 ISETP.GE.AND P3, PT, R0, R140.reuse, PT ;  /* 0x0000008c0000820c */ /* 0x080fe40003f66270 */
[-C--:B------:R-:W-:Y:S02]  /*3190*/  @!P0 ISETP.GE.AND P2, PT, R145, R140.reuse, PT ;  /* 0x0000008c9100820c */ /* 0x080fe40003f46270 */
[----:B------:R-:W-:Y:S02]  /*31a0*/  @!P0 FSEL R10, R10, -INF , !P3 ;  /* 0xff8000000a0a8808 */ /* 0x000fe40005800000 */
[----:B------:R-:W-:Y:S02]  /*31b0*/  @!P0 FSEL R11, R11, -INF , !P2 ;  /* 0xff8000000b0b8808 */ /* 0x000fe40005000000 */
[----:B-1----:R-:W-:Y:S01]  /*31c0*/  @!P0 IADD3 R8, R0, 0x8, RZ ;  /* 0x0000000800088810 */ /* 0x002fe20007ffe0ff */
[--C-:B------:R-:W-:Y:S02]  /*31d0*/  FFMA.FTZ R10, R10, c[0x0][0x23c], -R2.reuse ;  /* 0x00008f000a0a7a23 */ /* 0x100fe40000010802 */
[--C-:B------:R-:W-:Y:S01]  /*31e0*/  FFMA.FTZ R11, R11, c[0x0][0x23c], -R2.reuse ;  /* 0x00008f000b0b7a23 */ /* 0x100fe20000010802 */
[----:B----4-:R-:W-:Y:S01]  /*31f0*/  @!P0 IADD3 R9, R0, 0x9, RZ ;  /* 0x0000000900098810 */ /* 0x010fe20007ffe0ff */
[----:B------:R-:W1:Y:S01]  /*3200*/  MUFU.EX2 R228, R10 ;  /* 0x0000000a00e47308 */ /* 0x000e620000000800 */
[CC--:B------:R-:W-:Y:S02]  /*3210*/  @!P0 ISETP.GE.AND P6, PT, R8.reuse, R141.reuse, PT ;  /* 0x0000008d0800820c */ /* 0x0c0fe40003fc6270 */
[C---:B------:R-:W-:Y:S02]  /*3220*/  @!P0 ISETP.GE.AND P2, PT, R8.reuse, R140, PT ;  /* 0x0000008c0800820c */ /* 0x040fe40003f46270 */
[CC--:B------:R-:W-:Y:S02]  /*3230*/  @!P0 ISETP.GE.AND P3, PT, R9.reuse, R141.reuse, PT ;  /* 0x0000008d0900820c */ /* 0x0c0fe40003f66270 */
[C---:B------:R-:W-:Y:S02]  /*3240*/  @!P0 ISETP.GE.AND P4, PT, R8.reuse, R148, PT ;  /* 0x000000940800820c */ /* 0x040fe40003f86270 */
[----:B------:R-:W-:Y:S01]  /*3250*/  @!P0 ISETP.GE.AND P5, PT, R8, R142, PT ;  /* 0x0000008e0800820c */ /* 0x000fe20003fa6270 */
[----:B------:R3:W4:Y:S01]  /*3260*/  MUFU.EX2 R227, R11 ;  /* 0x0000000b00e37308 */ /* 0x0007220000000800 */
[----:B------:R-:W-:Y:S01]  /*3270*/  @!P0 FSEL R12, R12, -INF , !P6 ;  /* 0xff8000000c0c8808 */ /* 0x000fe20007000000 */
[-C--:B--2---:R-:W-:Y:S01]  /*3280*/  HMMA.16816.F32.BF16 R20, R136, R4.reuse, R20 ;  /* 0x000000048814723c */ /* 0x084fe20000041814 */
[----:B------:R-:W-:Y:S02]  /*3290*/  @!P0 ISETP.GE.AND P6, PT, R9, R140, PT ;  /* 0x0000008c0900820c */ /* 0x000fe40003fc6270 */
[----:B------:R-:W-:Y:S01]  /*32a0*/  @!P0 FSEL R13, R13, -INF , !P3 ;  /* 0xff8000000d0d8808 */ /* 0x000fe20005800000 */
[--C-:B------:R-:W-:Y:S01]  /*32b0*/  FFMA.FTZ R12, R12, c[0x0][0x23c], -R143.reuse ;  /* 0x00008f000c0c7a23 */ /* 0x100fe2000001088f */
[----:B------:R-:W-:Y:S02]  /*32c0*/  @!P0 FSEL R15, R15, -INF , !P6 ;  /* 0xff8000000f0f8808 */ /* 0x000fe40007000000 */
[C---:B------:R-:W-:Y:S01]  /*32d0*/  @!P0 ISETP.GE.AND P3, PT, R9.reuse, R148, PT ;  /* 0x000000940900820c */ /* 0x040fe20003f66270 */
[C---:B------:R-:W-:Y:S01]  /*32e0*/  HMMA.16816.F32.BF16 R24, R132.reuse, R4, R24 ;  /* 0x000000048418723c */ /* 0x040fe20000041818 */
[----:B------:R-:W-:Y:S01]  /*32f0*/  @!P0 FSEL R14, R14, -INF , !P2 ;  /* 0xff8000000e0e8808 */ /* 0x000fe20005000000 */
[----:B------:R-:W-:Y:S01]  /*3300*/  MUFU.EX2 R222, R12 ;  /* 0x0000000c00de7308 */ /* 0x000fe20000000800 */
[----:B------:R-:W-:Y:S01]  /*3310*/  @!P0 ISETP.GE.AND P2, PT, R9, R142, PT ;  /* 0x0000008e0900820c */ /* 0x000fe20003f46270 */
[--C-:B------:R-:W-:Y:S01]  /*3320*/  FFMA.FTZ R15, R15, c[0x0][0x23c], -R2.reuse ;  /* 0x00008f000f0f7a23 */ /* 0x100fe20000010802 */
[----:B------:R-:W-:Y:S01]  /*3330*/  @!P0 FSEL R16, R16, -INF , !P4 ;  /* 0xff80000010108808 */ /* 0x000fe20006000000 */
[----:B------:R-:W-:Y:S01]  /*3340*/  FFMA.FTZ R14, R14, c[0x0][0x23c], -R2 ;  /* 0x00008f000e0e7a23 */ /* 0x000fe20000010802 */
[----:B------:R-:W-:Y:S01]  /*3350*/  @!P0 FSEL R19, R19, -INF , !P2 ;  /* 0xff80000013138808 */ /* 0x000fe20005000000 */
[-C--:B------:R-:W-:Y:S01]  /*3360*/  HMMA.16816.F32.BF16 R28, R132, R6.reuse, R28 ;  /* 0x00000006841c723c */ /* 0x080fe2000004181c */
[C---:B------:R-:W-:Y:S03]  /*3370*/  @!P0 IADD3 R4, R0.reuse, 0x10, RZ ;  /* 0x0000001000048810 */ /* 0x040fe60007ffe0ff */
[----:B------:R-:W-:Y:S01]  /*3380*/  @!P0 IADD3 R5, R0, 0x11, RZ ;  /* 0x0000001100058810 */ /* 0x000fe20007ffe0ff */
[----:B------:R-:W-:Y:S01]  /*3390*/  FFMA.FTZ R13, R13, c[0x0][0x23c], -R143 ;  /* 0x00008f000d0d7a23 */ /* 0x000fe2000001088f */
[C---:B------:R-:W-:Y:S01]  /*33a0*/  @!P0 ISETP.GE.AND P6, PT, R4.reuse, R148, PT ;  /* 0x000000940400820c */ /* 0x040fe20003fc6270 */
[----:B---3--:R-:W2:Y:S01]  /*33b0*/  LDSM.16.M88.4 R8, [R180+0xd000] ;  /* 0x00d00000b408783b */ /* 0x008ea20000000200 */
[----:B------:R-:W-:Y:S01]  /*33c0*/  @!P0 ISETP.GE.AND P4, PT, R4, R142, PT ;  /* 0x0000008e0400820c */ /* 0x000fe20003f86270 */
[C---:B------:R-:W-:Y:S01]  /*33d0*/  HMMA.16816.F32.BF16 R32, R136.reuse, R6, R32 ;  /* 0x000000068820723c */ /* 0x040fe20000041820 */
[----:B------:R-:W-:Y:S01]  /*33e0*/  @!P0 ISETP.GE.AND P2, PT, R5, R148, PT ;  /* 0x000000940500820c */ /* 0x000fe20003f46270 */
[----:B------:R-:W-:Y:S01]  /*33f0*/  MUFU.EX2 R226, R14 ;  /* 0x0000000e00e27308 */ /* 0x000fe20000000800 */
[----:B------:R-:W-:Y:S01]  /*3400*/  @!P0 FSEL R17, R17, -INF , !P3 ;  /* 0xff80000011118808 */ /* 0x000fe20005800000 */
[--C-:B------:R-:W-:Y:S01]  /*3410*/  FFMA.FTZ R16, R16, c[0x0][0x23c], -R149.reuse ;  /* 0x00008f0010107a23 */ /* 0x100fe20000010895 */
[-C--:B------:R-:W-:Y:S01]  /*3420*/  @!P0 ISETP.GE.AND P3, PT, R4, R141.reuse, PT ;  /* 0x0000008d0400820c */ /* 0x080fe20003f66270 */
[--C-:B------:R-:W-:Y:S01]  /*3430*/  FFMA.FTZ R19, R19, c[0x0][0x23c], -R144.reuse ;  /* 0x00008f0013137a23 */ /* 0x100fe20000010890 */
[----:B------:R-:W-:Y:S01]  /*3440*/  @!P0 FSEL R18, R18, -INF , !P5 ;  /* 0xff80000012128808 */ /* 0x000fe20006800000 */
[--C-:B------:R-:W-:Y:S01]  /*3450*/  FFMA.FTZ R17, R17, c[0x0][0x23c], -R149.reuse ;  /* 0x00008f0011117a23 */ /* 0x100fe20000010895 */
[----:B------:R-:W-:Y:S03]  /*3460*/  @!P0 ISETP.GE.AND P5, PT, R4, R140, PT ;  /* 0x0000008c0400820c */ /* 0x000fe60003fa6270 */
[----:B------:R-:W-:Y:S01]  /*3470*/  @!P0 FSEL R20, R20, -INF , !P6 ;  /* 0xff80000014148808 */ /* 0x000fe20007000000 */
[--C-:B------:R-:W-:Y:S01]  /*3480*/  FFMA.FTZ R18, R18, c[0x0][0x23c], -R144.reuse ;  /* 0x00008f0012127a23 */ /* 0x100fe20000010890 */
[----:B------:R-:W-:Y:S01]  /*3490*/  @!P0 ISETP.GE.AND P6, PT, R5, R142, PT ;  /* 0x0000008e0500820c */ /* 0x000fe20003fc6270 */
[----:B------:R3:W-:Y:S01]  /*34a0*/  MUFU.EX2 R225, R15 ;  /* 0x0000000f00e17308 */ /* 0x0007e20000000800 */
[----:B------:R-:W-:Y:S01]  /*34b0*/  @!P0 FSEL R21, R21, -INF , !P2 ;  /* 0xff80000015158808 */ /* 0x000fe20005000000 */
[--C-:B------:R-:W-:Y:S01]  /*34c0*/  FFMA.FTZ R20, R20, c[0x0][0x23c], -R149.reuse ;  /* 0x00008f0014147a23 */ /* 0x100fe20000010895 */
[-C--:B------:R-:W-:Y:S02]  /*34d0*/  @!P0 ISETP.GE.AND P2, PT, R5, R141.reuse, PT ;  /* 0x0000008d0500820c */ /* 0x080fe40003f46270 */
[----:B------:R-:W-:Y:S01]  /*34e0*/  @!P0 FSEL R22, R22, -INF , !P4 ;  /* 0xff80000016168808 */ /* 0x000fe20006000000 */
[----:B------:R-:W-:Y:S01]  /*34f0*/  FFMA.FTZ R21, R21, c[0x0][0x23c], -R149 ;  /* 0x00008f0015157a23 */ /* 0x000fe20000010895 */
[-C--:B------:R-:W-:Y:S02]  /*3500*/  @!P0 ISETP.GE.AND P4, PT, R5, R140.reuse, PT ;  /* 0x0000008c0500820c */ /* 0x080fe40003f86270 */
[----:B------:R-:W-:Y:S01]  /*3510*/  @!P0 IADD3 R5, R0, 0x18, RZ ;  /* 0x0000001800058810 */ /* 0x000fe20007ffe0ff */
[--C-:B------:R-:W-:Y:S01]  /*3520*/  FFMA.FTZ R22, R22, c[0x0][0x23c], -R144.reuse ;  /* 0x00008f0016167a23 */ /* 0x100fe20000010890 */
[----:B------:R-:W-:Y:S01]  /*3530*/  @!P0 IADD3 R4, R0, 0x19, RZ ;  /* 0x0000001900048810 */ /* 0x000fe20007ffe0ff */
[----:B------:R-:W-:Y:S01]  /*3540*/  MUFU.EX2 R202, R20 ;  /* 0x0000001400ca7308 */ /* 0x000fe20000000800 */
[----:B------:R-:W-:Y:S02]  /*3550*/  @!P0 FSEL R23, R23, -INF , !P6 ;  /* 0xff80000017178808 */ /* 0x000fe40007000000 */
[-C--:B------:R-:W-:Y:S02]  /*3560*/  @!P0 ISETP.GE.AND P6, PT, R5, R141.reuse, PT ;  /* 0x0000008d0500820c */ /* 0x080fe40003fc6270 */
[----:B------:R-:W-:Y:S01]  /*3570*/  @!P0 FSEL R24, R24, -INF , !P3 ;  /* 0xff80000018188808 */ /* 0x000fe20005800000 */
[----:B------:R-:W-:Y:S01]  /*3580*/  FFMA.FTZ R23, R23, c[0x0][0x23c], -R144 ;  /* 0x00008f0017177a23 */ /* 0x000fe20000010890 */
[----:B------:R-:W-:Y:S02]  /*3590*/  @!P0 ISETP.GE.AND P3, PT, R5, R140, PT ;  /* 0x0000008c0500820c */ /* 0x000fe40003f66270 */
[----:B------:R-:W-:Y:S01]  /*35a0*/  @!P0 FSEL R27, R27, -INF , !P4 ;  /* 0xff8000001b1b8808 */ /* 0x000fe20006000000 */
[--C-:B------:R-:W-:Y:S01]  /*35b0*/  FFMA.FTZ R24, R24, c[0x0][0x23c], -R143.reuse ;  /* 0x00008f0018187a23 */ /* 0x100fe2000001088f */
[-C--:B------:R-:W-:Y:S01]  /*35c0*/  @!P0 ISETP.GE.AND P4, PT, R4, R141.reuse, PT ;  /* 0x0000008d0400820c */ /* 0x080fe20003f86270 */
[-C--:B--2---:R-:W-:Y:S01]  /*35d0*/  HMMA.16816.F32.BF16 R36, R136, R8.reuse, R36 ;  /* 0x000000088824723c */ /* 0x084fe20000041824 */
[----:B------:R-:W-:Y:S01]  /*35e0*/  @!P0 FSEL R25, R25, -INF , !P2 ;  /* 0xff80000019198808 */ /* 0x000fe20005000000 */
[--C-:B------:R-:W-:Y:S01]  /*35f0*/  FFMA.FTZ R27, R27, c[0x0][0x23c], -R2.reuse ;  /* 0x00008f001b1b7a23 */ /* 0x100fe20000010802 */
[----:B------:R-:W-:Y:S01]  /*3600*/  @!P0 ISETP.GE.AND P2, PT, R5, R148, PT ;  /* 0x000000940500820c */ /* 0x000fe20003f46270 */
[----:B---3--:R-:W-:Y:S01]  /*3610*/  IMAD.WIDE.U32 R14, R165, -0x2daee0ad, RZ ;  /* 0xd2511f53a50e7825 */ /* 0x008fe200078e00ff */
[----:B------:R-:W-:Y:S01]  /*3620*/  @!P0 FSEL R26, R26, -INF , !P5 ;  /* 0xff8000001a1a8808 */ /* 0x000fe20006800000 */
[----:B------:R2:W3:Y:S01]  /*3630*/  MUFU.EX2 R221, R13 ;  /* 0x0000000d00dd7308 */ /* 0x0004e20000000800 */
[----:B------:R-:W-:Y:S01]  /*3640*/  @!P0 ISETP.GE.AND P5, PT, R5, R142, PT ;  /* 0x0000008e0500820c */ /* 0x000fe20003fa6270 */
[--C-:B------:R-:W-:Y:S01]  /*3650*/  FFMA.FTZ R25, R25, c[0x0][0x23c], -R143.reuse ;  /* 0x00008f0019197a23 */ /* 0x100fe2000001088f */
[----:B------:R-:W-:Y:S01]  /*3660*/  @!P0 FSEL R28, R28, -INF , !P6 ;  /* 0xff8000001c1c8808 */ /* 0x000fe20007000000 */
[C---:B------:R-:W-:Y:S01]  /*3670*/  HMMA.16816.F32.BF16 R40, R132.reuse, R8, R40 ;  /* 0x000000088428723c */ /* 0x040fe20000041828 */
[----:B------:R-:W-:Y:S01]  /*3680*/  @!P0 ISETP.GE.AND P6, PT, R4, R140, PT ;  /* 0x0000008c0400820c */ /* 0x000fe20003fc6270 */
[--C-:B------:R-:W-:Y:S01]  /*3690*/  FFMA.FTZ R26, R26, c[0x0][0x23c], -R2.reuse ;  /* 0x00008f001a1a7a23 */ /* 0x100fe20000010802 */
[----:B------:R-:W-:Y:S01]  /*36a0*/  @!P0 FSEL R29, R29, -INF , !P4 ;  /* 0xff8000001d1d8808 */ /* 0x000fe20006000000 */
[--C-:B------:R-:W-:Y:S01]  /*36b0*/  FFMA.FTZ R28, R28, c[0x0][0x23c], -R143.reuse ;  /* 0x00008f001c1c7a23 */ /* 0x100fe2000001088f */
[----:B------:R-:W-:Y:S01]  /*36c0*/  @!P0 FSEL R31, R31, -INF , !P6 ;  /* 0xff8000001f1f8808 */ /* 0x000fe20007000000 */
[----:B------:R-:W-:Y:S01]  /*36d0*/  MUFU.EX2 R219, R26 ;  /* 0x0000001a00db7308 */ /* 0x000fe20000000800 */
[----:B------:R-:W-:Y:S01]  /*36e0*/  @!P0 ISETP.GE.AND P4, PT, R4, R148, PT ;  /* 0x000000940400820c */ /* 0x000fe20003f86270 */
[-C--:B------:R-:W-:Y:S01]  /*36f0*/  HMMA.16816.F32.BF16 R44, R132, R10.reuse, R44 ;  /* 0x0000000a842c723c */ /* 0x080fe2000004182c */
[----:B------:R-:W-:Y:S02]  /*3700*/  @!P0 FSEL R30, R30, -INF , !P3 ;  /* 0xff8000001e1e8808 */ /* 0x000fe40005800000 */
[----:B------:R-:W-:Y:S01]  /*3710*/  @!P0 ISETP.GE.AND P3, PT, R4, R142, PT ;  /* 0x0000008e0400820c */ /* 0x000fe20003f66270 */
[----:B------:R-:W-:Y:S01]  /*3720*/  FFMA.FTZ R29, R29, c[0x0][0x23c], -R143 ;  /* 0x00008f001d1d7a23 */ /* 0x000fe2000001088f */
[----:B------:R-:W-:Y:S01]  /*3730*/  @!P0 IADD3 R8, R0, 0x20, RZ ;  /* 0x0000002000088810 */ /* 0x000fe20007ffe0ff */
[----:B------:R-:W1:Y:S01]  /*3740*/  LDSM.16.M88.4 R4, [R180+0xd800] ;  /* 0x00d80000b404783b */ /* 0x000e620000000200 */
[----:B------:R-:W-:Y:S01]  /*3750*/  @!P0 FSEL R32, R32, -INF , !P2 ;  /* 0xff80000020208808 */ /* 0x000fe20005000000 */
[C---:B------:R-:W-:Y:S01]  /*3760*/  HMMA.16816.F32.BF16 R48, R136.reuse, R10, R48 ;  /* 0x0000000a8830723c */ /* 0x040fe20000041830 */
[C---:B------:R-:W-:Y:S01]  /*3770*/  @!P0 ISETP.GE.AND P6, PT, R8.reuse, R148, PT ;  /* 0x000000940800820c */ /* 0x040fe20003fc6270 */
[----:B------:R-:W-:Y:S01]  /*3780*/  MUFU.EX2 R204, R29 ;  /* 0x0000001d00cc7308 */ /* 0x000fe20000000800 */
[----:B------:R-:W-:Y:S01]  /*3790*/  @!P0 ISETP.GE.AND P2, PT, R8, R142, PT ;  /* 0x0000008e0800820c */ /* 0x000fe20003f46270 */
[--C-:B------:R-:W-:Y:S01]  /*37a0*/  FFMA.FTZ R30, R30, c[0x0][0x23c], -R2.reuse ;  /* 0x00008f001e1e7a23 */ /* 0x100fe20000010802 */
[----:B------:R-:W-:Y:S01]  /*37b0*/  @!P0 FSEL R33, R33, -INF , !P4 ;  /* 0xff80000021218808 */ /* 0x000fe20006000000 */
[----:B------:R-:W-:Y:S01]  /*37c0*/  FFMA.FTZ R31, R31, c[0x0][0x23c], -R2 ;  /* 0x00008f001f1f7a23 */ /* 0x000fe20000010802 */
[-C--:B------:R-:W-:Y:S01]  /*37d0*/  @!P0 ISETP.GE.AND P4, PT, R8, R141.reuse, PT ;  /* 0x0000008d0800820c */ /* 0x080fe20003f86270 */
[--C-:B------:R-:W-:Y:S01]  /*37e0*/  FFMA.FTZ R32, R32, c[0x0][0x23c], -R149.reuse ;  /* 0x00008f0020207a23 */ /* 0x100fe20000010895 */
[----:B------:R-:W-:Y:S02]  /*37f0*/  @!P0 FSEL R34, R34, -INF , !P5 ;  /* 0xff80000022228808 */ /* 0x000fe40006800000 */
[----:B------:R-:W-:Y:S01]  /*3800*/  @!P0 ISETP.GE.AND P5, PT, R8, R140, PT ;  /* 0x0000008c0800820c */ /* 0x000fe20003fa6270 */
[----:B------:R-:W-:Y:S01]  /*3810*/  MUFU.EX2 R196, R32 ;  /* 0x0000002000c47308 */ /* 0x000fe20000000800 */
[----:B------:R-:W-:Y:S01]  /*3820*/  @!P0 IADD3 R8, R0, 0x21, RZ ;  /* 0x0000002100088810 */ /* 0x000fe20007ffe0ff */
[--C-:B------:R-:W-:Y:S01]  /*3830*/  FFMA.FTZ R34, R34, c[0x0][0x23c], -R144.reuse ;  /* 0x00008f0022227a23 */ /* 0x100fe20000010890 */
[----:B------:R-:W-:Y:S01]  /*3840*/  @!P0 FSEL R35, R35, -INF , !P3 ;  /* 0xff80000023238808 */ /* 0x000fe20005800000 */
[--C-:B------:R-:W-:Y:S01]  /*3850*/  FFMA.FTZ R33, R33, c[0x0][0x23c], -R149.reuse ;  /* 0x00008f0021217a23 */ /* 0x100fe20000010895 */
[----:B------:R-:W-:Y:S01]  /*3860*/  @!P0 ISETP.GE.AND P3, PT, R8, R148, PT ;  /* 0x000000940800820c */ /* 0x000fe20003f66270 */
[----:B--2---:R-:W-:Y:S01]  /*3870*/  IMAD.WIDE.U32 R12, R166, -0x2daee0ad, RZ ;  /* 0xd2511f53a60c7825 */ /* 0x004fe200078e00ff */
[----:B------:R-:W-:Y:S02]  /*3880*/  @!P0 FSEL R36, R36, -INF , !P6 ;  /* 0xff80000024248808 */ /* 0x000fe40007000000 */
[----:B------:R-:W-:Y:S01]  /*3890*/  @!P0 ISETP.GE.AND P6, PT, R8, R142, PT ;  /* 0x0000008e0800820c */ /* 0x000fe20003fc6270 */
[----:B------:R-:W-:Y:S01]  /*38a0*/  FFMA.FTZ R35, R35, c[0x0][0x23c], -R144 ;  /* 0x00008f0023237a23 */ /* 0x000fe20000010890 */
[----:B------:R-:W-:Y:S01]  /*38b0*/  LOP3.LUT R20, R13, UR46, R152, 0x96, !PT ;  /* 0x0000002e0d147c12 */ /* 0x000fe2000f8e9698 */
[----:B------:R-:W-:Y:S01]  /*38c0*/  MUFU.EX2 R195, R34 ;  /* 0x0000002200c37308 */ /* 0x000fe20000000800 */
[----:B------:R-:W-:Y:S01]  /*38d0*/  @!P0 FSEL R37, R37, -INF , !P3 ;  /* 0xff80000025258808 */ /* 0x000fe20005800000 */
[--C-:B------:R-:W-:Y:S01]  /*38e0*/  FFMA.FTZ R36, R36, c[0x0][0x23c], -R149.reuse ;  /* 0x00008f0024247a23 */ /* 0x100fe20000010895 */
[-C--:B------:R-:W-:Y:S01]  /*38f0*/  @!P0 ISETP.GE.AND P3, PT, R8, R141.reuse, PT ;  /* 0x0000008d0800820c */ /* 0x080fe20003f66270 */
[----:B------:R-:W-:Y:S01]  /*3900*/  IMAD.WIDE.U32 R10, R159, -0x326172a9, RZ ;  /* 0xcd9e8d579f0a7825 */ /* 0x000fe200078e00ff */
[----:B------:R-:W-:Y:S02]  /*3910*/  @!P0 FSEL R38, R38, -INF , !P2 ;  /* 0xff80000026268808 */ /* 0x000fe40005000000 */
[----:B------:R-:W-:Y:S01]  /*3920*/  @!P0 FSEL R41, R41, -INF , !P3 ;  /* 0xff80000029298808 */ /* 0x000fe20005800000 */
[----:B------:R-:W-:Y:S01]  /*3930*/  FFMA.FTZ R37, R37, c[0x0][0x23c], -R149 ;  /* 0x00008f0025257a23 */ /* 0x000fe20000010895 */
[----:B------:R-:W-:Y:S01]  /*3940*/  @!P0 ISETP.GE.AND P2, PT, R8, R140, PT ;  /* 0x0000008c0800820c */ /* 0x000fe20003f46270 */
[----:B------:R-:W-:Y:S01]  /*3950*/  MUFU.EX2 R189, R35 ;  /* 0x0000002300bd7308 */ /* 0x000fe20000000800 */
[----:B------:R-:W-:Y:S01]  /*3960*/  @!P0 IADD3 R9, R0, 0x28, RZ ;  /* 0x0000002800098810 */ /* 0x000fe20007ffe0ff */
[--C-:B------:R-:W-:Y:S01]  /*3970*/  FFMA.FTZ R38, R38, c[0x0][0x23c], -R144.reuse ;  /* 0x00008f0026267a23 */ /* 0x100fe20000010890 */
[----:B------:R-:W-:Y:S01]  /*3980*/  @!P0 IADD3 R8, R0, 0x29, RZ ;  /* 0x0000002900088810 */ /* 0x000fe20007ffe0ff */
[-C--:B-1----:R-:W-:Y:S01]  /*3990*/  HMMA.16816.F32.BF16 R52, R136, R4.reuse, R52 ;  /* 0x000000048834723c */ /* 0x082fe20000041834 */
[----:B------:R-:W-:Y:S01]  /*39a0*/  @!P0 ISETP.GE.AND P3, PT, R9, R148, PT ;  /* 0x000000940900820c */ /* 0x000fe20003f66270 */
[--C-:B------:R-:W-:Y:S01]  /*39b0*/  FFMA.FTZ R41, R41, c[0x0][0x23c], -R143.reuse ;  /* 0x00008f0029297a23 */ /* 0x100fe2000001088f */
[----:B------:R-:W-:Y:S02]  /*39c0*/  @!P0 FSEL R39, R39, -INF , !P6 ;  /* 0xff80000027278808 */ /* 0x000fe40007000000 */
[CC--:B------:R-:W-:Y:S01]  /*39d0*/  @!P0 ISETP.GE.AND P6, PT, R9.reuse, R141.reuse, PT ;  /* 0x0000008d0900820c */ /* 0x0c0fe20003fc6270 */
[----:B------:R-:W-:Y:S01]  /*39e0*/  MUFU.EX2 R192, R33 ;  /* 0x0000002100c07308 */ /* 0x000fe20000000800 */
[----:B------:R-:W-:Y:S01]  /*39f0*/  @!P0 FSEL R40, R40, -INF , !P4 ;  /* 0xff80000028288808 */ /* 0x000fe20006000000 */
[C---:B------:R-:W-:Y:S01]  /*3a00*/  HMMA.16816.F32.BF16 R56, R132.reuse, R4, R56 ;  /* 0x000000048438723c */ /* 0x040fe20000041838 */
[-C--:B------:R-:W-:Y:S03]  /*3a10*/  @!P0 ISETP.GE.AND P4, PT, R9, R140.reuse, PT ;  /* 0x0000008c0900820c */ /* 0x080fe60003f86270 */
[----:B------:R-:W-:Y:S01]  /*3a20*/  @!P0 FSEL R43, R43, -INF , !P2 ;  /* 0xff8000002b2b8808 */ /* 0x000fe20005000000 */
[----:B------:R-:W-:Y:S01]  /*3a30*/  FFMA.FTZ R39, R39, c[0x0][0x23c], -R144 ;  /* 0x00008f0027277a23 */ /* 0x000fe20000010890 */
[-C--:B------:R-:W-:Y:S01]  /*3a40*/  @!P0 ISETP.GE.AND P2, PT, R8, R141.reuse, PT ;  /* 0x0000008d0800820c */ /* 0x080fe20003f46270 */
[--C-:B------:R-:W-:Y:S01]  /*3a50*/  FFMA.FTZ R40, R40, c[0x0][0x23c], -R143.reuse ;  /* 0x00008f0028287a23 */ /* 0x100fe2000001088f */
[----:B------:R-:W-:Y:S01]  /*3a60*/  @!P0 FSEL R44, R44, -INF , !P6 ;  /* 0xff8000002c2c8808 */ /* 0x000fe20007000000 */
[-C--:B------:R-:W-:Y:S01]  /*3a70*/  HMMA.16816.F32.BF16 R60, R132, R6.reuse, R60 ;  /* 0x00000006843c723c */ /* 0x080fe2000004183c */
[----:B------:R-:W-:Y:S01]  /*3a80*/  @!P0 ISETP.GE.AND P6, PT, R8, R140, PT ;  /* 0x0000008c0800820c */ /* 0x000fe20003fc6270 */
[----:B------:R-:W-:Y:S01]  /*3a90*/  MUFU.EX2 R205, R22 ;  /* 0x0000001600cd7308 */ /* 0x000fe20000000800 */
[----:B------:R-:W-:Y:S01]  /*3aa0*/  @!P0 FSEL R45, R45, -INF , !P2 ;  /* 0xff8000002d2d8808 */ /* 0x000fe20005000000 */
[--C-:B------:R-:W-:Y:S01]  /*3ab0*/  FFMA.FTZ R44, R44, c[0x0][0x23c], -R143.reuse ;  /* 0x00008f002c2c7a23 */ /* 0x100fe2000001088f */
[----:B------:R-:W-:Y:S01]  /*3ac0*/  @!P0 FSEL R46, R46, -INF , !P4 ;  /* 0xff8000002e2e8808 */ /* 0x000fe20006000000 */
[--C-:B------:R-:W-:Y:S01]  /*3ad0*/  FFMA.FTZ R43, R43, c[0x0][0x23c], -R2.reuse ;  /* 0x00008f002b2b7a23 */ /* 0x100fe20000010802 */
[C---:B------:R-:W-:Y:S01]  /*3ae0*/  @!P0 ISETP.GE.AND P2, PT, R8.reuse, R148, PT ;  /* 0x000000940800820c */ /* 0x040fe20003f46270 */
[----:B------:R-:W-:Y:S01]  /*3af0*/  HMMA.16816.F32.BF16 R64, R136, R6, R64 ;  /* 0x000000068840723c */ /* 0x000fe20000041840 */
[----:B------:R-:W-:Y:S03]  /*3b00*/  @!P0 ISETP.GE.AND P4, PT, R8, R142, PT ;  /* 0x0000008e0800820c */ /* 0x000fe60003f86270 */
[----:B------:R-:W-:Y:S01]  /*3b10*/  @!P0 FSEL R47, R47, -INF , !P6 ;  /* 0xff8000002f2f8808 */ /* 0x000fe20007000000 */
[----:B------:R-:W-:Y:S01]  /*3b20*/  IMAD.WIDE.U32 R132, R157, -0x2daee0ad, RZ ;  /* 0xd2511f539d847825 */ /* 0x000fe200078e00ff */
[C---:B------:R-:W-:Y:S01]  /*3b30*/  @!P0 IADD3 R8, R0.reuse, 0x30, RZ ;  /* 0x0000003000088810 */ /* 0x040fe20007ffe0ff */
[----:B------:R-:W-:Y:S01]  /*3b40*/  MUFU.EX2 R214, R30 ;  /* 0x0000001e00d67308 */ /* 0x000fe20000000800 */
[----:B------:R-:W-:Y:S01]  /*3b50*/  @!P0 IADD3 R4, R0, 0x31, RZ ;  /* 0x0000003100048810 */ /* 0x000fe20007ffe0ff */
[----:B------:R-:W-:Y:S01]  /*3b60*/  FFMA.FTZ R45, R45, c[0x0][0x23c], -R143 ;  /* 0x00008f002d2d7a23 */ /* 0x000fe2000001088f */
[----:B------:R-:W-:Y:S02]  /*3b70*/  @!P0 ISETP.GE.AND P6, PT, R8, R148, PT ;  /* 0x000000940800820c */ /* 0x000fe40003fc6270 */
[----:B------:R-:W-:Y:S01]  /*3b80*/  @!P0 FSEL R48, R48, -INF , !P3 ;  /* 0xff80000030308808 */ /* 0x000fe20005800000 */
[--C-:B------:R-:W-:Y:S01]  /*3b90*/  FFMA.FTZ R46, R46, c[0x0][0x23c], -R2.reuse ;  /* 0x00008f002e2e7a23 */ /* 0x100fe20000010802 */
[----:B------:R-:W-:Y:S01]  /*3ba0*/  @!P0 ISETP.GE.AND P3, PT, R8, R142, PT ;  /* 0x0000008e0800820c */ /* 0x000fe20003f66270 */
[----:B------:R-:W-:Y:S01]  /*3bb0*/  FFMA.FTZ R47, R47, c[0x0][0x23c], -R2 ;  /* 0x00008f002f2f7a23 */ /* 0x000fe20000010802 */
[----:B------:R-:W-:Y:S01]  /*3bc0*/  @!P0 FSEL R51, R51, -INF , !P4 ;  /* 0xff80000033338808 */ /* 0x000fe20006000000 */
[----:B------:R-:W1:Y:S01]  /*3bd0*/  MUFU.EX2 R210, R16 ;  /* 0x0000001000d27308 */ /* 0x000e620000000800 */
[----:B------:R-:W-:Y:S01]  /*3be0*/  @!P0 ISETP.GE.AND P4, PT, R4, R148, PT ;  /* 0x000000940400820c */ /* 0x000fe20003f86270 */
[--C-:B------:R-:W-:Y:S01]  /*3bf0*/  FFMA.FTZ R48, R48, c[0x0][0x23c], -R149.reuse ;  /* 0x00008f0030307a23 */ /* 0x100fe20000010895 */
[----:B------:R-:W-:Y:S01]  /*3c00*/  @!P0 FSEL R49, R49, -INF , !P2 ;  /* 0xff80000031318808 */ /* 0x000fe20005000000 */
[--C-:B------:R-:W-:Y:S01]  /*3c10*/  FFMA.FTZ R51, R51, c[0x0][0x23c], -R144.reuse ;  /* 0x00008f0033337a23 */ /* 0x100fe20000010890 */
[-C--:B------:R-:W-:Y:S02]  /*3c20*/  @!P0 ISETP.GE.AND P2, PT, R8, R141.reuse, PT ;  /* 0x0000008d0800820c */ /* 0x080fe40003f46270 */
[----:B------:R-:W-:Y:S01]  /*3c30*/  @!P0 FSEL R52, R52, -INF , !P6 ;  /* 0xff80000034348808 */ /* 0x000fe20007000000 */
[--C-:B------:R-:W-:Y:S01]  /*3c40*/  FFMA.FTZ R49, R49, c[0x0][0x23c], -R149.reuse ;  /* 0x00008f0031317a23 */ /* 0x100fe20000010895 */
[----:B------:R-:W-:Y:S01]  /*3c50*/  @!P0 ISETP.GE.AND P6, PT, R4, R142, PT ;  /* 0x0000008e0400820c */ /* 0x000fe20003fc6270 */
[----:B------:R-:W-:Y:S01]  /*3c60*/  MUFU.EX2 R215, R18 ;  /* 0x0000001200d77308 */ /* 0x000fe20000000800 */
[----:B------:R-:W-:Y:S01]  /*3c70*/  @!P0 FSEL R53, R53, -INF , !P4 ;  /* 0xff80000035358808 */ /* 0x000fe20006000000 */
[--C-:B------:R-:W-:Y:S01]  /*3c80*/  FFMA.FTZ R52, R52, c[0x0][0x23c], -R149.reuse ;  /* 0x00008f0034347a23 */ /* 0x100fe20000010895 */
[-C--:B------:R-:W-:Y:S02]  /*3c90*/  @!P0 ISETP.GE.AND P4, PT, R4, R141.reuse, PT ;  /* 0x0000008d0400820c */ /* 0x080fe40003f86270 */
[----:B------:R-:W-:Y:S01]  /*3ca0*/  @!P0 FSEL R54, R54, -INF , !P3 ;  /* 0xff80000036368808 */ /* 0x000fe20005800000 */
[----:B------:R-:W-:Y:S01]  /*3cb0*/  FFMA.FTZ R53, R53, c[0x0][0x23c], -R149 ;  /* 0x00008f0035357a23 */ /* 0x000fe20000010895 */
[----:B------:R-:W-:Y:S02]  /*3cc0*/  @!P0 ISETP.GE.AND P3, PT, R4, R140, PT ;  /* 0x0000008c0400820c */ /* 0x000fe40003f66270 */
[----:B------:R-:W-:Y:S01]  /*3cd0*/  @!P0 IADD3 R4, R0, 0x38, RZ ;  /* 0x0000003800048810 */ /* 0x000fe20007ffe0ff */
[----:B------:R2:W-:Y:S01]  /*3ce0*/  MUFU.EX2 R213, R19 ;  /* 0x0000001300d57308 */ /* 0x0005e20000000800 */
[----:B------:R-:W-:Y:S01]  /*3cf0*/  @!P0 FSEL R59, R59, -INF , !P3 ;  /* 0xff8000003b3b8808 */ /* 0x000fe20005800000 */
[----:B------:R-:W-:Y:S01]  /*3d00*/  FFMA.FTZ R54, R54, c[0x0][0x23c], -R144 ;  /* 0x00008f0036367a23 */ /* 0x000fe20000010890 */
[----:B------:R-:W-:Y:S02]  /*3d10*/  @!P0 IADD3 R0, R0, 0x39, RZ ;  /* 0x0000003900008810 */ /* 0x000fe40007ffe0ff */
[----:B------:R-:W-:Y:S01]  /*3d20*/  @!P0 ISETP.GE.AND P3, PT, R4, R148, PT ;  /* 0x000000940400820c */ /* 0x000fe20003f66270 */
[--C-:B------:R-:W-:Y:S01]  /*3d30*/  FFMA.FTZ R59, R59, c[0x0][0x23c], -R2.reuse ;  /* 0x00008f003b3b7a23 */ /* 0x100fe20000010802 */
[----:B------:R-:W-:Y:S02]  /*3d40*/  @!P0 FSEL R56, R56, -INF , !P2 ;  /* 0xff80000038388808 */ /* 0x000fe40005000000 */
[-C--:B------:R-:W-:Y:S01]  /*3d50*/  @!P0 ISETP.GE.AND P2, PT, R0, R141.reuse, PT ;  /* 0x0000008d0000820c */ /* 0x080fe20003f46270 */
[----:B------:R1:W-:Y:S01]  /*3d60*/  MUFU.EX2 R203, R23 ;  /* 0x0000001700cb7308 */ /* 0x0003e20000000800 */
[----:B------:R-:W-:Y:S01]  /*3d70*/  @!P0 FSEL R42, R42, -INF , !P5 ;  /* 0xff8000002a2a8808 */ /* 0x000fe20006800000 */
[--C-:B------:R-:W-:Y:S01]  /*3d80*/  FFMA.FTZ R56, R56, c[0x0][0x23c], -R143.reuse ;  /* 0x00008f0038387a23 */ /* 0x100fe2000001088f */
[----:B------:R-:W-:Y:S02]  /*3d90*/  @!P0 ISETP.GE.AND P5, PT, R9, R142, PT ;  /* 0x0000008e0900820c */ /* 0x000fe40003fa6270 */
[----:B------:R-:W-:Y:S01]  /*3da0*/  @!P0 FSEL R55, R55, -INF , !P6 ;  /* 0xff80000037378808 */ /* 0x000fe20007000000 */
[----:B------:R-:W-:Y:S01]  /*3db0*/  FFMA.FTZ R42, R42, c[0x0][0x23c], -R2 ;  /* 0x00008f002a2a7a23 */ /* 0x000fe20000010802 */
[C---:B------:R-:W-:Y:S02]  /*3dc0*/  @!P0 ISETP.GE.AND P6, PT, R4.reuse, R141, PT ;  /* 0x0000008d0400820c */ /* 0x040fe40003fc6270 */
[----:B------:R-:W-:Y:S01]  /*3dd0*/  @!P0 FSEL R57, R57, -INF , !P4 ;  /* 0xff80000039398808 */ /* 0x000fe20006000000 */
[----:B------:R-:W1:Y:S01]  /*3de0*/  MUFU.EX2 R207, R17 ;  /* 0x0000001100cf7308 */ /* 0x000e620000000800 */
[----:B------:R-:W-:Y:S01]  /*3df0*/  @!P0 ISETP.GE.AND P4, PT, R4, R140, PT ;  /* 0x0000008c0400820c */ /* 0x000fe20003f86270 */
[----:B------:R-:W-:Y:S01]  /*3e00*/  FFMA.FTZ R55, R55, c[0x0][0x23c], -R144 ;  /* 0x00008f0037377a23 */ /* 0x000fe20000010890 */
[----:B------:R-:W-:Y:S01]  /*3e10*/  @!P0 FSEL R61, R61, -INF , !P2 ;  /* 0xff8000003d3d8808 */ /* 0x000fe20005000000 */
[----:B--2---:R-:W-:Y:S01]  /*3e20*/  IMAD.WIDE.U32 R18, R154, -0x326172a9, RZ ;  /* 0xcd9e8d579a127825 */ /* 0x004fe200078e00ff */
[----:B------:R-:W-:Y:S02]  /*3e30*/  @!P0 ISETP.GE.AND P2, PT, R4, R142, PT ;  /* 0x0000008e0400820c */ /* 0x000fe40003f46270 */
[----:B------:R-:W-:Y:S01]  /*3e40*/  @!P0 FSEL R50, R50, -INF , !P5 ;  /* 0xff80000032328808 */ /* 0x000fe20006800000 */
[----:B------:R-:W-:Y:S01]  /*3e50*/  IMAD.WIDE.U32 R4, R153, -0x326172a9, RZ ;  /* 0xcd9e8d5799047825 */ /* 0x000fe200078e00ff */
[-C--:B------:R-:W-:Y:S01]  /*3e60*/  @!P0 ISETP.GE.AND P5, PT, R8, R140.reuse, PT ;  /* 0x0000008c0800820c */ /* 0x080fe20003fa6270 */
[----:B------:R-:W-:Y:S01]  /*3e70*/  MUFU.EX2 R201, R21 ;  /* 0x0000001500c97308 */ /* 0x000fe20000000800 */
[----:B------:R-:W-:Y:S01]  /*3e80*/  LOP3.LUT R134, R15, UR46, R160, 0x96, !PT ;  /* 0x0000002e0f867c12 */ /* 0x000fe2000f8e96a0 */
[----:B------:R-:W-:Y:S01]  /*3e90*/  FFMA.FTZ R50, R50, c[0x0][0x23c], -R144 ;  /* 0x00008f0032327a23 */ /* 0x000fe20000010890 */
[----:B------:R-:W-:Y:S01]  /*3ea0*/  @!P0 FSEL R58, R58, -INF , !P5 ;  /* 0xff8000003a3a8808 */ /* 0x000fe20006800000 */
[----:B------:R-:W-:Y:S01]  /*3eb0*/  IMAD.WIDE.U32 R8, R161, -0x326172a9, RZ ;  /* 0xcd9e8d57a1087825 */ /* 0x000fe200078e00ff */
[----:B------:R-:W-:Y:S02]  /*3ec0*/  @!P0 ISETP.GE.AND P5, PT, R0, R140, PT ;  /* 0x0000008c0000820c */ /* 0x000fe40003fa6270 */
[----:B------:R-:W-:Y:S01]  /*3ed0*/  LOP3.LUT R22, R5, UR47, R156, 0x96, !PT ;  /* 0x0000002f05167c12 */ /* 0x000fe2000f8e969c */
[----:B------:R-:W-:Y:S01]  /*3ee0*/  IMAD.WIDE.U32 R140, R155, -0x2daee0ad, RZ ;  /* 0xd2511f539b8c7825 */ /* 0x000fe200078e00ff */
[----:B------:R-:W-:Y:S01]  /*3ef0*/  LOP3.LUT R16, R11, UR47, R158, 0x96, !PT ;  /* 0x0000002f0b107c12 */ /* 0x000fe2000f8e969e */
[----:B------:R2:W2:Y:S01]  /*3f00*/  MUFU.EX2 R217, R24 ;  /* 0x0000001800d97308 */ /* 0x0004a20000000800 */
[----:B------:R-:W-:Y:S01]  /*3f10*/  LOP3.LUT R150, R133, UR46, R150, 0x96, !PT ;  /* 0x0000002e85967c12 */ /* 0x000fe2000f8e9696 */
[----:B------:R-:W-:Y:S01]  /*3f20*/  IMAD.WIDE.U32 R134, R134, -0x326172a9, RZ ;  /* 0xcd9e8d5786867825 */ /* 0x000fe200078e00ff */
[----:B------:R-:W-:Y:S02]  /*3f30*/  LOP3.LUT R26, R141, UR46, R162, 0x96, !PT ;  /* 0x0000002e8d1a7c12 */ /* 0x000fe4000f8e96a2 */
[----:B------:R-:W-:Y:S01]  /*3f40*/  LOP3.LUT R158, R9, UR47, R158, 0x96, !PT ;  /* 0x0000002f099e7c12 */ /* 0x000fe2000f8e969e */
[----:B-1----:R-:W-:Y:S01]  /*3f50*/  IMAD.WIDE.U32 R22, R22, -0x2daee0ad, RZ ;  /* 0xd2511f5316167825 */ /* 0x002fe200078e00ff */
[----:B------:R-:W-:Y:S02]  /*3f60*/  LOP3.LUT R15, R19, UR47, R156, 0x96, !PT ;  /* 0x0000002f130f7c12 */ /* 0x000fe4000f8e969c */
[----:B------:R-:W-:Y:S01]  /*3f70*/  @!P0 FSEL R60, R60, -INF , !P6 ;  /* 0xff8000003c3c8808 */ /* 0x000fe20007000000 */
[----:B------:R1:W-:Y:S01]  /*3f80*/  MUFU.EX2 R218, R27 ;  /* 0x0000001b00da7308 */ /* 0x0003e20000000800 */
[----:B------:R-:W-:Y:S01]  /*3f90*/  @!P0 ISETP.GE.AND P6, PT, R0, R148, PT ;  /* 0x000000940000820c */ /* 0x000fe20003fc6270 */
[--C-:B------:R-:W-:Y:S01]  /*3fa0*/  FFMA.FTZ R57, R57, c[0x0][0x23c], -R143.reuse ;  /* 0x00008f0039397a23 */ /* 0x100fe2000001088f */
[----:B------:R-:W-:Y:S01]  /*3fb0*/  @!P0 FSEL R62, R62, -INF , !P4 ;  /* 0xff8000003e3e8808 */ /* 0x000fe20006000000 */
[--C-:B------:R-:W-:Y:S01]  /*3fc0*/  FFMA.FTZ R60, R60, c[0x0][0x23c], -R143.reuse ;  /* 0x00008f003c3c7a23 */ /* 0x100fe2000001088f */
[----:B------:R-:W-:Y:S01]  /*3fd0*/  @!P0 ISETP.GE.AND P4, PT, R0, R142, PT ;  /* 0x0000008e0000820c */ /* 0x000fe20003f86270 */
[----:B------:R-:W-:Y:S01]  /*3fe0*/  FFMA.FTZ R143, R61, c[0x0][0x23c], -R143 ;  /* 0x00008f003d8f7a23 */ /* 0x000fe2000001088f */
[----:B------:R-:W-:Y:S01]  /*3ff0*/  @!P0 FSEL R66, R66, -INF , !P2 ;  /* 0xff80000042428808 */ /* 0x000fe20005000000 */
[----:B------:R-:W-:Y:S01]  /*4000*/  FFMA.FTZ R62, R62, c[0x0][0x23c], -R2 ;  /* 0x00008f003e3e7a23 */ /* 0x000fe20000010802 */
[----:B------:R-:W-:Y:S01]  /*4010*/  @!P0 FSEL R64, R64, -INF , !P3 ;  /* 0xff80000040408808 */ /* 0x000fe20005800000 */
[----:B------:R3:W-:Y:S01]  /*4020*/  MUFU.EX2 R209, R28 ;  /* 0x0000001c00d17308 */ /* 0x0007e20000000800 */
[----:B------:R-:W-:Y:S01]  /*4030*/  @!P0 FSEL R67, R67, -INF , !P4 ;  /* 0xff80000043438808 */ /* 0x000fe20006000000 */
[----:B------:R-:W-:Y:S01]  /*4040*/  FFMA.FTZ R66, R66, c[0x0][0x23c], -R144 ;  /* 0x00008f0042427a23 */ /* 0x000fe20000010890 */
[----:B------:R-:W-:Y:S01]  /*4050*/  @!P0 FSEL R65, R65, -INF , !P6 ;  /* 0xff80000041418808 */ /* 0x000fe20007000000 */
[--C-:B------:R-:W-:Y:S01]  /*4060*/  FFMA.FTZ R64, R64, c[0x0][0x23c], -R149.reuse ;  /* 0x00008f0040407a23 */ /* 0x100fe20000010895 */
[----:B--2---:R-:W-:Y:S01]  /*4070*/  LOP3.LUT R24, R135, UR45, R10, 0x96, !PT ;  /* 0x0000002d87187c12 */ /* 0x004fe2000f8e960a */
[----:B------:R-:W-:Y:S01]  /*4080*/  FFMA.FTZ R144, R67, c[0x0][0x23c], -R144 ;  /* 0x00008f0043907a23 */ /* 0x000fe20000010890 */
[----:B------:R-:W-:Y:S01]  /*4090*/  @!P0 FSEL R63, R63, -INF , !P5 ;  /* 0xff8000003f3f8808 */ /* 0x000fe20006800000 */
[----:B------:R-:W-:Y:S02]  /*40a0*/  FFMA.FTZ R149, R65, c[0x0][0x23c], -R149 ;  /* 0x00008f0041957a23 */ /* 0x000fe40000010895 */
[----:B------:R2:W2:Y:S01]  /*40b0*/  MUFU.EX2 R216, R25 ;  /* 0x0000001900d87308 */ /* 0x0004a20000000800 */
[----:B------:R-:W-:Y:S04]  /*40c0*/  IMAD.WIDE.U32 R10, R150, -0x326172a9, RZ ;  /* 0xcd9e8d57960a7825 */ /* 0x000fe800078e00ff */
[----:B-1----:R-:W-:Y:S04]  /*40d0*/  IMAD.WIDE.U32 R26, R26, -0x326172a9, RZ ;  /* 0xcd9e8d571a1a7825 */ /* 0x002fe800078e00ff */
[----:B------:R-:W-:Y:S01]  /*40e0*/  FFMA.FTZ R58, R58, c[0x0][0x23c], -R2 ;  /* 0x00008f003a3a7a23 */ /* 0x000fe20000010802 */
[----:B------:R-:W-:Y:S01]  /*40f0*/  LOP3.LUT R133, R27, UR45, R8, 0x96, !PT ;  /* 0x0000002d1b857c12 */ /* 0x000fe2000f8e9608 */
[----:B------:R-:W-:Y:S01]  /*4100*/  MUFU.EX2 R160, R49 ;  /* 0x0000003100a07308 */ /* 0x000fe20000000800 */
[----:B------:R-:W-:Y:S01]  /*4110*/  FFMA.FTZ R2, R63, c[0x0][0x23c], -R2 ;  /* 0x00008f003f027a23 */ /* 0x000fe20000010802 */
[----:B---3--:R-:W-:Y:S01]  /*4120*/  LOP3.LUT R28, R23, UR44, R12, 0x96, !PT ;  /* 0x0000002c171c7c12 */ /* 0x008fe2000f8e960c */
[----:B------:R-:W-:Y:S01]  /*4130*/  IMAD.WIDE.U32 R20, R20, -0x326172a9, RZ ;  /* 0xcd9e8d5714147825 */ /* 0x000fe200078e00ff */
[----:B------:R-:W-:Y:S03]  /*4140*/  LOP3.LUT R23, R11, UR45, R18, 0x96, !PT ;  /* 0x0000002d0b177c12 */ /* 0x000fe6000f8e9612 */
[----:B------:R-:W-:Y:S03]  /*4150*/  IMAD.WIDE.U32 R16, R16, -0x2daee0ad, RZ ;  /* 0xd2511f5310107825 */ /* 0x000fe600078e00ff */
[----:B------:R1:W3:Y:S01]  /*4160*/  MUFU.EX2 R212, R31 ;  /* 0x0000001f00d47308 */ /* 0x0002e20000000800 */
[----:B------:R-:W-:Y:S01]  /*4170*/  IMAD.WIDE.U32 R28, R28, -0x326172a9, RZ ;  /* 0xcd9e8d571c1c7825 */ /* 0x000fe200078e00ff */
[----:B------:R-:W-:Y:S02]  /*4180*/  LOP3.LUT R13, R17, UR44, R14, 0x96, !PT ;  /* 0x0000002c110d7c12 */ /* 0x000fe4000f8e960e */
[----:B------:R-:W-:Y:S01]  /*4190*/  LOP3.LUT R17, R21, UR45, R4, 0x96, !PT ;  /* 0x0000002d15117c12 */ /* 0x000fe2000f8e9604 */
[----:B------:R-:W-:Y:S04]  /*41a0*/  IMAD.WIDE.U32 R4, R158, -0x2daee0ad, RZ ;  /* 0xd2511f539e047825 */ /* 0x000fe800078e00ff */
[----:B------:R-:W-:Y:S01]  /*41b0*/  IMAD.WIDE.U32 R14, R15, -0x2daee0ad, RZ ;  /* 0xd2511f530f0e7825 */ /* 0x000fe200078e00ff */
[----:B------:R-:W-:Y:S01]  /*41c0*/  LOP3.LUT R18, R5, UR44, R140, 0x96, !PT ;  /* 0x0000002c05127c12 */ /* 0x000fe2000f8e968c */
[----:B------:R-:W-:Y:S01]  /*41d0*/  MUFU.EX2 R161, R48 ;  /* 0x0000003000a17308 */ /* 0x000fe20000000800 */
[----:B------:R-:W-:Y:S01]  /*41e0*/  LOP3.LUT R5, R29, UR43, R20, 0x96, !PT ;  /* 0x0000002b1d057c12 */ /* 0x000fe2000f8e9614 */
[----:B--2---:R-:W-:Y:S01]  /*41f0*/  IMAD.WIDE.U32 R24, R24, -0x2daee0ad, RZ ;  /* 0xd2511f5318187825 */ /* 0x004fe200078e00ff */
[----:B------:R-:W-:Y:S03]  /*4200*/  LOP3.LUT R21, R15, UR44, R132, 0x96, !PT ;  /* 0x0000002c0f157c12 */ /* 0x000fe6000f8e9684 */
[----:B------:R-:W-:Y:S01]  /*4210*/  IMAD.WIDE.U32 R132, R133, -0x2daee0ad, RZ ;  /* 0xd2511f5385847825 */ /* 0x000fe200078e00ff */
[----:B------:R-:W-:Y:S03]  /*4220*/  LOP3.LUT R8, R25, UR41, R16, 0x96, !PT ;  /* 0x0000002919087c12 */ /* 0x000fe6000f8e9610 */
[----:B------:R-:W-:Y:S01]  /*4230*/  IMAD.WIDE.U32 R12, R13, -0x326172a9, RZ ;  /* 0xcd9e8d570d0c7825 */ /* 0x000fe200078e00ff */
[----:B------:R-:W-:Y:S01]  /*4240*/  LOP3.LUT R0, R133, UR41, R4, 0x96, !PT ;  /* 0x0000002985007c12 */ /* 0x000fe2000f8e9604 */
[----:B------:R-:W-:Y:S02]  /*4250*/  MUFU.EX2 R164, R51 ;  /* 0x0000003300a47308 */ /* 0x000fe40000000800 */
[----:B------:R-:W-:Y:S01]  /*4260*/  IMAD.WIDE.U32 R16, R17, -0x2daee0ad, RZ ;  /* 0xd2511f5311107825 */ /* 0x000fe200078e00ff */
        /* <DEDUP_REMOVED lines=11> */
[----:B------:R-:W-:Y:S01]  /*4320*/  LOP3.LUT R26, R4, 0xffff, RZ, 0xc0, !PT ;  /* 0x0000ffff041a7812 */ /* 0x000fe200078ec0ff */
[----:B------:R-:W-:Y:S01]  /*4330*/  MUFU.EX2 R153, R64 ;  /* 0x0000004000997308 */ /* 0x000fe20000000800 */
[----:B------:R-:W-:Y:S01]  /*4340*/  SHF.R.U32.HI R17, RZ, 0x18, R4 ;  /* 0x00000018ff117819 */ /* 0x000fe20000011604 */
[----:B------:R-:W-:Y:S01]  /*4350*/  IMAD.WIDE.U32 R6, R0, -0x326172a9, RZ ;  /* 0xcd9e8d5700067825 */ /* 0x000fe200078e00ff */
[----:B------:R-:W-:Y:S02]  /*4360*/  SHF.R.U32.HI R25, RZ, 0x10, R8 ;  /* 0x00000010ff197819 */ /* 0x000fe40000011608 */
[C---:B------:R-:W-:Y:S01]  /*4370*/  LOP3.LUT R15, R8.reuse, 0xff, RZ, 0xc0, !PT ;  /* 0x000000ff080f7812 */ /* 0x040fe200078ec0ff */
[----:B------:R-:W-:Y:S01]  /*4380*/  IMAD.WIDE.U32 R10, R11, -0x2daee0ad, RZ ;  /* 0xd2511f530b0a7825 */ /* 0x000fe200078e00ff */
[----:B------:R-:W-:Y:S02]  /*4390*/  SHF.R.U32.HI R29, RZ, 0x10, R4 ;  /* 0x00000010ff1d7819 */ /* 0x000fe40000011604 */
[----:B------:R-:W-:Y:S01]  /*43a0*/  LOP3.LUT R21, R8, 0xffff, RZ, 0xc0, !PT ;  /* 0x0000ffff08157812 */ /* 0x000fe200078ec0ff */
[----:B------:R-:W-:Y:S01]  /*43b0*/  MUFU.EX2 R151, R66 ;  /* 0x0000004200977308 */ /* 0x000fe20000000800 */
[----:B------:R-:W-:Y:S02]  /*43c0*/  LOP3.LUT R12, R9, UR11, R12, 0x96, !PT ;  /* 0x0000000b090c7c12 */ /* 0x000fe4000f8e960c */
[----:B------:R-:W-:Y:S02]  /*43d0*/  SHF.R.U32.HI R23, RZ, 0x18, R8 ;  /* 0x00000018ff177819 */ /* 0x000fe40000011608 */
[----:B------:R-:W-:Y:S02]  /*43e0*/  LOP3.LUT R9, R11, UR9, R24, 0x96, !PT ;  /* 0x000000090b097c12 */ /* 0x000fe4000f8e9618 */
[----:B------:R-:W-:Y:S02]  /*43f0*/  LOP3.LUT R8, R5, UR9, R16, 0x96, !PT ;  /* 0x0000000905087c12 */ /* 0x000fe4000f8e9610 */
[--C-:B------:R-:W-:Y:S01]  /*4400*/  SHF.R.U32.HI R24, RZ, 0x18, R10.reuse ;  /* 0x00000018ff187819 */ /* 0x100fe2000001160a */
[----:B------:R-:W-:Y:S01]  /*4410*/  MUFU.EX2 R150, R144 ;  /* 0x0000009000967308 */ /* 0x000fe20000000800 */
[----:B------:R-:W-:Y:S01]  /*4420*/  LOP3.LUT R16, R4, 0xff, RZ, 0xc0, !PT ;  /* 0x000000ff04107812 */ /* 0x000fe200078ec0ff */
[----:B------:R-:W-:Y:S01]  /*4430*/  IMAD.WIDE.U32 R4, R13, -0x326172a9, RZ ;  /* 0xcd9e8d570d047825 */ /* 0x000fe200078e00ff */
[C---:B------:R-:W-:Y:S02]  /*4440*/  LOP3.LUT R30, R10.reuse, 0xffff, RZ, 0xc0, !PT ;  /* 0x0000ffff0a1e7812 */ /* 0x040fe400078ec0ff */
[----:B------:R-:W-:Y:S02]  /*4450*/  LOP3.LUT R19, R10, 0xff, RZ, 0xc0, !PT ;  /* 0x000000ff0a137812 */ /* 0x000fe400078ec0ff */
[----:B-1----:R-:W-:Y:S02]  /*4460*/  SHF.R.U32.HI R31, RZ, 0x10, R10 ;  /* 0x00000010ff1f7819 */ /* 0x002fe4000001160a */
[----:B------:R-:W-:Y:S01]  /*4470*/  LOP3.LUT R10, R7, UR11, R18, 0x96, !PT ;  /* 0x0000000b070a7c12 */ /* 0x000fe2000f8e9612 */
[----:B------:R-:W-:Y:S01]  /*4480*/  MUFU.EX2 R155, R60 ;  /* 0x0000003c009b7308 */ /* 0x000fe20000000800 */
[----:B------:R-:W-:Y:S02]  /*4490*/  SHF.R.U32.HI R11, RZ, 0x18, R4 ;  /* 0x00000018ff0b7819 */ /* 0x000fe40000011604 */
[----:B------:R-:W-:Y:S02]  /*44a0*/  LOP3.LUT R33, R6, 0xffff, RZ, 0xc0, !PT ;  /* 0x0000ffff06217812 */ /* 0x000fe400078ec0ff */
[----:B------:R-:W-:Y:S02]  /*44b0*/  LOP3.LUT R0, R5, UR11, R28, 0x96, !PT ;  /* 0x0000000b05007c12 */ /* 0x000fe4000f8e961c */
[C---:B------:R-:W-:Y:S02]  /*44c0*/  LOP3.LUT R7, R4.reuse, 0xffff, RZ, 0xc0, !PT ;  /* 0x0000ffff04077812 */ /* 0x040fe400078ec0ff */
[----:B------:R-:W-:Y:S01]  /*44d0*/  SHF.R.U32.HI R27, RZ, 0x18, R6 ;  /* 0x00000018ff1b7819 */ /* 0x000fe20000011606 */
[----:B------:R-:W-:Y:S01]  /*44e0*/  MUFU.EX2 R154, R143 ;  /* 0x0000008f009a7308 */ /* 0x000fe20000000800 */
[----:B------:R-:W-:Y:S02]  /*44f0*/  LOP3.LUT R14, R4, 0xff, RZ, 0xc0, !PT ;  /* 0x000000ff040e7812 */ /* 0x000fe400078ec0ff */
[----:B------:R-:W-:Y:S02]  /*4500*/  SHF.R.U32.HI R13, RZ, 0x10, R4 ;  /* 0x00000010ff0d7819 */ /* 0x000fe40000011604 */
[C---:B------:R-:W-:Y:S02]  /*4510*/  LOP3.LUT R4, R12.reuse, 0xffff, RZ, 0xc0, !PT ;  /* 0x0000ffff0c047812 */ /* 0x040fe400078ec0ff */
[----:B------:R-:W-:Y:S02]  /*4520*/  LOP3.LUT R5, R12, 0xff, RZ, 0xc0, !PT ;  /* 0x000000ff0c057812 */ /* 0x000fe400078ec0ff */
[----:B------:R-:W-:Y:S01]  /*4530*/  SHF.R.U32.HI R4, RZ, 0x8, R4 ;  /* 0x00000008ff047819 */ /* 0x000fe20000011604 */
[----:B------:R-:W-:Y:S01]  /*4540*/  MUFU.EX2 R163, R62 ;  /* 0x0000003e00a37308 */ /* 0x000fe20000000800 */
[----:B------:R-:W-:Y:S02]  /*4550*/  LOP3.LUT R18, R6, 0xff, RZ, 0xc0, !PT ;  /* 0x000000ff06127812 */ /* 0x000fe400078ec0ff */
[----:B------:R-:W-:Y:S02]  /*4560*/  LOP3.LUT R4, R4, 0xffff, RZ, 0xc0, !PT ;  /* 0x0000ffff04047812 */ /* 0x000fe400078ec0ff */
[----:B------:R-:W-:Y:S02]  /*4570*/  SHF.R.U32.HI R32, RZ, 0x10, R6 ;  /* 0x00000010ff207819 */ /* 0x000fe40000011606 */
[----:B------:R-:W-:Y:S02]  /*4580*/  ISETP.LE.U32.AND P2, PT, R4, UR23, PT ;  /* 0x0000001704007c0c */ /* 0x000fe4000bf43070 */
[C---:B------:R-:W-:Y:S01]  /*4590*/  LOP3.LUT R4, R0.reuse, 0xffff, RZ, 0xc0, !PT ;  /* 0x0000ffff00047812 */ /* 0x040fe200078ec0ff */
[----:B------:R-:W-:Y:S01]  /*45a0*/  MUFU.EX2 R152, R149 ;  /* 0x0000009500987308 */ /* 0x000fe20000000800 */
[----:B------:R-:W-:Y:S02]  /*45b0*/  ISETP.LE.U32.AND P3, PT, R5, UR23, PT ;  /* 0x0000001705007c0c */ /* 0x000fe4000bf63070 */
[--C-:B------:R-:W-:Y:S02]  /*45c0*/  SHF.R.U32.HI R5, RZ, 0x18, R12.reuse ;  /* 0x00000018ff057819 */ /* 0x100fe4000001160c */
[----:B------:R-:W-:Y:S02]  /*45d0*/  SHF.R.U32.HI R12, RZ, 0x10, R12 ;  /* 0x00000010ff0c7819 */ /* 0x000fe4000001160c */
[----:B------:R-:W-:Y:S02]  /*45e0*/  LOP3.LUT R6, R0, 0xff, RZ, 0xc0, !PT ;  /* 0x000000ff00067812 */ /* 0x000fe400078ec0ff */
[----:B------:R-:W-:Y:S01]  /*45f0*/  LOP3.LUT R12, R12, 0xff, RZ, 0xc0, !PT ;  /* 0x000000ff0c0c7812 */ /* 0x000fe200078ec0ff */
[----:B------:R-:W-:Y:S01]  /*4600*/  MUFU.EX2 R157, R52 ;  /* 0x00000034009d7308 */ /* 0x000fe20000000800 */
[----:B------:R-:W-:Y:S01]  /*4610*/  SHF.R.U32.HI R4, RZ, 0x8, R4 ;  /* 0x00000008ff047819 */ /* 0x000fe20000011604 */
[----:B------:R-:W-:Y:S01]  /*4620*/  @!P2 FADD.FTZ R208, -R208, -RZ ;  /* 0x800000ffd0d0a221 */ /* 0x000fe20000010100 */
[----:B------:R-:W-:Y:S01]  /*4630*/  ISETP.LE.U32.AND P6, PT, R5, UR23, PT ;  /* 0x0000001705007c0c */ /* 0x000fe2000bfc3070 */
[----:B------:R-:W-:Y:S01]  /*4640*/  @!P3 FADD.FTZ R211, -R211, -RZ ;  /* 0x800000ffd3d3b221 */ /* 0x000fe20000010100 */
[----:B------:R-:W-:Y:S02]  /*4650*/  ISETP.LE.U32.AND P4, PT, R6, UR23, PT ;  /* 0x0000001706007c0c */ /* 0x000fe4000bf83070 */
[----:B------:R-:W-:Y:S02]  /*4660*/  ISETP.LE.U32.AND P0, PT, R12, UR23, PT ;  /* 0x000000170c007c0c */ /* 0x000fe4000bf03070 */
[--C-:B------:R-:W-:Y:S01]  /*4670*/  SHF.R.U32.HI R5, RZ, 0x10, R0.reuse ;  /* 0x00000010ff057819 */ /* 0x100fe20000011600 */
[----:B------:R-:W-:Y:S01]  /*4680*/  MUFU.EX2 R158, R2 ;  /* 0x00000002009e7308 */ /* 0x000fe20000000800 */
[----:B------:R-:W-:Y:S02]  /*4690*/  LOP3.LUT R12, R31, 0xff, RZ, 0xc0, !PT ;  /* 0x000000ff1f0c7812 */ /* 0x000fe400078ec0ff */
[----:B------:R-:W-:Y:S02]  /*46a0*/  LOP3.LUT R4, R4, 0xffff, RZ, 0xc0, !PT ;  /* 0x0000ffff04047812 */ /* 0x000fe400078ec0ff */
[----:B------:R-:W-:Y:S01]  /*46b0*/  LOP3.LUT R5, R5, 0xff, RZ, 0xc0, !PT ;  /* 0x000000ff05057812 */ /* 0x000fe200078ec0ff */
[----:B------:R-:W-:Y:S01]  /*46c0*/  @!P6 FADD.FTZ R220, -R220, -RZ ;  /* 0x800000ffdcdce221 */ /* 0x000fe20000010100 */
[----:B------:R-:W-:Y:S01]  /*46d0*/  ISETP.LE.U32.AND P2, PT, R4, UR23, PT ;  /* 0x0000001704007c0c */ /* 0x000fe2000bf43070 */
[----:B------:R-:W-:Y:S01]  /*46e0*/  @!P4 FADD.FTZ R223, -R223, -RZ ;  /* 0x800000ffdfdfc221 */ /* 0x000fe20000010100 */
[----:B------:R-:W-:Y:S01]  /*46f0*/  SHF.R.U32.HI R4, RZ, 0x18, R0 ;  /* 0x00000018ff047819 */ /* 0x000fe20000011600 */
[----:B------:R-:W-:Y:S01]  /*4700*/  @!P0 FADD.FTZ R206, -R206, -RZ ;  /* 0x800000ffcece8221 */ /* 0x000fe20000010100 */
[----:B------:R-:W-:Y:S01]  /*4710*/  SHF.R.U32.HI R0, RZ, 0x8, R7 ;  /* 0x00000008ff007819 */ /* 0x000fe20000011607 */
[----:B------:R-:W-:Y:S01]  /*4720*/  IMAD.WIDE.U32 R6, R134, -0x2daee0ad, RZ ;  /* 0xd2511f5386067825 */ /* 0x000fe200078e00ff */
[----:B------:R-:W-:Y:S01]  /*4730*/  ISETP.LE.U32.AND P3, PT, R5, UR23, PT ;  /* 0x0000001705007c0c */ /* 0x000fe2000bf63070 */
[----:B------:R-:W-:Y:S01]  /*4740*/  MUFU.EX2 R162, R54 ;  /* 0x0000003600a27308 */ /* 0x000fe20000000800 */
[----:B------:R-:W-:Y:S02]  /*4750*/  LOP3.LUT R0, R0, 0xffff, RZ, 0xc0, !PT ;  /* 0x0000ffff00007812 */ /* 0x000fe400078ec0ff */
[----:B------:R-:W-:Y:S02]  /*4760*/  ISETP.LE.U32.AND P0, PT, R4, UR23, PT ;  /* 0x0000001704007c0c */ /* 0x000fe4000bf03070 */
[----:B------:R-:W-:Y:S01]  /*4770*/  ISETP.LE.U32.AND P4, PT, R0, UR23, PT ;  /* 0x0000001700007c0c */ /* 0x000fe2000bf83070 */
[----:B------:R-:W-:Y:S01]  /*4780*/  @!P2 FADD.FTZ R224, -R224, -RZ ;  /* 0x800000ffe0e0a221 */ /* 0x000fe20000010100 */
[----:B------:R-:W-:Y:S02]  /*4790*/  SHF.R.U32.HI R0, RZ, 0x8, R21 ;  /* 0x00000008ff007819 */ /* 0x000fe40000011615 */
[----:B------:R-:W-:Y:S01]  /*47a0*/  ISETP.LE.U32.AND P5, PT, R15, UR23, PT ;  /* 0x000000170f007c0c */ /* 0x000fe2000bfa3070 */
[----:B------:R-:W-:Y:S01]  /*47b0*/  MUFU.EX2 R166, R57 ;  /* 0x0000003900a67308 */ /* 0x000fe20000000800 */
[----:B------:R-:W-:Y:S01]  /*47c0*/  LOP3.LUT R0, R0, 0xffff, RZ, 0xc0, !PT ;  /* 0x0000ffff00007812 */ /* 0x000fe200078ec0ff */
[----:B------:R-:W-:Y:S01]  /*47d0*/  @!P3 FADD.FTZ R228, -R228, -RZ ;  /* 0x800000ffe4e4b221 */ /* 0x000fe20000010100 */
[----:B------:R-:W-:Y:S02]  /*47e0*/  LOP3.LUT R4, R13, 0xff, RZ, 0xc0, !PT ;  /* 0x000000ff0d047812 */ /* 0x000fe400078ec0ff */
[----:B------:R-:W-:Y:S01]  /*47f0*/  ISETP.LE.U32.AND P3, PT, R11, UR23, PT ;  /* 0x000000170b007c0c */ /* 0x000fe2000bf63070 */
[----:B----4-:R-:W-:Y:S01]  /*4800*/  @!P0 FADD.FTZ R227, -R227, -RZ ;  /* 0x800000ffe3e38221 */ /* 0x010fe20000010100 */
[----:B------:R-:W-:Y:S01]  /*4810*/  ISETP.LE.U32.AND P2, PT, R4, UR23, PT ;  /* 0x0000001704007c0c */ /* 0x000fe2000bf43070 */
[----:B------:R-:W-:Y:S01]  /*4820*/  @!P4 FADD.FTZ R221, -R221, -RZ ;  /* 0x800000ffddddc221 */ /* 0x000fe20000010100 */
[----:B------:R-:W-:Y:S01]  /*4830*/  ISETP.LE.U32.AND P4, PT, R0, UR23, PT ;  /* 0x0000001700007c0c */ /* 0x000fe2000bf83070 */
[----:B------:R-:W-:Y:S01]  /*4840*/  MUFU.EX2 R168, R59 ;  /* 0x0000003b00a87308 */ /* 0x000fe20000000800 */
[----:B------:R-:W-:Y:S01]  /*4850*/  ISETP.LE.U32.AND P0, PT, R23, UR23, PT ;  /* 0x0000001717007c0c */ /* 0x000fe2000bf03070 */
[----:B------:R-:W-:Y:S01]  /*4860*/  @!P5 FADD.FTZ R210, -R210, -RZ ;  /* 0x800000ffd2d2d221 */ /* 0x000fe20000010100 */
[----:B------:R-:W-:Y:S02]  /*4870*/  LOP3.LUT R0, R25, 0xff, RZ, 0xc0, !PT ;  /* 0x000000ff19007812 */ /* 0x000fe400078ec0ff */
[----:B------:R-:W-:Y:S02]  /*4880*/  LOP3.LUT R4, R9, 0xff, RZ, 0xc0, !PT ;  /* 0x000000ff09047812 */ /* 0x000fe400078ec0ff */
[----:B------:R-:W-:Y:S01]  /*4890*/  SHF.R.U32.HI R11, RZ, 0x8, R30 ;  /* 0x00000008ff0b7819 */ /* 0x000fe2000001161e */
[----:B------:R-:W-:Y:S01]  /*48a0*/  @!P3 FADD.FTZ R225, -R225, -RZ ;  /* 0x800000ffe1e1b221 */ /* 0x000fe20000010100 */
[----:B------:R-:W-:Y:S01]  /*48b0*/  ISETP.LE.U32.AND P5, PT, R4, UR23, PT ;  /* 0x0000001704007c0c */ /* 0x000fe2000bfa3070 */
[----:B------:R-:W-:Y:S01]  /*48c0*/  @!P2 FADD.FTZ R226, -R226, -RZ ;  /* 0x800000ffe2e2a221 */ /* 0x000fe20000010100 */
[----:B------:R-:W-:Y:S01]  /*48d0*/  ISETP.LE.U32.AND P3, PT, R0, UR23, PT ;  /* 0x0000001700007c0c */ /* 0x000fe2000bf63070 */
[----:B------:R-:W-:Y:S01]  /*48e0*/  @!P4 FADD.FTZ R207, -R207, -RZ ;  /* 0x800000ffcfcfc221 */ /* 0x000fe20000010100 */
[----:B------:R-:W-:Y:S01]  /*48f0*/  LOP3.LUT R0, R9, 0xffff, RZ, 0xc0, !PT ;  /* 0x0000ffff09007812 */ /* 0x000fe200078ec0ff */
[----:B------:R-:W-:Y:S01]  /*4900*/  @!P0 FADD.FTZ R213, -R213, -RZ ;  /* 0x800000ffd5d58221 */ /* 0x000fe20000010100 */
[--C-:B------:R-:W-:Y:S01]  /*4910*/  SHF.R.U32.HI R4, RZ, 0x18, R9.reuse ;  /* 0x00000018ff047819 */ /* 0x100fe20000011609 */
[----:B------:R-:W-:Y:S01]  /*4920*/  MUFU.EX2 R156, R53 ;  /* 0x00000035009c7308 */ /* 0x000fe20000000800 */
[----:B------:R-:W-:Y:S02]  /*4930*/  SHF.R.U32.HI R9, RZ, 0x10, R9 ;  /* 0x00000010ff097819 */ /* 0x000fe40000011609 */
[----:B------:R-:W-:Y:S02]  /*4940*/  ISETP.LE.U32.AND P4, PT, R4, UR23, PT ;  /* 0x0000001704007c0c */ /* 0x000fe4000bf83070 */
[----:B------:R-:W-:Y:S01]  /*4950*/  LOP3.LUT R4, R9, 0xff, RZ, 0xc0, !PT ;  /* 0x000000ff09047812 */ /* 0x000fe200078ec0ff */
[----:B------:R-:W-:Y:S01]  /*4960*/  @!P5 FADD.FTZ R202, -R202, -RZ ;  /* 0x800000ffcacad221 */ /* 0x000fe20000010100 */
[----:B------:R-:W-:Y:S01]  /*4970*/  SHF.R.U32.HI R0, RZ, 0x8, R0 ;  /* 0x00000008ff007819 */ /* 0x000fe20000011600 */
[----:B------:R-:W-:Y:S01]  /*4980*/  @!P3 FADD.FTZ R215, -R215, -RZ ;  /* 0x800000ffd7d7b221 */ /* 0x000fe20000010100 */
[----:B------:R-:W-:Y:S01]  /*4990*/  ISETP.LE.U32.AND P0, PT, R4, UR23, PT ;  /* 0x0000001704007c0c */ /* 0x000fe2000bf03070 */
[----:B------:R-:W-:Y:S01]  /*49a0*/  MUFU.EX2 R159, R55 ;  /* 0x00000037009f7308 */ /* 0x000fe20000000800 */
[----:B------:R-:W-:Y:S02]  /*49b0*/  LOP3.LUT R4, R8, 0xff, RZ, 0xc0, !PT ;  /* 0x000000ff08047812 */ /* 0x000fe400078ec0ff */
[----:B------:R-:W-:Y:S02]  /*49c0*/  LOP3.LUT R0, R0, 0xffff, RZ, 0xc0, !PT ;  /* 0x0000ffff00007812 */ /* 0x000fe400078ec0ff */
[----:B------:R-:W-:Y:S01]  /*49d0*/  ISETP.LE.U32.AND P5, PT, R4, UR23, PT ;  /* 0x0000001704007c0c */ /* 0x000fe2000bfa3070 */
[----:B------:R-:W-:Y:S01]  /*49e0*/  @!P4 FADD.FTZ R203, -R203, -RZ ;  /* 0x800000ffcbcbc221 */ /* 0x000fe20000010100 */
[----:B------:R-:W-:Y:S02]  /*49f0*/  ISETP.LE.U32.AND P3, PT, R0, UR23, PT ;  /* 0x0000001700007c0c */ /* 0x000fe4000bf63070 */
[----:B------:R-:W-:Y:S01]  /*4a00*/  SHF.R.U32.HI R5, RZ, 0x10, R8 ;  /* 0x00000010ff057819 */ /* 0x000fe20000011608 */
[----:B------:R-:W-:Y:S01]  /*4a10*/  MUFU.EX2 R167, R56 ;  /* 0x0000003800a77308 */ /* 0x000fe20000000800 */
[----:B------:R-:W-:Y:S01]  /*4a20*/  LOP3.LUT R0, R8, 0xffff, RZ, 0xc0, !PT ;  /* 0x0000ffff08007812 */ /* 0x000fe200078ec0ff */
[----:B------:R-:W-:Y:S01]  /*4a30*/  @!P0 FADD.FTZ R205, -R205, -RZ ;  /* 0x800000ffcdcd8221 */ /* 0x000fe20000010100 */
[----:B------:R-:W-:Y:S02]  /*4a40*/  LOP3.LUT R4, R5, 0xff, RZ, 0xc0, !PT ;  /* 0x000000ff05047812 */ /* 0x000fe400078ec0ff */
[----:B------:R-:W-:Y:S02]  /*4a50*/  SHF.R.U32.HI R0, RZ, 0x8, R0 ;  /* 0x00000008ff007819 */ /* 0x000fe40000011600 */
[----:B------:R-:W-:Y:S01]  /*4a60*/  ISETP.LE.U32.AND P0, PT, R4, UR23, PT ;  /* 0x0000001704007c0c */ /* 0x000fe2000bf03070 */
[----:B------:R-:W-:Y:S01]  /*4a70*/  IMAD.WIDE.U32 R4, R133, -0x326172a9, RZ ;  /* 0xcd9e8d5785047825 */ /* 0x000fe200078e00ff */
        /* <DEDUP_REMOVED lines=8> */
[----:B------:R-:W-:Y:S01]  /*4b00*/  SHF.R.U32.HI R0, RZ, 0x8, R26 ;  /* 0x00000008ff007819 */ /* 0x000fe2000001161a */
[----:B------:R-:W-:Y:S01]  /*4b10*/  @!P0 FADD.FTZ R219, -R219, -RZ ;  /* 0x800000ffdbdb8221 */ /* 0x000fe20000010100 */
[----:B------:R-:W-:Y:S01]  /*4b20*/  ISETP.LE.U32.AND P2, PT, R17, UR23, PT ;  /* 0x0000001711007c0c */ /* 0x000fe2000bf43070 */
[----:B------:R-:W-:Y:S01]  /*4b30*/  MUFU.EX2 R193, R41 ;  /* 0x0000002900c17308 */ /* 0x000fe20000000800 */
[----:B------:R-:W-:Y:S02]  /*4b40*/  LOP3.LUT R0, R0, 0xffff, RZ, 0xc0, !PT ;  /* 0x0000ffff00007812 */ /* 0x000fe400078ec0ff */
[----:B------:R-:W-:Y:S01]  /*4b50*/  ISETP.LE.U32.AND P4, PT, R19, UR23, PT ;  /* 0x0000001713007c0c */ /* 0x000fe2000bf83070 */
[----:B------:R-:W-:Y:S01]  /*4b60*/  @!P6 FADD.FTZ R222, -R222, -RZ ;  /* 0x800000ffdedee221 */ /* 0x000fe20000010100 */
[----:B------:R-:W-:Y:S01]  /*4b70*/  ISETP.LE.U32.AND P0, PT, R0, UR23, PT ;  /* 0x0000001700007c0c */ /* 0x000fe2000bf03070 */
[----:B------:R-:W-:Y:S01]  /*4b80*/  @!P3 FADD.FTZ R216, -R216, -RZ ;  /* 0x800000ffd8d8b221 */ /* 0x000fe20000010100 */
[----:B------:R-:W-:Y:S01]  /*4b90*/  LOP3.LUT R0, R29, 0xff, RZ, 0xc0, !PT ;  /* 0x000000ff1d007812 */ /* 0x000fe200078ec0ff */
[----:B------:R-:W-:Y:S01]  /*4ba0*/  @!P5 FADD.FTZ R218, -R218, -RZ ;  /* 0x800000ffdadad221 */ /* 0x000fe20000010100 */
[----:B------:R-:W-:Y:S01]  /*4bb0*/  ISETP.LE.U32.AND P6, PT, R16, UR23, PT ;  /* 0x0000001710007c0c */ /* 0x000fe2000bfc3070 */
[----:B------:R-:W1:Y:S01]  /*4bc0*/  MUFU.EX2 R171, R36 ;  /* 0x0000002400ab7308 */ /* 0x000e620000000800 */
[----:B------:R-:W-:Y:S01]  /*4bd0*/  ISETP.LE.U32.AND P5, PT, R0, UR23, PT ;  /* 0x0000001700007c0c */ /* 0x000fe2000bfa3070 */
[----:B---3--:R-:W-:Y:S01]  /*4be0*/  @!P2 FADD.FTZ R212, -R212, -RZ ;  /* 0x800000ffd4d4a221 */ /* 0x008fe20000010100 */
[----:B------:R-:W-:Y:S02]  /*4bf0*/  LOP3.LUT R11, R11, 0xffff, RZ, 0xc0, !PT ;  /* 0x0000ffff0b0b7812 */ /* 0x000fe400078ec0ff */
[----:B------:R-:W-:Y:S01]  /*4c00*/  ISETP.LE.U32.AND P3, PT, R24, UR23, PT ;  /* 0x0000001718007c0c */ /* 0x000fe2000bf63070 */
[----:B------:R-:W-:Y:S01]  /*4c10*/  @!P4 FADD.FTZ R196, -R196, -RZ ;  /* 0x800000ffc4c4c221 */ /* 0x000fe20000010100 */
[----:B------:R-:W-:Y:S01]  /*4c20*/  ISETP.LE.U32.AND P2, PT, R11, UR23, PT ;  /* 0x000000170b007c0c */ /* 0x000fe2000bf43070 */
[----:B------:R-:W-:Y:S01]  /*4c30*/  @!P0 FADD.FTZ R204, -R204, -RZ ;  /* 0x800000ffcccc8221 */ /* 0x000fe20000010100 */
[----:B------:R-:W-:Y:S01]  /*4c40*/  LOP3.LUT R11, R10, 0xffff, RZ, 0xc0, !PT ;  /* 0x0000ffff0a0b7812 */ /* 0x000fe200078ec0ff */
[----:B------:R-:W2:Y:S01]  /*4c50*/  MUFU.EX2 R172, R39 ;  /* 0x0000002700ac7308 */ /* 0x000ea20000000800 */
[----:B------:R-:W-:Y:S01]  /*4c60*/  LOP3.LUT R19, R6, 0xff, RZ, 0xc0, !PT ;  /* 0x000000ff06137812 */ /* 0x000fe200078ec0ff */
[----:B------:R-:W-:Y:S01]  /*4c70*/  @!P6 FADD.FTZ R209, -R209, -RZ ;  /* 0x800000ffd1d1e221 */ /* 0x000fe20000010100 */
[----:B------:R-:W-:Y:S01]  /*4c80*/  SHF.R.U32.HI R17, RZ, 0x10, R6 ;  /* 0x00000010ff117819 */ /* 0x000fe20000011606 */
[----:B------:R-:W-:Y:S01]  /*4c90*/  @!P5 FADD.FTZ R214, -R214, -RZ ;  /* 0x800000ffd6d6d221 */ /* 0x000fe20000010100 */
[----:B------:R-:W-:Y:S02]  /*4ca0*/  ISETP.LE.U32.AND P5, PT, R12, UR23, PT ;  /* 0x000000170c007c0c */ /* 0x000fe4000bfa3070 */
[----:B------:R-:W-:Y:S01]  /*4cb0*/  LOP3.LUT R12, R10, 0xff, RZ, 0xc0, !PT ;  /* 0x000000ff0a0c7812 */ /* 0x000fe200078ec0ff */
[----:B------:R-:W-:Y:S01]  /*4cc0*/  @!P3 FADD.FTZ R189, -R189, -RZ ;  /* 0x800000ffbdbdb221 */ /* 0x000fe20000010100 */
[----:B------:R-:W-:Y:S01]  /*4cd0*/  LOP3.LUT R9, R5, UR11, R20, 0x96, !PT ;  /* 0x0000000b05097c12 */ /* 0x000fe2000f8e9614 */
[----:B------:R-:W-:Y:S01]  /*4ce0*/  MUFU.EX2 R170, R37 ;  /* 0x0000002500aa7308 */ /* 0x000fe20000000800 */
[----:B------:R-:W-:Y:S01]  /*4cf0*/  ISETP.LE.U32.AND P4, PT, R12, UR23, PT ;  /* 0x000000170c007c0c */ /* 0x000fe2000bf83070 */
[----:B------:R-:W-:Y:S01]  /*4d00*/  @!P2 FADD.FTZ R192, -R192, -RZ ;  /* 0x800000ffc0c0a221 */ /* 0x000fe20000010100 */
[----:B------:R-:W-:Y:S02]  /*4d10*/  ISETP.LE.U32.AND P6, PT, R18, UR23, PT ;  /* 0x0000001712007c0c */ /* 0x000fe4000bfc3070 */
[----:B------:R-:W-:Y:S02]  /*4d20*/  LOP3.LUT R18, R6, 0xffff, RZ, 0xc0, !PT ;  /* 0x0000ffff06127812 */ /* 0x000fe400078ec0ff */
[----:B------:R-:W-:Y:S01]  /*4d30*/  SHF.R.U32.HI R20, RZ, 0x18, R6 ;  /* 0x00000018ff147819 */ /* 0x000fe20000011606 */
[----:B------:R-:W-:Y:S01]  /*4d40*/  @!P5 FADD.FTZ R195, -R195, -RZ ;  /* 0x800000ffc3c3d221 */ /* 0x000fe20000010100 */
[----:B------:R-:W-:Y:S01]  /*4d50*/  SHF.R.U32.HI R6, RZ, 0x10, R10 ;  /* 0x00000010ff067819 */ /* 0x000fe2000001160a */
[----:B------:R-:W3:Y:S01]  /*4d60*/  MUFU.EX2 R175, R38 ;  /* 0x0000002600af7308 */ /* 0x000ee20000000800 */
[----:B------:R-:W-:Y:S02]  /*4d70*/  LOP3.LUT R8, R7, UR9, R132, 0x96, !PT ;  /* 0x0000000907087c12 */ /* 0x000fe4000f8e9684 */
[----:B------:R-:W-:Y:S01]  /*4d80*/  SHF.R.U32.HI R7, RZ, 0x8, R11 ;  /* 0x00000008ff077819 */ /* 0x000fe2000001160b */
[----:B-1----:R-:W-:Y:S01]  /*4d90*/  @!P4 FADD.FTZ R171, -R171, -RZ ;  /* 0x800000ffababc221 */ /* 0x002fe20000010100 */
[----:B------:R-:W-:Y:S01]  /*4da0*/  SHF.R.U32.HI R11, RZ, 0x18, R10 ;  /* 0x00000018ff0b7819 */ /* 0x000fe2000001160a */
[----:B------:R-:W-:Y:S01]  /*4db0*/  @!P6 FADD.FTZ R161, -R161, -RZ ;  /* 0x800000ffa1a1e221 */ /* 0x000fe20000010100 */
[----:B------:R-:W-:Y:S02]  /*4dc0*/  LOP3.LUT R6, R6, 0xff, RZ, 0xc0, !PT ;  /* 0x000000ff06067812 */ /* 0x000fe400078ec0ff */
[----:B------:R-:W-:Y:S01]  /*4dd0*/  ISETP.LE.U32.AND P2, PT, R11, UR23, PT ;  /* 0x000000170b007c0c */ /* 0x000fe2000bf43070 */
[----:B------:R-:W-:Y:S01]  /*4de0*/  MUFU.EX2 R200, R42 ;  /* 0x0000002a00c87308 */ /* 0x000fe20000000800 */
[----:B------:R-:W-:Y:S02]  /*4df0*/  ISETP.LE.U32.AND P3, PT, R6, UR23, PT ;  /* 0x0000001706007c0c */ /* 0x000fe4000bf63070 */
[C---:B------:R-:W-:Y:S02]  /*4e00*/  LOP3.LUT R6, R9.reuse, 0xff, RZ, 0xc0, !PT ;  /* 0x000000ff09067812 */ /* 0x040fe400078ec0ff */
[----:B------:R-:W-:Y:S02]  /*4e10*/  LOP3.LUT R10, R9, 0xffff, RZ, 0xc0, !PT ;  /* 0x0000ffff090a7812 */ /* 0x000fe400078ec0ff */
[----:B------:R-:W-:Y:S02]  /*4e20*/  LOP3.LUT R7, R7, 0xffff, RZ, 0xc0, !PT ;  /* 0x0000ffff07077812 */ /* 0x000fe400078ec0ff */
[----:B------:R-:W-:Y:S01]  /*4e30*/  ISETP.LE.U32.AND P4, PT, R6, UR23, PT ;  /* 0x0000001706007c0c */ /* 0x000fe2000bf83070 */
[----:B------:R-:W1:Y:S01]  /*4e40*/  MUFU.EX2 R194, R40 ;  /* 0x0000002800c27308 */ /* 0x000e620000000800 */
[----:B------:R-:W-:Y:S01]  /*4e50*/  ISETP.LE.U32.AND P5, PT, R7, UR23, PT ;  /* 0x0000001707007c0c */ /* 0x000fe2000bfa3070 */
[----:B--2---:R-:W-:Y:S01]  /*4e60*/  @!P2 FADD.FTZ R172, -R172, -RZ ;  /* 0x800000ffacaca221 */ /* 0x004fe20000010100 */
[----:B------:R-:W-:Y:S01]  /*4e70*/  SHF.R.U32.HI R6, RZ, 0x8, R10 ;  /* 0x00000008ff067819 */ /* 0x000fe2000001160a */
[----:B---3--:R-:W-:Y:S01]  /*4e80*/  @!P3 FADD.FTZ R175, -R175, -RZ ;  /* 0x800000ffafafb221 */ /* 0x008fe20000010100 */
[--C-:B------:R-:W-:Y:S02]  /*4e90*/  SHF.R.U32.HI R7, RZ, 0x10, R9.reuse ;  /* 0x00000010ff077819 */ /* 0x100fe40000011609 */
[----:B------:R-:W-:Y:S02]  /*4ea0*/  LOP3.LUT R6, R6, 0xffff, RZ, 0xc0, !PT ;  /* 0x0000ffff06067812 */ /* 0x000fe400078ec0ff */
[--C-:B------:R-:W-:Y:S01]  /*4eb0*/  SHF.R.U32.HI R16, RZ, 0x10, R4.reuse ;  /* 0x00000010ff107819 */ /* 0x100fe20000011604 */
[----:B------:R-:W2:Y:S01]  /*4ec0*/  MUFU.EX2 R174, R45 ;  /* 0x0000002d00ae7308 */ /* 0x000ea20000000800 */
[C---:B------:R-:W-:Y:S02]  /*4ed0*/  LOP3.LUT R13, R4.reuse, 0xffff, RZ, 0xc0, !PT ;  /* 0x0000ffff040d7812 */ /* 0x040fe400078ec0ff */
[----:B------:R-:W-:Y:S01]  /*4ee0*/  LOP3.LUT R14, R4, 0xff, RZ, 0xc0, !PT ;  /* 0x000000ff040e7812 */ /* 0x000fe200078ec0ff */
[----:B------:R-:W-:Y:S01]  /*4ef0*/  @!P5 FADD.FTZ R170, -R170, -RZ ;  /* 0x800000ffaaaad221 */ /* 0x000fe20000010100 */
[----:B------:R-:W-:Y:S01]  /*4f00*/  SHF.R.U32.HI R15, RZ, 0x18, R4 ;  /* 0x00000018ff0f7819 */ /* 0x000fe20000011604 */
[----:B------:R-:W-:Y:S01]  /*4f10*/  IMAD.WIDE.U32 R4, R135, -0x2daee0ad, RZ ;  /* 0xd2511f5387047825 */ /* 0x000fe200078e00ff */
[----:B------:R-:W-:Y:S02]  /*4f20*/  ISETP.LE.U32.AND P2, PT, R6, UR23, PT ;  /* 0x0000001706007c0c */ /* 0x000fe4000bf43070 */
[----:B------:R-:W-:Y:S01]  /*4f30*/  SHF.R.U32.HI R11, RZ, 0x18, R9 ;  /* 0x00000018ff0b7819 */ /* 0x000fe20000011609 */
[----:B------:R-:W3:Y:S01]  /*4f40*/  MUFU.EX2 R173, R44 ;  /* 0x0000002c00ad7308 */ /* 0x000ee20000000800 */
[----:B------:R-:W-:Y:S02]  /*4f50*/  LOP3.LUT R7, R7, 0xff, RZ, 0xc0, !PT ;  /* 0x000000ff07077812 */ /* 0x000fe400078ec0ff */
[----:B------:R-:W-:Y:S01]  /*4f60*/  LOP3.LUT R0, R5, UR9, R22, 0x96, !PT ;  /* 0x0000000905007c12 */ /* 0x000fe2000f8e9616 */
[----:B-1----:R-:W-:Y:S01]  /*4f70*/  @!P4 FADD.FTZ R194, -R194, -RZ ;  /* 0x800000ffc2c2c221 */ /* 0x002fe20000010100 */
[----:B------:R-:W-:Y:S02]  /*4f80*/  ISETP.LE.U32.AND P5, PT, R11, UR23, PT ;  /* 0x000000170b007c0c */ /* 0x000fe4000bfa3070 */
[C---:B------:R-:W-:Y:S02]  /*4f90*/  LOP3.LUT R11, R4.reuse, 0xffff, RZ, 0xc0, !PT ;  /* 0x0000ffff040b7812 */ /* 0x040fe400078ec0ff */
[----:B------:R-:W-:Y:S01]  /*4fa0*/  SHF.R.U32.HI R5, RZ, 0x8, R13 ;  /* 0x00000008ff057819 */ /* 0x000fe2000001160d */
[----:B------:R-:W-:Y:S01]  /*4fb0*/  @!P2 FADD.FTZ R193, -R193, -RZ ;  /* 0x800000ffc1c1a221 */ /* 0x000fe20000010100 */
[----:B------:R-:W-:Y:S01]  /*4fc0*/  ISETP.LE.U32.AND P3, PT, R7, UR23, PT ;  /* 0x0000001707007c0c */ /* 0x000fe2000bf63070 */
[----:B------:R-:W1:Y:S01]  /*4fd0*/  MUFU.EX2 R198, R46 ;  /* 0x0000002e00c67308 */ /* 0x000e620000000800 */
[----:B------:R-:W-:Y:S02]  /*4fe0*/  LOP3.LUT R5, R5, 0xffff, RZ, 0xc0, !PT ;  /* 0x0000ffff05057812 */ /* 0x000fe400078ec0ff */
[----:B------:R-:W-:Y:S02]  /*4ff0*/  LOP3.LUT R10, R4, 0xff, RZ, 0xc0, !PT ;  /* 0x000000ff040a7812 */ /* 0x000fe400078ec0ff */
[----:B------:R-:W-:Y:S02]  /*5000*/  ISETP.LE.U32.AND P2, PT, R5, UR23, PT ;  /* 0x0000001705007c0c */ /* 0x000fe4000bf43070 */
[--C-:B------:R-:W-:Y:S02]  /*5010*/  SHF.R.U32.HI R7, RZ, 0x18, R4.reuse ;  /* 0x00000018ff077819 */ /* 0x100fe40000011604 */
[----:B------:R-:W-:Y:S01]  /*5020*/  SHF.R.U32.HI R9, RZ, 0x10, R4 ;  /* 0x00000010ff097819 */ /* 0x000fe20000011604 */
[----:B------:R-:W4:Y:S01]  /*5030*/  MUFU.EX2 R199, R43 ;  /* 0x0000002b00c77308 */ /* 0x000f220000000800 */
[----:B------:R-:W-:Y:S01]  /*5040*/  LOP3.LUT R4, R16, 0xff, RZ, 0xc0, !PT ;  /* 0x000000ff10047812 */ /* 0x000fe200078ec0ff */
[----:B------:R-:W-:Y:S01]  /*5050*/  @!P3 FADD.FTZ R200, -R200, -RZ ;  /* 0x800000ffc8c8b221 */ /* 0x000fe20000010100 */
[----:B------:R-:W-:Y:S02]  /*5060*/  ISETP.LE.U32.AND P4, PT, R14, UR23, PT ;  /* 0x000000170e007c0c */ /* 0x000fe4000bf83070 */
[----:B------:R-:W-:Y:S02]  /*5070*/  ISETP.LE.U32.AND P3, PT, R4, UR23, PT ;  /* 0x0000001704007c0c */ /* 0x000fe4000bf63070 */
[----:B------:R-:W-:Y:S01]  /*5080*/  SHF.R.U32.HI R4, RZ, 0x8, R33 ;  /* 0x00000008ff047819 */ /* 0x000fe20000011621 */
[----:B--2---:R-:W-:Y:S01]  /*5090*/  @!P2 FADD.FTZ R174, -R174, -RZ ;  /* 0x800000ffaeaea221 */ /* 0x004fe20000010100 */
[----:B------:R-:W-:Y:S01]  /*50a0*/  LOP3.LUT R5, R32, 0xff, RZ, 0xc0, !PT ;  /* 0x000000ff20057812 */ /* 0x000fe200078ec0ff */
[----:B------:R-:W2:Y:S01]  /*50b0*/  MUFU.EX2 R197, R47 ;  /* 0x0000002f00c57308 */ /* 0x000ea20000000800 */
[----:B------:R-:W-:Y:S02]  /*50c0*/  LOP3.LUT R4, R4, 0xffff, RZ, 0xc0, !PT ;  /* 0x0000ffff04047812 */ /* 0x000fe400078ec0ff */
[----:B------:R-:W-:Y:S02]  /*50d0*/  LOP3.LUT R6, R0, 0xff, RZ, 0xc0, !PT ;  /* 0x000000ff00067812 */ /* 0x000fe400078ec0ff */
[----:B------:R-:W-:Y:S01]  /*50e0*/  ISETP.LE.U32.AND P2, PT, R4, UR23, PT ;  /* 0x0000001704007c0c */ /* 0x000fe2000bf43070 */
[----:B---3--:R-:W-:Y:S01]  /*50f0*/  @!P4 FADD.FTZ R173, -R173, -RZ ;  /* 0x800000ffadadc221 */ /* 0x008fe20000010100 */
[----:B------:R-:W-:Y:S01]  /*5100*/  LOP3.LUT R4, R8, 0xffff, RZ, 0xc0, !PT ;  /* 0x0000ffff08047812 */ /* 0x000fe200078ec0ff */
[----:B-1----:R-:W-:Y:S01]  /*5110*/  @!P3 FADD.FTZ R198, -R198, -RZ ;  /* 0x800000ffc6c6b221 */ /* 0x002fe20000010100 */
[----:B------:R-:W-:Y:S02]  /*5120*/  ISETP.LE.U32.AND P4, PT, R5, UR23, PT ;  /* 0x0000001705007c0c */ /* 0x000fe4000bf83070 */
[----:B------:R-:W-:Y:S02]  /*5130*/  SHF.R.U32.HI R4, RZ, 0x8, R4 ;  /* 0x00000008ff047819 */ /* 0x000fe40000011604 */
[----:B------:R-:W-:Y:S01]  /*5140*/  LOP3.LUT R5, R8, 0xff, RZ, 0xc0, !PT ;  /* 0x000000ff08057812 */ /* 0x000fe200078ec0ff */
[----:B----4-:R-:W-:Y:S01]  /*5150*/  @!P5 FADD.FTZ R199, -R199, -RZ ;  /* 0x800000ffc7c7d221 */ /* 0x010fe20000010100 */
[----:B------:R-:W-:Y:S02]  /*5160*/  LOP3.LUT R4, R4, 0xffff, RZ, 0xc0, !PT ;  /* 0x0000ffff04047812 */ /* 0x000fe400078ec0ff */
[----:B------:R-:W-:Y:S01]  /*5170*/  ISETP.LE.U32.AND P3, PT, R5, UR23, PT ;  /* 0x0000001705007c0c */ /* 0x000fe2000bf63070 */
[----:B------:R-:W-:Y:S01]  /*5180*/  @!P2 FADD.FTZ R160, -R160, -RZ ;  /* 0x800000ffa0a0a221 */ /* 0x000fe20000010100 */
[----:B------:R-:W-:Y:S02]  /*5190*/  ISETP.LE.U32.AND P2, PT, R4, UR23, PT ;  /* 0x0000001704007c0c */ /* 0x000fe4000bf43070 */
[--C-:B------:R-:W-:Y:S01]  /*51a0*/  SHF.R.U32.HI R5, RZ, 0x18, R8.reuse ;  /* 0x00000018ff057819 */ /* 0x100fe20000011608 */
[----:B------:R-:W-:Y:S01]  /*51b0*/  @!P4 FADD.FTZ R165, -R165, -RZ ;  /* 0x800000ffa5a5c221 */ /* 0x000fe20000010100 */
[----:B------:R-:W-:Y:S02]  /*51c0*/  LOP3.LUT R4, R0, 0xffff, RZ, 0xc0, !PT ;  /* 0x0000ffff00047812 */ /* 0x000fe400078ec0ff */
[----:B------:R-:W-:Y:S02]  /*51d0*/  SHF.R.U32.HI R8, RZ, 0x10, R8 ;  /* 0x00000010ff087819 */ /* 0x000fe40000011608 */
[----:B------:R-:W-:Y:S02]  /*51e0*/  SHF.R.U32.HI R4, RZ, 0x8, R4 ;  /* 0x00000008ff047819 */ /* 0x000fe40000011604 */
[----:B------:R-:W-:Y:S01]  /*51f0*/  ISETP.LE.U32.AND P5, PT, R15, UR23, PT ;  /* 0x000000170f007c0c */ /* 0x000fe2000bfa3070 */
[----:B------:R-:W-:Y:S01]  /*5200*/  @!P3 FADD.FTZ R157, -R157, -RZ ;  /* 0x800000ff9d9db221 */ /* 0x000fe20000010100 */
[----:B------:R-:W-:Y:S01]  /*5210*/  LOP3.LUT R8, R8, 0xff, RZ, 0xc0, !PT ;  /* 0x000000ff08087812 */ /* 0x000fe200078ec0ff */
[----:B------:R-:W-:Y:S01]  /*5220*/  @!P2 FADD.FTZ R156, -R156, -RZ ;  /* 0x800000ff9c9ca221 */ /* 0x000fe20000010100 */
[----:B------:R-:W-:Y:S02]  /*5230*/  LOP3.LUT R4, R4, 0xffff, RZ, 0xc0, !PT ;  /* 0x0000ffff04047812 */ /* 0x000fe400078ec0ff */
[----:B------:R-:W-:Y:S02]  /*5240*/  ISETP.LE.U32.AND P6, PT, R8, UR23, PT ;  /* 0x0000001708007c0c */ /* 0x000fe4000bfc3070 */
[----:B------:R-:W-:Y:S02]  /*5250*/  ISETP.LE.U32.AND P3, PT, R4, UR23, PT ;  /* 0x0000001704007c0c */ /* 0x000fe4000bf63070 */
[----:B------:R-:W-:Y:S02]  /*5260*/  SHF.R.U32.HI R4, RZ, 0x8, R18 ;  /* 0x00000008ff047819 */ /* 0x000fe40000011612 */
[----:B------:R-:W-:Y:S01]  /*5270*/  ISETP.LE.U32.AND P0, PT, R27, UR23, PT ;  /* 0x000000171b007c0c */ /* 0x000fe2000bf03070 */
[----:B--2---:R-:W-:Y:S01]  /*5280*/  @!P5 FADD.FTZ R197, -R197, -RZ ;  /* 0x800000ffc5c5d221 */ /* 0x004fe20000010100 */
[----:B------:R-:W-:Y:S02]  /*5290*/  ISETP.LE.U32.AND P5, PT, R5, UR23, PT ;  /* 0x0000001705007c0c */ /* 0x000fe4000bfa3070 */
[--C-:B------:R-:W-:Y:S02]  /*52a0*/  SHF.R.U32.HI R5, RZ, 0x10, R0.reuse ;  /* 0x00000010ff057819 */ /* 0x100fe40000011600 */
[----:B------:R-:W-:Y:S01]  /*52b0*/  SHF.R.U32.HI R0, RZ, 0x18, R0 ;  /* 0x00000018ff007819 */ /* 0x000fe20000011600 */
[----:B------:R-:W-:Y:S01]  /*52c0*/  @!P6 FADD.FTZ R162, -R162, -RZ ;  /* 0x800000ffa2a2e221 */ /* 0x000fe20000010100 */
[----:B------:R-:W-:Y:S01]  /*52d0*/  LOP3.LUT R5, R5, 0xff, RZ, 0xc0, !PT ;  /* 0x000000ff05057812 */ /* 0x000fe200078ec0ff */
[----:B------:R-:W-:Y:S01]  /*52e0*/  @!P3 FADD.FTZ R166, -R166, -RZ ;  /* 0x800000ffa6a6b221 */ /* 0x000fe20000010100 */
[----:B------:R-:W-:Y:S02]  /*52f0*/  ISETP.LE.U32.AND P6, PT, R0, UR23, PT ;  /* 0x0000001700007c0c */ /* 0x000fe4000bfc3070 */
[----:B------:R-:W-:Y:S01]  /*5300*/  LOP3.LUT R0, R4, 0xffff, RZ, 0xc0, !PT ;  /* 0x0000ffff04007812 */ /* 0x000fe200078ec0ff */
[----:B------:R-:W-:Y:S01]  /*5310*/  @!P0 FADD.FTZ R164, -R164, -RZ ;  /* 0x800000ffa4a48221 */ /* 0x000fe20000010100 */
[----:B------:R-:W-:Y:S01]  /*5320*/  ISETP.LE.U32.AND P0, PT, R5, UR23, PT ;  /* 0x0000001705007c0c */ /* 0x000fe2000bf03070 */
[----:B------:R-:W-:Y:S01]  /*5330*/  @!P5 FADD.FTZ R159, -R159, -RZ ;  /* 0x800000ff9f9fd221 */ /* 0x000fe20000010100 */
[----:B------:R-:W-:Y:S02]  /*5340*/  ISETP.LE.U32.AND P3, PT, R0, UR23, PT ;  /* 0x0000001700007c0c */ /* 0x000fe4000bf63070 */
[----:B------:R-:W-:Y:S02]  /*5350*/  LOP3.LUT R0, R17, 0xff, RZ, 0xc0, !PT ;  /* 0x000000ff11007812 */ /* 0x000fe400078ec0ff */
[----:B------:R-:W-:Y:S02]  /*5360*/  SHF.R.U32.HI R5, RZ, 0x8, R11 ;  /* 0x00000008ff057819 */ /* 0x000fe4000001160b */
[----:B------:R-:W-:Y:S01]  /*5370*/  ISETP.LE.U32.AND P4, PT, R6, UR23, PT ;  /* 0x0000001706007c0c */ /* 0x000fe2000bf83070 */
[----:B------:R-:W-:Y:S01]  /*5380*/  @!P6 FADD.FTZ R168, -R168, -RZ ;  /* 0x800000ffa8a8e221 */ /* 0x000fe20000010100 */
[----:B------:R-:W-:Y:S02]  /*5390*/  F2FP.RELU.BF16.PACK_AB R6, R208, R211 ;  /* 0x000000d3d006723e */ /* 0x000fe400000018ff */
[----:B------:R-:W-:Y:S01]  /*53a0*/  ISETP.LE.U32.AND P6, PT, R0, UR23, PT ;  /* 0x0000001700007c0c */ /* 0x000fe2000bfc3070 */
[----:B------:R-:W-:Y:S01]  /*53b0*/  @!P0 FADD.FTZ R169, -R169, -RZ ;  /* 0x800000ffa9a98221 */ /* 0x000fe20000010100 */
[----:B------:R-:W-:Y:S01]  /*53c0*/  LOP3.LUT R0, R5, 0xffff, RZ, 0xc0, !PT ;  /* 0x0000ffff05007812 */ /* 0x000fe200078ec0ff */
[----:B------:R-:W-:Y:S01]  /*53d0*/  @!P3 FADD.FTZ R152, -R152, -RZ ;  /* 0x800000ff9898b221 */ /* 0x000fe20000010100 */
[----:B------:R-:W-:Y:S01]  /*53e0*/  F2FP.RELU.BF16.PACK_AB R5, R220, R206 ;  /* 0x000000cedc05723e */ /* 0x000fe200000018ff */
[----:B------:R1:W-:Y:S01]  /*53f0*/  STS [R229+0x1c000], R6 ;  /* 0x01c00006e5007388 */ /* 0x0003e20000000800 */
[----:B------:R-:W-:Y:S02]  /*5400*/  ISETP.LE.U32.AND P3, PT, R0, UR23, PT ;  /* 0x0000001700007c0c */ /* 0x000fe4000bf63070 */
[----:B------:R-:W-:Y:S01]  /*5410*/  F2FP.RELU.BF16.PACK_AB R0, R213, R215 ;  /* 0x000000d7d500723e */ /* 0x000fe200000018ff */
[----:B------:R2:W-:Y:S01]  /*5420*/  STS [R229+0x1c400], R5 ;  /* 0x01c40005e5007388 */ /* 0x0005e20000000800 */
[----:B------:R-:W-:Y:S01]  /*5430*/  ISETP.LE.U32.AND P2, PT, R19, UR23, PT ;  /* 0x0000001713007c0c */ /* 0x000fe2000bf43070 */
[----:B------:R-:W-:Y:S01]  /*5440*/  @!P4 FADD.FTZ R167, -R167, -RZ ;  /* 0x800000ffa7a7c221 */ /* 0x000fe20000010100 */
[----:B------:R-:W-:Y:S01]  /*5450*/  LOP3.LUT R4, R9, 0xff, RZ, 0xc0, !PT ;  /* 0x000000ff09047812 */ /* 0x000fe200078ec0ff */
[----:B------:R3:W-:Y:S01]  /*5460*/  STS [R232+0x1c400], R0 ;  /* 0x01c40000e8007388 */ /* 0x0007e20000000800 */
[----:B------:R-:W-:Y:S01]  /*5470*/  F2FP.RELU.BF16.PACK_AB R2, R199, R200 ;  /* 0x000000c8c702723e */ /* 0x000fe200000018ff */
[----:B------:R-:W-:Y:S01]  /*5480*/  @!P6 FADD.FTZ R151, -R151, -RZ ;  /* 0x800000ff9797e221 */ /* 0x000fe20000010100 */
[----:B------:R-:W-:Y:S02]  /*5490*/  ISETP.LE.U32.AND P5, PT, R20, UR23, PT ;  /* 0x0000001714007c0c */ /* 0x000fe4000bfa3070 */
[----:B------:R-:W-:Y:S01]  /*54a0*/  ISETP.LE.U32.AND P0, PT, R7, UR23, PT ;  /* 0x0000001707007c0c */ /* 0x000fe2000bf03070 */
[----:B------:R-:W-:Y:S01]  /*54b0*/  @!P3 FADD.FTZ R154, -R154, -RZ ;  /* 0x800000ff9a9ab221 */ /* 0x000fe20000010100 */
[----:B------:R-:W-:Y:S02]  /*54c0*/  ISETP.LE.U32.AND P4, PT, R10, UR23, PT ;  /* 0x000000170a007c0c */ /* 0x000fe4000bf83070 */
[----:B------:R-:W-:Y:S01]  /*54d0*/  FSETP.GE.FTZ.AND P3, PT, R211, RZ, PT ;  /* 0x000000ffd300720b */ /* 0x000fe20003f76000 */
[----:B------:R-:W-:Y:S01]  /*54e0*/  @!P2 FADD.FTZ R153, -R153, -RZ ;  /* 0x800000ff9999a221 */ /* 0x000fe20000010100 */
[----:B------:R-:W-:Y:S02]  /*54f0*/  ISETP.LE.U32.AND P2, PT, R4, UR23, PT ;  /* 0x0000001704007c0c */ /* 0x000fe4000bf43070 */
[----:B------:R-:W-:Y:S03]  /*5500*/  F2FP.RELU.BF16.PACK_AB R4, R207, R210 ;  /* 0x000000d2cf04723e */ /* 0x000fe600000018ff */
[----:B------:R-:W-:Y:S01]  /*5510*/  @!P5 FADD.FTZ R150, -R150, -RZ ;  /* 0x800000ff9696d221 */ /* 0x000fe20000010100 */
[----:B-1----:R-:W-:Y:S01]  /*5520*/  F2FP.RELU.BF16.PACK_AB R6, R224, R223 ;  /* 0x000000dfe006723e */ /* 0x002fe200000018ff */
[----:B------:R1:W-:Y:S01]  /*5530*/  STS [R232+0x1c000], R4 ;  /* 0x01c00004e8007388 */ /* 0x0003e20000000800 */
[----:B------:R-:W-:Y:S01]  /*5540*/  @!P0 FADD.FTZ R158, -R158, -RZ ;  /* 0x800000ff9e9e8221 */ /* 0x000fe20000010100 */
[----:B------:R-:W-:Y:S01]  /*5550*/  FSETP.GE.FTZ.AND P5, PT, R196, RZ, PT ;  /* 0x000000ffc400720b */ /* 0x000fe20003fb6000 */
[----:B------:R-:W-:Y:S01]  /*5560*/  @!P4 FADD.FTZ R155, -R155, -RZ ;  /* 0x800000ff9b9bc221 */ /* 0x000fe20000010100 */
[----:B--2---:R-:W-:Y:S01]  /*5570*/  F2FP.RELU.BF16.PACK_AB R5, R227, R228 ;  /* 0x000000e4e305723e */ /* 0x004fe200000018ff */
[----:B------:R2:W-:Y:S01]  /*5580*/  STS [R229+0x1e000], R6 ;  /* 0x01e00006e5007388 */ /* 0x0005e20000000800 */
[----:B------:R-:W-:Y:S01]  /*5590*/  @!P2 FADD.FTZ R163, -R163, -RZ ;  /* 0x800000ffa3a3a221 */ /* 0x000fe20000010100 */
[----:B---3--:R-:W-:Y:S02]  /*55a0*/  F2FP.RELU.BF16.PACK_AB R0, R225, R226 ;  /* 0x000000e2e100723e */ /* 0x008fe400000018ff */
[----:B------:R3:W-:Y:S01]  /*55b0*/  STS [R229+0x1e400], R5 ;  /* 0x01e40005e5007388 */ /* 0x0007e20000000800 */
[----:B------:R-:W-:Y:S02]  /*55c0*/  FSETP.GE.FTZ.AND P2, PT, R208, RZ, PT ;  /* 0x000000ffd000720b */ /* 0x000fe40003f56000 */
[----:B------:R-:W-:Y:S01]  /*55d0*/  FSETP.GE.FTZ.AND P4, PT, R210, RZ, PT ;  /* 0x000000ffd200720b */ /* 0x000fe20003f96000 */
[----:B------:R4:W-:Y:S01]  /*55e0*/  STS [R232+0x1e400], R0 ;  /* 0x01e40000e8007388 */ /* 0x0009e20000000800 */
[----:B-1----:R-:W-:Y:S02]  /*55f0*/  F2FP.RELU.BF16.PACK_AB R4, R221, R222 ;  /* 0x000000dedd04723e */ /* 0x002fe400000018ff */
[----:B--2---:R-:W-:Y:S03]  /*5600*/  F2FP.RELU.BF16.PACK_AB R6, R201, R202 ;  /* 0x000000cac906723e */ /* 0x004fe600000018ff */
[----:B------:R1:W-:Y:S01]  /*5610*/  STS [R232+0x1e000], R4 ;  /* 0x01e00004e8007388 */ /* 0x0003e20000000800 */
[----:B---3--:R-:W-:Y:S03]  /*5620*/  F2FP.RELU.BF16.PACK_AB R5, R203, R205 ;  /* 0x000000cdcb05723e */ /* 0x008fe600000018ff */
[----:B------:R2:W-:Y:S01]  /*5630*/  STS [R236+0x1c000], R6 ;  /* 0x01c00006ec007388 */ /* 0x0005e20000000800 */
[----:B----4-:R-:W-:Y:S03]  /*5640*/  F2FP.RELU.BF16.PACK_AB R0, R189, R195 ;  /* 0x000000c3bd00723e */ /* 0x010fe600000018ff */
[----:B------:R3:W-:Y:S04]  /*5650*/  STS [R236+0x1c400], R5 ;  /* 0x01c40005ec007388 */ /* 0x0007e80000000800 */
[----:B------:R4:W-:Y:S01]  /*5660*/  STS [R235+0x1c400], R0 ;  /* 0x01c40000eb007388 */ /* 0x0009e20000000800 */
[----:B-1----:R-:W-:Y:S02]  /*5670*/  F2FP.RELU.BF16.PACK_AB R4, R192, R196 ;  /* 0x000000c4c004723e */ /* 0x002fe400000018ff */
[----:B--2---:R-:W-:Y:S03]  /*5680*/  F2FP.RELU.BF16.PACK_AB R6, R218, R219 ;  /* 0x000000dbda06723e */ /* 0x004fe600000018ff */
[----:B------:R1:W-:Y:S01]  /*5690*/  STS [R235+0x1c000], R4 ;  /* 0x01c00004eb007388 */ /* 0x0003e20000000800 */
[----:B---3--:R-:W-:Y:S03]  /*56a0*/  F2FP.RELU.BF16.PACK_AB R5, R204, R209 ;  /* 0x000000d1cc05723e */ /* 0x008fe600000018ff */
[----:B------:R2:W-:Y:S01]  /*56b0*/  STS [R236+0x1e400], R6 ;  /* 0x01e40006ec007388 */ /* 0x0005e20000000800 */
[----:B----4-:R-:W-:Y:S05]  /*56c0*/  F2FP.RELU.BF16.PACK_AB R0, R216, R217 ;  /* 0x000000d9d800723e */ /* 0x010fea00000018ff */
[----:B------:R3:W-:Y:S04]  /*56d0*/  STS [R236+0x1e000], R0 ;  /* 0x01e00000ec007388 */ /* 0x0007e80000000800 */
[----:B------:R4:W-:Y:S01]  /*56e0*/  STS [R235+0x1e000], R5 ;  /* 0x01e00005eb007388 */ /* 0x0009e20000000800 */
[----:B-1----:R-:W-:Y:S02]  /*56f0*/  F2FP.RELU.BF16.PACK_AB R4, R212, R214 ;  /* 0x000000d6d404723e */ /* 0x002fe400000018ff */
[----:B--2---:R-:W-:Y:S03]  /*5700*/  F2FP.RELU.BF16.PACK_AB R6, R172, R175 ;  /* 0x000000afac06723e */ /* 0x004fe600000018ff */
[----:B------:R1:W-:Y:S04]  /*5710*/  STS [R235+0x1e400], R4 ;  /* 0x01e40004eb007388 */ /* 0x0003e80000000800 */
[----:B------:R2:W-:Y:S01]  /*5720*/  STS [R230+0x1c400], R6 ;  /* 0x01c40006e6007388 */ /* 0x0005e20000000800 */
[----:B---3--:R-:W-:Y:S02]  /*5730*/  F2FP.RELU.BF16.PACK_AB R0, R170, R171 ;  /* 0x000000abaa00723e */ /* 0x008fe400000018ff */
[----:B----4-:R-:W-:Y:S03]  /*5740*/  F2FP.RELU.BF16.PACK_AB R5, R193, R194 ;  /* 0x000000c2c105723e */ /* 0x010fe600000018ff */
[----:B------:R3:W-:Y:S01]  /*5750*/  STS [R230+0x1c000], R0 ;  /* 0x01c00000e6007388 */ /* 0x0007e20000000800 */
[----:B-1----:R-:W-:Y:S02]  /*5760*/  F2FP.RELU.BF16.PACK_AB R4, R160, R161 ;  /* 0x000000a1a004723e */ /* 0x002fe400000018ff */
[----:B--2---:R-:W-:Y:S03]  /*5770*/  F2FP.RELU.BF16.PACK_AB R6, R174, R173 ;  /* 0x000000adae06723e */ /* 0x004fe600000018ff */
[----:B------:R1:W-:Y:S01]  /*5780*/  STS [R231+0x1c000], R4 ;  /* 0x01c00004e7007388 */ /* 0x0003e20000000800 */
[----:B---3--:R-:W-:Y:S05]  /*5790*/  F2FP.RELU.BF16.PACK_AB R0, R164, R165 ;  /* 0x000000a5a400723e */ /* 0x008fea00000018ff */
[----:B------:R2:W-:Y:S04]  /*57a0*/  STS [R231+0x1c400], R0 ;  /* 0x01c40000e7007388 */ /* 0x0005e80000000800 */
[----:B------:R3:W-:Y:S04]  /*57b0*/  STS [R230+0x1e000], R5 ;  /* 0x01e00005e6007388 */ /* 0x0007e80000000800 */
[----:B------:R4:W-:Y:S04]  /*57c0*/  STS [R230+0x1e400], R2 ;  /* 0x01e40002e6007388 */ /* 0x0009e80000000800 */
[----:B------:R4:W-:Y:S01]  /*57d0*/  STS [R231+0x1e000], R6 ;  /* 0x01e00006e7007388 */ /* 0x0009e20000000800 */
[----:B-1----:R-:W-:Y:S02]  /*57e0*/  F2FP.RELU.BF16.PACK_AB R4, R156, R157 ;  /* 0x0000009d9c04723e */ /* 0x002fe400000018ff */
[----:B--2---:R-:W-:Y:S02]  /*57f0*/  F2FP.RELU.BF16.PACK_AB R0, R152, R153 ;  /* 0x000000999800723e */ /* 0x004fe400000018ff */
[----:B---3--:R-:W-:Y:S02]  /*5800*/  F2FP.RELU.BF16.PACK_AB R5, R197, R198 ;  /* 0x000000c6c505723e */ /* 0x008fe400000018ff */
        /* <DEDUP_REMOVED lines=199> */
[----:B------:R-:W-:Y:S02]  /*6480*/  FSETP.GE.FTZ.AND P4, PT, R222, RZ, PT ;  /* 0x000000ffde00720b */ /* 0x000fe40003f96000 */
[----:B------:R-:W-:Y:S01]  /*6490*/  FSEL R18, R18, R144, P2 ;  /* 0x0000009012127208 */ /* 0x000fe20001000000 */
[----:B------:R-:W-:Y:S01]  /*64a0*/  FADD.FTZ R64, -R146, R64 ;  /* 0x0000004092407221 */ /* 0x000fe20000010100 */
[----:B------:R-:W-:Y:S01]  /*64b0*/  FSETP.GE.FTZ.AND P2, PT, R205, RZ, PT ;  /* 0x000000ffcd00720b */ /* 0x000fe20003f56000 */
[----:B------:R-:W-:Y:S03]  /*64c0*/  FADD.FTZ R5, -R144, R66 ;  /* 0x0000004290057221 */ /* 0x000fe60000010100 */
[----:B------:R-:W-:Y:S01]  /*64d0*/  FSEL R64, R64, R146, P3 ;  /* 0x0000009240407208 */ /* 0x000fe20001800000 */
[----:B------:R-:W-:Y:S01]  /*64e0*/  @P0 FADD.FTZ R146, -R146, R65 ;  /* 0x0000004192920221 */ /* 0x000fe20000010100 */
        /* <DEDUP_REMOVED lines=34> */
[----:B------:R-:W-:Y:S01]  /*6710*/  FADD.FTZ R45, -R2, R45 ;  /* 0x0000002d022d7221 */ /* 0x000fe20000010100 */
[----:B------:R-:W-:Y:S01]  /*6720*/  FSETP.GE.FTZ.AND P2, PT, R150, RZ, PT ;  /* 0x000000ff9600720b */ /* 0x000fe20003f56000 */
[----:B----4-:R-:W-:Y:S01]  /*6730*/  FADD.FTZ R10, -R0, R10 ;  /* 0x0000000a000a7221 */ /* 0x010fe20000010100 */
[----:B------:R-:W-:Y:S01]  /*6740*/  FSEL R4, R4, R2, P0 ;  /* 0x0000000204047208 */ /* 0x000fe20000000000 */
[C---:B------:R-:W-:Y:S01]  /*6750*/  FADD.FTZ R26, -R0.reuse, R26 ;  /* 0x0000001a001a7221 */ /* 0x040fe20000010100 */
        /* <DEDUP_REMOVED lines=155> */
.L_x_981:
        /* <DEDUP_REMOVED lines=190> */
.L_x_982:
        /* <DEDUP_REMOVED lines=23> */
[----:B------:R-:W-:Y:S02]  /*7e60*/  IMAD R149, R149, 0x18, RZ ;  /* 0x0000001895957824 */ /* 0x000fe400078e02ff */
        /* <DEDUP_REMOVED lines=9> */
[----:B------:R-:W3:Y:S04]  /*7f00*/  LDSM.16.MT88.4 R132, [R2+0xd000] ;  /* 0x00d000000284783b */ /* 0x000ee80000004200 */
[-C--:B------:R-:W-:Y:S01]  /*7f10*/  HMMA.16816.F32.BF16 R12, R28, R18.reuse, RZ ;  /* 0x000000121c0c723c */ /* 0x080fe200000418ff */
[----:B------:R-:W-:Y:S05]  /*7f20*/  LDSM.16.M88.4 R136, [R144+0x16000] ;  /* 0x016000009088783b */ /* 0x000fea0000000200 */
[----:B------:R-:W-:Y:S02]  /*7f30*/  LDSM.16.MT88.4 R140, [R2+0xd800] ;  /* 0x00d80000028c783b */ /* 0x000fe40000004200 */
[C---:B------:R-:W-:Y:S08]  /*7f40*/  HMMA.16816.F32.BF16 R16, R32.reuse, R18, RZ ;  /* 0x000000122010723c */ /* 0x040ff000000418ff */
        /* <DEDUP_REMOVED lines=22> */
[-C--:B---3--:R-:W-:Y:S08]  /*80b0*/  HMMA.16816.F32.BF16 R20, R56, R132.reuse, R20 ;  /* 0x000000843814723c */ /* 0x088ff00000041814 */
        /* <DEDUP_REMOVED lines=26> */
[----:B------:R1:W-:Y:S07]  /*8260*/  LDSM.16.MT88.4 R52, [R0+0xf800] ;  /* 0x00f800000034783b */ /* 0x0003ee0000004200 */
[----:B------:R-:W-:Y:S01]  /*8270*/  HMMA.16816.F32.BF16 R32, R40, R62, R32 ;  /* 0x0000003e2820723c */ /* 0x000fe20000041820 */
[----:B------:R-:W4:Y:S05]  /*8280*/  LDSM.16.M88.4 R40, [R144+0x18000] ;  /* 0x018000009028783b */ /* 0x000f2a0000000200 */
[----:B------:R3:W-:Y:S02]  /*8290*/  LDSM.16.MT88.4 R60, [R2+0xf800] ;  /* 0x00f80000023c783b */ /* 0x0007e40000004200 */
[-C--:B--2---:R-:W-:Y:S08]  /*82a0*/  HMMA.16816.F32.BF16 R4, R44, R56.reuse, R4 ;  /* 0x000000382c04723c */ /* 0x084ff00000041804 */
[C---:B------:R-:W-:Y:S01]  /*82b0*/  HMMA.16816.F32.BF16 R8, R64.reuse, R56, R8 ;  /* 0x000000384008723c */ /* 0x040fe20000041808 */
[----:B-1----:R-:W-:Y:S04]  /*82c0*/  IMAD.MOV.U32 R0, RZ, RZ, c[0x0][0x22c] ;  /* 0x00008b00ff007624 */ /* 0x002fe800078e00ff */
[----:B------:R-:W-:Y:S03]  /*82d0*/  IMAD R0, R0, c[0x0][0x1c0], RZ ;  /* 0x0000700000007a24 */ /* 0x000fe600078e02ff */
[-C--:B------:R-:W-:Y:S04]  /*82e0*/  HMMA.16816.F32.BF16 R12, R64, R58.reuse, R12 ;  /* 0x0000003a400c723c */ /* 0x080fe8000004180c */
[----:B------:R-:W-:Y:S02]  /*82f0*/  IMAD.SHL.U32 R0, R0, 0x40, RZ ;  /* 0x0000004000007824 */ /* 0x000fe400078e00ff */
        /* <DEDUP_REMOVED lines=20> */
[CC--:B------:R-:W-:Y:S01]  /*8440*/  LEA R38, P2, R146.reuse, R190.reuse, 0x2 ;  /* 0x000000be92267211 */ /* 0x0c0fe200078410ff */
[-C--:B----4-:R-:W-:Y:S05]  /*8450*/  HMMA.16816.F32.BF16 R4, R40, R52.reuse, R4 ;  /* 0x000000342804723c */ /* 0x090fea0000041804 */
[----:B------:R-:W-:Y:S02]  /*8460*/  LEA.HI.X.SX32 R39, R146, R191, 0x2, P2 ;  /* 0x000000bf92277211 */ /* 0x000fe400010f16ff */
        /* <DEDUP_REMOVED lines=15> */
[----:B------:R-:W-:Y:S01]  /*8560*/  IMAD.SHL.U32 R147, R147, 0x20, RZ ;  /* 0x0000002093937824 */ /* 0x000fe200078e00ff */
        /* <DEDUP_REMOVED lines=13> */
[----:B------:R-:W-:Y:S01]  /*8640*/  IMAD.MOV.U32 R147, RZ, RZ, c[0x0][0x22c] ;  /* 0x00008b00ff937624 */ /* 0x000fe200078e00ff */
[CC--:B-1----:R-:W-:Y:S01]  /*8650*/  LEA R36, P2, R150.reuse, R190.reuse, 0x2 ;  /* 0x000000be96247211 */ /* 0x0c2fe200078410ff */
[----:B------:R1:W-:Y:S01]  /*8660*/  RED.E.ADD.F32.FTZ.RN.STRONG.GPU [R40.64], R7 ;  /* 0x000000072800798e */ /* 0x0003e2000c10e7a6 */
[----:B------:R-:W-:Y:S02]  /*8670*/  IMAD R149, R149, c[0x0][0x1c0], RZ ;  /* 0x0000700095957a24 */ /* 0x000fe400078e02ff */
[-C--:B------:R-:W-:Y:S01]  /*8680*/  LEA.HI.X.SX32 R37, R150, R191.reuse, 0x2, P2 ;  /* 0x000000bf96257211 */ /* 0x080fe200010f16ff */
[----:B------:R-:W-:Y:S01]  /*8690*/  IMAD R147, R147, c[0x0][0x1c0], RZ ;  /* 0x0000700093937a24 */ /* 0x000fe200078e02ff */
        /* <DEDUP_REMOVED lines=11> */
[----:B------:R-:W4:Y:S01]  /*8750*/  LDL R40, [R1+0x10] ;  /* 0x0000100001287983 */ /* 0x000f220000100800 */
[----:B------:R-:W-:Y:S01]  /*8760*/  IMAD.MOV.U32 R149, RZ, RZ, c[0x0][0x22c] ;  /* 0x00008b00ff957624 */ /* 0x000fe200078e00ff */
[-C--:B--2---:R-:W-:Y:S03]  /*8770*/  LEA R4, P2, R147, R190.reuse, 0x2 ;  /* 0x000000be93047211 */ /* 0x084fe600078410ff */
[----:B------:R1:W-:Y:S01]  /*8780*/  RED.E.ADD.F32.FTZ.RN.STRONG.GPU [R6.64], R10 ;  /* 0x0000000a0600798e */ /* 0x0003e2000c10e7a6 */
[CC--:B------:R-:W-:Y:S01]  /*8790*/  LEA R8, P0, R0.reuse, R190.reuse, 0x2 ;  /* 0x000000be00087211 */ /* 0x0c0fe200078010ff */
[----:B------:R-:W-:Y:S01]  /*87a0*/  IMAD R149, R149, c[0x0][0x1c0], RZ ;  /* 0x0000700095957a24 */ /* 0x000fe200078e02ff */
[-C--:B------:R-:W-:Y:S01]  /*87b0*/  LEA.HI.X.SX32 R5, R147, R191.reuse, 0x2, P2 ;  /* 0x000000bf93057211 */ /* 0x080fe200010f16ff */
[----:B------:R-:W-:Y:S01]  /*87c0*/  IMAD.MOV.U32 R147, RZ, RZ, c[0x0][0x22c] ;  /* 0x00008b00ff937624 */ /* 0x000fe200078e00ff */
[-C--:B---3--:R-:W-:Y:S01]  /*87d0*/  LEA.HI.X.SX32 R9, R0, R191.reuse, 0x2, P0 ;  /* 0x000000bf00097211 */ /* 0x088fe200000f16ff */
[----:B------:R-:W2:Y:S01]  /*87e0*/  LDL R37, [R1+0xc] ;  /* 0x00000c0001257983 */ /* 0x000ea20000100800 */
[----:B------:R-:W-:Y:S02]  /*87f0*/  IMAD.MOV.U32 R0, RZ, RZ, c[0x0][0x22c] ;  /* 0x00008b00ff007624 */ /* 0x000fe400078e00ff */
[----:B------:R-:W-:Y:S02]  /*8800*/  IMAD.SHL.U32 R149, R149, 0x10, RZ ;  /* 0x0000001095957824 */ /* 0x000fe400078e00ff */
[----:B------:R3:W-:Y:S01]  /*8810*/  RED.E.ADD.F32.FTZ.RN.STRONG.GPU [R4.64], R11 ;  /* 0x0000000b0400798e */ /* 0x0007e2000c10e7a6 */
[----:B------:R-:W-:Y:S02]  /*8820*/  IMAD R0, R0, c[0x0][0x1c0], RZ ;  /* 0x0000700000007a24 */ /* 0x000fe400078e02ff */
[----:B------:R-:W-:Y:S01]  /*8830*/  IMAD R147, R147, c[0x0][0x1c0], RZ ;  /* 0x0000700093937a24 */ /* 0x000fe200078e02ff */
[----:B------:R-:W-:Y:S01]  /*8840*/  IADD3 R41, R149, 0x20, RZ ;  /* 0x0000002095297810 */ /* 0x000fe20007ffe0ff */
[----:B------:R3:W-:Y:S01]  /*8850*/  RED.E.ADD.F32.FTZ.RN.STRONG.GPU [R8.64], R16 ;  /* 0x000000100800798e */ /* 0x0007e2000c10e7a6 */
[----:B------:R-:W-:Y:S02]  /*8860*/  IMAD R0, R0, 0x58, RZ ;  /* 0x0000005800007824 */ /* 0x000fe400078e02ff */
[----:B------:R-:W-:Y:S02]  /*8870*/  IMAD.SHL.U32 R147, R147, 0x8, RZ ;  /* 0x0000000893937824 */ /* 0x000fe400078e00ff */
[----:B------:R-:W2:Y:S01]  /*8880*/  LDL R36, [R1+0x8] ;  /* 0x0000080001247983 */ /* 0x000ea20000100800 */
        /* <DEDUP_REMOVED lines=20> */
[----:B------:R-:W-:Y:S01]  /*89d0*/  IADD3 R43, R148, 0x20, RZ ;  /* 0x00000020942b7810 */ /* 0x000fe20007ffe0ff */
[----:B------:R1:W-:Y:S01]  /*89e0*/  RED.E.ADD.F32.FTZ.RN.STRONG.GPU [R10.64], R12 ;  /* 0x0000000c0a00798e */ /* 0x0003e2000c10e7a6 */
[-C--:B---3--:R-:W-:Y:S02]  /*89f0*/  LEA R4, P0, R42, R190.reuse, 0x2 ;  /* 0x000000be2a047211 */ /* 0x088fe400078010ff */
[-C--:B------:R-:W-:Y:S01]  /*8a00*/  LEA R8, P3, R0, R190.reuse, 0x2 ;  /* 0x000000be00087211 */ /* 0x080fe200078610ff */
[C---:B------:R-:W-:Y:S01]  /*8a10*/  IMAD.IADD R43, R147.reuse, 0x1, R43 ;  /* 0x00000001932b7824 */ /* 0x040fe200078e022b */
[-C--:B------:R-:W-:Y:S02]  /*8a20*/  LEA.HI.X.SX32 R5, R42, R191.reuse, 0x2, P0 ;  /* 0x000000bf2a057211 */ /* 0x080fe400000f16ff */
[-C--:B------:R-:W-:Y:S02]  /*8a30*/  LEA.HI.X.SX32 R9, R0, R191.reuse, 0x2, P3 ;  /* 0x000000bf00097211 */ /* 0x080fe400018f16ff */
[----:B------:R-:W3:Y:S01]  /*8a40*/  LDL R0, [R1] ;  /* 0x0000000001007983 */ /* 0x000ee20000100800 */
[C---:B------:R-:W-:Y:S04]  /*8a50*/  IADD3 R42, R148.reuse, 0x20, RZ ;  /* 0x00000020942a7810 */ /* 0x040fe80007ffe0ff */
        /* <DEDUP_REMOVED lines=61> */
[----:B------:R-:W-:Y:S01]  /*8e30*/  IMAD.MOV.U32 R0, RZ, RZ, 0x40 ;  /* 0x00000040ff007424 */ /* 0x000fe200078e00ff */
[----:B------:R-:W-:Y:S02]  /*8e40*/  PLOP3.LUT P0, PT, PT, PT, UP2, 0x80, 0x0 ;  /* 0x000000000000781c */ /* 0x000fe40003f0f028 */
[----:B------:R-:W-:Y:S02]  /*8e50*/  LDSM.16.MT88.4 R32, [R3+0x18800] ;  /* 0x018800000320783b */ /* 0x000fe40000004200 */
        /* <DEDUP_REMOVED lines=97> */
.L_x_980:
[----:B-1----:R-:W2:Y:S04]  /*9470*/  LDL R31, [R1+0x1c] ;  /* 0x00001c00011f7983 */ /* 0x002ea80000100800 */
[----:B------:R-:W3:Y:S04]  /*9480*/  LDL R30, [R1+0x18] ;  /* 0x00001800011e7983 */ /* 0x000ee80000100800 */
[----:B------:R-:W1:Y:S01]  /*9490*/  S2R R11, SR_TID.X ;  /* 0x00000000000b7919 */ /* 0x000e620000002100 */
[----:B------:R-:W-:Y:S01]  /*94a0*/  FMUL.FTZ R100, R100, c[0x0][0x2e0] ;  /* 0x0000b80064647a20 */ /* 0x000fe20000410000 */
[----:B------:R-:W-:-:S02]  /*94b0*/  ULDC.64 UR6, c[0x0][0x3a0] ;  /* 0x0000e80000067ab9 */ /* 0x000fc40000000a00 */
[----:B------:R-:W4:Y:S01]  /*94c0*/  LDL R46, [R1+0x4c] ;  /* 0x00004c00012e7983 */ /* 0x000f220000100800 */
[----:B------:R-:W-:Y:S01]  /*94d0*/  FMUL.FTZ R101, R101, c[0x0][0x2e0] ;  /* 0x0000b80065657a20 */ /* 0x000fe20000410000 */
[----:B------:R-:W-:Y:S02]  /*94e0*/  ULDC.64 UR4, c[0x0][0x3a8] ;  /* 0x0000ea0000047ab9 */ /* 0x000fe40000000a00 */
        /* <DEDUP_REMOVED lines=11> */
[----:B------:R-:W1:Y:S04]  /*95a0*/  S2R R6, SR_TID.X ;  /* 0x0000000000067919 */ /* 0x000e680000002100 */
[----:B------:R-:W1:Y:S02]  /*95b0*/  S2R R8, SR_TID.X ;  /* 0x0000000000087919 */ /* 0x000e640000002100 */
[----:B-1----:R-:W-:-:S04]  /*95c0*/  SHF.R.S32.HI R7, RZ, 0x1f, R11 ;  /* 0x0000001fff077819 */ /* 0x002fc8000001140b */
[----:B------:R-:W-:-:S04]  /*95d0*/  LEA.HI R4, R7, R11, RZ, 0x2 ;  /* 0x0000000b07047211 */ /* 0x000fc800078f10ff */
[--C-:B------:R-:W-:Y:S02]  /*95e0*/  SHF.R.S32.HI R5, RZ, 0x2, R4.reuse ;  /* 0x00000002ff057819 */ /* 0x100fe40000011404 */
[----:B------:R-:W-:-:S04]  /*95f0*/  SHF.R.S32.HI R0, RZ, 0x1f, R4 ;  /* 0x0000001fff007819 */ /* 0x000fc80000011404 */
[----:B------:R-:W-:Y:S01]  /*9600*/  LEA.HI R0, R0, R5, RZ, 0x3 ;  /* 0x0000000500007211 */ /* 0x000fe200078f18ff */
[----:B------:R-:W1:Y:S01]  /*9610*/  S2R R33, SR_CTAID.Y ;  /* 0x0000000000217919 */ /* 0x000e620000002600 */
[----:B------:R-:W-:Y:S02]  /*9620*/  LEA.HI R7, R7, R11, RZ, 0x3 ;  /* 0x0000000b07077211 */ /* 0x000fe400078f18ff */
[----:B------:R-:W-:Y:S02]  /*9630*/  LOP3.LUT R2, R0, 0xfffffff8, RZ, 0xc0, !PT ;  /* 0xfffffff800027812 */ /* 0x000fe400078ec0ff */
[----:B------:R-:W-:Y:S02]  /*9640*/  SHF.R.S32.HI R6, RZ, 0x1f, R6 ;  /* 0x0000001fff067819 */ /* 0x000fe40000011406 */
[----:B------:R-:W-:Y:S02]  /*9650*/  IADD3 R2, R5, -R2, RZ ;  /* 0x8000000205027210 */ /* 0x000fe40007ffe0ff */
[----:B------:R-:W-:-:S02]  /*9660*/  LEA.HI R6, R6, R8, RZ, 0x7 ;  /* 0x0000000806067211 */ /* 0x000fc400078f38ff */
[----:B------:R-:W-:Y:S02]  /*9670*/  SHF.R.S32.HI R0, RZ, 0x3, R7 ;  /* 0x00000003ff007819 */ /* 0x000fe40000011407 */
[----:B------:R-:W-:Y:S02]  /*9680*/  LOP3.LUT R4, R4, 0x7ffffffc, RZ, 0xc0, !PT ;  /* 0x7ffffffc04047812 */ /* 0x000fe400078ec0ff */
[----:B------:R-:W-:Y:S02]  /*9690*/  SHF.R.S32.HI R6, RZ, 0x7, R6 ;  /* 0x00000007ff067819 */ /* 0x000fe40000011406 */
[----:B------:R-:W-:Y:S01]  /*96a0*/  SHF.L.U32 R2, R2, 0x6, RZ ;  /* 0x0000000602027819 */ /* 0x000fe200000006ff */
[----:B------:R-:W-:Y:S01]  /*96b0*/  IMAD.IADD R4, R11, 0x1, -R4 ;  /* 0x000000010b047824 */ /* 0x000fe200078e0a04 */
[----:B------:R-:W-:Y:S02]  /*96c0*/  SHF.R.S32.HI R10, RZ, 0x1f, R0 ;  /* 0x0000001fff0a7819 */ /* 0x000fe40000011400 */
[----:B------:R-:W-:-:S02]  /*96d0*/  SHF.L.U32 R5, R6, 0x3, RZ ;  /* 0x0000000306057819 */ /* 0x000fc400000006ff */
[----:B------:R-:W-:Y:S01]  /*96e0*/  LOP3.LUT R2, R2, 0x1c0, RZ, 0xc0, !PT ;  /* 0x000001c002027812 */ /* 0x000fe200078ec0ff */
[----:B------:R-:W-:Y:S01]  /*96f0*/  IMAD R8, R10, c[0x0][0x3a0], RZ ;  /* 0x0000e8000a087a24 */ /* 0x000fe200078e02ff */
[----:B------:R-:W-:Y:S02]  /*9700*/  LOP3.LUT R5, R5, 0x8, RZ, 0xc0, !PT ;  /* 0x0000000805057812 */ /* 0x000fe400078ec0ff */
[----:B------:R-:W-:Y:S02]  /*9710*/  SHF.R.U32.HI R6, RZ, 0x3, R2 ;  /* 0x00000003ff067819 */ /* 0x000fe40000011602 */
[----:B------:R-:W-:Y:S01]  /*9720*/  SHF.L.U32 R4, R4, 0x1, RZ ;  /* 0x0000000104047819 */ /* 0x000fe200000006ff */
[----:B------:R-:W-:Y:S01]  /*9730*/  IMAD.WIDE.U32 R12, R0, c[0x0][0x3a0], RZ ;  /* 0x0000e800000c7a25 */ /* 0x000fe200078e00ff */
[----:B------:R-:W-:-:S03]  /*9740*/  LOP3.LUT R2, R6, R2, R5, 0x1e, !PT ;  /* 0x0000000206027212 */ /* 0x000fc600078e1e05 */
[----:B------:R-:W-:Y:S01]  /*9750*/  IMAD R8, R0, c[0x0][0x3a4], R8 ;  /* 0x0000e90000087a24 */ /* 0x000fe200078e0208 */
[----:B-1----:R-:W-:Y:S01]  /*9760*/  SHF.R.S32.HI R6, RZ, 0x1f, R33 ;  /* 0x0000001fff067819 */ /* 0x002fe20000011421 */
[----:B------:R-:W-:Y:S01]  /*9770*/  FMUL.FTZ R102, R102, c[0x0][0x2e0] ;  /* 0x0000b80066667a20 */ /* 0x000fe20000410000 */
[----:B------:R-:W-:Y:S02]  /*9780*/  LOP3.LUT R7, R7, 0xfffffff8, RZ, 0xc0, !PT ;  /* 0xfffffff807077812 */ /* 0x000fe400078ec0ff */
[----:B------:R-:W-:Y:S01]  /*9790*/  IADD3 R9, R13, R8, RZ ;  /* 0x000000080d097210 */ /* 0x000fe20007ffe0ff */
[----:B------:R-:W-:Y:S02]  /*97a0*/  IMAD.MOV.U32 R8, RZ, RZ, R12 ;  /* 0x000000ffff087224 */ /* 0x000fe400078e000c */
[----:B------:R-:W-:Y:S02]  /*97b0*/  FMUL.FTZ R103, R103, c[0x0][0x2e0] ;  /* 0x0000b80067677a20 */ /* 0x000fe40000410000 */
        /* <DEDUP_REMOVED lines=8> */
[----:B------:R-:W-:Y:S01]  /*9840*/  IMAD R32, R6, c[0x0][0x390], RZ ;  /* 0x0000e40006207a24 */ /* 0x000fe200078e02ff */
[----:B------:R-:W-:Y:S01]  /*9850*/  F2FP.BF16.PACK_AB R100, R101, R100 ;  /* 0x000000646564723e */ /* 0x000fe200000010ff */
[----:B------:R-:W-:Y:S01]  /*9860*/  FMUL.FTZ R108, R108, c[0x0][0x2e0] ;  /* 0x0000b8006c6c7a20 */ /* 0x000fe20000410000 */
[----:B------:R-:W-:Y:S01]  /*9870*/  F2FP.BF16.PACK_AB R102, R103, R102 ;  /* 0x000000666766723e */ /* 0x000fe200000010ff */
        /* <DEDUP_REMOVED lines=31> */
[----:B------:R-:W-:Y:S02]  /*9a70*/  FMUL.FTZ R29, R69, c[0x0][0x2dc] ;  /* 0x0000b700451d7a20 */ /* 0x000fe40000410000 */
        /* <DEDUP_REMOVED lines=49> */
[----:B------:R-:W-:Y:S01]  /*9d90*/  MOV R13, UR40 ;  /* 0x00000028000d7c02 */ /* 0x000fe20008000f00 */
[----:B--2---:R-:W-:Y:S01]  /*9da0*/  IMAD R5, R31, 0x400, R4 ;  /* 0x000004001f057824 */ /* 0x004fe200078e0204 */
[----:B------:R-:W-:-:S04]  /*9db0*/  IADD3 R4, -R7, R11, RZ ;  /* 0x0000000b07047210 */ /* 0x000fc80007ffe1ff */
[----:B------:R-:W-:Y:S01]  /*9dc0*/  IADD3 R12, R5, R2, RZ ;  /* 0x00000002050c7210 */ /* 0x000fe20007ffe0ff */
[----:B------:R-:W-:Y:S02]  /*9dd0*/  IMAD R2, R10, c[0x0][0x3a8], RZ ;  /* 0x0000ea000a027a24 */ /* 0x000fe400078e02ff */
[----:B------:R-:W-:Y:S02]  /*9de0*/  IMAD R31, R6, c[0x0][0x388], RZ ;  /* 0x0000e200061f7a24 */ /* 0x000fe400078e02ff */
[C---:B------:R-:W-:Y:S02]  /*9df0*/  IMAD R2, R0.reuse, c[0x0][0x3ac], R2 ;  /* 0x0000eb0000027a24 */ /* 0x040fe400078e0202 */
[----:B------:R-:W-:Y:S01]  /*9e00*/  IMAD.WIDE.U32 R6, R0, c[0x0][0x3a8], RZ ;  /* 0x0000ea0000067a25 */ /* 0x000fe200078e00ff */
[----:B------:R-:W-:Y:S01]  /*9e10*/  LEA R0, R12, 0xc000, 0x1 ;  /* 0x0000c0000c007811 */ /* 0x000fe200078e08ff */
[----:B------:R-:W-:Y:S01]  /*9e20*/  BAR.SYNC.DEFER_BLOCKING 0x0 ;  /* 0x0000000000007b1d */ /* 0x000fe20000010000 */
[----:B---3--:R-:W-:-:S05]  /*9e30*/  MOV R34, R30 ;  /* 0x0000001e00227202 */ /* 0x008fca0000000f00 */
[----:B------:R-:W-:Y:S04]  /*9e40*/  STS [R0], R100 ;  /* 0x0000006400007388 */ /* 0x000fe80000000800 */
[----:B------:R-:W-:Y:S04]  /*9e50*/  STS [R0+0x400], R102 ;  /* 0x0004006600007388 */ /* 0x000fe80000000800 */
[----:B----4-:R-:W-:Y:S04]  /*9e60*/  STS [R46], R112 ;  /* 0x000000702e007388 */ /* 0x010fe80000000800 */
[----:B------:R-:W-:Y:S04]  /*9e70*/  STS [R45], R114 ;  /* 0x000000722d007388 */ /* 0x000fe80000000800 */
[----:B------:R-:W-:Y:S04]  /*9e80*/  STS [R0+0x2000], R104 ;  /* 0x0020006800007388 */ /* 0x000fe80000000800 */
[----:B------:R-:W-:Y:S04]  /*9e90*/  STS [R0+0x2400], R106 ;  /* 0x0024006a00007388 */ /* 0x000fe80000000800 */
[----:B------:R-:W-:Y:S04]  /*9ea0*/  STS [R44], R108 ;  /* 0x0000006c2c007388 */ /* 0x000fe80000000800 */
        /* <DEDUP_REMOVED lines=14> */
[----:B------:R1:W-:Y:S04]  /*9f90*/  STS [R0+0x6400], R26 ;  /* 0x0064001a00007388 */ /* 0x0003e80000000800 */
[----:B------:R-:W-:Y:S04]  /*9fa0*/  STS [R44+0x4000], R23 ;  /* 0x004000172c007388 */ /* 0x000fe80000000800 */
[----:B------:R-:W-:Y:S01]  /*9fb0*/  STS [R43+0x4000], R22 ;  /* 0x004000162b007388 */ /* 0x000fe20000000800 */
[----:B------:R-:W-:-:S03]  /*9fc0*/  IMAD.U32 R30, RZ, RZ, UR40 ;  /* 0x00000028ff1e7e24 */ /* 0x000fc6000f8e00ff */
[----:B------:R-:W-:Y:S01]  /*9fd0*/  STS [R42+0x4000], R21 ;  /* 0x004000152a007388 */ /* 0x000fe20000000800 */
[----:B------:R-:W-:-:S03]  /*9fe0*/  IADD3 R7, R7, R2, RZ ;  /* 0x0000000207077210 */ /* 0x000fc60007ffe0ff */
[----:B------:R-:W-:Y:S04]  /*9ff0*/  STS [R41+0x4000], R20 ;  /* 0x0040001429007388 */ /* 0x000fe80000000800 */
[----:B------:R-:W-:Y:S04]  /*a000*/  STS [R40+0x4000], R17 ;  /* 0x0040001128007388 */ /* 0x000fe80000000800 */
[----:B------:R-:W-:Y:S01]  /*a010*/  STS [R39+0x4000], R16 ;  /* 0x0040001027007388 */ /* 0x000fe20000000800 */
[----:B------:R-:W-:-:S03]  /*a020*/  IMAD.WIDE.U32 R12, R13, c[0x0][0x3a0], R8 ;  /* 0x0000e8000d0c7a25 */ /* 0x000fc600078e0008 */
[----:B------:R-:W-:Y:S01]  /*a030*/  STS [R38+0x4000], R19 ;  /* 0x0040001326007388 */ /* 0x000fe20000000800 */
[----:B------:R-:W-:-:S03]  /*a040*/  IMAD.WIDE.U32 R8, R30, c[0x0][0x3a8], R6 ;  /* 0x0000ea001e087a25 */ /* 0x000fc600078e0006 */
[----:B------:R-:W-:Y:S04]  /*a050*/  STS [R37+0x4000], R18 ;  /* 0x0040001225007388 */ /* 0x000fe80000000800 */
[----:B------:R-:W-:Y:S04]  /*a060*/  STS [R36+0x4000], R15 ;  /* 0x0040000f24007388 */ /* 0x000fe80000000800 */
[----:B------:R-:W-:Y:S04]  /*a070*/  STS [R35+0x4000], R14 ;  /* 0x0040000e23007388 */ /* 0x000fe80000000800 */
[----:B------:R-:W2:Y:S01]  /*a080*/  S2R R30, SR_CTAID.Z ;  /* 0x00000000001e7919 */ /* 0x000ea20000002700 */
[----:B------:R-:W-:-:S02]  /*a090*/  SHF.L.U32 R4, R4, 0x3, RZ ;  /* 0x0000000304047819 */ /* 0x000fc400000006ff */
[----:B-1----:R-:W-:Y:S01]  /*a0a0*/  SHF.L.U32 R0, R34, 0x1, RZ ;  /* 0x0000000122007819 */ /* 0x002fe200000006ff */
[----:B------:R-:W-:Y:S01]  /*a0b0*/  BAR.SYNC.DEFER_BLOCKING 0x0 ;  /* 0x0000000000007b1d */ /* 0x000fe20000010000 */
[----:B------:R-:W-:Y:S01]  /*a0c0*/  SHF.R.S32.HI R5, RZ, 0x1f, R4 ;  /* 0x0000001fff057819 */ /* 0x000fe20000011404 */
[----:B------:R-:W-:-:S04]  /*a0d0*/  IMAD R31, R33, c[0x0][0x38c], R31 ;  /* 0x0000e300211f7a24 */ /* 0x000fc800078e021f */
[----:B------:R-:W-:-:S04]  /*a0e0*/  IMAD.WIDE.U32 R10, R33, c[0x0][0x388], R4 ;  /* 0x0000e200210a7a25 */ /* 0x000fc800078e0004 */
[C---:B------:R-:W-:Y:S02]  /*a0f0*/  IMAD R32, R33.reuse, c[0x0][0x394], R32 ;  /* 0x0000e50021207a24 */ /* 0x040fe400078e0220 */
[----:B------:R-:W-:Y:S01]  /*a100*/  IMAD.WIDE.U32 R4, R33, c[0x0][0x390], R4 ;  /* 0x0000e40021047a25 */ /* 0x000fe200078e0004 */
[----:B------:R-:W-:Y:S02]  /*a110*/  MOV R6, R10 ;  /* 0x0000000a00067202 */ /* 0x000fe40000000f00 */
[----:B------:R-:W-:Y:S02]  /*a120*/  IADD3 R7, R11, R31, RZ ;  /* 0x0000001f0b077210 */ /* 0x000fe40007ffe0ff */
[----:B--2---:R-:W-:Y:S01]  /*a130*/  SHF.R.S32.HI R2, RZ, 0x1f, R30 ;  /* 0x0000001fff027819 */ /* 0x004fe2000001141e */
[----:B------:R-:W1:Y:S04]  /*a140*/  LDS.128 R36, [R0+0xc000] ;  /* 0x00c0000000247984 */ /* 0x000e680000000c00 */
[----:B------:R-:W-:Y:S01]  /*a150*/  IMAD R10, R2, c[0x0][0x3b8], RZ ;  /* 0x0000ee00020a7a24 */ /* 0x000fe200078e02ff */
[----:B------:R-:W2:Y:S01]  /*a160*/  LDS.128 R44, [R0+0xd000] ;  /* 0x00d00000002c7984 */ /* 0x000ea20000000c00 */
[----:B------:R-:W-:-:S03]  /*a170*/  IMAD.IADD R5, R5, 0x1, R32 ;  /* 0x0000000105057824 */ /* 0x000fc600078e0220 */
[----:B------:R-:W3:Y:S01]  /*a180*/  LDS.128 R40, [R0+0xe000] ;  /* 0x00e0000000287984 */ /* 0x000ee20000000c00 */
[----:B------:R-:W-:Y:S02]  /*a190*/  IMAD R11, R2, c[0x0][0x3c0], RZ ;  /* 0x0000f000020b7a24 */ /* 0x000fe400078e02ff */
[C---:B------:R-:W-:Y:S01]  /*a1a0*/  IMAD R2, R30.reuse, c[0x0][0x3bc], R10 ;  /* 0x0000ef001e027a24 */ /* 0x040fe200078e020a */
[----:B------:R-:W4:Y:S01]  /*a1b0*/  LDS.128 R32, [R0+0xf000] ;  /* 0x00f0000000207984 */ /* 0x000f220000000c00 */
[C---:B------:R-:W-:Y:S01]  /*a1c0*/  IMAD.WIDE.U32 R6, R30.reuse, c[0x0][0x3b8], R6 ;  /* 0x0000ee001e067a25 */ /* 0x040fe200078e0006 */
[----:B------:R-:W-:Y:S02]  /*a1d0*/  UIMAD UR8, UR48, UR6, URZ ;  /* 0x00000006300872a4 */ /* 0x000fe4000f8e023f */
[----:B------:R-:W-:Y:S01]  /*a1e0*/  LDS.128 R24, [R0+0x11000] ;  /* 0x0110000000187984 */ /* 0x000fe20000000c00 */
[C---:B------:R-:W-:Y:S02]  /*a1f0*/  IMAD R10, R30.reuse, c[0x0][0x3c4], R11 ;  /* 0x0000f1001e0a7a24 */ /* 0x040fe400078e020b */
[----:B------:R-:W-:Y:S01]  /*a200*/  IMAD.WIDE.U32 R4, R30, c[0x0][0x3c0], R4 ;  /* 0x0000f0001e047a25 */ /* 0x000fe200078e0004 */
[----:B------:R-:W-:Y:S04]  /*a210*/  LDS.128 R20, [R0+0x12000] ;  /* 0x0120000000147984 */ /* 0x000fe80000000c00 */
[----:B------:R-:W3:Y:S01]  /*a220*/  LDS.128 R28, [R0+0x10000] ;  /* 0x01000000001c7984 */ /* 0x000ee20000000c00 */
[----:B------:R-:W-:-:S03]  /*a230*/  UIMAD UR8, UR40, UR7, UR8 ;  /* 0x00000007280872a4 */ /* 0x000fc6000f8e0208 */
[----:B------:R-:W4:Y:S01]  /*a240*/  LDS.128 R16, [R0+0x13000] ;  /* 0x0130000000107984 */ /* 0x000f220000000c00 */
[----:B------:R-:W-:Y:S01]  /*a250*/  IADD3 R7, R7, R2, RZ ;  /* 0x0000000207077210 */ /* 0x000fe20007ffe0ff */
[----:B------:R-:W-:Y:S01]  /*a260*/  UIMAD UR48, UR48, UR4, URZ ;  /* 0x00000004303072a4 */ /* 0x000fe2000f8e023f */
[----:B------:R-:W-:Y:S02]  /*a270*/  IADD3 R2, P1, R6, R12, RZ ;  /* 0x0000000c06027210 */ /* 0x000fe40007f3e0ff */
[----:B------:R-:W-:Y:S01]  /*a280*/  IADD3 R6, P0, R4, R8, RZ ;  /* 0x0000000804067210 */ /* 0x000fe20007f1e0ff */
[----:B------:R-:W-:Y:S01]  /*a290*/  UIMAD UR48, UR40, UR5, UR48 ;  /* 0x00000005283072a4 */ /* 0x000fe2000f8e0230 */
        /* <DEDUP_REMOVED lines=31> */
.L_x_977:
        /* <DEDUP_REMOVED lines=11> */
.L_x_984:
[----:B------:R-:W-:Y:S05]  /*a540*/  EXIT ;  /* 0x000000000000794d */ /* 0x000fea0003800000 */
.L_x_986:
        /* <DEDUP_REMOVED lines=11> */
.L_x_1273:


//--------------------- .text._ZN5flash44flash_bwd_dq_dk_dv_loop_seqk_parallel_kernelI23Flash_bwd_kernel_traitsILi64ELi128ELi128ELi8ELi4ELi4ELi4ELb0ELb0EN7cutlass10bfloat16_tE19Flash_kernel_traitsILi64ELi128ELi128ELi8ES3_EELb0ELb1ELb0ELb0ELb1ELb1ELb1EEEvNS_16Flash_bwd_paramsE --------------------------
	.section	.text._ZN5flash44flash_bwd_dq_dk_dv_loop_seqk_parallel_kernelI23Flash_bwd_kernel_traitsILi64ELi128ELi128ELi8ELi4ELi4ELi4ELb0ELb0EN7cutlass10bfloat16_tE19Flash_kernel_traitsILi64ELi128ELi128ELi8ES3_EELb0ELb1ELb0ELb0ELb1ELb1ELb1EEEvNS_16Flash_bwd_paramsE,"ax",@progbits
	.sectioninfo	@"SHI_REGISTERS=255"
	.align	128
        .global         _ZN5flash44flash_bwd_dq_dk_dv_loop_seqk_parallel_kernelI23Flash_bwd_kernel_traitsILi64ELi128ELi128ELi8ELi4ELi4ELi4ELb0ELb0EN7cutlass10bfloat16_tE19Flash_kernel_traitsILi64ELi128ELi128ELi8ES3_EELb0ELb1ELb0ELb0ELb1ELb1ELb1EEEvNS_16Flash_bwd_paramsE
        .type           _ZN5flash44flash_bwd_dq_dk_dv_loop_seqk_parallel_kernelI23Flash_bwd_kernel_traitsILi64ELi128ELi128ELi8ELi4ELi4ELi4ELb0ELb0EN7cutlass10bfloat16_tE19Flash_kernel_traitsILi64ELi128ELi128ELi8ES3_EELb0ELb1ELb0ELb0ELb1ELb1ELb1EEEvNS_16Flash_bwd_paramsE,@function
        .size           _ZN5flash44flash_bwd_dq_dk_dv_loop_seqk_parallel_kernelI23Flash_bwd_kernel_traitsILi64ELi128ELi128ELi8ELi4ELi4ELi4ELb0ELb0EN7cutlass10bfloat16_tE19Flash_kernel_traitsILi64ELi128ELi128ELi8ES3_EELb0ELb1ELb0ELb0ELb1ELb1ELb1EEEvNS_16Flash_bwd_paramsE,(.L_x_1274 - _ZN5flash44flash_bwd_dq_dk_dv_loop_seqk_parallel_kernelI23Flash_bwd_kernel_traitsILi64ELi128ELi128ELi8ELi4ELi4ELi4ELb0ELb0EN7cutlass10bfloat16_tE19Flash_kernel_traitsILi64ELi128ELi128ELi8ES3_EELb0ELb1ELb0ELb0ELb1ELb1ELb1EEEvNS_16Flash_bwd_paramsE)
        .other          _ZN5flash44flash_bwd_dq_dk_dv_loop_seqk_parallel_kernelI23Flash_bwd_kernel_traitsILi64ELi128ELi128ELi8ELi4ELi4ELi4ELb0ELb0EN7cutlass10bfloat16_tE19Flash_kernel_traitsILi64ELi128ELi128ELi8ES3_EELb0ELb1ELb0ELb0ELb1ELb1ELb1EEEvNS_16Flash_bwd_paramsE,@"STO_CUDA_ENTRY STV_DEFAULT"
_ZN5flash44flash_bwd_dq_dk_dv_loop_seqk_parallel_kernelI23Flash_bwd_kernel_traitsILi64ELi128ELi128ELi8ELi4ELi4ELi4ELb0ELb0EN7cutlass10bfloat16_tE19Flash_kernel_traitsILi64ELi128ELi128ELi8ES3_EELb0ELb1ELb0ELb0ELb1ELb1ELb1EEEvNS_16Flash_bwd_paramsE:
.text._ZN5flash44flash_bwd_dq_dk_dv_loop_seqk_parallel_kernelI23Flash_bwd_kernel_traitsILi64ELi128ELi128ELi8ELi4ELi4ELi4ELb0ELb0EN7cutlass10bfloat16_tE19Flash_kernel_traitsILi64ELi128ELi128ELi8ES3_EELb0ELb1ELb0ELb0ELb1ELb1ELb1EEEvNS_16Flash_bwd_paramsE:
        /* <DEDUP_REMOVED lines=30> */
[----:B------:R-:W-:Y:S01]  /*01e0*/  LEA.HI R5, R13, R14, RZ, 0x5 ;  /* 0x0000000e0d057211 */ /* 0x000fe200078f28ff */
        /* <DEDUP_REMOVED lines=23> */
[--C-:B------:R-:W-:Y:S01]  /*0360*/  SHF.R.S32.HI R7, RZ, 0x2, R15.reuse ;  /* 0x00000002ff077819 */ /* 0x100fe2000001140f */
        /* <DEDUP_REMOVED lines=25> */
[----:B------:R-:W-:Y:S01]  /*0500*/  LOP3.LUT R4, R6, R4, RZ, 0x3c, !PT ;  /* 0x0000000406047212 */ /* 0x000fe200078e3cff */
[----:B------:R-:W-:Y:S01]  /*0510*/  IMAD.SHL.U32 R6, R11, 0x200, RZ ;  /* 0x000002000b067824 */ /* 0x000fe200078e00ff */
[----:B------:R-:W-:Y:S01]  /*0520*/  LOP3.LUT P4, RZ, R0, 0x2, RZ, 0xc0, !PT ;  /* 0x0000000200ff7812 */ /* 0x000fe2000788c0ff */
[----:B------:R-:W-:Y:S01]  /*0530*/  IMAD.IADD R12, R2, 0x1, -R3 ;  /* 0x00000001020c7824 */ /* 0x000fe200078e0a03 */
[----:B------:R-:W-:-:S02]  /*0540*/  LOP3.LUT R2, R4, 0xfffffe00, R5, 0xf8, !PT ;  /* 0xfffffe0004027812 */ /* 0x000fc400078ef805 */
[C---:B------:R-:W-:Y:S01]  /*0550*/  LOP3.LUT P3, RZ, R0.reuse, 0x4, RZ, 0xc0, !PT ;  /* 0x0000000400ff7812 */ /* 0x040fe2000786c0ff */
[----:B------:R-:W-:Y:S01]  /*0560*/  IMAD.SHL.U32 R0, R0, 0x40, RZ ;  /* 0x0000004000007824 */ /* 0x000fe200078e00ff */
[----:B------:R-:W-:Y:S01]  /*0570*/  LEA.HI R4, R13, R14, RZ, 0x7 ;  /* 0x0000000e0d047211 */ /* 0x000fe200078f38ff */
[----:B------:R1:W-:Y:S01]  /*0580*/  STL [R1+0x38], R2 ;  /* 0x0000380201007387 */ /* 0x0003e20000100800 */
[----:B------:R-:W-:Y:S02]  /*0590*/  SEL R184, R198, 0xffffffe0, !P4 ;  /* 0xffffffe0c6b87807 */ /* 0x000fe40006000000 */
[----:B------:R-:W-:Y:S02]  /*05a0*/  LOP3.LUT R0, R0, 0x1c0, RZ, 0xc0, !PT ;  /* 0x000001c000007812 */ /* 0x000fe400078ec0ff */
[----:B------:R-:W-:Y:S02]  /*05b0*/  SHF.R.S32.HI R4, RZ, 0x7, R4 ;  /* 0x00000007ff047819 */ /* 0x000fe40000011404 */
[----:B------:R-:W-:-:S02]  /*05c0*/  LOP3.LUT R182, R0, 0x8, R16, 0xf8, !PT ;  /* 0x0000000800b67812 */ /* 0x000fc400078ef810 */
[----:B------:R-:W-:-:S04]  /*05d0*/  SHF.R.U32.HI R5, RZ, 0x3, R0 ;  /* 0x00000003ff057819 */ /* 0x000fc80000011600 */
[----:B------:R-:W-:Y:S02]  /*05e0*/  LOP3.LUT R182, R182, R5, RZ, 0x3c, !PT ;  /* 0x00000005b6b67212 */ /* 0x000fe400078e3cff */
[----:B-1----:R-:W-:-:S04]  /*05f0*/  LOP3.LUT R2, R7, 0x1, RZ, 0xc0, !PT ;  /* 0x0000000107027812 */ /* 0x002fc800078ec0ff */
[----:B------:R-:W-:Y:S01]  /*0600*/  ISETP.NE.U32.AND P0, PT, R2, 0x1, PT ;  /* 0x000000010200780c */ /* 0x000fe20003f05070 */
[----:B------:R-:W-:-:S03]  /*0610*/  IMAD.SHL.U32 R2, R191, 0x10, RZ ;  /* 0x00000010bf027824 */ /* 0x000fc600078e00ff */
[C---:B------:R-:W-:Y:S02]  /*0620*/  R2P PR, R7.reuse, 0x6 ;  /* 0x0000000607007804 */ /* 0x040fe40000000000 */
        /* <DEDUP_REMOVED lines=9> */
[C---:B------:R-:W-:Y:S01]  /*06c0*/  IMAD.SHL.U32 R6, R14.reuse, 0x2, RZ ;  /* 0x000000020e067824 */ /* 0x040fe200078e00ff */
[----:B------:R-:W-:Y:S01]  /*06d0*/  STL [R1+0x58], R17 ;  /* 0x0000581101007387 */ /* 0x000fe20000100800 */
[----:B------:R-:W-:Y:S01]  /*06e0*/  IMAD.IADD R0, R14, 0x1, -R0 ;  /* 0x000000010e007824 */ /* 0x000fe200078e0a00 */
[----:B------:R-:W-:Y:S01]  /*06f0*/  SEL R198, R198, 0xffffffe0, !P1 ;  /* 0xffffffe0c6c67807 */ /* 0x000fe20004800000 */
[----:B------:R-:W-:Y:S01]  /*0700*/  IMAD.SHL.U32 R5, R4, 0x8, RZ ;  /* 0x0000000804057824 */ /* 0x000fe200078e00ff */
[----:B------:R-:W-:Y:S01]  /*0710*/  LOP3.LUT R6, R6, 0x6, RZ, 0xc0, !PT ;  /* 0x0000000606067812 */ /* 0x000fe200078ec0ff */
[----:B------:R-:W-:Y:S01]  /*0720*/  IMAD.SHL.U32 R8, R0, 0x2, RZ ;  /* 0x0000000200087824 */ /* 0x000fe200078e00ff */
[----:B------:R-:W-:Y:S01]  /*0730*/  LOP3.LUT R0, R2, 0x1c0, RZ, 0xc0, !PT ;  /* 0x000001c002007812 */ /* 0x000fe200078ec0ff */
[----:B------:R-:W-:Y:S01]  /*0740*/  IMAD.SHL.U32 R182, R182, 0x2, RZ ;  /* 0x00000002b6b67824 */ /* 0x000fe200078e00ff */
[----:B------:R-:W-:Y:S01]  /*0750*/  LOP3.LUT R2, R5, 0x8, RZ, 0xc0, !PT ;  /* 0x0000000805027812 */ /* 0x000fe200078ec0ff */
[----:B------:R-:W-:Y:S01]  /*0760*/  IMAD R6, R4, 0x40, R6 ;  /* 0x0000004004067824 */ /* 0x000fe200078e0206 */
[----:B------:R-:W-:Y:S01]  /*0770*/  SEL R196, R196, 0x10, !P0 ;  /* 0x00000010c4c47807 */ /* 0x000fe20004000000 */
[----:B------:R-:W-:Y:S01]  /*0780*/  IMAD R5, R4, 0x2000, R8 ;  /* 0x0000200004057824 */ /* 0x000fe200078e0208 */
[----:B------:R-:W-:Y:S01]  /*0790*/  SHF.R.U32.HI R4, RZ, 0x3, R0 ;  /* 0x00000003ff047819 */ /* 0x000fe20000011600 */
[----:B------:R-:W-:Y:S01]  /*07a0*/  IMAD.IADD R185, R182, 0x1, R184 ;  /* 0x00000001b6b97824 */ /* 0x000fe200078e02b8 */
[----:B------:R-:W-:Y:S01]  /*07b0*/  LOP3.LUT R9, R2, 0x10, R7, 0xf8, !PT ;  /* 0x0000001002097812 */ /* 0x000fe200078ef807 */
[----:B------:R1:W-:Y:S01]  /*07c0*/  STL [R1+0x50], R6 ;  /* 0x0000500601007387 */ /* 0x0003e20000100800 */
[----:B------:R-:W-:Y:S01]  /*07d0*/  LOP3.LUT R7, R4, R0, R2, 0x1e, !PT ;  /* 0x0000000004077212 */ /* 0x000fe200078e1e02 */
[----:B------:R-:W-:-:S02]  /*07e0*/  IMAD.SHL.U32 R2, R12, 0x40, RZ ;  /* 0x000000400c027824 */ /* 0x000fc400078e00ff */
[----:B------:R-:W-:Y:S02]  /*07f0*/  IMAD R5, R191, 0x400, R5 ;  /* 0x00000400bf057824 */ /* 0x000fe400078e0205 */
[----:B------:R-:W-:Y:S01]  /*0800*/  IMAD.SHL.U32 R3, R3, 0x2, RZ ;  /* 0x0000000203037824 */ /* 0x000fe200078e00ff */
[----:B------:R-:W-:Y:S02]  /*0810*/  LOP3.LUT R2, R2, 0x1c0, RZ, 0xc0, !PT ;  /* 0x000001c002027812 */ /* 0x000fe400078ec0ff */
[----:B-1----:R-:W-:Y:S01]  /*0820*/  LOP3.LUT R6, R4, R0, RZ, 0xfc, !PT ;  /* 0x0000000004067212 */ /* 0x002fe200078efcff */
[----:B------:R-:W-:Y:S01]  /*0830*/  IMAD.SHL.U32 R0, R10, 0x40, RZ ;  /* 0x000000400a007824 */ /* 0x000fe200078e00ff */
[----:B------:R-:W-:-:S03]  /*0840*/  SHF.R.U32.HI R4, RZ, 0x3, R2 ;  /* 0x00000003ff047819 */ /* 0x000fc60000011602 */
[----:B------:R-:W-:Y:S01]  /*0850*/  IMAD.IADD R194, R6, 0x1, R5 ;  /* 0x0000000106c27824 */ /* 0x000fe200078e0205 */
[----:B------:R-:W-:Y:S01]  /*0860*/  LOP3.LUT R0, R0, 0xfffffe00, RZ, 0xc0, !PT ;  /* 0xfffffe0000007812 */ /* 0x000fe200078ec0ff */
[----:B------:R-:W-:Y:S02]  /*0870*/  IMAD.SHL.U32 R5, R11, 0x8, RZ ;  /* 0x000000080b057824 */ /* 0x000fe400078e00ff */
[C---:B------:R-:W-:Y:S02]  /*0880*/  IMAD R6, R191.reuse, 0x400, R8 ;  /* 0x00000400bf067824 */ /* 0x040fe400078e0208 */
[----:B------:R-:W-:Y:S01]  /*0890*/  IMAD R191, R191, 0x400, R0 ;  /* 0x00000400bfbf7824 */ /* 0x000fe200078e0200 */
[----:B------:R-:W-:Y:S01]  /*08a0*/  LOP3.LUT R5, R2, 0x8, R5, 0xf8, !PT ;  /* 0x0000000802057812 */ /* 0x000fe200078ef805 */
[----:B------:R-:W-:Y:S01]  /*08b0*/  IMAD.IADD R6, R6, 0x1, R7 ;  /* 0x0000000106067824 */ /* 0x000fe200078e0207 */
[----:B------:R-:W-:Y:S01]  /*08c0*/  LOP3.LUT R2, R4, R9, R2, 0x1e, !PT ;  /* 0x0000000904027212 */ /* 0x000fe200078e1e02 */
[----:B------:R-:W-:Y:S01]  /*08d0*/  IMAD.MOV.U32 R7, RZ, RZ, 0x1 ;  /* 0x00000001ff077424 */ /* 0x000fe200078e00ff */
[----:B------:R-:W-:Y:S01]  /*08e0*/  LOP3.LUT R5, R5, R4, RZ, 0x3c, !PT ;  /* 0x0000000405057212 */ /* 0x000fe200078e3cff */
[----:B------:R-:W-:Y:S01]  /*08f0*/  IMAD.MOV.U32 R4, RZ, RZ, 0x40 ;  /* 0x00000040ff047424 */ /* 0x000fe200078e00ff */
[----:B------:R-:W-:Y:S01]  /*0900*/  LOP3.LUT R190, R2, R0, RZ, 0xfc, !PT ;  /* 0x0000000002be7212 */ /* 0x000fe200078efcff */
[----:B------:R-:W-:Y:S01]  /*0910*/  IMAD.SHL.U32 R194, R194, 0x2, RZ ;  /* 0x00000002c2c27824 */ /* 0x000fe200078e00ff */
[----:B------:R-:W-:Y:S01]  /*0920*/  IADD3 R0, R17, -0x80, RZ ;  /* 0xffffff8011007810 */ /* 0x000fe20007ffe0ff */
[----:B------:R-:W-:Y:S01]  /*0930*/  IMAD.IADD R191, R191, 0x1, R5 ;  /* 0x00000001bfbf7824 */ /* 0x000fe200078e0205 */
[----:B------:R-:W-:Y:S01]  /*0940*/  SEL R183, R4, 0xffffffc0, !P3 ;  /* 0xffffffc004b77807 */ /* 0x000fe20005800000 */
[----:B------:R-:W-:Y:S01]  /*0950*/  IMAD.MOV.U32 R5, RZ, RZ, 0x440 ;  /* 0x00000440ff057424 */ /* 0x000fe200078e00ff */
[----:B------:R-:W-:Y:S01]  /*0960*/  SHF.R.S32.HI R2, RZ, 0x1f, R0 ;  /* 0x0000001fff027819 */ /* 0x000fe20000011400 */
[----:B------:R-:W-:Y:S01]  /*0970*/  IMAD.IADD R197, R194, 0x1, R196 ;  /* 0x00000001c2c57824 */ /* 0x000fe200078e02c4 */
[----:B------:R-:W-:Y:S01]  /*0980*/  IADD3 R7, R17, -c[0x0][0x214], R7 ;  /* 0x8000850011077a10 */ /* 0x000fe20007ffe007 */
[----:B------:R-:W-:Y:S01]  /*0990*/  IMAD.IADD R183, R182, 0x1, R183 ;  /* 0x00000001b6b77824 */ /* 0x000fe200078e02b7 */
[----:B------:R-:W-:Y:S01]  /*09a0*/  SEL R4, R4, 0xffffffc0, !P2 ;  /* 0xffffffc004047807 */ /* 0x000fe20005000000 */
[----:B------:R-:W-:Y:S01]  /*09b0*/  IMAD.IADD R201, R194, 0x1, R198 ;  /* 0x00000001c2c97824 */ /* 0x000fe200078e02c6 */
[----:B------:R-:W-:Y:S01]  /*09c0*/  LEA R8, R6, 0xc000, 0x1 ;  /* 0x0000c00006087811 */ /* 0x000fe200078e08ff */
[----:B------:R1:W-:Y:S01]  /*09d0*/  STL [R1+0x4c], R7 ;  /* 0x00004c0701007387 */ /* 0x0003e20000100800 */
[C---:B------:R-:W-:Y:S01]  /*09e0*/  SHF.L.U64.HI R2, R0.reuse, 0x2, R2 ;  /* 0x0000000200027819 */ /* 0x040fe20000010202 */
[----:B------:R-:W-:Y:S01]  /*09f0*/  IMAD.SHL.U32 R0, R0, 0x4, RZ ;  /* 0x0000000400007824 */ /* 0x000fe200078e00ff */
[----:B------:R-:W-:Y:S01]  /*0a00*/  SEL R5, R5, 0x3c0, !P2 ;  /* 0x000003c005057807 */ /* 0x000fe20005000000 */
[----:B------:R-:W-:Y:S01]  /*0a10*/  IMAD.IADD R6, R198, 0x1, R8 ;  /* 0x00000001c6067824 */ /* 0x000fe200078e0208 */
[C---:B------:R-:W-:Y:S01]  /*0a20*/  IADD3 R11, R8.reuse, 0x420, RZ ;  /* 0x00000420080b7810 */ /* 0x040fe20007ffe0ff */
[----:B------:R2:W-:Y:S01]  /*0a30*/  STL [R1+0x48], R2 ;  /* 0x0000480201007387 */ /* 0x0005e20000100800 */
[----:B------:R-:W-:Y:S01]  /*0a40*/  @P1 IADD3 R11, R8, 0x3e0, RZ ;  /* 0x000003e0080b1810 */ /* 0x000fe20007ffe0ff */
[----:B------:R-:W-:Y:S01]  /*0a50*/  IMAD.IADD R195, R194, 0x1, R4 ;  /* 0x00000001c2c37824 */ /* 0x000fe200078e0204 */
[C---:B------:R-:W-:Y:S01]  /*0a60*/  IADD3 R10, R8.reuse, 0x2420, RZ ;  /* 0x00002420080a7810 */ /* 0x040fe20007ffe0ff */
[----:B------:R3:W-:Y:S01]  /*0a70*/  STL [R1+0x44], R0 ;  /* 0x0000440001007387 */ /* 0x0007e20000100800 */
[----:B------:R-:W-:Y:S01]  /*0a80*/  IADD3 R9, R8, 0x2040, RZ ;  /* 0x0000204008097810 */ /* 0x000fe20007ffe0ff */
[----:B------:R-:W-:Y:S01]  /*0a90*/  IMAD.IADD R196, R196, 0x1, R195 ;  /* 0x00000001c4c47824 */ /* 0x000fe200078e02c3 */
[C---:B------:R-:W-:Y:S01]  /*0aa0*/  @P1 IADD3 R10, R8.reuse, 0x23e0, RZ ;  /* 0x000023e0080a1810 */ /* 0x040fe20007ffe0ff */
[----:B------:R-:W-:Y:S01]  /*0ab0*/  STL [R1+0x54], R8 ;  /* 0x0000540801007387 */ /* 0x000fe20000100800 */
[----:B------:R-:W-:Y:S01]  /*0ac0*/  @P2 IADD3 R9, R8, 0x1fc0, RZ ;  /* 0x00001fc008092810 */ /* 0x000fe20007ffe0ff */
[----:B------:R-:W-:-:S02]  /*0ad0*/  IMAD.IADD R200, R197, 0x1, R198 ;  /* 0x00000001c5c87824 */ /* 0x000fc400078e02c6 */
[----:B------:R-:W-:Y:S02]  /*0ae0*/  IMAD.IADD R199, R198, 0x1, R195 ;  /* 0x00000001c6c77824 */ /* 0x000fe400078e02c3 */
[----:B------:R-:W-:Y:S02]  /*0af0*/  IMAD.IADD R184, R184, 0x1, R183 ;  /* 0x00000001b8b87824 */ /* 0x000fe400078e02b7 */
[----:B-1----:R-:W-:-:S05]  /*0b00*/  IMAD.IADD R7, R4, 0x1, R8 ;  /* 0x0000000104077824 */ /* 0x002fca00078e0208 */
[----:B------:R-:W-:Y:S01]  /*0b10*/  STL [R1+0x6c], R7 ;  /* 0x00006c0701007387 */ /* 0x000fe20000100800 */
[C---:B--2---:R-:W-:Y:S02]  /*0b20*/  IADD3 R2, R8.reuse, 0x2020, RZ ;  /* 0x0000202008027810 */ /* 0x044fe40007ffe0ff */
[C---:B------:R-:W-:Y:S01]  /*0b30*/  @P1 IADD3 R2, R8.reuse, 0x1fe0, RZ ;  /* 0x00001fe008021810 */ /* 0x040fe20007ffe0ff */
[----:B------:R1:W-:Y:S01]  /*0b40*/  STL [R1+0x88], R6 ;  /* 0x0000880601007387 */ /* 0x0003e20000100800 */
[----:B---3--:R-:W-:-:S03]  /*0b50*/  IMAD.IADD R0, R8, 0x1, R5 ;  /* 0x0000000108007824 */ /* 0x008fc600078e0205 */
[----:B------:R-:W-:Y:S02]  /*0b60*/  IMAD.IADD R4, R4, 0x1, R2 ;  /* 0x0000000104047824 */ /* 0x000fe400078e0202 */
[----:B------:R2:W-:Y:S04]  /*0b70*/  STL [R1+0x68], R0 ;  /* 0x0000680001007387 */ /* 0x0005e80000100800 */
[----:B------:R-:W-:Y:S04]  /*0b80*/  STL [R1+0x74], R11 ;  /* 0x0000740b01007387 */ /* 0x000fe80000100800 */
[----:B------:R-:W-:Y:S04]  /*0b90*/  STL [R1+0x5c], R2 ;  /* 0x00005c0201007387 */ /* 0x000fe80000100800 */
[----:B------:R-:W-:Y:S04]  /*0ba0*/  STL [R1+0x70], R10 ;  /* 0x0000700a01007387 */ /* 0x000fe80000100800 */
[----:B------:R-:W-:Y:S01]  /*0bb0*/  STL [R1+0x64], R9 ;  /* 0x0000640901007387 */ /* 0x000fe20000100800 */
[----:B-1----:R-:W-:-:S02]  /*0bc0*/  IADD3 R6, R8, 0x2440, RZ ;  /* 0x0000244008067810 */ /* 0x002fc40007ffe0ff */
[----:B------:R-:W-:Y:S01]  /*0bd0*/  @P2 IADD3 R6, R8, 0x23c0, RZ ;  /* 0x000023c008062810 */ /* 0x000fe20007ffe0ff */
[----:B--2---:R-:W-:-:S04]  /*0be0*/  IMAD.IADD R0, R198, 0x1, R0 ;  /* 0x00000001c6007824 */ /* 0x004fc800078e0200 */
[----:B------:R1:W-:Y:S02]  /*0bf0*/  STL [R1+0x60], R6 ;  /* 0x0000600601007387 */ /* 0x0003e40000100800 */
[C---:B-1----:R-:W-:Y:S02]  /*0c00*/  IMAD.IADD R6, R198.reuse, 0x1, R7 ;  /* 0x00000001c6067824 */ /* 0x042fe400078e0207 */
[----:B------:R-:W-:-:S03]  /*0c10*/  IMAD.IADD R198, R198, 0x1, R196 ;  /* 0x00000001c6c67824 */ /* 0x000fc600078e02c4 */
[----:B------:R-:W-:Y:S04]  /*0c20*/  STL [R1+0x84], R6 ;  /* 0x0000840601007387 */ /* 0x000fe80000100800 */
[----:B------:R1:W-:Y:S04]  /*0c30*/  STL [R1+0x80], R0 ;  /* 0x0000800001007387 */ /* 0x0003e80000100800 */
[----:B------:R2:W-:Y:S01]  /*0c40*/  STL [R1+0x7c], R4 ;  /* 0x00007c0401007387 */ /* 0x0005e20000100800 */
[----:B-1----:R-:W-:-:S05]  /*0c50*/  IMAD.IADD R0, R5, 0x1, R2 ;  /* 0x0000000105007824 */ /* 0x002fca00078e0202 */
[----:B------:R2:W-:Y:S02]  /*0c60*/  STL [R1+0x78], R0 ;  /* 0x0000780001007387 */ /* 0x0005e40000100800 */
.L_x_995:
        /* <DEDUP_REMOVED lines=31> */
[----:B------:R-:W-:Y:S05]  /*0e60*/  @P0 BRA `(.L_x_987) ;  /* 0x0000945000000947 */ /* 0x000fea0003800000 */
        /* <DEDUP_REMOVED lines=73> */
.L_x_988:
[----:B------:R-:W-:-:S04]  /*1300*/  UIMAD UR41, UR10, UR18, UR45 ;  /* 0x000000120a2972a4 */ /* 0x000fc8000f8e022d */
[----:B------:R-:W-:Y:S02]  /*1310*/  UIMAD UR41, UR41, UR17, URZ ;  /* 0x00000011292972a4 */ /* 0x000fe4000f8e023f */
.L_x_989:
[----:B------:R-:W1:Y:S01]  /*1320*/  S2R R22, SR_TID.X ;  /* 0x0000000000167919 */ /* 0x000e620000002100 */
[----:B------:R-:W-:-:S03]  /*1330*/  IMAD.U32 R8, RZ, RZ, UR5 ;  /* 0x00000005ff087e24 */ /* 0x000fc6000f8e00ff */
[----:B------:R-:W2:Y:S01]  /*1340*/  LDL R25, [R1+0x38] ;  /* 0x0000380001197983 */ /* 0x000ea20000100800 */
[----:B------:R-:W-:Y:S01]  /*1350*/  IMAD.U32 R5, RZ, RZ, UR4 ;  /* 0x00000004ff057e24 */ /* 0x000fe2000f8e00ff */
[----:B------:R-:W-:Y:S01]  /*1360*/  UIADD3 UR38, UP0, UR39, UR38, URZ ;  /* 0x0000002627267290 */ /* 0x000fe2000ff1e03f */
[----:B------:R-:W-:Y:S01]  /*1370*/  IMAD.U32 R15, RZ, RZ, UR35 ;  /* 0x00000023ff0f7e24 */ /* 0x000fe2000f8e00ff */
        /* <DEDUP_REMOVED lines=32> */
[----:B------:R-:W-:Y:S02]  /*1580*/  IMAD R6, R10, c[0x0][0x1a4], R6 ;  /* 0x000069000a067a24 */ /* 0x000fe400078e0206 */
[----:B------:R-:W-:Y:S01]  /*1590*/  IMAD.X R9, R2, 0x1, R9, P0 ;  /* 0x0000000102097824 */ /* 0x000fe200000e0609 */
[----:B------:R-:W-:Y:S01]  /*15a0*/  LOP3.LUT R2, R11, 0xfffffff8, RZ, 0xc0, !PT ;  /* 0xfffffff80b027812 */ /* 0x000fe200078ec0ff */
[----:B------:R-:W-:Y:S02]  /*15b0*/  IMAD.IADD R5, R17, 0x1, R4 ;  /* 0x0000000111057824 */ /* 0x000fe400078e0204 */
[----:B------:R-:W-:Y:S02]  /*15c0*/  IMAD.IADD R7, R13, 0x1, R6 ;  /* 0x000000010d077824 */ /* 0x000fe400078e0206 */
[----:B------:R-:W-:Y:S02]  /*15d0*/  IMAD.MOV.U32 R4, RZ, RZ, R16 ;  /* 0x000000ffff047224 */ /* 0x000fe400078e0010 */
[----:B------:R-:W-:-:S02]  /*15e0*/  IMAD.U32 R11, RZ, RZ, UR38 ;  /* 0x00000026ff0b7e24 */ /* 0x000fc4000f8e00ff */
[----:B------:R-:W-:Y:S01]  /*15f0*/  IMAD.MOV.U32 R6, RZ, RZ, R12 ;  /* 0x000000ffff067224 */ /* 0x000fe200078e000c */
[----:B------:R-:W-:Y:S01]  /*1600*/  IADD3 R12, P0, R10, UR48, RZ ;  /* 0x000000300a0c7c10 */ /* 0x000fe2000ff1e0ff */
[----:B------:R-:W-:Y:S02]  /*1610*/  IMAD.IADD R2, R22, 0x1, -R2 ;  /* 0x0000000116027824 */ /* 0x000fe400078e0a02 */
[----:B------:R-:W-:Y:S01]  /*1620*/  IMAD.WIDE.U32 R18, R11, c[0x0][0x198], R4 ;  /* 0x000066000b127a25 */ /* 0x000fe200078e0004 */
[----:B------:R-:W-:Y:S01]  /*1630*/  IADD3.X R20, R14, UR49, RZ, P0, !PT ;  /* 0x000000310e147c10 */ /* 0x000fe200087fe4ff */
[----:B------:R-:W-:Y:S02]  /*1640*/  UIADD3 UR49, UP1, UR52, UR7, URZ ;  /* 0x0000000734317290 */ /* 0x000fe4000ff3e03f */
[----:B------:R-:W-:Y:S02]  /*1650*/  IMAD.SHL.U32 R4, R2, 0x8, RZ ;  /* 0x0000000802047824 */ /* 0x000fe400078e00ff */
[----:B------:R-:W-:Y:S01]  /*1660*/  IMAD R2, R20, c[0x0][0x190], RZ ;  /* 0x0000640014027a24 */ /* 0x000fe200078e02ff */
[----:B------:R-:W-:Y:S01]  /*1670*/  UIADD3.X UR50, UR53, UR50, URZ, UP1, !UPT ;  /* 0x0000003235327290 */ /* 0x000fe20008ffe43f */
[----:B------:R-:W-:Y:S01]  /*1680*/  IMAD.U32 R14, RZ, RZ, UR34 ;  /* 0x00000022ff0e7e24 */ /* 0x000fe2000f8e00ff */
[----:B------:R-:W-:Y:S01]  /*1690*/  SHF.R.S32.HI R5, RZ, 0x1f, R4 ;  /* 0x0000001fff057819 */ /* 0x000fe20000011404 */
[----:B------:R-:W-:Y:S01]  /*16a0*/  IMAD.U32 R13, RZ, RZ, UR38 ;  /* 0x00000026ff0d7e24 */ /* 0x000fe2000f8e00ff */
[----:B------:R-:W-:Y:S01]  /*16b0*/  UIMAD UR51, UR51, UR49, URZ ;  /* 0x00000031333372a4 */ /* 0x000fe2000f8e023f */
[----:B------:R-:W-:-:S02]  /*16c0*/  IMAD R2, R12, c[0x0][0x194], R2 ;  /* 0x000065000c027a24 */ /* 0x000fc400078e0202 */
[----:B------:R-:W-:Y:S01]  /*16d0*/  IMAD.WIDE.U32 R10, R12, c[0x0][0x190], R4 ;  /* 0x000064000c0a7a25 */ /* 0x000fe200078e0004 */
[----:B------:R-:W-:-:S03]  /*16e0*/  UIMAD UR50, UR50, UR34, UR51 ;  /* 0x00000022323272a4 */ /* 0x000fc6000f8e0233 */
[----:B------:R-:W-:-:S04]  /*16f0*/  IMAD.WIDE.U32 R14, R14, UR49, R8 ;  /* 0x000000310e0e7c25 */ /* 0x000fc8000f8e0008 */
[----:B---3--:R-:W-:Y:S01]  /*1700*/  IMAD.WIDE.U32 R8, R24, c[0x0][0x368], R4 ;  /* 0x0000da0018087a25 */ /* 0x008fe200078e0004 */
[----:B------:R-:W-:-:S03]  /*1710*/  LEA R192, P0, R14, c[0x0][0x350], 0x2 ;  /* 0x0000d4000ec07a11 */ /* 0x000fc600078010ff */
[----:B------:R-:W-:Y:S01]  /*1720*/  IMAD.WIDE.U32 R16, R13, c[0x0][0x1a0], R6 ;  /* 0x000068000d107a25 */ /* 0x000fe200078e0006 */
[----:B------:R-:W-:Y:S01]  /*1730*/  IADD3 R9, R9, UR6, RZ ;  /* 0x0000000609097c10 */ /* 0x000fe2000fffe0ff */
[----:B------:R-:W-:Y:S02]  /*1740*/  ULDC.64 UR6, c[0x0][0x198] ;  /* 0x0000660000067ab9 */ /* 0x000fe40000000a00 */
[----:B------:R-:W-:Y:S02]  /*1750*/  IMAD.IADD R11, R11, 0x1, R2 ;  /* 0x000000010b0b7824 */ /* 0x000fe400078e0202 */
[----:B------:R-:W-:-:S04]  /*1760*/  IMAD.WIDE.U32 R6, R24, c[0x0][0x180], R4 ;  /* 0x0000600018067a25 */ /* 0x000fc800078e0004 */
[----:B------:R-:W-:Y:S01]  /*1770*/  IMAD R2, R20, c[0x0][0x370], RZ ;  /* 0x0000dc0014027a24 */ /* 0x000fe200078e02ff */
[----:B------:R-:W-:Y:S01]  /*1780*/  IADD3 R7, R7, UR8, RZ ;  /* 0x0000000807077c10 */ /* 0x000fe2000fffe0ff */
[----:B------:R-:W-:Y:S01]  /*1790*/  IMAD.WIDE.U32 R4, R24, c[0x0][0x188], R4 ;  /* 0x0000620018047a25 */ /* 0x000fe200078e0004 */
[----:B------:R-:W-:Y:S02]  /*17a0*/  ULDC.64 UR8, c[0x0][0x178] ;  /* 0x00005e0000087ab9 */ /* 0x000fe40000000a00 */
[----:B------:R-:W-:Y:S01]  /*17b0*/  UIMAD UR49, UR11, UR8, URZ ;  /* 0x000000080b3172a4 */ /* 0x000fe2000f8e023f */
[C---:B------:R-:W-:Y:S01]  /*17c0*/  IMAD R20, R12.reuse, c[0x0][0x374], R2 ;  /* 0x0000dd000c147a24 */ /* 0x040fe200078e0202 */
[----:B------:R-:W-:Y:S01]  /*17d0*/  IADD3 R5, R5, UR5, RZ ;  /* 0x0000000505057c10 */ /* 0x000fe2000fffe0ff */
[----:B------:R-:W-:Y:S01]  /*17e0*/  IMAD R2, R21, c[0x0][0x1b8], RZ ;  /* 0x00006e0015027a24 */ /* 0x000fe200078e02ff */
[----:B------:R-:W-:Y:S01]  /*17f0*/  ULDC.64 UR4, c[0x0][0x1a0] ;  /* 0x0000680000047ab9 */ /* 0x000fe20000000a00 */
[----:B------:R-:W-:Y:S01]  /*1800*/  IMAD.WIDE.U32 R8, R12, c[0x0][0x370], R8 ;  /* 0x0000dc000c087a25 */ /* 0x000fe200078e0008 */
[----:B------:R-:W-:-:S02]  /*1810*/  UIMAD UR47, UR44, UR4, URZ ;  /* 0x000000042c2f72a4 */ /* 0x000fc4000f8e023f */
[----:B------:R-:W-:Y:S01]  /*1820*/  UIMAD UR8, UR44, UR6, URZ ;  /* 0x000000062c0872a4 */ /* 0x000fe2000f8e023f */
[----:B------:R-:W-:Y:S01]  /*1830*/  IMAD R12, R21, c[0x0][0x1b0], RZ ;  /* 0x00006c00150c7a24 */ /* 0x000fe200078e02ff */
[----:B------:R-:W-:Y:S01]  /*1840*/  UIMAD UR47, UR38, UR5, UR47 ;  /* 0x00000005262f72a4 */ /* 0x000fe2000f8e022f */
[C---:B------:R-:W-:Y:S01]  /*1850*/  IMAD R13, R0.reuse, c[0x0][0x1bc], R2 ;  /* 0x00006f00000d7a24 */ /* 0x040fe200078e0202 */
[----:B------:R-:W-:Y:S01]  /*1860*/  IADD3 R2, R15, UR50, RZ ;  /* 0x000000320f027c10 */ /* 0x000fe2000fffe0ff */
[----:B------:R-:W-:Y:S01]  /*1870*/  IMAD.WIDE.U32 R6, R0, c[0x0][0x1b0], R6 ;  /* 0x00006c0000067a25 */ /* 0x000fe200078e0006 */
[----:B------:R-:W-:Y:S01]  /*1880*/  UIMAD UR8, UR38, UR7, UR8 ;  /* 0x00000007260872a4 */ /* 0x000fe2000f8e0208 */
[----:B------:R-:W1:Y:S01]  /*1890*/  S2R R21, SR_CTAID.Z ;  /* 0x0000000000157919 */ /* 0x000e620000002700 */
[----:B------:R-:W-:Y:S01]  /*18a0*/  LEA.HI.X R193, R14, c[0x0][0x354], R2, 0x2, P0 ;  /* 0x0000d5000ec17a11 */ /* 0x000fe200000f1402 */
[----:B------:R-:W-:Y:S01]  /*18b0*/  IMAD.WIDE.U32 R4, R0, c[0x0][0x1b8], R4 ;  /* 0x00006e0000047a25 */ /* 0x000fe200078e0004 */
[----:B------:R-:W-:Y:S01]  /*18c0*/  IADD3 R2, P2, R6, R18, RZ ;  /* 0x0000001206027210 */ /* 0x000fe20007f5e0ff */
[----:B------:R-:W-:-:S02]  /*18d0*/  UIMAD UR49, UR10, UR9, UR49 ;  /* 0x000000090a3172a4 */ /* 0x000fc4000f8e0231 */
[----:B------:R-:W-:Y:S01]  /*18e0*/  IMAD R12, R0, c[0x0][0x1b4], R12 ;  /* 0x00006d00000c7a24 */ /* 0x000fe200078e020c */
[----:B------:R-:W-:Y:S01]  /*18f0*/  IADD3 R15, P0, R4, R16, RZ ;  /* 0x00000010040f7210 */ /* 0x000fe20007f1e0ff */
[----:B------:R-:W-:Y:S01]  /*1900*/  IMAD.IADD R6, R5, 0x1, R13 ;  /* 0x0000000105067824 */ /* 0x000fe200078e020d */
[----:B------:R-:W-:Y:S01]  /*1910*/  ULDC.64 UR10, c[0x0][0x1a8] ;  /* 0x00006a00000a7ab9 */ /* 0x000fe20000000a00 */
[----:B------:R-:W-:Y:S01]  /*1920*/  IMAD.IADD R0, R7, 0x1, R12 ;  /* 0x0000000107007824 */ /* 0x000fe200078e020c */
[----:B------:R-:W-:Y:S01]  /*1930*/  UIMAD UR10, UR46, UR10, URZ ;  /* 0x0000000a2e0a72a4 */ /* 0x000fe2000f8e023f */
[----:B------:R-:W-:Y:S01]  /*1940*/  IMAD.WIDE.U32 R10, R24, c[0x0][0x178], R10 ;  /* 0x00005e00180a7a25 */ /* 0x000fe200078e000a */
[----:B------:R-:W-:Y:S02]  /*1950*/  IADD3.X R16, R6, UR47, R17, P0, !PT ;  /* 0x0000002f06107c10 */ /* 0x000fe400087fe411 */
[----:B------:R-:W-:Y:S01]  /*1960*/  IADD3.X R18, R0, UR8, R19, P2, !PT ;  /* 0x0000000800127c10 */ /* 0x000fe200097fe413 */
[----:B------:R-:W-:Y:S01]  /*1970*/  ULDC.64 UR8, c[0x0][0x378] ;  /* 0x0000de0000087ab9 */ /* 0x000fe20000000a00 */
[C---:B------:R-:W-:Y:S01]  /*1980*/  LEA R12, P0, R2.reuse, c[0x0][0x168], 0x1 ;  /* 0x00005a00020c7a11 */ /* 0x040fe200078008ff */
[----:B------:R-:W-:Y:S01]  /*1990*/  UIMAD UR8, UR46, UR8, URZ ;  /* 0x000000082e0872a4 */ /* 0x000fe2000f8e023f */
[----:B------:R-:W-:Y:S01]  /*19a0*/  IMAD.IADD R5, R9, 0x1, R20 ;  /* 0x0000000109057824 */ /* 0x000fe200078e0214 */
[----:B------:R-:W-:Y:S01]  /*19b0*/  IADD3 R7, R11, UR49, RZ ;  /* 0x000000310b077c10 */ /* 0x000fe2000fffe0ff */
[----:B------:R-:W-:Y:S01]  /*19c0*/  IMAD.MOV.U32 R4, RZ, RZ, R8 ;  /* 0x000000ffff047224 */ /* 0x000fe200078e0008 */
[----:B------:R-:W-:Y:S01]  /*19d0*/  LEA.HI.X R13, R2, c[0x0][0x16c], R18, 0x1, P0 ;  /* 0x00005b00020d7a11 */ /* 0x000fe200000f0c12 */
[----:B------:R-:W-:Y:S01]  /*19e0*/  UIMAD UR8, UR45, UR9, UR8 ;  /* 0x000000092d0872a4 */ /* 0x000fe2000f8e0208 */
[----:B------:R-:W-:Y:S01]  /*19f0*/  LEA R14, P0, R15, c[0x0][0x170], 0x1 ;  /* 0x00005c000f0e7a11 */ /* 0x000fe200078008ff */
[----:B-1----:R-:W-:Y:S01]  /*1a00*/  IMAD.WIDE.U32 R4, R21, c[0x0][0x378], R4 ;  /* 0x0000de0015047a25 */ /* 0x002fe200078e0004 */
[----:B------:R-:W-:-:S02]  /*1a10*/  UIMAD UR11, UR45, UR11, UR10 ;  /* 0x0000000b2d0b72a4 */ /* 0x000fc4000f8e020a */
[----:B------:R-:W-:Y:S01]  /*1a20*/  LEA.HI.X R15, R15, c[0x0][0x174], R16, 0x1, P0 ;  /* 0x00005d000f0f7a11 */ /* 0x000fe200000f0c10 */
[----:B------:R-:W-:Y:S01]  /*1a30*/  IMAD.MOV.U32 R6, RZ, RZ, R10 ;  /* 0x000000ffff067224 */ /* 0x000fe200078e000a */
[----:B------:R-:W3:Y:S01]  /*1a40*/  LDL R16, [R1+0x58] ;  /* 0x0000580001107983 */ /* 0x000ee20000100800 */
[----:B------:R-:W-:Y:S01]  /*1a50*/  IADD3 R0, R5, UR8, RZ ;  /* 0x0000000805007c10 */ /* 0x000fe2000fffe0ff */
[----:B------:R-:W-:Y:S01]  /*1a60*/  ULDC.64 UR8, c[0x0][0x370] ;  /* 0x0000dc0000087ab9 */ /* 0x000fe20000000a00 */
[----:B------:R-:W-:Y:S01]  /*1a70*/  IMAD.WIDE.U32 R6, R21, c[0x0][0x1a8], R6 ;  /* 0x00006a0015067a25 */ /* 0x000fe200078e0006 */
[C---:B------:R-:W-:Y:S01]  /*1a80*/  LEA R204, P2, R4.reuse, c[0x0][0x330], 0x1 ;  /* 0x0000cc0004cc7a11 */ /* 0x040fe200078408ff */
[----:B------:R-:W-:Y:S02]  /*1a90*/  UIADD3 UR10, UR43, -0x1, URZ ;  /* 0xffffffff2b0a7890 */ /* 0x000fe4000fffe03f */
[----:B------:R-:W-:Y:S01]  /*1aa0*/  USHF.L.U64.HI UR45, UR8, UR22, UR9 ;  /* 0x00000016082d7299 */ /* 0x000fe20008010209 */
[----:B------:R-:W-:Y:S01]  /*1ab0*/  LEA.HI.X R205, R4, c[0x0][0x334], R0, 0x1, P2 ;  /* 0x0000cd0004cd7a11 */ /* 0x000fe200010f0c00 */
[----:B------:R-:W-:Y:S01]  /*1ac0*/  ULEA.HI UR46, UR10, UR10, URZ, 0x1 ;  /* 0x0000000a0a2e7291 */ /* 0x000fe2000f8f083f */
[----:B------:R-:W-:Y:S01]  /*1ad0*/  IADD3 R0, R7, UR11, RZ ;  /* 0x0000000b07007c10 */ /* 0x000fe2000fffe0ff */
[----:B------:R-:W-:Y:S01]  /*1ae0*/  USHF.L.U32 UR11, UR8, 0x6, URZ ;  /* 0x00000006080b7899 */ /* 0x000fe2000800063f */
[----:B------:R-:W-:Y:S01]  /*1af0*/  LEA R202, P2, R6, c[0x0][0x160], 0x1 ;  /* 0x0000580006ca7a11 */ /* 0x000fe200078408ff */
[----:B------:R-:W-:-:S02]  /*1b00*/  ULOP3.LUT UR46, UR46, 0xfffffffe, URZ, 0xc0, !UPT ;  /* 0xfffffffe2e2e7892 */ /* 0x000fc4000f8ec03f */
[----:B------:R-:W-:Y:S01]  /*1b10*/  ULDC.64 UR8, c[0x0][0x190] ;  /* 0x0000640000087ab9 */ /* 0x000fe20000000a00 */
[----:B------:R-:W-:Y:S01]  /*1b20*/  LEA.HI.X R203, R6, c[0x0][0x164], R0, 0x1, P2 ;  /* 0x0000590006cb7a11 */ /* 0x000fe200010f0c00 */
[----:B------:R-:W-:Y:S01]  /*1b30*/  UIADD3 UR46, UR10, -UR46, URZ ;  /* 0x8000002e0a2e7290 */ /* 0x000fe2000fffe03f */
[----:B------:R-:W-:Y:S01]  /*1b40*/  IADD3 R4, P0, R204, UR11, RZ ;  /* 0x0000000bcc047c10 */ /* 0x000fe2000ff1e0ff */
[----:B------:R-:W-:Y:S02]  /*1b50*/  USHF.L.U64.HI UR9, UR8, UR22, UR9 ;  /* 0x0000001608097299 */ /* 0x000fe40008010209 */
[----:B------:R-:W-:Y:S01]  /*1b60*/  USHF.L.U32 UR8, UR8, 0x6, URZ ;  /* 0x0000000608087899 */ /* 0x000fe2000800063f */
[----:B------:R-:W-:Y:S01]  /*1b70*/  IADD3.X R5, R205, UR45, RZ, P0, !PT ;  /* 0x0000002dcd057c10 */ /* 0x000fe200087fe4ff */
[----:B------:R-:W-:Y:S01]  /*1b80*/  UISETP.NE.AND UP0, UPT, UR46, 0x1, UPT ;  /* 0x000000012e00788c */ /* 0x000fe2000bf05270 */
[----:B------:R-:W-:-:S04]  /*1b90*/  IADD3 R8, P0, R4, UR11, RZ ;  /* 0x0000000b04087c10 */ /* 0x000fc8000ff1e0ff */
[----:B------:R-:W-:Y:S02]  /*1ba0*/  IADD3.X R9, R5, UR45, RZ, P0, !PT ;  /* 0x0000002d05097c10 */ /* 0x000fe400087fe4ff */
[----:B------:R-:W-:Y:S02]  /*1bb0*/  IADD3 R6, P0, R202, UR8, RZ ;  /* 0x00000008ca067c10 */ /* 0x000fe4000ff1e0ff */
[----:B------:R-:W-:Y:S02]  /*1bc0*/  PLOP3.LUT P2, PT, PT, PT, UP0, 0x80, 0x0 ;  /* 0x000000000000781c */ /* 0x000fe40003f4f008 */
        /* <DEDUP_REMOVED lines=100> */
[----:B------:R1:W2:Y:S04]  /*2210*/  LDG.E R9, [R4.64] ;  /* 0x0000002404097981 */ /* 0x0002a8000c1e1900 */
[----:B------:R1:W3:Y:S04]  /*2220*/  LDG.E R8, [R4.64+0x20] ;  /* 0x0000202404087981 */ /* 0x0002e8000c1e1900 */
[----:B------:R1:W4:Y:S04]  /*2230*/  LDG.E R7, [R4.64+0x100] ;  /* 0x0001002404077981 */ /* 0x000328000c1e1900 */
[----:B-1----:R1:W5:Y:S01]  /*2240*/  LDG.E R5, [R4.64+0x120] ;  /* 0x0001202404057981 */ /* 0x002362000c1e1900 */
[----:B------:R-:W-:Y:S01]  /*2250*/  LEA.HI R0, R23, R22, RZ, 0x4 ;  /* 0x0000001617007211 */ /* 0x000fe200078f20ff */
[----:B------:R-:W-:Y:S01]  /*2260*/  IMAD.MOV.U32 R206, RZ, RZ, R2 ;  /* 0x000000ffffce7224 */ /* 0x000fe200078e0002 */
[----:B------:R-:W-:Y:S01]  /*2270*/  IADD3 R2, R191, 0x2000, RZ ;  /* 0x00002000bf027810 */ /* 0x000fe20007ffe0ff */
[----:B------:R-:W-:Y:S01]  /*2280*/  IMAD.MOV.U32 R189, RZ, RZ, 0x20 ;  /* 0x00000020ffbd7424 */ /* 0x000fe200078e00ff */
[----:B------:R-:W-:Y:S01]  /*2290*/  LOP3.LUT R0, R0, 0xfffffff0, RZ, 0xc0, !PT ;  /* 0xfffffff000007812 */ /* 0x000fe200078ec0ff */
[----:B------:R-:W-:Y:S01]  /*22a0*/  IMAD.MOV.U32 R181, RZ, RZ, 0x40 ;  /* 0x00000040ffb57424 */ /* 0x000fe200078e00ff */
[----:B------:R-:W-:Y:S01]  /*22b0*/  SEL R2, R2, R191, !P2 ;  /* 0x000000bf02027207 */ /* 0x000fe20005000000 */
[----:B------:R-:W-:Y:S01]  /*22c0*/  UIADD3 UR9, UR39, UR12, URZ ;  /* 0x0000000c27097290 */ /* 0x000fe2000fffe03f */
[----:B------:R-:W-:Y:S01]  /*22d0*/  IMAD.MOV.U32 R127, RZ, RZ, RZ ;  /* 0x000000ffff7f7224 */ /* 0x000fe200078e00ff */
[----:B------:R-:W-:Y:S01]  /*22e0*/  UMOV UR8, UR42 ;  /* 0x0000002a00087c82 */ /* 0x000fe20008000000 */
[----:B------:R-:W-:Y:S01]  /*22f0*/  IMAD.IADD R0, R22, 0x1, -R0 ;  /* 0x0000000116007824 */ /* 0x000fe200078e0a00 */
[----:B------:R-:W-:Y:S01]  /*2300*/  UIADD3 UR9, -UR40, 0x80, UR9 ;  /* 0x0000008028097890 */ /* 0x000fe2000fffe109 */
[----:B------:R-:W-:Y:S01]  /*2310*/  IMAD.SHL.U32 R188, R2, 0x2, RZ ;  /* 0x0000000202bc7824 */ /* 0x000fe200078e00ff */
[----:B------:R-:W-:-:S02]  /*2320*/  UMOV UR11, UR43 ;  /* 0x0000002b000b7c82 */ /* 0x000fc40008000000 */
        /* <DEDUP_REMOVED lines=10> */
[----:B------:R-:W-:Y:S01]  /*23d0*/  IMAD.SHL.U32 R180, R0, 0x2, RZ ;  /* 0x0000000200b47824 */ /* 0x000fe200078e00ff */
[----:B-----5:R1:W-:Y:S04]  /*23e0*/  STL [R1], R5 ;  /* 0x0000000501007387 */ /* 0x0203e80000100800 */
[----:B--2---:R1:W-:Y:S04]  /*23f0*/  STL [R1+0xc], R9 ;  /* 0x00000c0901007387 */ /* 0x0043e80000100800 */
[----:B----4-:R1:W-:Y:S04]  /*2400*/  STL [R1+0x4], R7 ;  /* 0x0000040701007387 */ /* 0x0103e80000100800 */
[----:B---3--:R1:W-:Y:S02]  /*2410*/  STL [R1+0x8], R8 ;  /* 0x0000080801007387 */ /* 0x0083e40000100800 */
[----:B------:R-:W-:Y:S01]  /*2420*/  IMAD.MOV.U32 R0, RZ, RZ, c[0x0][0x22c] ;  /* 0x00008b00ff007624 */ /* 0x000fe200078e00ff */
[----:B------:R-:W-:-:S03]  /*2430*/  SHF.L.U32 R186, R191, 0x1, RZ ;  /* 0x00000001bfba7819 */ /* 0x000fc600000006ff */
[----:B------:R-:W-:Y:S01]  /*2440*/  IMAD R0, R0, c[0x0][0x1c0], RZ ;  /* 0x0000700000007a24 */ /* 0x000fe200078e02ff */
[----:B------:R-:W-:-:S03]  /*2450*/  IADD3 R187, R189, R186, RZ ;  /* 0x000000babdbb7210 */ /* 0x000fc60007ffe0ff */
[C---:B------:R-:W-:Y:S01]  /*2460*/  IMAD.SHL.U32 R4, R0.reuse, 0x8, RZ ;  /* 0x0000000800047824 */ /* 0x040fe200078e00ff */
[----:B------:R-:W-:-:S04]  /*2470*/  SHF.L.U32 R2, R0, 0x4, RZ ;  /* 0x0000000400027819 */ /* 0x000fc800000006ff */
[----:B------:R-:W-:-:S04]  /*2480*/  IADD3 R2, R2, 0x20, RZ ;  /* 0x0000002002027810 */ /* 0x000fc80007ffe0ff */
[----:B------:R-:W-:Y:S02]  /*2490*/  IADD3 R0, R4, R2, RZ ;  /* 0x0000000204007210 */ /* 0x000fe40007ffe0ff */
[----:B------:R-:W-:-:S03]  /*24a0*/  SHF.L.U64.HI R2, R16, 0x2, R6 ;  /* 0x0000000210027819 */ /* 0x000fc60000010206 */
[----:B------:R-:W-:-:S05]  /*24b0*/  IMAD.IADD R0, R4, 0x1, R0 ;  /* 0x0000000104007824 */ /* 0x000fca00078e0200 */
[----:B------:R-:W-:-:S05]  /*24c0*/  IADD3 R0, R4, R0, RZ ;  /* 0x0000000004007210 */ /* 0x000fca0007ffe0ff */
[----:B------:R-:W-:-:S05]  /*24d0*/  IMAD.IADD R0, R4, 0x1, R0 ;  /* 0x0000000104007824 */ /* 0x000fca00078e0200 */
[----:B------:R2:W-:Y:S02]  /*24e0*/  STL [R1+0x30], R0 ;  /* 0x0000300001007387 */ /* 0x0005e40000100800 */
[----:B--2---:R-:W-:-:S05]  /*24f0*/  IADD3 R0, R4, R0, RZ ;  /* 0x0000000004007210 */ /* 0x004fca0007ffe0ff */
[----:B------:R2:W-:Y:S02]  /*2500*/  STL [R1+0x2c], R0 ;  /* 0x00002c0001007387 */ /* 0x0005e40000100800 */
[----:B--2---:R-:W-:-:S05]  /*2510*/  IMAD.IADD R0, R4, 0x1, R0 ;  /* 0x0000000104007824 */ /* 0x004fca00078e0200 */
[----:B------:R2:W-:Y:S04]  /*2520*/  STL [R1+0x28], R0 ;  /* 0x0000280001007387 */ /* 0x0005e80000100800 */
[----:B------:R3:W-:Y:S01]  /*2530*/  STL [R1+0x3c], R2 ;  /* 0x00003c0201007387 */ /* 0x0007e20000100800 */
[----:B--2---:R-:W-:Y:S01]  /*2540*/  IMAD.IADD R0, R4, 0x1, R0 ;  /* 0x0000000104007824 */ /* 0x004fe200078e0200 */
[----:B---3--:R-:W-:-:S03]  /*2550*/  SHF.L.U32 R2, R16, 0x2, RZ ;  /* 0x0000000210027819 */ /* 0x008fc600000006ff */
[C---:B-1----:R-:W-:Y:S01]  /*2560*/  IMAD.IADD R5, R4.reuse, 0x1, R0 ;  /* 0x0000000104057824 */ /* 0x042fe200078e0200 */
[----:B------:R-:W-:Y:S04]  /*2570*/  STL [R1+0x24], R0 ;  /* 0x0000240001007387 */ /* 0x000fe80000100800 */
[----:B------:R1:W-:Y:S04]  /*2580*/  STL [R1+0x40], R2 ;  /* 0x0000400201007387 */ /* 0x0003e80000100800 */
[----:B------:R-:W-:Y:S01]  /*2590*/  STL [R1+0x20], R5 ;  /* 0x0000200501007387 */ /* 0x000fe20000100800 */
[----:B-1----:R-:W-:-:S05]  /*25a0*/  IMAD.IADD R2, R4, 0x1, R5 ;  /* 0x0000000104027824 */ /* 0x002fca00078e0205 */
[----:B------:R1:W-:Y:S02]  /*25b0*/  STL [R1+0x1c], R2 ;  /* 0x00001c0201007387 */ /* 0x0003e40000100800 */
[----:B-1----:R-:W-:-:S05]  /*25c0*/  IADD3 R2, R4, R2, RZ ;  /* 0x0000000204027210 */ /* 0x002fca0007ffe0ff */
[----:B------:R1:W-:Y:S02]  /*25d0*/  STL [R1+0x18], R2 ;  /* 0x0000180201007387 */ /* 0x0003e40000100800 */
[----:B-1----:R-:W-:-:S05]  /*25e0*/  IMAD.IADD R2, R4, 0x1, R2 ;  /* 0x0000000104027824 */ /* 0x002fca00078e0202 */
[----:B------:R1:W-:Y:S02]  /*25f0*/  STL [R1+0x14], R2 ;  /* 0x0000140201007387 */ /* 0x0003e40000100800 */
[----:B-1----:R-:W-:-:S05]  /*2600*/  IADD3 R2, R4, R2, RZ ;  /* 0x0000000204027210 */ /* 0x002fca0007ffe0ff */
[----:B------:R-:W-:Y:S01]  /*2610*/  IMAD.IADD R0, R4, 0x1, R2 ;  /* 0x0000000104007824 */ /* 0x000fe200078e0202 */
[----:B------:R1:W-:Y:S04]  /*2620*/  STL [R1+0x10], R2 ;  /* 0x0000100201007387 */ /* 0x0003e80000100800 */
[----:B------:R1:W-:Y:S02]  /*2630*/  STL [R1+0x34], R0 ;  /* 0x0000340001007387 */ /* 0x0003e40000100800 */
.L_x_993:
[----:B------:R-:W0:Y:S01]  /*2640*/  LDGDEPBAR ;  /* 0x00000000000079af */ /* 0x000e220000000000 */
[C---:B-1----:R-:W-:Y:S01]  /*2650*/  IADD3 R0, R188.reuse, R189, RZ ;  /* 0x000000bdbc007210 */ /* 0x042fe20007ffe0ff */
[----:B------:R-:W-:Y:S01]  /*2660*/  USHF.L.U32 UR7, UR10, 0x7, URZ ;  /* 0x000000070a077899 */ /* 0x000fe2000800063f */
[-C--:B------:R-:W-:Y:S01]  /*2670*/  IADD3 R164, R188, R181.reuse, RZ ;  /* 0x000000b5bca47210 */ /* 0x080fe20007ffe0ff */
[----:B------:R-:W-:Y:S02]  /*2680*/  UISETP.GT.AND UP3, UPT, UR10, UR4, UPT ;  /* 0x000000040a00728c */ /* 0x000fe4000bf64270 */
[----:B------:R-:W-:Y:S02]  /*2690*/  UISETP.GE.AND UP0, UPT, UR7, UR9, UPT ;  /* 0x000000090700728c */ /* 0x000fe4000bf06270 */
[----:B------:R-:W2:Y:S01]  /*26a0*/  LDL R210, [R1+0x4c] ;  /* 0x00004c0001d27983 */ /* 0x000ea20000100800 */
[----:B------:R-:W-:Y:S03]  /*26b0*/  MOV R2, UR7 ;  /* 0x0000000700027c02 */ /* 0x000fe60008000f00 */
[----:B------:R-:W3:Y:S01]  /*26c0*/  LDL R208, [R1+0xc] ;  /* 0x00000c0001d07983 */ /* 0x000ee20000100800 */
[----:B------:R-:W-:Y:S03]  /*26d0*/  PLOP3.LUT P0, PT, PT, PT, UP0, 0x80, 0x0 ;  /* 0x000000000000781c */ /* 0x000fe60003f0f008 */
[----:B------:R-:W4:Y:S04]  /*26e0*/  LDL R209, [R1+0x50] ;  /* 0x0000500001d17983 */ /* 0x000f280000100800 */
[----:B------:R-:W4:Y:S04]  /*26f0*/  LDL R207, [R1+0x8] ;  /* 0x0000080001cf7983 */ /* 0x000f280000100800 */
        /* <DEDUP_REMOVED lines=50> */
[----:B------:R1:W-:Y:S04]  /*2a20*/  STL [R1+0x8c], R3 ;  /* 0x00008c0301007387 */ /* 0x0003e80000100800 */
[----:B-1----:R-:W4:Y:S01]  /*2a30*/  LDL R3, [R1] ;  /* 0x0000000001037983 */ /* 0x002f220000100800 */
[----:B------:R-:W-:Y:S04]  /*2a40*/  DEPBAR.LE SB0, 0x0 ;  /* 0x000080000000791a */ /* 0x000fe80000000000 */
[----:B------:R-:W-:Y:S08]  /*2a50*/  BAR.SYNC.DEFER_BLOCKING 0x0 ;  /* 0x0000000000007b1d */ /* 0x000ff00000010000 */
[----:B------:R-:W-:Y:S08]  /*2a60*/  LDSM.16.M88.4 R64, [R188] ;  /* 0x00000000bc40783b */ /* 0x000ff00000000200 */
[----:B------:R-:W1:Y:S08]  /*2a70*/  LDSM.16.M88.4 R16, [R182+0xc000] ;  /* 0x00c00000b610783b */ /* 0x000e700000000200 */
[----:B------:R-:W1:Y:S08]  /*2a80*/  LDSM.16.M88.4 R60, [R188+0x2000] ;  /* 0x00200000bc3c783b */ /* 0x000e700000000200 */
[----:B------:R-:W1:Y:S01]  /*2a90*/  LDSM.16.M88.4 R32, [R182+0xc800] ;  /* 0x00c80000b620783b */ /* 0x000e620000000200 */
[----:B--2---:R-:W-:Y:S07]  /*2aa0*/  @!P0 IADD3 R2, R2, UR40, R210 ;  /* 0x0000002802028c10 */ /* 0x004fee000fffe0d2 */
[----:B------:R-:W2:Y:S01]  /*2ab0*/  LDSM.16.M88.4 R48, [R182+0xd000] ;  /* 0x00d00000b630783b */ /* 0x000ea20000000200 */
[----:B---3--:R-:W-:Y:S07]  /*2ac0*/  FSETP.NEU.FTZ.AND P2, PT, R208, -INF , PT ;  /* 0xff800000d000780b */ /* 0x008fee0003f5d000 */
[----:B------:R-:W3:Y:S01]  /*2ad0*/  LDSM.16.M88.4 R132, [R182+0xd800] ;  /* 0x00d80000b684783b */ /* 0x000ee20000000200 */
[-C--:B-1----:R-:W-:Y:S07]  /*2ae0*/  HMMA.16816.F32.BF16 R4, R64, R16.reuse, RZ ;  /* 0x000000104004723c */ /* 0x082fee00000418ff */
[----:B------:R-:W-:Y:S01]  /*2af0*/  LDSM.16.M88.4 R136, [R0] ;  /* 0x000000000088783b */ /* 0x000fe20000000200 */
[C---:B------:R-:W-:Y:S07]  /*2b00*/  HMMA.16816.F32.BF16 R8, R60.reuse, R16, RZ ;  /* 0x000000103c08723c */ /* 0x040fee00000418ff */
        /* <DEDUP_REMOVED lines=8> */
[----:B------:R-:W-:Y:S01]  /*2b90*/  LDSM.16.M88.4 R156, [R164] ;  /* 0x00000000a49c783b */ /* 0x000fe20000000200 */
[----:B--2---:R-:W-:Y:S01]  /*2ba0*/  IADD3 R0, R0, R181, RZ ;  /* 0x000000b500007210 */ /* 0x004fe20007ffe0ff */
[-C--:B------:R-:W-:Y:S06]  /*2bb0*/  HMMA.16816.F32.BF16 R28, R60, R34.reuse, RZ ;  /* 0x000000223c1c723c */ /* 0x080fec00000418ff */
[----:B------:R-:W-:Y:S02]  /*2bc0*/  LDSM.16.M88.4 R160, [R183+0xc000] ;  /* 0x00c00000b7a0783b */ /* 0x000fe40000000200 */
[C---:B------:R-:W-:Y:S06]  /*2bd0*/  HMMA.16816.F32.BF16 R32, R64.reuse, R34, RZ ;  /* 0x000000224020723c */ /* 0x040fec00000418ff */
[----:B------:R-:W-:Y:S02]  /*2be0*/  LDSM.16.M88.4 R164, [R164+0x2000] ;  /* 0x00200000a4a4783b */ /* 0x000fe40000000200 */
[-C--:B------:R-:W-:Y:S06]  /*2bf0*/  HMMA.16816.F32.BF16 R36, R64, R48.reuse, RZ ;  /* 0x000000304024723c */ /* 0x080fec00000418ff */
[----:B------:R-:W-:Y:S02]  /*2c00*/  LDSM.16.M88.4 R168, [R183+0xd000] ;  /* 0x00d00000b7a8783b */ /* 0x000fe40000000200 */
[C---:B------:R-:W-:Y:S06]  /*2c10*/  HMMA.16816.F32.BF16 R40, R60.reuse, R48, RZ ;  /* 0x000000303c28723c */ /* 0x040fec00000418ff */
[----:B------:R-:W-:Y:S02]  /*2c20*/  LDSM.16.M88.4 R172, [R183+0xd800] ;  /* 0x00d80000b7ac783b */ /* 0x000fe40000000200 */
[-C--:B------:R-:W-:Y:S06]  /*2c30*/  HMMA.16816.F32.BF16 R44, R60, R50.reuse, RZ ;  /* 0x000000323c2c723c */ /* 0x080fec00000418ff */
[----:B------:R-:W-:Y:S02]  /*2c40*/  LDSM.16.M88.4 R176, [R184+0xc000] ;  /* 0x00c00000b8b0783b */ /* 0x000fe40000000200 */
[C---:B------:R-:W-:Y:S08]  /*2c50*/  HMMA.16816.F32.BF16 R48, R64.reuse, R50, RZ ;  /* 0x000000324030723c */ /* 0x040ff000000418ff */
[-C--:B---3--:R-:W-:Y:S08]  /*2c60*/  HMMA.16816.F32.BF16 R52, R64, R132.reuse, RZ ;  /* 0x000000844034723c */ /* 0x088ff000000418ff */
        /* <DEDUP_REMOVED lines=18> */
[----:B------:R2:W1:Y:S07]  /*2d90*/  LDSM.16.M88.4 R132, [R0+0x2000] ;  /* 0x002000000084783b */ /* 0x00046e0000000200 */
[-C--:B------:R-:W-:Y:S08]  /*2da0*/  HMMA.16816.F32.BF16 R52, R136, R152.reuse, R52 ;  /* 0x000000988834723c */ /* 0x080ff00000041834 */
[C---:B------:R-:W-:Y:S08]  /*2db0*/  HMMA.16816.F32.BF16 R56, R144.reuse, R152, R56 ;  /* 0x000000989038723c */ /* 0x040ff00000041838 */
[-C--:B------:R-:W-:Y:S01]  /*2dc0*/  HMMA.16816.F32.BF16 R60, R144, R154.reuse, R60 ;  /* 0x0000009a903c723c */ /* 0x080fe2000004183c */
[----:B--2---:R-:W-:Y:S04]  /*2dd0*/  MOV R0, UR29 ;  /* 0x0000001d00007c02 */ /* 0x004fe80008000f00 */
[----:B----4-:R-:W-:Y:S03]  /*2de0*/  @!P0 LEA R0, R0, R209, 0x7 ;  /* 0x000000d100008211 */ /* 0x010fe600078e38ff */
        /* <DEDUP_REMOVED lines=18> */
[C---:B------:R-:W-:Y:S08]  /*2f10*/  HMMA.16816.F32.BF16 R8, R132.reuse, R176, R8 ;  /* 0x000000b08408723c */ /* 0x040ff00000041808 */
        /* <DEDUP_REMOVED lines=21> */
[----:B------:R-:W2:Y:S10]  /*3070*/  MUFU.TANH R244, R6 ;  /* 0x0000000600f47308 */ /* 0x000eb40000002400 */
[----:B------:R1:W-:Y:S01]  /*3080*/  MUFU.TANH R217, R16 ;  /* 0x0000001000d97308 */ /* 0x0003e20000002400 */
[----:B---3--:R-:W-:Y:S04]  /*3090*/  @!P0 IMNMX R14, R2, UR40, PT ;  /* 0x00000028020e8c17 */ /* 0x008fe8000b800200 */
[-C--:B------:R-:W-:Y:S05]  /*30a0*/  @!P0 ISETP.GE.AND P3, PT, R0, R14.reuse, PT ;  /* 0x0000000e0000820c */ /* 0x080fea0003f66270 */
[----:B------:R3:W2:Y:S10]  /*30b0*/  MUFU.TANH R243, R7 ;  /* 0x0000000700f37308 */ /* 0x0006b40000002400 */
[----:B------:R2:W-:Y:S01]  /*30c0*/  MUFU.TANH R107, R12 ;  /* 0x0000000c006b7308 */ /* 0x0005e20000002400 */
[----:B-1----:R-:W4:Y:S09]  /*30d0*/  LDL R16, [R1+0x4] ;  /* 0x0000040001107983 */ /* 0x002f320000100800 */
[----:B------:R-:W-:Y:S01]  /*30e0*/  MUFU.TANH R236, R19 ;  /* 0x0000001300ec7308 */ /* 0x000fe20000002400 */
[----:B---3--:R-:W1:Y:S09]  /*30f0*/  LDSM.16.M88.4 R4, [R184+0xc800] ;  /* 0x00c80000b804783b */ /* 0x008e720000000200 */
[----:B------:R3:W-:Y:S01]  /*3100*/  MUFU.TANH R86, R15 ;  /* 0x0000000f00567308 */ /* 0x0007e20000002400 */
[----:B--2---:R-:W-:Y:S05]  /*3110*/  FMUL.FTZ R12, R208, 1.4426950216293334961 ;  /* 0x3fb8aa3bd00c7820 */ /* 0x004fea0000410000 */
[----:B------:R-:W-:Y:S04]  /*3120*/  FSEL R12, R12, RZ, P2 ;  /* 0x000000ff0c0c7208 */ /* 0x000fe80001000000 */
[----:B------:R2:W-:Y:S10]  /*3130*/  MUFU.TANH R109, R8 ;  /* 0x00000008006d7308 */ /* 0x0005f40000002400 */
[----:B------:R2:W2:Y:S01]  /*3140*/  MUFU.TANH R108, R9 ;  /* 0x00000009006c7308 */ /* 0x0004a20000002400 */
[----:B---3--:R-:W-:Y:S04]  /*3150*/  @!P0 IADD3 R15, R0, 0x1, RZ ;  /* 0x00000001000f8810 */ /* 0x008fe80007ffe0ff */
[----:B------:R-:W-:Y:S05]  /*3160*/  @!P0 ISETP.GE.AND P2, PT, R15, R14, PT ;  /* 0x0000000e0f00820c */ /* 0x000fea0003f46270 */
[----:B------:R3:W-:Y:S01]  /*3170*/  MUFU.TANH R106, R13 ;  /* 0x0000000d006a7308 */ /* 0x0007e20000002400 */
[-C--:B-1----:R-:W-:Y:S01]  /*3180*/  HMMA.16816.F32.BF16 R20, R148, R4.reuse, R20 ;  /* 0x000000049414723c */ /* 0x082fe20000041814 */
[----:B--2---:R-:W-:Y:S02]  /*3190*/  MOV R8, R152 ;  /* 0x0000009800087202 */ /* 0x004fe40000000f00 */
[----:B------:R-:W-:Y:S06]  /*31a0*/  @!P0 FSEL R8, R152, -INF , !P3 ;  /* 0xff80000098088808 */ /* 0x000fec0005800000 */
[----:B------:R1:W-:Y:S01]  /*31b0*/  MUFU.TANH R88, R11 ;  /* 0x0000000b00587308 */ /* 0x0003e20000002400 */
[C---:B------:R-:W-:Y:S02]  /*31c0*/  HMMA.16816.F32.BF16 R24, R132.reuse, R4, R24 ;  /* 0x000000048418723c */ /* 0x040fe40000041818 */
[--C-:B------:R-:W-:Y:S01]  /*31d0*/  FFMA.FTZ R9, R8, c[0x0][0x23c], -R12.reuse ;  /* 0x00008f0008097a23 */ /* 0x100fe2000001080c */
[----:B------:R-:W-:Y:S02]  /*31e0*/  MOV R8, R156 ;  /* 0x0000009c00087202 */ /* 0x000fe40000000f00 */
[----:B------:R-:W-:Y:S04]  /*31f0*/  @!P0 FSEL R8, R156, -INF , !P2 ;  /* 0xff8000009c088808 */ /* 0x000fe80005000000 */
[----:B------:R2:W2:Y:S01]  /*3200*/  MUFU.TANH R89, R10 ;  /* 0x0000000a00597308 */ /* 0x0004a20000002400 */
[----:B------:R-:W-:Y:S01]  /*3210*/  FSETP.NEU.FTZ.AND P2, PT, R207, -INF , PT ;  /* 0xff800000cf00780b */ /* 0x000fe20003f5d000 */
[-C--:B------:R-:W-:Y:S01]  /*3220*/  HMMA.16816.F32.BF16 R28, R132, R6.reuse, R28 ;  /* 0x00000006841c723c */ /* 0x080fe2000004181c */
[----:B------:R-:W-:Y:S01]  /*3230*/  FFMA.FTZ R5, R8, c[0x0][0x23c], -R12 ;  /* 0x00008f0008057a23 */ /* 0x000fe2000001080c */
[----:B---3--:R-:W-:Y:S02]  /*3240*/  @!P0 IADD3 R13, R2, 0x8, RZ ;  /* 0x00000008020d8810 */ /* 0x008fe40007ffe0ff */
[----:B------:R-:W-:Y:S01]  /*3250*/  MOV R4, R244 ;  /* 0x000000f400047202 */ /* 0x000fe20000000f00 */
[----:B------:R-:W-:Y:S01]  /*3260*/  FMUL.FTZ R21, R21, c[0x0][0x2ec] ;  /* 0x0000bb0015157a20 */ /* 0x000fe20000410000 */
[----:B------:R-:W-:Y:S02]  /*3270*/  @!P0 IMNMX R13, R13, UR40, PT ;  /* 0x000000280d0d8c17 */ /* 0x000fe4000b800200 */
[----:B------:R3:W-:Y:S01]  /*3280*/  MUFU.EX2 R157, R5 ;  /* 0x00000005009d7308 */ /* 0x0007e20000000800 */
[C---:B------:R-:W-:Y:S01]  /*3290*/  HMMA.16816.F32.BF16 R32, R148.reuse, R6, R32 ;  /* 0x000000069420723c */ /* 0x040fe20000041820 */
[-C--:B------:R-:W-:Y:S02]  /*32a0*/  @!P0 ISETP.GE.AND P3, PT, R0, R13.reuse, PT ;  /* 0x0000000d0000820c */ /* 0x080fe40003f66270 */
[----:B-1----:R-:W-:Y:S02]  /*32b0*/  FMUL.FTZ R11, R207, 1.4426950216293334961 ;  /* 0x3fb8aa3bcf0b7820 */ /* 0x002fe40000410000 */
[----:B------:R-:W-:Y:S01]  /*32c0*/  FMUL.FTZ R24, R24, c[0x0][0x2ec] ;  /* 0x0000bb0018187a20 */ /* 0x000fe20000410000 */
[----:B------:R-:W-:Y:S01]  /*32d0*/  @!P0 FSEL R4, R244, -INF , !P3 ;  /* 0xff800000f4048808 */ /* 0x000fe20005800000 */
[----:B------:R-:W-:Y:S01]  /*32e0*/  FMUL.FTZ R25, R25, c[0x0][0x2ec] ;  /* 0x0000bb0019197a20 */ /* 0x000fe20000410000 */
[----:B------:R-:W-:Y:S01]  /*32f0*/  FSEL R11, R11, RZ, P2 ;  /* 0x000000ff0b0b7208 */ /* 0x000fe20001000000 */
[----:B------:R1:W-:Y:S01]  /*3300*/  MUFU.EX2 R239, R9 ;  /* 0x0000000900ef7308 */ /* 0x0003e20000000800 */
[----:B------:R-:W-:Y:S02]  /*3310*/  @!P0 ISETP.GE.AND P2, PT, R15, R13, PT ;  /* 0x0000000d0f00820c */ /* 0x000fe40003f46270 */
[----:B------:R-:W-:Y:S01]  /*3320*/  FMUL.FTZ R20, R20, c[0x0][0x2ec] ;  /* 0x0000bb0014147a20 */ /* 0x000fe20000410000 */
[----:B--2---:R-:W-:Y:S01]  /*3330*/  @!P0 IADD3 R10, R2, 0x40, RZ ;  /* 0x00000040020a8810 */ /* 0x004fe20007ffe0ff */
        /* <DEDUP_REMOVED lines=8> */
[--C-:B---3--:R-:W-:Y:S01]  /*33c0*/  FFMA.FTZ R5, R4, c[0x0][0x23c], -R11.reuse ;  /* 0x00008f0004057a23 */ /* 0x108fe2000001080b */
[----:B------:R-:W-:Y:S01]  /*33d0*/  MOV R4, R243 ;  /* 0x000000f300047202 */ /* 0x000fe20000000f00 */
[----:B------:R-:W-:Y:S01]  /*33e0*/  FMUL.FTZ R32, R32, c[0x0][0x2ec] ;  /* 0x0000bb0020207a20 */ /* 0x000fe20000410000 */
[----:B------:R-:W-:Y:S01]  /*33f0*/  @!P0 FSEL R4, R243, -INF , !P2 ;  /* 0xff800000f3048808 */ /* 0x000fe20005000000 */
[----:B------:R-:W-:Y:S01]  /*3400*/  FMUL.FTZ R33, R33, c[0x0][0x2ec] ;  /* 0x0000bb0021217a20 */ /* 0x000fe20000410000 */
[----:B------:R2:W-:Y:S01]  /*3410*/  MUFU.EX2 R20, R5 ;  /* 0x0000000500147308 */ /* 0x0005e20000000800 */
[----:B------:R-:W-:Y:S02]  /*3420*/  FMUL.FTZ R34, R34, c[0x0][0x2ec] ;  /* 0x0000bb0022227a20 */ /* 0x000fe40000410000 */
[--C-:B------:R-:W-:Y:S01]  /*3430*/  FFMA.FTZ R4, R4, c[0x0][0x23c], -R11.reuse ;  /* 0x00008f0004047a23 */ /* 0x100fe2000001080b */
[----:B-1----:R-:W-:Y:S01]  /*3440*/  @!P0 IADD3 R9, R2, 0x48, RZ ;  /* 0x0000004802098810 */ /* 0x002fe20007ffe0ff */
[----:B------:R-:W-:Y:S01]  /*3450*/  FMUL.FTZ R35, R35, c[0x0][0x2ec] ;  /* 0x0000bb0023237a20 */ /* 0x000fe20000410000 */
[----:B------:R-:W-:Y:S01]  /*3460*/  MOV R2, R108 ;  /* 0x0000006c00027202 */ /* 0x000fe20000000f00 */
[----:B------:R-:W-:Y:S01]  /*3470*/  FMUL.FTZ R28, R28, c[0x0][0x2ec] ;  /* 0x0000bb001c1c7a20 */ /* 0x000fe20000410000 */
[----:B------:R-:W-:Y:S01]  /*3480*/  @!P0 IMNMX R9, R9, UR40, PT ;  /* 0x0000002809098c17 */ /* 0x000fe2000b800200 */
[----:B------:R-:W-:Y:S01]  /*3490*/  FMUL.FTZ R23, R23, c[0x0][0x2ec] ;  /* 0x0000bb0017177a20 */ /* 0x000fe20000410000 */
[----:B------:R1:W3:Y:S01]  /*34a0*/  MUFU.TANH R155, R17 ;  /* 0x00000011009b7308 */ /* 0x0002e20000002400 */
[----:B------:R-:W-:Y:S09]  /*34b0*/  FMUL.FTZ R29, R29, c[0x0][0x2ec] ;  /* 0x0000bb001d1d7a20 */ /* 0x000ff20000410000 */
[----:B------:R3:W-:Y:S01]  /*34c0*/  MUFU.EX2 R19, R4 ;  /* 0x0000000400137308 */ /* 0x0007e20000000800 */
[----:B--2---:R-:W-:Y:S09]  /*34d0*/  FMUL.FTZ R5, R3, 1.4426950216293334961 ;  /* 0x3fb8aa3b03057820 */ /* 0x004ff20000410000 */
[----:B------:R-:W2:Y:S01]  /*34e0*/  MUFU.TANH R237, R18 ;  /* 0x0000001200ed7308 */ /* 0x000ea20000002400 */
[----:B-1----:R-:W-:Y:S09]  /*34f0*/  MOV R17, R217 ;  /* 0x000000d900117202 */ /* 0x002ff20000000f00 */
[----:B------:R-:W-:Y:S01]  /*3500*/  MUFU.TANH R177, R32 ;  /* 0x0000002000b17308 */ /* 0x000fe20000002400 */
[----:B---3--:R-:W-:Y:S02]  /*3510*/  MOV R4, R109 ;  /* 0x0000006d00047202 */ /* 0x008fe40000000f00 */
[----:B------:R-:W-:Y:S02]  /*3520*/  @!P0 FSEL R4, R109, -INF , !P3 ;  /* 0xff8000006d048808 */ /* 0x000fe40005800000 */
[-C--:B------:R-:W-:Y:S05]  /*3530*/  @!P0 ISETP.GE.AND P3, PT, R0, R9.reuse, PT ;  /* 0x000000090000820c */ /* 0x080fea0003f66270 */
[----:B------:R-:W1:Y:S10]  /*3540*/  MUFU.TANH R153, R21 ;  /* 0x0000001500997308 */ /* 0x000e740000002400 */
[----:B------:R-:W-:Y:S10]  /*3550*/  MUFU.TANH R176, R33 ;  /* 0x0000002100b07308 */ /* 0x000ff40000002400 */
[----:B------:R-:W3:Y:S10]  /*3560*/  MUFU.TANH R235, R22 ;  /* 0x0000001600eb7308 */ /* 0x000ef40000002400 */
        /* <DEDUP_REMOVED lines=12> */
[----:B------:R-:W-:Y:S04]  /*3630*/  FSETP.NEU.FTZ.AND P2, PT, R16, -INF , PT ;  /* 0xff8000001000780b */ /* 0x000fe80003f5d000 */
[----:B------:R-:W-:Y:S02]  /*3640*/  FSEL R8, R8, RZ, P2 ;  /* 0x000000ff08087208 */ /* 0x000fe40001000000 */
[----:B------:R-:W-:Y:S03]  /*3650*/  @!P0 ISETP.GE.AND P2, PT, R15, R10, PT ;  /* 0x0000000a0f00820c */ /* 0x000fe60003f46270 */
[--C-:B------:R-:W-:Y:S01]  /*3660*/  FFMA.FTZ R4, R4, c[0x0][0x23c], -R8.reuse ;  /* 0x00008f0004047a23 */ /* 0x100fe20000010808 */
[----:B------:R-:W-:Y:S02]  /*3670*/  @!P0 FSEL R2, R108, -INF , !P2 ;  /* 0xff8000006c028808 */ /* 0x000fe40005000000 */
[----:B------:R-:W-:Y:S01]  /*3680*/  FSETP.NEU.FTZ.AND P2, PT, R3, -INF , PT ;  /* 0xff8000000300780b */ /* 0x000fe20003f5d000 */
[----:B------:R4:W-:Y:S02]  /*3690*/  MUFU.EX2 R113, R4 ;  /* 0x0000000400717308 */ /* 0x0009e40000000800 */
[----:B------:R-:W-:Y:S01]  /*36a0*/  FFMA.FTZ R16, R2, c[0x0][0x23c], -R8 ;  /* 0x00008f0002107a23 */ /* 0x000fe20000010808 */
[----:B------:R-:W-:Y:S02]  /*36b0*/  FSEL R2, R5, RZ, P2 ;  /* 0x000000ff05027208 */ /* 0x000fe40001000000 */
[----:B------:R-:W-:Y:S02]  /*36c0*/  @!P0 ISETP.GE.AND P2, PT, R15, R9, PT ;  /* 0x000000090f00820c */ /* 0x000fe40003f46270 */
[----:B------:R-:W-:Y:S03]  /*36d0*/  @!P0 IADD3 R15, R0, 0x8, RZ ;  /* 0x00000008000f8810 */ /* 0x000fe60007ffe0ff */
[----:B------:R1:W-:Y:S01]  /*36e0*/  MUFU.EX2 R112, R16 ;  /* 0x0000001000707308 */ /* 0x0003e20000000800 */
[----:B----4-:R-:W-:Y:S02]  /*36f0*/  MOV R4, R89 ;  /* 0x0000005900047202 */ /* 0x010fe40000000f00 */
[----:B------:R-:W-:Y:S05]  /*3700*/  @!P0 FSEL R4, R89, -INF , !P3 ;  /* 0xff80000059048808 */ /* 0x000fea0005800000 */
[--C-:B------:R-:W-:Y:S01]  /*3710*/  FFMA.FTZ R5, R4, c[0x0][0x23c], -R2.reuse ;  /* 0x00008f0004057a23 */ /* 0x100fe20000010802 */
[----:B------:R-:W-:Y:S02]  /*3720*/  MOV R4, R88 ;  /* 0x0000005800047202 */ /* 0x000fe40000000f00 */
[----:B------:R-:W-:Y:S01]  /*3730*/  @!P0 FSEL R4, R88, -INF , !P2 ;  /* 0xff80000058048808 */ /* 0x000fe20005000000 */
[----:B------:R-:W-:Y:S01]  /*3740*/  MUFU.EX2 R93, R5 ;  /* 0x00000005005d7308 */ /* 0x000fe20000000800 */
[-C--:B------:R-:W-:Y:S02]  /*3750*/  @!P0 ISETP.GE.AND P2, PT, R15, R10.reuse, PT ;  /* 0x0000000a0f00820c */ /* 0x080fe40003f46270 */
        /* <DEDUP_REMOVED lines=10> */
[----:B------:R-:W-:Y:S03]  /*3800*/  @!P0 ISETP.GE.AND P2, PT, R15, R9, PT ;  /* 0x000000090f00820c */ /* 0x000fe60003f46270 */
        /* <DEDUP_REMOVED lines=18> */
[----:B--2---:R-:W-:Y:S01]  /*3930*/  MOV R15, R237 ;  /* 0x000000ed000f7202 */ /* 0x004fe20000000f00 */
        /* <DEDUP_REMOVED lines=12> */
[C---:B--2---:R-:W-:Y:S02]  /*3a00*/  @!P0 IADD3 R16, R0.reuse, 0x11, RZ ;  /* 0x0000001100108810 */ /* 0x044fe40007ffe0ff */
[----:B----4-:R-:W-:Y:S02]  /*3a10*/  MOV R17, R154 ;  /* 0x0000009a00117202 */ /* 0x010fe40000000f00 */
[----:B-1----:R-:W-:Y:S01]  /*3a20*/  @!P0 IADD3 R15, R0, 0x10, RZ ;  /* 0x00000010000f8810 */ /* 0x002fe20007ffe0ff */
[-C--:B------:R-:W-:Y:S03]  /*3a30*/  HMMA.16816.F32.BF16 R36, R148, R4.reuse, R36 ;  /* 0x000000049424723c */ /* 0x080fe60000041824 */
[-C--:B------:R-:W-:Y:S04]  /*3a40*/  @!P0 ISETP.GE.AND P2, PT, R15, R14.reuse, PT ;  /* 0x0000000e0f00820c */ /* 0x080fe80003f46270 */
[----:B------:R-:W-:Y:S01]  /*3a50*/  @!P0 FSEL R17, R154, -INF , !P2 ;  /* 0xff8000009a118808 */ /* 0x000fe20005000000 */
[C---:B------:R-:W-:Y:S01]  /*3a60*/  HMMA.16816.F32.BF16 R40, R132.reuse, R4, R40 ;  /* 0x000000048428723c */ /* 0x040fe20000041828 */
[----:B------:R-:W-:Y:S03]  /*3a70*/  @!P0 ISETP.GE.AND P2, PT, R16, R14, PT ;  /* 0x0000000e1000820c */ /* 0x000fe60003f46270 */
[--C-:B------:R-:W-:Y:S01]  /*3a80*/  FFMA.FTZ R18, R17, c[0x0][0x23c], -R12.reuse ;  /* 0x00008f0011127a23 */ /* 0x100fe2000001080c */
[----:B------:R-:W-:Y:S02]  /*3a90*/  MOV R17, R153 ;  /* 0x0000009900117202 */ /* 0x000fe40000000f00 */
[----:B------:R-:W-:Y:S01]  /*3aa0*/  @!P0 FSEL R17, R153, -INF , !P2 ;  /* 0xff80000099118808 */ /* 0x000fe20005000000 */
[----:B------:R-:W-:Y:S01]  /*3ab0*/  MUFU.EX2 R240, R18 ;  /* 0x0000001200f07308 */ /* 0x000fe20000000800 */
[-C--:B------:R-:W-:Y:S01]  /*3ac0*/  HMMA.16816.F32.BF16 R44, R132, R6.reuse, R44 ;  /* 0x00000006842c723c */ /* 0x080fe2000004182c */
[----:B------:R-:W-:Y:S02]  /*3ad0*/  @!P0 ISETP.GE.AND P2, PT, R15, R13, PT ;  /* 0x0000000d0f00820c */ /* 0x000fe40003f46270 */
[----:B------:R-:W-:Y:S01]  /*3ae0*/  FFMA.FTZ R5, R17, c[0x0][0x23c], -R12 ;  /* 0x00008f0011057a23 */ /* 0x000fe2000001080c */
[----:B---3--:R-:W-:Y:S02]  /*3af0*/  MOV R4, R235 ;  /* 0x000000eb00047202 */ /* 0x008fe40000000f00 */
        /* <DEDUP_REMOVED lines=24> */
[-C--:B------:R-:W-:Y:S01]  /*3c80*/  @!P0 ISETP.GE.AND P2, PT, R15, R10.reuse, PT ;  /* 0x0000000a0f00820c */ /* 0x080fe20003f46270 */
        /* <DEDUP_REMOVED lines=14> */
[----:B------:R-:W-:Y:S02]  /*3d70*/  @!P0 ISETP.GE.AND P2, PT, R15, R9, PT ;  /* 0x000000090f00820c */ /* 0x000fe40003f46270 */
        /* <DEDUP_REMOVED lines=26> */
[----:B------:R-:W-:Y:S04]  /*3f20*/  @!P0 ISETP.GE.AND P2, PT, R15, R9, PT ;  /* 0x000000090f00820c */ /* 0x000fe80003f46270 */
        /* <DEDUP_REMOVED lines=8> */
[----:B------:R-:W2:Y:S10]  /*3fb0*/  MUFU.TANH R230, R41 ;  /* 0x0000002900e67308 */ /* 0x000eb40000002400 */
        /* <DEDUP_REMOVED lines=8> */
[----:B------:R-:W-:Y:S03]  /*4040*/  @!P0 ISETP.GE.AND P2, PT, R16, R14, PT ;  /* 0x0000000e1000820c */ /* 0x000fe60003f46270 */
        /* <DEDUP_REMOVED lines=26> */
[C---:B------:R-:W-:Y:S03]  /*41f0*/  @!P0 ISETP.GE.AND P2, PT, R16.reuse, R14, PT ;  /* 0x0000000e1000820c */ /* 0x040fe60003f46270 */
        /* <DEDUP_REMOVED lines=19> */
[----:B------:R-:W-:Y:S01]  /*4330*/  MOV R150, R19 ;  /* 0x0000001300967202 */ /* 0x000fe20000000f00 */
[----:B------:R-:W-:Y:S01]  /*4340*/  FMUL.FTZ R56, R56, c[0x0][0x2ec] ;  /* 0x0000bb0038387a20 */ /* 0x000fe20000410000 */
[----:B------:R-:W-:Y:S03]  /*4350*/  MOV R6, R71 ;  /* 0x0000004700067202 */ /* 0x000fe60000000f00 */
[----:B------:R-:W-:Y:S01]  /*4360*/  FMUL.FTZ R57, R57, c[0x0][0x2ec] ;  /* 0x0000bb0039397a20 */ /* 0x000fe20000410000 */
[----:B------:R-:W-:Y:S01]  /*4370*/  MOV R151, R20 ;  /* 0x0000001400977202 */ /* 0x000fe20000000f00 */
[----:B------:R-:W-:Y:S01]  /*4380*/  FMUL.FTZ R58, R58, c[0x0][0x2ec] ;  /* 0x0000bb003a3a7a20 */ /* 0x000fe20000410000 */
[----:B------:R-:W2:Y:S01]  /*4390*/  MUFU.TANH R160, R53 ;  /* 0x0000003500a07308 */ /* 0x000ea20000002400 */
[----:B------:R-:W-:Y:S01]  /*43a0*/  FMUL.FTZ R60, R60, c[0x0][0x2ec] ;  /* 0x0000bb003c3c7a20 */ /* 0x000fe20000410000 */
[----:B------:R-:W-:Y:S01]  /*43b0*/  MOV R149, R3 ;  /* 0x0000000300957202 */ /* 0x000fe20000000f00 */
        /* <DEDUP_REMOVED lines=32> */
[-C--:B------:R-:W-:Y:S04]  /*45c0*/  @!P0 ISETP.GE.AND P2, PT, R16, R9.reuse, PT ;  /* 0x000000091000820c */ /* 0x080fe80003f46270 */
        /* <DEDUP_REMOVED lines=17> */
[----:B------:R-:W-:Y:S01]  /*46e0*/  MOV R15, R226 ;  /* 0x000000e2000f7202 */ /* 0x000fe20000000f00 */
        /* <DEDUP_REMOVED lines=9> */
[--C-:B-1----:R-:W-:Y:S01]  /*4780*/  FFMA.FTZ R7, R6, c[0x0][0x23c], -R2.reuse ;  /* 0x00008f0006077a23 */ /* 0x102fe20000010802 */
[----:B----4-:R-:W-:Y:S02]  /*4790*/  MOV R6, R252 ;  /* 0x000000fc00067202 */ /* 0x010fe40000000f00 */
[----:B------:R-:W-:Y:S02]  /*47a0*/  @!P0 FSEL R6, R252, -INF , !P2 ;  /* 0xff800000fc068808 */ /* 0x000fe40005000000 */
[-C--:B------:R-:W-:Y:S04]  /*47b0*/  @!P0 ISETP.GE.AND P2, PT, R5, R14.reuse, PT ;  /* 0x0000000e0500820c */ /* 0x080fe80003f46270 */
[----:B------:R-:W-:Y:S01]  /*47c0*/  MUFU.EX2 R75, R7 ;  /* 0x00000007004b7308 */ /* 0x000fe20000000800 */
[----:B------:R-:W-:Y:S09]  /*47d0*/  FFMA.FTZ R6, R6, c[0x0][0x23c], -R2 ;  /* 0x00008f0006067a23 */ /* 0x000ff20000010802 */
[----:B------:R1:W-:Y:S10]  /*47e0*/  MUFU.EX2 R74, R6 ;  /* 0x00000006004a7308 */ /* 0x0003f40000000800 */
[----:B------:R-:W4:Y:S10]  /*47f0*/  MUFU.TANH R234, R58 ;  /* 0x0000003a00ea7308 */ /* 0x000f340000002400 */
[----:B------:R-:W2:Y:S01]  /*4800*/  MUFU.TANH R233, R59 ;  /* 0x0000003b00e97308 */ /* 0x000ea20000002400 */
[----:B-1----:R-:W-:Y:S02]  /*4810*/  MOV R6, R165 ;  /* 0x000000a500067202 */ /* 0x002fe40000000f00 */
[----:B------:R-:W-:Y:S02]  /*4820*/  @!P0 FSEL R6, R165, -INF , !P2 ;  /* 0xff800000a5068808 */ /* 0x000fe40005000000 */
[----:B------:R-:W-:Y:S05]  /*4830*/  @!P0 ISETP.GE.AND P2, PT, R4, R14, PT ;  /* 0x0000000e0400820c */ /* 0x000fea0003f46270 */
[----:B------:R-:W-:Y:S01]  /*4840*/  MUFU.EX2 R97, R16 ;  /* 0x0000001000617308 */ /* 0x000fe20000000800 */
[--C-:B------:R-:W-:Y:S01]  /*4850*/  FFMA.FTZ R7, R6, c[0x0][0x23c], -R12.reuse ;  /* 0x00008f0006077a23 */ /* 0x100fe2000001080c */
[----:B------:R-:W-:Y:S02]  /*4860*/  MOV R6, R164 ;  /* 0x000000a400067202 */ /* 0x000fe40000000f00 */
[----:B------:R-:W-:Y:S02]  /*4870*/  @!P0 FSEL R6, R164, -INF , !P2 ;  /* 0xff800000a4068808 */ /* 0x000fe40005000000 */
[----:B------:R-:W-:Y:S02]  /*4880*/  @!P0 ISETP.GE.AND P2, PT, R5, R13, PT ;  /* 0x0000000d0500820c */ /* 0x000fe40003f46270 */
[----:B------:R-:W-:Y:S01]  /*4890*/  MOV R5, R179 ;  /* 0x000000b300057202 */ /* 0x000fe20000000f00 */
[--C-:B------:R-:W-:Y:S01]  /*48a0*/  FFMA.FTZ R6, R6, c[0x0][0x23c], -R12.reuse ;  /* 0x00008f0006067a23 */ /* 0x100fe2000001080c */
[----:B------:R1:W-:Y:S01]  /*48b0*/  MUFU.EX2 R172, R7 ;  /* 0x0000000700ac7308 */ /* 0x0003e20000000800 */
[----:B------:R-:W-:Y:S02]  /*48c0*/  @!P0 FSEL R5, R179, -INF , !P2 ;  /* 0xff800000b3058808 */ /* 0x000fe40005000000 */
[----:B------:R-:W-:Y:S02]  /*48d0*/  @!P0 ISETP.GE.AND P2, PT, R4, R13, PT ;  /* 0x0000000d0400820c */ /* 0x000fe40003f46270 */
[----:B------:R-:W-:Y:S02]  /*48e0*/  MOV R4, R178 ;  /* 0x000000b200047202 */ /* 0x000fe40000000f00 */
[----:B------:R-:W-:Y:S03]  /*48f0*/  @!P0 FSEL R4, R178, -INF , !P2 ;  /* 0xff800000b2048808 */ /* 0x000fe60005000000 */
[----:B------:R3:W2:Y:S02]  /*4900*/  MUFU.EX2 R170, R6 ;  /* 0x0000000600aa7308 */ /* 0x0006a40000000800 */
[--C-:B-1----:R-:W-:Y:S01]  /*4910*/  FFMA.FTZ R7, R4, c[0x0][0x23c], -R11.reuse ;  /* 0x00008f0004077a23 */ /* 0x102fe2000001080b */
[C---:B------:R-:W-:Y:S07]  /*4920*/  @!P0 IADD3 R4, R0.reuse, 0x31, RZ ;  /* 0x0000003100048810 */ /* 0x040fee0007ffe0ff */
[----:B------:R-:W-:Y:S01]  /*4930*/  MUFU.EX2 R223, R7 ;  /* 0x0000000700df7308 */ /* 0x000fe20000000800 */
[--C-:B---3--:R-:W-:Y:S01]  /*4940*/  FFMA.FTZ R6, R5, c[0x0][0x23c], -R11.reuse ;  /* 0x00008f0005067a23 */ /* 0x108fe2000001080b */
        /* <DEDUP_REMOVED lines=10> */
[----:B------:R-:W-:Y:S03]  /*49f0*/  @!P0 ISETP.GE.AND P2, PT, R5, R13, PT ;  /* 0x0000000d0500820c */ /* 0x000fe60003f46270 */
        /* <DEDUP_REMOVED lines=13> */
[----:B------:R2:W3:Y:S01]  /*4ad0*/  MUFU.EX2 R221, R7 ;  /* 0x0000000700dd7308 */ /* 0x0004e20000000800 */
[----:B------:R-:W-:Y:S01]  /*4ae0*/  @!P0 ISETP.GE.AND P2, PT, R4, R10, PT ;  /* 0x0000000a0400820c */ /* 0x000fe20003f46270 */
[--C-:B--2---:R-:W-:Y:S01]  /*4af0*/  FFMA.FTZ R7, R6, c[0x0][0x23c], -R8.reuse ;  /* 0x00008f0006077a23 */ /* 0x104fe20000010808 */
[----:B------:R-:W-:Y:S02]  /*4b00*/  MOV R6, R212 ;  /* 0x000000d400067202 */ /* 0x000fe40000000f00 */
[----:B------:R-:W-:Y:S05]  /*4b10*/  @!P0 FSEL R6, R212, -INF , !P2 ;  /* 0xff800000d4068808 */ /* 0x000fea0005000000 */
[----:B------:R-:W-:Y:S01]  /*4b20*/  MUFU.EX2 R95, R7 ;  /* 0x00000007005f7308 */ /* 0x000fe20000000800 */
[-C--:B------:R-:W-:Y:S02]  /*4b30*/  @!P0 ISETP.GE.AND P2, PT, R5, R9.reuse, PT ;  /* 0x000000090500820c */ /* 0x080fe40003f46270 */
[----:B----4-:R-:W-:Y:S01]  /*4b40*/  MOV R5, R234 ;  /* 0x000000ea00057202 */ /* 0x010fe20000000f00 */
        /* <DEDUP_REMOVED lines=30> */
[----:B----4-:R-:W-:Y:S05]  /*4d30*/  F2FP.BF16.PACK_AB R4, R92, R93 ;  /* 0x0000005d5c04723e */ /* 0x010fea00000010ff */
        /* <DEDUP_REMOVED lines=19> */
[----:B----4-:R-:W-:Y:S02]  /*4e70*/  F2FP.BF16.PACK_AB R6, R115, R116 ;  /* 0x000000747306723e */ /* 0x010fe400000010ff */
[----:B------:R-:W-:Y:S01]  /*4e80*/  MOV R7, R163 ;  /* 0x000000a300077202 */ /* 0x000fe20000000f00 */
[----:B------:R4:W-:Y:S01]  /*4e90*/  STS [R194+0x1e400], R4 ;  /* 0x01e40004c2007388 */ /* 0x0009e20000000800 */
[----:B------:R-:W-:Y:S01]  /*4ea0*/  @!P0 FSEL R7, R163, -INF , !P4 ;  /* 0xff800000a3078808 */ /* 0x000fe20006000000 */
[----:B------:R-:W3:Y:S04]  /*4eb0*/  MUFU.EX2 R166, R12 ;  /* 0x0000000c00a67308 */ /* 0x000ee80000000800 */
        /* <DEDUP_REMOVED lines=11> */
[----:B----4-:R-:W-:Y:S01]  /*4f70*/  F2FP.BF16.PACK_AB R4, R90, R91 ;  /* 0x0000005b5a04723e */ /* 0x010fe200000010ff */
[----:B------:R2:W-:Y:S04]  /*4f80*/  STS [R197+0x1e000], R5 ;  /* 0x01e00005c5007388 */ /* 0x0005e80000000800 */
[----:B------:R4:W-:Y:S02]  /*4f90*/  STS [R197+0x1e400], R4 ;  /* 0x01e40004c5007388 */ /* 0x0009e40000000800 */
[----:B------:R1:W1:Y:S02]  /*4fa0*/  MUFU.EX2 R3, R2 ;  /* 0x0000000200037308 */ /* 0x0002640000000800 */
[----:B------:R3:W-:Y:S04]  /*4fb0*/  STS [R201+0x1c000], R0 ;  /* 0x01c00000c9007388 */ /* 0x0007e80000000800 */
[----:B------:R3:W-:Y:S01]  /*4fc0*/  STS [R201+0x1c400], R6 ;  /* 0x01c40006c9007388 */ /* 0x0007e20000000800 */
[----:B--2---:R-:W-:Y:S02]  /*4fd0*/  F2FP.BF16.PACK_AB R5, R104, R105 ;  /* 0x000000696805723e */ /* 0x004fe400000010ff */
[----:B----4-:R-:W-:Y:S02]  /*4fe0*/  F2FP.BF16.PACK_AB R4, R220, R225 ;  /* 0x000000e1dc04723e */ /* 0x010fe400000010ff */
[----:B-1----:R-:W-:Y:S02]  /*4ff0*/  F2FP.BF16.PACK_AB R2, R170, R172 ;  /* 0x000000acaa02723e */ /* 0x002fe400000010ff */
[----:B---3--:R-:W-:Y:S01]  /*5000*/  F2FP.BF16.PACK_AB R0, R251, R114 ;  /* 0x00000072fb00723e */ /* 0x008fe200000010ff */
        /* <DEDUP_REMOVED lines=38> */
[----:B------:R1:W-:Y:S04]  /*5270*/  STS [R198+0x1e000], R2 ;  /* 0x01e00002c6007388 */ /* 0x0003e80000000800 */
[----:B------:R-:W-:Y:S04]  /*5280*/  STS [R198+0x1e400], R0 ;  /* 0x01e40000c6007388 */ /* 0x000fe80000000800 */
[----:B------:R-:W-:Y:S08]  /*5290*/  LDSM.16.M88.4 R64, [R186+0x8000] ;  /* 0x00800000ba40783b */ /* 0x000ff00000000200 */
[----:B------:R-:W2:Y:S08]  /*52a0*/  LDSM.16.M88.4 R16, [R182+0x10000] ;  /* 0x01000000b610783b */ /* 0x000eb00000000200 */
[----:B------:R-:W3:Y:S08]  /*52b0*/  LDSM.16.M88.4 R60, [R186+0xa000] ;  /* 0x00a00000ba3c783b */ /* 0x000ef00000000200 */
[----:B-1----:R-:W4:Y:S04]  /*52c0*/  LDL R2, [R1+0x40] ;  /* 0x0000400001027983 */ /* 0x002f280000100800 */
[----:B------:R-:W1:Y:S08]  /*52d0*/  LDSM.16.M88.4 R32, [R182+0x10800] ;  /* 0x01080000b620783b */ /* 0x000e700000000200 */
[----:B------:R-:W1:Y:S08]  /*52e0*/  LDSM.16.M88.4 R48, [R182+0x11000] ;  /* 0x01100000b630783b */ /* 0x000e700000000200 */
[----:B------:R-:W1:Y:S01]  /*52f0*/  LDSM.16.M88.4 R132, [R182+0x11800] ;  /* 0x01180000b684783b */ /* 0x000e620000000200 */
[-C--:B--2---:R-:W-:Y:S07]  /*5300*/  HMMA.16816.F32.BF16 R4, R64, R16.reuse, RZ ;  /* 0x000000104004723c */ /* 0x084fee00000418ff */
[----:B------:R-:W-:Y:S01]  /*5310*/  LDSM.16.M88.4 R136, [R187+0x8000] ;  /* 0x00800000bb88783b */ /* 0x000fe20000000200 */
[C---:B---3--:R-:W-:Y:S07]  /*5320*/  HMMA.16816.F32.BF16 R8, R60.reuse, R16, RZ ;  /* 0x000000103c08723c */ /* 0x048fee00000418ff */
[----:B------:R-:W2:Y:S01]  /*5330*/  LDSM.16.M88.4 R140, [R185+0x10000] ;  /* 0x01000000b98c783b */ /* 0x000ea20000000200 */
[-C--:B------:R-:W-:Y:S07]  /*5340*/  HMMA.16816.F32.BF16 R12, R60, R18.reuse, RZ ;  /* 0x000000123c0c723c */ /* 0x080fee00000418ff */
[----:B------:R-:W3:Y:S01]  /*5350*/  LDSM.16.M88.4 R144, [R187+0xa000] ;  /* 0x00a00000bb90783b */ /* 0x000ee20000000200 */
[C---:B------:R-:W-:Y:S08]  /*5360*/  HMMA.16816.F32.BF16 R16, R64.reuse, R18, RZ ;  /* 0x000000124010723c */ /* 0x040ff000000418ff */
[-C--:B-1----:R-:W-:Y:S08]  /*5370*/  HMMA.16816.F32.BF16 R20, R64, R32.reuse, RZ ;  /* 0x000000204014723c */ /* 0x082ff000000418ff */
        /* <DEDUP_REMOVED lines=11> */
[----:B------:R-:W1:Y:S07]  /*5430*/  LDSM.16.M88.4 R132, [R185+0x10800] ;  /* 0x01080000b984783b */ /* 0x000e6e0000000200 */
[-C--:B--2---:R-:W-:Y:S08]  /*5440*/  HMMA.16816.F32.BF16 R4, R136, R140.reuse, R4 ;  /* 0x0000008c8804723c */ /* 0x084ff00000041804 */
[C---:B---3--:R-:W-:Y:S08]  /*5450*/  HMMA.16816.F32.BF16 R8, R144.reuse, R140, R8 ;  /* 0x0000008c9008723c */ /* 0x048ff00000041808 */
[-C--:B------:R-:W-:Y:S08]  /*5460*/  HMMA.16816.F32.BF16 R12, R144, R142.reuse, R12 ;  /* 0x0000008e900c723c */ /* 0x080ff0000004180c */
[C---:B------:R-:W-:Y:S01]  /*5470*/  HMMA.16816.F32.BF16 R16, R136.reuse, R142, R16 ;  /* 0x0000008e8810723c */ /* 0x040fe20000041810 */
[----:B------:R-:W2:Y:S07]  /*5480*/  LDSM.16.M88.4 R140, [R185+0x11000] ;  /* 0x01100000b98c783b */ /* 0x000eae0000000200 */
[-C--:B-1----:R-:W-:Y:S08]  /*5490*/  HMMA.16816.F32.BF16 R20, R136, R132.reuse, R20 ;  /* 0x000000848814723c */ /* 0x082ff00000041814 */
[C---:B------:R-:W-:Y:S08]  /*54a0*/  HMMA.16816.F32.BF16 R24, R144.reuse, R132, R24 ;  /* 0x000000849018723c */ /* 0x040ff00000041818 */
[-C--:B------:R-:W-:Y:S08]  /*54b0*/  HMMA.16816.F32.BF16 R28, R144, R134.reuse, R28 ;  /* 0x00000086901c723c */ /* 0x080ff0000004181c */
[C---:B------:R-:W-:Y:S01]  /*54c0*/  HMMA.16816.F32.BF16 R32, R136.reuse, R134, R32 ;  /* 0x000000868820723c */ /* 0x040fe20000041820 */
[----:B------:R-:W1:Y:S07]  /*54d0*/  LDSM.16.M88.4 R132, [R185+0x11800] ;  /* 0x01180000b984783b */ /* 0x000e6e0000000200 */
[-C--:B--2---:R-:W-:Y:S08]  /*54e0*/  HMMA.16816.F32.BF16 R36, R136, R140.reuse, R36 ;  /* 0x0000008c8824723c */ /* 0x084ff00000041824 */
[C---:B------:R-:W-:Y:S08]  /*54f0*/  HMMA.16816.F32.BF16 R40, R144.reuse, R140, R40 ;  /* 0x0000008c9028723c */ /* 0x040ff00000041828 */
[-C--:B------:R-:W-:Y:S08]  /*5500*/  HMMA.16816.F32.BF16 R44, R144, R142.reuse, R44 ;  /* 0x0000008e902c723c */ /* 0x080ff0000004182c */
[C---:B------:R-:W-:Y:S08]  /*5510*/  HMMA.16816.F32.BF16 R48, R136.reuse, R142, R48 ;  /* 0x0000008e8830723c */ /* 0x040ff00000041830 */
[-C--:B-1----:R-:W-:Y:S08]  /*5520*/  HMMA.16816.F32.BF16 R52, R136, R132.reuse, R52 ;  /* 0x000000848834723c */ /* 0x082ff00000041834 */
[C---:B------:R-:W-:Y:S08]  /*5530*/  HMMA.16816.F32.BF16 R56, R144.reuse, R132, R56 ;  /* 0x000000849038723c */ /* 0x040ff00000041838 */
[-C--:B------:R-:W-:Y:S07]  /*5540*/  HMMA.16816.F32.BF16 R60, R144, R134.reuse, R60 ;  /* 0x00000086903c723c */ /* 0x080fee000004183c */
[----:B------:R-:W-:Y:S01]  /*5550*/  IADD3 R145, R181, R186, RZ ;  /* 0x000000bab5917210 */ /* 0x000fe20007ffe0ff */
[----:B------:R-:W-:Y:S01]  /*5560*/  HMMA.16816.F32.BF16 R64, R136, R134, R64 ;  /* 0x000000868840723c */ /* 0x000fe20000041840 */
[----:B------:R-:W-:Y:S03]  /*5570*/  LDSM.16.M88.4 R132, [R183+0x10000] ;  /* 0x01000000b784783b */ /* 0x000fe60000000200 */
[----:B------:R-:W-:Y:S05]  /*5580*/  IADD3 R0, R189, R145, RZ ;  /* 0x00000091bd007210 */ /* 0x000fea0007ffe0ff */
[----:B------:R-:W1:Y:S08]  /*5590*/  LDSM.16.M88.4 R140, [R145+0x8000] ;  /* 0x00800000918c783b */ /* 0x000e700000000200 */
[----:B------:R-:W2:Y:S01]  /*55a0*/  LDSM.16.M88.4 R136, [R145+0xa000] ;  /* 0x00a000009188783b */ /* 0x000ea20000000200 */
[----:B----4-:R-:W-:Y:S04]  /*55b0*/  IADD3 R146, P0, R2, UR8, RZ ;  /* 0x0000000802927c10 */ /* 0x010fe8000ff1e0ff */
[----:B------:R-:W-:Y:S05]  /*55c0*/  IADD3.X R147, R148, UR11, RZ, P0, !PT ;  /* 0x0000000b94937c10 */ /* 0x000fea00087fe4ff */
[----:B------:R-:W3:Y:S04]  /*55d0*/  LDG.E R144, [R146.64] ;  /* 0x0000002492907981 */ /* 0x000ee8000c1e1900 */
[----:B------:R4:W4:Y:S01]  /*55e0*/  LDG.E R2, [R146.64+0x100] ;  /* 0x0001002492027981 */ /* 0x000922000c1e1900 */
        /* <DEDUP_REMOVED lines=21> */
[----:B------:R2:W1:Y:S03]  /*5740*/  LDSM.16.M88.4 R140, [R0+0xa000] ;  /* 0x00a00000008c783b */ /* 0x0004660000000200 */
[----:B--2---:R-:W-:Y:S04]  /*5750*/  FFMA.FTZ R0, -R152, R152, 1 ;  /* 0x3f80000098007423 */ /* 0x004fe80000010198 */
[----:B------:R-:W-:Y:S01]  /*5760*/  FMUL.FTZ R0, R0, c[0x0][0x2ec] ;  /* 0x0000bb0000007a20 */ /* 0x000fe20000410000 */
[-C--:B-1----:R-:W-:Y:S08]  /*5770*/  HMMA.16816.F32.BF16 R4, R132, R136.reuse, R4 ;  /* 0x000000888404723c */ /* 0x082ff00000041804 */
[C---:B------:R-:W-:Y:S08]  /*5780*/  HMMA.16816.F32.BF16 R8, R140.reuse, R136, R8 ;  /* 0x000000888c08723c */ /* 0x040ff00000041808 */
[-C--:B------:R-:W-:Y:S08]  /*5790*/  HMMA.16816.F32.BF16 R12, R140, R138.reuse, R12 ;  /* 0x0000008a8c0c723c */ /* 0x080ff0000004180c */
[C---:B------:R-:W-:Y:S01]  /*57a0*/  HMMA.16816.F32.BF16 R16, R132.reuse, R138, R16 ;  /* 0x0000008a8410723c */ /* 0x040fe20000041810 */
[----:B------:R-:W1:Y:S03]  /*57b0*/  LDSM.16.M88.4 R136, [R184+0x10800] ;  /* 0x01080000b888783b */ /* 0x000e660000000200 */
[C---:B---3--:R-:W-:Y:S02]  /*57c0*/  FADD.FTZ R4, -R144.reuse, R4 ;  /* 0x0000000490047221 */ /* 0x048fe40000010100 */
[----:B------:R-:W-:Y:S02]  /*57d0*/  FADD.FTZ R5, -R144, R5 ;  /* 0x0000000590057221 */ /* 0x000fe40000010100 */
[----:B------:R-:W-:Y:S01]  /*57e0*/  FMUL.FTZ R4, R239, R4 ;  /* 0x00000004ef047220 */ /* 0x000fe20000410000 */
[----:B------:R-:W-:Y:S03]  /*57f0*/  MOV R239, c[0x0][0x1c0] ;  /* 0x0000700000ef7a02 */ /* 0x000fe60000000f00 */
[----:B------:R-:W-:Y:S02]  /*5800*/  FMUL.FTZ R148, R157, R5 ;  /* 0x000000059d947220 */ /* 0x000fe40000410000 */
[----:B------:R-:W-:Y:S02]  /*5810*/  FMUL.FTZ R157, R4, R0 ;  /* 0x00000000049d7220 */ /* 0x000fe40000410000 */
[----:B------:R-:W-:Y:S01]  /*5820*/  FFMA.FTZ R5, -R156, R156, 1 ;  /* 0x3f8000009c057423 */ /* 0x000fe2000001019c */
[----:B------:R4:W2:Y:S01]  /*5830*/  LDG.E R4, [R146.64+0x20] ;  /* 0x0000202492047981 */ /* 0x0008a2000c1e1900 */
[----:B------:R-:W-:Y:S02]  /*5840*/  IMAD R239, R239, c[0x0][0x22c], RZ ;  /* 0x00008b00efef7a24 */ /* 0x000fe400078e02ff */
[----:B------:R-:W-:Y:S01]  /*5850*/  FMUL.FTZ R5, R5, c[0x0][0x2ec] ;  /* 0x0000bb0005057a20 */ /* 0x000fe20000410000 */
[----:B------:R4:W3:Y:S02]  /*5860*/  LDG.E R0, [R146.64+0x120] ;  /* 0x0001202492007981 */ /* 0x0008e4000c1e1900 */
[----:B------:R-:W-:Y:S01]  /*5870*/  LEA R239, -R239, RZ, 0x7 ;  /* 0x000000ffefef7211 */ /* 0x000fe200078e39ff */
[C---:B------:R-:W-:Y:S02]  /*5880*/  FADD.FTZ R16, -R144.reuse, R16 ;  /* 0x0000001090107221 */ /* 0x040fe40000010100 */
[----:B------:R-:W-:Y:S01]  /*5890*/  FADD.FTZ R17, -R144, R17 ;  /* 0x0000001190117221 */ /* 0x000fe20000010100 */
[----:B------:R-:W-:Y:S01]  /*58a0*/  LEA R192, P0, R239, R192, 0x2 ;  /* 0x000000c0efc07211 */ /* 0x000fe200078010ff */
[----:B------:R-:W-:Y:S02]  /*58b0*/  FMUL.FTZ R156, R148, R5 ;  /* 0x00000005949c7220 */ /* 0x000fe40000410000 */
[----:B------:R-:W-:Y:S01]  /*58c0*/  FFMA.FTZ R5, -R155, R155, 1 ;  /* 0x3f8000009b057423 */ /* 0x000fe2000001019b */
[----:B------:R-:W-:Y:S02]  /*58d0*/  LEA.HI.X.SX32 R193, R239, R193, 0x2, P0 ;  /* 0x000000c1efc17211 */ /* 0x000fe400000f16ff */
[----:B------:R-:W-:Y:S01]  /*58e0*/  MOV R239, R149 ;  /* 0x0000009500ef7202 */ /* 0x000fe20000000f00 */
[----:B------:R-:W-:Y:S01]  /*58f0*/  FMUL.FTZ R5, R5, c[0x0][0x2ec] ;  /* 0x0000bb0005057a20 */ /* 0x000fe20000410000 */
[----:B------:R-:W-:Y:S01]  /*5900*/  PLOP3.LUT P0, PT, PT, PT, UP3, 0x80, 0x0 ;  /* 0x000000000000781c */ /* 0x000fe20003f0f038 */
        /* <DEDUP_REMOVED lines=18> */
[C---:B------:R-:W-:Y:S07]  /*5a30*/  HMMA.16816.F32.BF16 R56, R140.reuse, R136, R56 ;  /* 0x000000888c38723c */ /* 0x040fee0000041838 */
[----:B------:R-:W-:Y:S01]  /*5a40*/  MOV R137, R150 ;  /* 0x0000009600897202 */ /* 0x000fe20000000f00 */
[-C--:B------:R-:W-:Y:S01]  /*5a50*/  HMMA.16816.F32.BF16 R60, R140, R138.reuse, R60 ;  /* 0x0000008a8c3c723c */ /* 0x080fe2000004183c */
[----:B------:R-:W-:Y:S07]  /*5a60*/  MOV R136, R151 ;  /* 0x0000009700887202 */ /* 0x000fee0000000f00 */
        /* <DEDUP_REMOVED lines=15> */
[C---:B------:R-:W-:Y:S02]  /*5b60*/  FADD.FTZ R21, -R144.reuse, R37 ;  /* 0x0000002590157221 */ /* 0x040fe40000010100 */
        /* <DEDUP_REMOVED lines=22> */
[----:B------:R-:W-:Y:S02]  /*5cd0*/  FMUL.FTZ R16, R16, c[0x0][0x2ec] ;  /* 0x0000bb0010107a20 */ /* 0x000fe40000410000 */
[----:B------:R-:W-:Y:S02]  /*5ce0*/  FADD.FTZ R21, -R144, R65 ;  /* 0x0000004190157221 */ /* 0x000fe40000010100 */
[----:B----4-:R-:W-:Y:S02]  /*5cf0*/  FMUL.FTZ R146, R17, R5 ;  /* 0x0000000511927220 */ /* 0x010fe40000410000 */
        /* <DEDUP_REMOVED lines=8> */
[----:B------:R-:W-:Y:S02]  /*5d80*/  FMUL.FTZ R141, R21, R5 ;  /* 0x00000005158d7220 */ /* 0x000fe40000410000 */
[----:B------:R-:W-:Y:S02]  /*5d90*/  FFMA.FTZ R5, -R243, R243, 1 ;  /* 0x3f800000f3057423 */ /* 0x000fe400000101f3 */
[----:B------:R-:W-:Y:S02]  /*5da0*/  FADD.FTZ R33, -R144, R53 ;  /* 0x0000003590217221 */ /* 0x000fe40000010100 */
[----:B------:R-:W-:Y:S02]  /*5db0*/  FFMA.FTZ R17, -R160, R160, 1 ;  /* 0x3f800000a0117423 */ /* 0x000fe400000101a0 */
[----:B------:R-:W-:Y:S02]  /*5dc0*/  FMUL.FTZ R142, R32, R16 ;  /* 0x00000010208e7220 */ /* 0x000fe40000410000 */
[----:B------:R-:W-:Y:S02]  /*5dd0*/  FMUL.FTZ R5, R5, c[0x0][0x2ec] ;  /* 0x0000bb0005057a20 */ /* 0x000fe40000410000 */
[----:B------:R-:W-:Y:S02]  /*5de0*/  FADD.FTZ R36, -R144, R52 ;  /* 0x0000003490247221 */ /* 0x000fe40000010100 */
[----:B------:R-:W-:Y:S02]  /*5df0*/  FMUL.FTZ R33, R168, R33 ;  /* 0x00000021a8217220 */ /* 0x000fe40000410000 */
[----:B------:R-:W-:Y:S02]  /*5e00*/  FFMA.FTZ R20, -R161, R161, 1 ;  /* 0x3f800000a1147423 */ /* 0x000fe400000101a1 */
[C---:B--2---:R-:W-:Y:S02]  /*5e10*/  FADD.FTZ R7, -R4.reuse, R7 ;  /* 0x0000000704077221 */ /* 0x044fe40000010100 */
[----:B------:R-:W-:Y:S02]  /*5e20*/  FADD.FTZ R16, -R4, R6 ;  /* 0x0000000604107221 */ /* 0x000fe40000010100 */
[----:B------:R-:W-:Y:S02]  /*5e30*/  FFMA.FTZ R6, -R244, R244, 1 ;  /* 0x3f800000f4067423 */ /* 0x000fe400000101f4 */
[----:B------:R-:W-:Y:S02]  /*5e40*/  FMUL.FTZ R7, R137, R7 ;  /* 0x0000000789077220 */ /* 0x000fe40000410000 */
        /* <DEDUP_REMOVED lines=8> */
[----:B------:R-:W-:Y:S02]  /*5ed0*/  FMUL.FTZ R143, R33, R17 ;  /* 0x00000011218f7220 */ /* 0x000fe40000410000 */
[----:B------:R-:W-:Y:S02]  /*5ee0*/  FADD.FTZ R18, -R4, R18 ;  /* 0x0000001204127221 */ /* 0x000fe40000010100 */
[----:B------:R-:W-:Y:S02]  /*5ef0*/  FMUL.FTZ R140, R16, R6 ;  /* 0x00000006108c7220 */ /* 0x000fe40000410000 */
[----:B------:R-:W-:Y:S02]  /*5f00*/  FMUL.FTZ R19, R117, R19 ;  /* 0x0000001375137220 */ /* 0x000fe40000410000 */
[----:B------:R-:W-:Y:S01]  /*5f10*/  FADD.FTZ R17, -R4, R23 ;  /* 0x0000001704117221 */ /* 0x000fe20000010100 */
[----:B------:R1:W5:Y:S01]  /*5f20*/  LDL.LU R117, [R1+0x154] ;  /* 0x0001540001757983 */ /* 0x0003620000300800 */
[----:B------:R-:W-:Y:S02]  /*5f30*/  FFMA.FTZ R6, -R237, R237, 1 ;  /* 0x3f800000ed067423 */ /* 0x000fe400000101ed */
[----:B------:R-:W-:Y:S02]  /*5f40*/  FMUL.FTZ R5, R5, c[0x0][0x2ec] ;  /* 0x0000bb0005057a20 */ /* 0x000fe40000410000 */
[----:B------:R-:W-:Y:S02]  /*5f50*/  FFMA.FTZ R16, -R232, R232, 1 ;  /* 0x3f800000e8107423 */ /* 0x000fe400000101e8 */
[----:B------:R-:W-:Y:S02]  /*5f60*/  FMUL.FTZ R144, R36, R20 ;  /* 0x0000001424907220 */ /* 0x000fe40000410000 */
        /* <DEDUP_REMOVED lines=26> */
[----:B------:R-:W-:Y:S02]  /*6110*/  FFMA.FTZ R7, -R215, R215, 1 ;  /* 0x3f800000d7077423 */ /* 0x000fe400000101d7 */
[----:B------:R-:W-:Y:S02]  /*6120*/  FMUL.FTZ R134, R19, R5 ;  /* 0x0000000513867220 */ /* 0x000fe40000410000 */
[----:B------:R-:W-:Y:S02]  /*6130*/  FMUL.FTZ R5, R16, c[0x0][0x2ec] ;  /* 0x0000bb0010057a20 */ /* 0x000fe40000410000 */
[----:B------:R-:W-:Y:S02]  /*6140*/  FADD.FTZ R18, -R4, R38 ;  /* 0x0000002604127221 */ /* 0x000fe40000010100 */
[----:B------:R-:W-:Y:S02]  /*6150*/  FMUL.FTZ R135, R20, R6 ;  /* 0x0000000614877220 */ /* 0x000fe40000410000 */
[----:B------:R-:W-:Y:S02]  /*6160*/  FMUL.FTZ R6, R7, c[0x0][0x2ec] ;  /* 0x0000bb0007067a20 */ /* 0x000fe40000410000 */
[----:B------:R-:W-:Y:S02]  /*6170*/  FADD.FTZ R7, -R4, R51 ;  /* 0x0000003304077221 */ /* 0x000fe40000010100 */
        /* <DEDUP_REMOVED lines=26> */
[C---:B------:R-:W-:Y:S02]  /*6320*/  FADD.FTZ R8, -R2.reuse, R13 ;  /* 0x0000000d02087221 */ /* 0x040fe40000010100 */
        /* <DEDUP_REMOVED lines=92> */
[----:B---3--:R-:W-:Y:S02]  /*68f0*/  FADD.FTZ R10, -R0, R10 ;  /* 0x0000000a000a7221 */ /* 0x008fe40000010100 */
        /* <DEDUP_REMOVED lines=55> */
[----:B------:R-:W-:Y:S01]  /*6c70*/  FFMA.FTZ R2, -R78, R78, 1 ;  /* 0x3f8000004e027423 */ /* 0x000fe2000001014e */
[----:B------:R1:W5:Y:S01]  /*6c80*/  LDL.LU R81, [R1+0xc4] ;  /* 0x0000c40001517983 */ /* 0x0003620000300800 */
[----:B------:R-:W-:Y:S02]  /*6c90*/  FMUL.FTZ R6, R6, c[0x0][0x2ec] ;  /* 0x0000bb0006067a20 */ /* 0x000fe40000410000 */
[----:B------:R-:W-:Y:S01]  /*6ca0*/  FMUL.FTZ R4, R4, c[0x0][0x2ec] ;  /* 0x0000bb0004047a20 */ /* 0x000fe20000410000 */
[----:B------:R1:W5:Y:S01]  /*6cb0*/  LDL.LU R80, [R1+0xc0] ;  /* 0x0000c00001507983 */ /* 0x0003620000300800 */
[----:B------:R-:W-:Y:S02]  /*6cc0*/  FMUL.FTZ R2, R2, c[0x0][0x2ec] ;  /* 0x0000bb0002027a20 */ /* 0x000fe40000410000 */
[----:B------:R-:W-:Y:S01]  /*6cd0*/  FMUL.FTZ R11, R10, R6 ;  /* 0x000000060a0b7220 */ /* 0x000fe20000410000 */
[----:B------:R1:W5:Y:S01]  /*6ce0*/  LDL.LU R79, [R1+0xbc] ;  /* 0x0000bc00014f7983 */ /* 0x0003620000300800 */
[----:B------:R-:W-:Y:S02]  /*6cf0*/  FMUL.FTZ R10, R8, R4 ;  /* 0x00000004080a7220 */ /* 0x000fe40000410000 */
[C---:B------:R-:W-:Y:S01]  /*6d00*/  FADD.FTZ R8, -R0.reuse, R42 ;  /* 0x0000002a00087221 */ /* 0x040fe20000010100 */
[----:B------:R1:W5:Y:S01]  /*6d10*/  LDL.LU R78, [R1+0xb8] ;  /* 0x0000b800014e7983 */ /* 0x0003620000300800 */
[----:B------:R-:W-:Y:S02]  /*6d20*/  FMUL.FTZ R13, R7, R2 ;  /* 0x00000002070d7220 */ /* 0x000fe40000410000 */
[C---:B------:R-:W-:Y:S02]  /*6d30*/  FADD.FTZ R7, -R0.reuse, R43 ;  /* 0x0000002b00077221 */ /* 0x040fe40000010100 */
[----:B------:R-:W-:Y:S02]  /*6d40*/  FMUL.FTZ R8, R77, R8 ;  /* 0x000000084d087220 */ /* 0x000fe40000410000 */
[----:B------:R-:W-:Y:S01]  /*6d50*/  FADD.FTZ R35, -R0, R46 ;  /* 0x0000002e00237221 */ /* 0x000fe20000010100 */
[----:B------:R1:W5:Y:S01]  /*6d60*/  LDL.LU R77, [R1+0xb4] ;  /* 0x0000b400014d7983 */ /* 0x0003620000300800 */
[----:B------:R-:W-:Y:S02]  /*6d70*/  FMUL.FTZ R7, R76, R7 ;  /* 0x000000074c077220 */ /* 0x000fe40000410000 */
[----:B------:R-:W-:Y:S01]  /*6d80*/  FADD.FTZ R29, -R0, R47 ;  /* 0x0000002f001d7221 */ /* 0x000fe20000010100 */
[----:B------:R1:W5:Y:S01]  /*6d90*/  LDL.LU R76, [R1+0xb0] ;  /* 0x0000b000014c7983 */ /* 0x0003620000300800 */
[----:B------:R-:W-:Y:S02]  /*6da0*/  FMUL.FTZ R35, R75, R35 ;  /* 0x000000234b237220 */ /* 0x000fe40000410000 */
[----:B------:R-:W-:Y:S01]  /*6db0*/  FMUL.FTZ R29, R74, R29 ;  /* 0x0000001d4a1d7220 */ /* 0x000fe20000410000 */
[----:B------:R1:W5:Y:S01]  /*6dc0*/  LDL.LU R75, [R1+0xac] ;  /* 0x0000ac00014b7983 */ /* 0x0003620000300800 */
[----:B------:R-:W-:Y:S02]  /*6dd0*/  FMUL.FTZ R5, R5, c[0x0][0x2ec] ;  /* 0x0000bb0005057a20 */ /* 0x000fe40000410000 */
[----:B------:R-:W-:Y:S01]  /*6de0*/  FFMA.FTZ R6, -R73, R73, 1 ;  /* 0x3f80000049067423 */ /* 0x000fe20000010149 */
[----:B------:R1:W5:Y:S01]  /*6df0*/  LDL.LU R74, [R1+0xa8] ;  /* 0x0000a800014a7983 */ /* 0x0003620000300800 */
[----:B------:R-:W-:Y:S02]  /*6e00*/  FMUL.FTZ R17, R9, R5 ;  /* 0x0000000509117220 */ /* 0x000fe40000410000 */
[----:B------:R-:W-:Y:S01]  /*6e10*/  FFMA.FTZ R5, -R72, R72, 1 ;  /* 0x3f80000048057423 */ /* 0x000fe20000010148 */
[----:B------:R1:W5:Y:S01]  /*6e20*/  LDL.LU R73, [R1+0xa4] ;  /* 0x0000a40001497983 */ /* 0x0003620000300800 */
[----:B------:R-:W-:Y:S02]  /*6e30*/  FFMA.FTZ R4, -R71, R71, 1 ;  /* 0x3f80000047047423 */ /* 0x000fe40000010147 */
[C---:B------:R-:W-:Y:S01]  /*6e40*/  FADD.FTZ R33, -R0.reuse, R58 ;  /* 0x0000003a00217221 */ /* 0x040fe20000010100 */
[----:B------:R1:W5:Y:S01]  /*6e50*/  LDL.LU R72, [R1+0xa0] ;  /* 0x0000a00001487983 */ /* 0x0003620000300800 */
[----:B------:R-:W-:Y:S02]  /*6e60*/  FADD.FTZ R30, -R0, R59 ;  /* 0x0000003b001e7221 */ /* 0x000fe40000010100 */
[----:B------:R-:W-:Y:S01]  /*6e70*/  FMUL.FTZ R33, R70, R33 ;  /* 0x0000002146217220 */ /* 0x000fe20000410000 */
[----:B------:R1:W5:Y:S01]  /*6e80*/  LDL.LU R71, [R1+0x9c] ;  /* 0x00009c0001477983 */ /* 0x0003620000300800 */
[C---:B------:R-:W-:Y:S02]  /*6e90*/  FADD.FTZ R34, -R0.reuse, R62 ;  /* 0x0000003e00227221 */ /* 0x040fe40000010100 */
[----:B------:R-:W-:Y:S01]  /*6ea0*/  FMUL.FTZ R30, R69, R30 ;  /* 0x0000001e451e7220 */ /* 0x000fe20000410000 */
[----:B------:R1:W5:Y:S01]  /*6eb0*/  LDL.LU R70, [R1+0x98] ;  /* 0x0000980001467983 */ /* 0x0003620000300800 */
[----:B------:R-:W-:Y:S02]  /*6ec0*/  FADD.FTZ R32, -R0, R63 ;  /* 0x0000003f00207221 */ /* 0x000fe40000010100 */
[----:B------:R-:W-:Y:S01]  /*6ed0*/  FMUL.FTZ R34, R68, R34 ;  /* 0x0000002244227220 */ /* 0x000fe20000410000 */
[----:B------:R1:W5:Y:S01]  /*6ee0*/  LDL.LU R69, [R1+0x94] ;  /* 0x0000940001457983 */ /* 0x0003620000300800 */
[----:B------:R-:W-:Y:S02]  /*6ef0*/  FMUL.FTZ R32, R3, R32 ;  /* 0x0000002003207220 */ /* 0x000fe40000410000 */
[----:B------:R-:W-:Y:S01]  /*6f00*/  FFMA.FTZ R2, -R252, R252, 1 ;  /* 0x3f800000fc027423 */ /* 0x000fe200000101fc */
[----:B------:R1:W5:Y:S01]  /*6f10*/  LDL.LU R68, [R1+0x90] ;  /* 0x0000900001447983 */ /* 0x0003620000300800 */
[----:B------:R-:W-:Y:S02]  /*6f20*/  FMUL.FTZ R5, R5, c[0x0][0x2ec] ;  /* 0x0000bb0005057a20 */ /* 0x000fe40000410000 */
[----:B------:R-:W-:Y:S01]  /*6f30*/  FMUL.FTZ R4, R4, c[0x0][0x2ec] ;  /* 0x0000bb0004047a20 */ /* 0x000fe20000410000 */
[----:B------:R1:W5:Y:S01]  /*6f40*/  LDL.LU R3, [R1+0x8c] ;  /* 0x00008c0001037983 */ /* 0x0003620000300800 */
[----:B------:R-:W-:Y:S02]  /*6f50*/  FMUL.FTZ R2, R2, c[0x0][0x2ec] ;  /* 0x0000bb0002027a20 */ /* 0x000fe40000410000 */
[----:B------:R-:W-:Y:S02]  /*6f60*/  FMUL.FTZ R31, R7, R5 ;  /* 0x00000005071f7220 */ /* 0x000fe40000410000 */
[----:B------:R-:W-:Y:S02]  /*6f70*/  FMUL.FTZ R35, R35, R4 ;  /* 0x0000000423237220 */ /* 0x000fe40000410000 */
[----:B------:R-:W-:Y:S02]  /*6f80*/  FMUL.FTZ R29, R29, R2 ;  /* 0x000000021d1d7220 */ /* 0x000fe40000410000 */
[----:B------:R-:W-:Y:S02]  /*6f90*/  FFMA.FTZ R5, -R234, R234, 1 ;  /* 0x3f800000ea057423 */ /* 0x000fe400000101ea */
[----:B------:R-:W-:Y:S02]  /*6fa0*/  FFMA.FTZ R4, -R233, R233, 1 ;  /* 0x3f800000e9047423 */ /* 0x000fe400000101e9 */
[----:B------:R-:W-:Y:S02]  /*6fb0*/  FFMA.FTZ R2, -R229, R229, 1 ;  /* 0x3f800000e5027423 */ /* 0x000fe400000101e5 */
[----:B------:R-:W-:Y:S02]  /*6fc0*/  FFMA.FTZ R0, -R228, R228, 1 ;  /* 0x3f800000e4007423 */ /* 0x000fe400000101e4 */
[----:B------:R-:W-:Y:S02]  /*6fd0*/  FMUL.FTZ R6, R6, c[0x0][0x2ec] ;  /* 0x0000bb0006067a20 */ /* 0x000fe40000410000 */
        /* <DEDUP_REMOVED lines=8> */
[----:B------:R-:W-:Y:S01]  /*7060*/  FMUL.FTZ R32, R32, R0 ;  /* 0x0000000020207220 */ /* 0x000fe20000410000 */
[----:B------:R-:W-:-:S05]  /*7070*/  @!P0 BRA `(.L_x_991) ;  /* 0x000001c000008947 */ /* 0x000fca0003800000 */
[----:B-1----:R-:W-:Y:S01]  /*7080*/  IMAD.MOV.U32 R9, RZ, RZ, c[0x0][0x190] ;  /* 0x00006400ff097624 */ /* 0x002fe200078e00ff */
        /* <DEDUP_REMOVED lines=27> */
.L_x_991:
[----:B-1----:R-:W-:Y:S02]  /*7240*/  F2FP.BF16.PACK_AB R28, R156, R157 ;  /* 0x0000009d9c1c723e */ /* 0x002fe400000010ff */
        /* <DEDUP_REMOVED lines=66> */
[----:B-----5:R-:W-:Y:S04]  /*7670*/  LDSM.16.MT88.4 R4, [R3+0x1c000] ;  /* 0x01c000000304783b */ /* 0x020fe80000004200 */
[----:B------:R-:W1:Y:S04]  /*7680*/  LDSM.16.MT88.4 R8, [R0+0x8000] ;  /* 0x008000000008783b */ /* 0x000e680000004200 */
[----:B------:R-:W2:Y:S04]  /*7690*/  LDSM.16.MT88.4 R12, [R3+0x20000] ;  /* 0x02000000030c783b */ /* 0x000ea80000004200 */
[----:B------:R-:W3:Y:S04]  /*76a0*/  LDSM.16.MT88.4 R16, [R2+0x8000] ;  /* 0x008000000210783b */ /* 0x000ee80000004200 */
[----:B------:R-:W-:Y:S04]  /*76b0*/  LDSM.16.MT88.4 R20, [R3+0x1c800] ;  /* 0x01c800000314783b */ /* 0x000fe80000004200 */
[----:B------:R-:W4:Y:S04]  /*76c0*/  LDSM.16.MT88.4 R24, [R0+0x8800] ;  /* 0x008800000018783b */ /* 0x000f280000004200 */
[----:B------:R-:W3:Y:S04]  /*76d0*/  LDSM.16.MT88.4 R28, [R3+0x20800] ;  /* 0x02080000031c783b */ /* 0x000ee80000004200 */
        /* <DEDUP_REMOVED lines=116> */
.L_x_992:
        /* <DEDUP_REMOVED lines=18> */
[----:B------:R1:W5:Y:S02]  /*7f40*/  LDL R148, [R1] ;  /* 0x0000000001947983 */ /* 0x0003640000100800 */
[-C--:B-12---:R-:W-:Y:S02]  /*7f50*/  HMMA.16816.F32.BF16 R4, R32, R16.reuse, RZ ;  /* 0x000000102004723c */ /* 0x086fe400000418ff */
[----:B------:R-:W1:Y:S04]  /*7f60*/  LDSM.16.MT88.4 R52, [R2+0xc800] ;  /* 0x00c800000234783b */ /* 0x000e680000004200 */
[----:B------:R2:W2:Y:S02]  /*7f70*/  LDL R149, [R1+0x4] ;  /* 0x0000040001957983 */ /* 0x0004a40000100800 */
        /* <DEDUP_REMOVED lines=113> */
[----:B---3--:R2:W-:Y:S04]  /*8690*/  @P0 STL [R1], R148 ;  /* 0x0000009401000387 */ /* 0x0085e80000100800 */
[----:B----4-:R-:W-:Y:S04]  /*86a0*/  @P0 STL [R1+0x4], R149 ;  /* 0x0000049501000387 */ /* 0x010fe80000100800 */
        /* <DEDUP_REMOVED lines=32> */
[C---:B------:R-:W-:Y:S01]  /*88b0*/  IADD3 R40, R147.reuse, 0x20, RZ ;  /* 0x0000002093287810 */ /* 0x040fe20007ffe0ff */
        /* <DEDUP_REMOVED lines=17> */
[----:B------:R-:W-:Y:S02]  /*89d0*/  IMAD.IADD R40, R146, 0x1, R40 ;  /* 0x0000000192287824 */ /* 0x000fe400078e0228 */
[----:B------:R-:W-:Y:S02]  /*89e0*/  IMAD R46, R46, 0x68, RZ ;  /* 0x000000682e2e7824 */ /* 0x000fe400078e02ff */
[C---:B------:R-:W-:Y:S02]  /*89f0*/  IMAD.IADD R40, R146.reuse, 0x1, R40 ;  /* 0x0000000192287824 */ /* 0x040fe400078e0228 */
[----:B------:R-:W-:Y:S01]  /*8a00*/  IMAD.IADD R37, R146, 0x1, R37 ;  /* 0x0000000192257824 */ /* 0x000fe200078e0225 */
[-C--:B-1----:R-:W-:Y:S03]  /*8a10*/  LEA R6, P2, R0, R192.reuse, 0x2 ;  /* 0x000000c000067211 */ /* 0x082fe600078410ff */
[----:B------:R-:W-:Y:S01]  /*8a20*/  IMAD.IADD R37, R146, 0x1, R37 ;  /* 0x0000000192257824 */ /* 0x000fe200078e0225 */
        /* <DEDUP_REMOVED lines=91> */
[----:B------:R-:W-:Y:S01]  /*8fe0*/  IMAD.MOV.U32 R0, RZ, RZ, 0x40 ;  /* 0x00000040ff007424 */ /* 0x000fe200078e00ff */
[----:B------:R-:W-:Y:S01]  /*8ff0*/  PLOP3.LUT P0, PT, PT, PT, UP2, 0x80, 0x0 ;  /* 0x000000000000781c */ /* 0x000fe20003f0f028 */
[----:B------:R-:W-:Y:S03]  /*9000*/  LDSM.16.MT88.4 R8, [R180] ;  /* 0x00000000b408783b */ /* 0x000fe60000004200 */
[----:B------:R-:W-:Y:S01]  /*9010*/  SEL R181, R0, 0xffffffc0, !P1 ;  /* 0xffffffc000b57807 */ /* 0x000fe20004800000 */
[----:B------:R-:W-:Y:S04]  /*9020*/  RED.E.ADD.F32.FTZ.RN.STRONG.GPU [R4.64], R31 ;  /* 0x0000001f0400798e */ /* 0x000fe8000c10e7a4 */
[----:B------:R-:W1:Y:S01]  /*9030*/  LDSM.16.MT88.4 R4, [R3+0x14000] ;  /* 0x014000000304783b */ /* 0x000e620000004200 */
[----:B------:R-:W-:Y:S05]  /*9040*/  IMAD.IADD R0, R181, 0x1, R180 ;  /* 0x00000001b5007824 */ /* 0x000fea00078e02b4 */
        /* <DEDUP_REMOVED lines=93> */
.L_x_990:
        /* <DEDUP_REMOVED lines=14> */
[----:B------:R-:W1:Y:S01]  /*9700*/  S2R R18, SR_TID.X ;  /* 0x0000000000127919 */ /* 0x000e620000002100 */
[----:B------:R-:W-:Y:S01]  /*9710*/  FMUL.FTZ R100, R100, c[0x0][0x2e0] ;  /* 0x0000b80064647a20 */ /* 0x000fe20000410000 */
[----:B------:R-:W-:Y:S01]  /*9720*/  F2FP.BF16.PACK_AB R68, R69, R68 ;  /* 0x000000444544723e */ /* 0x000fe200000010ff */
[----:B------:R-:W-:-:S02]  /*9730*/  FMUL.FTZ R8, R101, c[0x0][0x2e0] ;  /* 0x0000b80065087a20 */ /* 0x000fc40000410000 */
[----:B------:R-:W-:Y:S02]  /*9740*/  FMUL.FTZ R102, R102, c[0x0][0x2e0] ;  /* 0x0000b80066667a20 */ /* 0x000fe40000410000 */
        /* <DEDUP_REMOVED lines=50> */
[----:B------:R-:W-:Y:S01]  /*9a70*/  F2FP.BF16.PACK_AB R84, R85, R84 ;  /* 0x000000545554723e */ /* 0x000fe200000010ff */
[----:B------:R-:W2:Y:S01]  /*9a80*/  S2R R19, SR_CTAID.Y ;  /* 0x0000000000137919 */ /* 0x000ea20000002600 */
[----:B------:R-:W-:Y:S01]  /*9a90*/  F2FP.BF16.PACK_AB R123, R123, R122 ;  /* 0x0000007a7b7b723e */ /* 0x000fe200000010ff */
[----:B------:R-:W-:Y:S01]  /*9aa0*/  ULDC.64 UR6, c[0x0][0x3a0] ;  /* 0x0000e80000067ab9 */ /* 0x000fe20000000a00 */
[----:B------:R-:W-:Y:S01]  /*9ab0*/  F2FP.BF16.PACK_AB R124, R125, R124 ;  /* 0x0000007c7d7c723e */ /* 0x000fe200000010ff */
[----:B------:R-:W-:Y:S01]  /*9ac0*/  ULDC.64 UR4, c[0x0][0x3a8] ;  /* 0x0000ea0000047ab9 */ /* 0x000fe20000000a00 */
[----:B-1----:R-:W-:Y:S02]  /*9ad0*/  SHF.R.S32.HI R9, RZ, 0x1f, R18 ;  /* 0x0000001fff097819 */ /* 0x002fe40000011412 */
[----:B------:R-:W-:Y:S02]  /*9ae0*/  F2FP.BF16.PACK_AB R126, R127, R126 ;  /* 0x0000007e7f7e723e */ /* 0x000fe400000010ff */
[----:B------:R-:W-:-:S02]  /*9af0*/  LEA.HI R9, R9, R18, RZ, 0x3 ;  /* 0x0000001209097211 */ /* 0x000fc400078f18ff */
[----:B------:R-:W-:Y:S02]  /*9b00*/  F2FP.BF16.PACK_AB R86, R87, R86 ;  /* 0x000000565756723e */ /* 0x000fe400000010ff */
[----:B------:R-:W-:Y:S02]  /*9b10*/  SHF.R.S32.HI R0, RZ, 0x3, R9 ;  /* 0x00000003ff007819 */ /* 0x000fe40000011409 */
[----:B------:R-:W-:Y:S02]  /*9b20*/  F2FP.BF16.PACK_AB R96, R97, R96 ;  /* 0x000000606160723e */ /* 0x000fe400000010ff */
[----:B------:R-:W-:Y:S02]  /*9b30*/  F2FP.BF16.PACK_AB R98, R99, R98 ;  /* 0x000000626362723e */ /* 0x000fe400000010ff */
[----:B------:R-:W-:Y:S02]  /*9b40*/  SHF.R.S32.HI R14, RZ, 0x1f, R0 ;  /* 0x0000001fff0e7819 */ /* 0x000fe40000011400 */
[----:B------:R-:W-:-:S02]  /*9b50*/  F2FP.BF16.PACK_AB R88, R89, R88 ;  /* 0x000000585958723e */ /* 0x000fc400000010ff */
[----:B------:R-:W-:Y:S02]  /*9b60*/  F2FP.BF16.PACK_AB R90, R91, R90 ;  /* 0x0000005a5b5a723e */ /* 0x000fe400000010ff */
[----:B------:R-:W-:Y:S02]  /*9b70*/  F2FP.BF16.PACK_AB R92, R93, R92 ;  /* 0x0000005c5d5c723e */ /* 0x000fe400000010ff */
[----:B------:R-:W-:Y:S01]  /*9b80*/  F2FP.BF16.PACK_AB R94, R95, R94 ;  /* 0x0000005e5f5e723e */ /* 0x000fe200000010ff */
[----:B------:R-:W-:Y:S01]  /*9b90*/  IMAD.WIDE.U32 R16, R0, c[0x0][0x3a0], RZ ;  /* 0x0000e80000107a25 */ /* 0x000fe200078e00ff */
[----:B------:R-:W-:Y:S02]  /*9ba0*/  UIMAD UR8, UR44, UR6, URZ ;  /* 0x000000062c0872a4 */ /* 0x000fe4000f8e023f */
[----:B------:R-:W-:Y:S02]  /*9bb0*/  UIMAD UR44, UR44, UR4, URZ ;  /* 0x000000042c2c72a4 */ /* 0x000fe4000f8e023f */
[----:B------:R-:W-:-:S02]  /*9bc0*/  UIMAD UR8, UR38, UR7, UR8 ;  /* 0x00000007260872a4 */ /* 0x000fc4000f8e0208 */
[----:B------:R-:W-:Y:S01]  /*9bd0*/  UIMAD UR44, UR38, UR5, UR44 ;  /* 0x00000005262c72a4 */ /* 0x000fe2000f8e022c */
[----:B--2---:R1:W-:Y:S04]  /*9be0*/  STS [R31], R8 ;  /* 0x000000081f007388 */ /* 0x0043e80000000800 */
[----:B------:R-:W-:Y:S04]  /*9bf0*/  STS [R31+0x400], R7 ;  /* 0x000400071f007388 */ /* 0x000fe80000000800 */
[----:B---3--:R2:W-:Y:S04]  /*9c00*/  STS [R33], R4 ;  /* 0x0000000421007388 */ /* 0x0085e80000000800 */
[----:B----4-:R3:W-:Y:S04]  /*9c10*/  STS [R32], R2 ;  /* 0x0000000220007388 */ /* 0x0107e80000000800 */
[----:B------:R4:W-:Y:S04]  /*9c20*/  STS [R31+0x2000], R6 ;  /* 0x002000061f007388 */ /* 0x0009e80000000800 */
[----:B------:R-:W-:Y:S04]  /*9c30*/  STS [R31+0x2400], R5 ;  /* 0x002400051f007388 */ /* 0x000fe80000000800 */
[----:B-----5:R5:W-:Y:S04]  /*9c40*/  STS [R30], R12 ;  /* 0x0000000c1e007388 */ /* 0x020be80000000800 */
        /* <DEDUP_REMOVED lines=26> */
[----:B--2---:R-:W-:-:S03]  /*9df0*/  LOP3.LUT R4, R9, 0xfffffff8, RZ, 0xc0, !PT ;  /* 0xfffffff809047812 */ /* 0x004fc600078ec0ff */
[----:B------:R-:W-:Y:S01]  /*9e00*/  STS [R21+0x4000], R94 ;  /* 0x0040005e15007388 */ /* 0x000fe20000000800 */
[----:B------:R-:W-:Y:S02]  /*9e10*/  IMAD.IADD R9, R17, 0x1, R8 ;  /* 0x0000000111097824 */ /* 0x000fe400078e0208 */
[----:B------:R-:W-:Y:S02]  /*9e20*/  IMAD.MOV.U32 R8, RZ, RZ, R16 ;  /* 0x000000ffff087224 */ /* 0x000fe400078e0010 */
[----:B---3--:R-:W-:Y:S01]  /*9e30*/  IMAD R2, R14, c[0x0][0x3a8], RZ ;  /* 0x0000ea000e027a24 */ /* 0x008fe200078e02ff */
[----:B------:R-:W1:Y:S01]  /*9e40*/  S2R R16, SR_CTAID.Z ;  /* 0x0000000000107919 */ /* 0x000e620000002700 */
[----:B----4-:R-:W-:-:S04]  /*9e50*/  IMAD.WIDE.U32 R6, R0, c[0x0][0x3a8], RZ ;  /* 0x0000ea0000067a25 */ /* 0x010fc800078e00ff */
[----:B------:R-:W-:Y:S02]  /*9e60*/  IMAD R2, R0, c[0x0][0x3ac], R2 ;  /* 0x0000eb0000027a24 */ /* 0x000fe400078e0202 */
[----:B------:R-:W-:Y:S01]  /*9e70*/  IMAD.IADD R4, R18, 0x1, -R4 ;  /* 0x0000000112047824 */ /* 0x000fe200078e0a04 */
[----:B-----5:R-:W-:Y:S01]  /*9e80*/  MOV R12, UR38 ;  /* 0x00000026000c7c02 */ /* 0x020fe20008000f00 */
[----:B------:R-:W-:Y:S01]  /*9e90*/  IMAD.U32 R0, RZ, RZ, UR38 ;  /* 0x00000026ff007e24 */ /* 0x000fe2000f8e00ff */
[----:B------:R-:W-:Y:S01]  /*9ea0*/  SHF.R.S32.HI R5, RZ, 0x1f, R19 ;  /* 0x0000001fff057819 */ /* 0x000fe20000011413 */
[----:B------:R-:W-:Y:S01]  /*9eb0*/  IMAD.SHL.U32 R4, R4, 0x8, RZ ;  /* 0x0000000804047824 */ /* 0x000fe200078e00ff */
[----:B------:R-:W-:Y:S01]  /*9ec0*/  IADD3 R7, R7, R2, RZ ;  /* 0x0000000207077210 */ /* 0x000fe20007ffe0ff */
        /* <DEDUP_REMOVED lines=22> */
[----:B------:R-:W5:Y:S01]  /*a030*/  LDS.128 R28, [R0+0x10000] ;  /* 0x01000000001c7984 */ /* 0x000f620000000c00 */
        /* <DEDUP_REMOVED lines=32> */
[----:B-----5:R3:W-:Y:S01]  /*a240*/  STG.E.128 [R12.64], R28 ;  /* 0x0000001c0c007986 */ /* 0x0207e2000c101d24 */
[----:B-1----:R-:W-:-:S04]  /*a250*/  IADD3 R4, P0, R6, UR7, RZ ;  /* 0x0000000706047c10 */ /* 0x002fc8000ff1e0ff */
[----:B------:R-:W-:Y:S02]  /*a260*/  IADD3.X R5, R7, UR4, RZ, P0, !PT ;  /* 0x0000000407057c10 */ /* 0x000fe400087fe4ff */
[----:B--2---:R-:W-:Y:S01]  /*a270*/  IADD3 R8, P0, R4, UR7, RZ ;  /* 0x0000000704087c10 */ /* 0x004fe2000ff1e0ff */
[----:B------:R3:W-:Y:S03]  /*a280*/  STG.E.128 [R6.64], R24 ;  /* 0x0000001806007986 */ /* 0x0007e6000c101d24 */
[----:B------:R-:W-:Y:S01]  /*a290*/  IADD3.X R9, R5, UR4, RZ, P0, !PT ;  /* 0x0000000405097c10 */ /* 0x000fe200087fe4ff */
[----:B------:R3:W-:Y:S04]  /*a2a0*/  STG.E.128 [R4.64], R20 ;  /* 0x0000001404007986 */ /* 0x0007e8000c101d24 */
[----:B------:R3:W-:Y:S04]  /*a2b0*/  STG.E.128 [R8.64], R16 ;  /* 0x0000001008007986 */ /* 0x0007e8000c101d24 */
.L_x_987:
        /* <DEDUP_REMOVED lines=11> */
.L_x_994:
[----:B------:R-:W-:Y:S05]  /*a370*/  EXIT ;  /* 0x000000000000794d */ /* 0x000fea0003800000 */
.L_x_996:
        /* <DEDUP_REMOVED lines=16> */
.L_x_1274:


//--------------------- .text._ZN5flash44flash_bwd_dq_dk_dv_loop_seqk_parallel_kernelI23Flash_bwd_kernel_traitsILi64ELi128ELi128ELi8ELi4ELi4ELi4ELb0ELb0EN7cutlass10bfloat16_tE19Flash_kernel_traitsILi64ELi128ELi128ELi8ES3_EELb1ELb1ELb0ELb0ELb0ELb1ELb0EEEvNS_16Flash_bwd_paramsE --------------------------
	.section	.text._ZN5flash44flash_bwd_dq_dk_dv_loop_seqk_parallel_kernelI23Flash_bwd_kernel_traitsILi64ELi128ELi128ELi8ELi4ELi4ELi4ELb0ELb0EN7cutlass10bfloat16_tE19Flash_kernel_traitsILi64ELi128ELi128ELi8ES3_EELb1ELb1ELb0ELb0ELb0ELb1ELb0EEEvNS_16Flash_bwd_paramsE,"ax",@progbits
	.sectioninfo	@"SHI_REGISTERS=255"
	.align	128
        .global         _ZN5flash44flash_bwd_dq_dk_dv_loop_seqk_parallel_kernelI23Flash_bwd_kernel_traitsILi64ELi128ELi128ELi8ELi4ELi4ELi4ELb0ELb0EN7cutlass10bfloat16_tE19Flash_kernel_traitsILi64ELi128ELi128ELi8ES3_EELb1ELb1ELb0ELb0ELb0ELb1ELb0EEEvNS_16Flash_bwd_paramsE
        .type           _ZN5flash44flash_bwd_dq_dk_dv_loop_seqk_parallel_kernelI23Flash_bwd_kernel_traitsILi64ELi128ELi128ELi8ELi4ELi4ELi4ELb0ELb0EN7cutlass10bfloat16_tE19Flash_kernel_traitsILi64ELi128ELi128ELi8ES3_EELb1ELb1ELb0ELb0ELb0ELb1ELb0EEEvNS_16Flash_bwd_paramsE,@function
        .size           _ZN5flash44flash_bwd_dq_dk_dv_loop_seqk_parallel_kernelI23Flash_bwd_kernel_traitsILi64ELi128ELi128ELi8ELi4ELi4ELi4ELb0ELb0EN7cutlass10bfloat16_tE19Flash_kernel_traitsILi64ELi128ELi128ELi8ES3_EELb1ELb1ELb0ELb0ELb0ELb1ELb0EEEvNS_16Flash_bwd_paramsE,(.L_x_1275 - _ZN5flash44flash_bwd_dq_dk_dv_loop_seqk_parallel_kernelI23Flash_bwd_kernel_traitsILi64ELi128ELi128ELi8ELi4ELi4ELi4ELb0ELb0EN7cutlass10bfloat16_tE19Flash_kernel_traitsILi64ELi128ELi128ELi8ES3_EELb1ELb1ELb0ELb0ELb0ELb1ELb0EEEvNS_16Flash_bwd_paramsE)
        .other          _ZN5flash44flash_bwd_dq_dk_dv_loop_seqk_parallel_kernelI23Flash_bwd_kernel_traitsILi64ELi128ELi128ELi8ELi4ELi4ELi4ELb0ELb0EN7cutlass10bfloat16_tE19Flash_kernel_traitsILi64ELi128ELi128ELi8ES3_EELb1ELb1ELb0ELb0ELb0ELb1ELb0EEEvNS_16Flash_bwd_paramsE,@"STO_CUDA_ENTRY STV_DEFAULT"
_ZN5flash44flash_bwd_dq_dk_dv_loop_seqk_parallel_kernelI23Flash_bwd_kernel_traitsILi64ELi128ELi128ELi8ELi4ELi4ELi4ELb0ELb0EN7cutlass10bfloat16_tE19Flash_kernel_traitsILi64ELi128ELi128ELi8ES3_EELb1ELb1ELb0ELb0ELb0ELb1ELb0EEEvNS_16Flash_bwd_paramsE:
.text._ZN5flash44flash_bwd_dq_dk_dv_loop_seqk_parallel_kernelI23Flash_bwd_kernel_traitsILi64ELi128ELi128ELi8ELi4ELi4ELi4ELb0ELb0EN7cutlass10bfloat16_tE19Flash_kernel_traitsILi64ELi128ELi128ELi8ES3_EELb1ELb1ELb0ELb0ELb0ELb1ELb0EEEvNS_16Flash_bwd_paramsE:
        /* <DEDUP_REMOVED lines=17> */
[----:B------:R-:W-:Y:S02]  /*0110*/  ULDC.U8 UR7, c[0x0][0x328] ;  /* 0x0000ca0000077ab9 */ /* 0x000fe40000000000 */
[----:B------:R-:W-:Y:S01]  /*0120*/  UISETP.NE.AND UP5, UPT, UR7, URZ, UPT ;  /* 0x0000003f0700728c */ /* 0x000fe2000bfa5270 */
[----:B------:R-:W3:Y:S01]  /*0130*/  S2UR UR36, SR_CTAID.Z ;  /* 0x00000000002479c3 */ /* 0x000ee20000002700 */
[----:B------:R-:W-:-:S02]  /*0140*/  ULDC UR46, c[0x0][0x22c] ;  /* 0x00008b00002e7ab9 */ /* 0x000fc40000000800 */
[----:B------:R-:W-:Y:S02]  /*0150*/  ULDC UR34, c[0x0][0x1c0] ;  /* 0x0000700000227ab9 */ /* 0x000fe40000000800 */
[----:B------:R-:W-:Y:S02]  /*0160*/  UMOV UR5, 0x80 ;  /* 0x0000008000057882 */ /* 0x000fe40000000000 */
[----:B------:R-:W-:Y:S01]  /*0170*/  ULDC UR4, c[0x0][0x210] ;  /* 0x0000840000047ab9 */ /* 0x000fe20000000800 */
[----:B------:R-:W4:Y:S01]  /*0180*/  S2UR UR61, SR_CTAID.X ;  /* 0x00000000003d79c3 */ /* 0x000f220000002500 */
[----:B------:R-:W-:Y:S02]  /*0190*/  ULDC UR56, c[0x0][0x234] ;  /* 0x00008d0000387ab9 */ /* 0x000fe40000000800 */
[----:B------:R-:W-:Y:S02]  /*01a0*/  ULDC UR10, c[0x0][0x1c0] ;  /* 0x00007000000a7ab9 */ /* 0x000fe40000000800 */
[----:B------:R-:W-:Y:S01]  /*01b0*/  ULDC UR11, c[0x0][0x1c0] ;  /* 0x00007000000b7ab9 */ /* 0x000fe20000000800 */
[----:B-1----:R-:W-:Y:S01]  /*01c0*/  SHF.R.S32.HI R5, RZ, 0x1f, R10 ;  /* 0x0000001fff057819 */ /* 0x002fe2000001140a */
[----:B--2---:R-:W-:-:S02]  /*01d0*/  UIMAD.WIDE.U32 UR42, UR29, UR15, URZ ;  /* 0x0000000f1d2a72a5 */ /* 0x004fc4000f8e003f */
[----:B------:R-:W-:Y:S01]  /*01e0*/  USHF.L.U32 UR15, UR29, 0x7, URZ ;  /* 0x000000071d0f7899 */ /* 0x000fe2000800063f */
[CC--:B------:R-:W-:Y:S01]  /*01f0*/  LEA.HI R0, R5.reuse, R10.reuse, RZ, 0x4 ;  /* 0x0000000a05007211 */ /* 0x0c0fe200078f20ff */
[----:B------:R-:W-:Y:S01]  /*0200*/  UIMAD.WIDE UR34, UR46, UR34, URZ ;  /* 0x000000222e2272a5 */ /* 0x000fe2000f8e023f */
[CC--:B------:R-:W-:Y:S01]  /*0210*/  LEA.HI R14, R5.reuse, R10.reuse, RZ, 0x7 ;  /* 0x0000000a050e7211 */ /* 0x0c0fe200078f38ff */
[----:B------:R-:W-:Y:S01]  /*0220*/  UIMAD UR56, UR5, UR4, UR56 ;  /* 0x00000004053872a4 */ /* 0x000fe2000f8e0238 */
[CC--:B------:R-:W-:Y:S01]  /*0230*/  LEA.HI R2, R5.reuse, R10.reuse, RZ, 0x5 ;  /* 0x0000000a05027211 */ /* 0x0c0fe200078f28ff */
[----:B---3--:R-:W-:Y:S01]  /*0240*/  UIMAD UR47, UR36, UR46, URZ ;  /* 0x0000002e242f72a4 */ /* 0x008fe2000f8e023f */
[CC--:B------:R-:W-:Y:S01]  /*0250*/  LEA.HI R9, R5.reuse, R10.reuse, RZ, 0x3 ;  /* 0x0000000a05097211 */ /* 0x0c0fe200078f18ff */
[----:B------:R-:W-:Y:S01]  /*0260*/  UIMAD UR46, UR46, UR10, URZ ;  /* 0x0000000a2e2e72a4 */ /* 0x000fe2000f8e023f */
[CC--:B------:R-:W-:Y:S01]  /*0270*/  LEA.HI R13, R5.reuse, R10.reuse, RZ, 0x6 ;  /* 0x0000000a050d7211 */ /* 0x0c0fe200078f30ff */
[----:B------:R-:W-:Y:S01]  /*0280*/  UIMAD UR4, UR29, UR11, UR36 ;  /* 0x0000000b1d0472a4 */ /* 0x000fe2000f8e0224 */
[----:B------:R-:W-:Y:S01]  /*0290*/  LEA.HI R5, R5, R10, RZ, 0x2 ;  /* 0x0000000a05057211 */ /* 0x000fe200078f10ff */
[----:B------:R-:W-:Y:S01]  /*02a0*/  ULDC UR14, c[0x0][0x1c0] ;  /* 0x00007000000e7ab9 */ /* 0x000fe20000000800 */
[----:B------:R-:W-:Y:S01]  /*02b0*/  LOP3.LUT R3, R0, 0xfffffff0, RZ, 0xc0, !PT ;  /* 0xfffffff000037812 */ /* 0x000fe200078ec0ff */
[----:B------:R-:W-:Y:S01]  /*02c0*/  ULDC UR9, c[0x0][0x1c0] ;  /* 0x0000700000097ab9 */ /* 0x000fe20000000800 */
[----:B------:R-:W-:Y:S01]  /*02d0*/  LOP3.LUT R4, R5, 0x7ffffffc, RZ, 0xc0, !PT ;  /* 0x7ffffffc05047812 */ /* 0x000fe200078ec0ff */
[----:B------:R-:W-:Y:S01]  /*02e0*/  UIMAD UR53, UR6, UR29, URZ ;  /* 0x0000001d063572a4 */ /* 0x000fe2000f8e023f */
[----:B------:R-:W-:Y:S01]  /*02f0*/  LOP3.LUT R6, R2, 0xffffffe0, RZ, 0xc0, !PT ;  /* 0xffffffe002067812 */ /* 0x000fe200078ec0ff */
[C---:B------:R-:W-:Y:S01]  /*0300*/  IMAD.IADD R8, R10.reuse, 0x1, -R3 ;  /* 0x000000010a087824 */ /* 0x040fe200078e0a03 */
[----:B------:R-:W-:Y:S01]  /*0310*/  SHF.R.S32.HI R3, RZ, 0x4, R0 ;  /* 0x00000004ff037819 */ /* 0x000fe20000011400 */
[C---:B------:R-:W-:Y:S01]  /*0320*/  IMAD.IADD R15, R10.reuse, 0x1, -R4 ;  /* 0x000000010a0f7824 */ /* 0x040fe200078e0a04 */
[----:B------:R-:W-:Y:S01]  /*0330*/  SHF.R.S32.HI R4, RZ, 0x5, R2 ;  /* 0x00000005ff047819 */ /* 0x000fe20000011402 */
[----:B------:R-:W-:Y:S01]  /*0340*/  IMAD.IADD R6, R10, 0x1, -R6 ;  /* 0x000000010a067824 */ /* 0x000fe200078e0a06 */
[----:B------:R-:W-:Y:S01]  /*0350*/  SHF.R.S32.HI R2, RZ, 0x1f, R2 ;  /* 0x0000001fff027819 */ /* 0x000fe20000011402 */
[----:B------:R-:W-:Y:S01]  /*0360*/  UIMAD UR5, UR29, UR9, UR36 ;  /* 0x000000091d0572a4 */ /* 0x000fe2000f8e0224 */
[----:B------:R-:W-:Y:S01]  /*0370*/  LEA.HI R0, R0, R3, RZ, 0x1 ;  /* 0x0000000300007211 */ /* 0x000fe200078f08ff */
[----:B------:R-:W-:Y:S01]  /*0380*/  @!UP5 UIMAD UR6, UR29, UR14, UR36 ;  /* 0x0000000e1d06d2a4 */ /* 0x000fe2000f8e0224 */
[----:B------:R-:W-:Y:S01]  /*0390*/  LEA.HI R2, R2, R4, RZ, 0x2 ;  /* 0x0000000402027211 */ /* 0x000fe200078f10ff */
[----:B------:R-:W-:Y:S01]  /*03a0*/  USHF.L.U32 UR45, UR46, 0x7, URZ ;  /* 0x000000072e2d7899 */ /* 0x000fe2000800063f */
[----:B------:R-:W-:Y:S01]  /*03b0*/  LOP3.LUT R7, R9, 0xfffffff8, RZ, 0xc0, !PT ;  /* 0xfffffff809077812 */ /* 0x000fe200078ec0ff */
[----:B------:R-:W-:Y:S01]  /*03c0*/  USHF.L.U32 UR44, UR4, 0x5, URZ ;  /* 0x00000005042c7899 */ /* 0x000fe2000800063f */
[----:B------:R-:W-:Y:S01]  /*03d0*/  LOP3.LUT R0, R0, 0xfffffffe, RZ, 0xc0, !PT ;  /* 0xfffffffe00007812 */ /* 0x000fe200078ec0ff */
[----:B------:R-:W-:Y:S01]  /*03e0*/  ULDC UR50, c[0x0][0x214] ;  /* 0x0000850000327ab9 */ /* 0x000fe20000000800 */
[----:B------:R-:W-:Y:S01]  /*03f0*/  LOP3.LUT R2, R2, 0xfffffffc, RZ, 0xc0, !PT ;  /* 0xfffffffc02027812 */ /* 0x000fe200078ec0ff */
[----:B------:R-:W-:Y:S01]  /*0400*/  IMAD.IADD R7, R10, 0x1, -R7 ;  /* 0x000000010a077824 */ /* 0x000fe200078e0a07 */
[----:B------:R-:W-:Y:S01]  /*0410*/  ULDC UR57, c[0x0][0x1c8] ;  /* 0x0000720000397ab9 */ /* 0x000fe20000000800 */
[----:B------:R-:W-:Y:S01]  /*0420*/  IMAD.IADD R10, R3, 0x1, -R0 ;  /* 0x00000001030a7824 */ /* 0x000fe200078e0a00 */
[--C-:B------:R-:W-:Y:S01]  /*0430*/  SHF.R.S32.HI R3, RZ, 0x2, R5.reuse ;  /* 0x00000002ff037819 */ /* 0x100fe20000011405 */
[----:B------:R-:W-:Y:S01]  /*0440*/  IMAD.IADD R16, R4, 0x1, -R2 ;  /* 0x0000000104107824 */ /* 0x000fe200078e0a02 */
[----:B------:R-:W-:Y:S01]  /*0450*/  SHF.R.S32.HI R0, RZ, 0x1f, R5 ;  /* 0x0000001fff007819 */ /* 0x000fe20000011405 */
[----:B------:R-:W-:Y:S01]  /*0460*/  IMAD.SHL.U32 R5, R7, 0x8, RZ ;  /* 0x0000000807057824 */ /* 0x000fe200078e00ff */
[----:B------:R-:W-:Y:S01]  /*0470*/  SHF.R.S32.HI R4, RZ, 0x3, R9 ;  /* 0x00000003ff047819 */ /* 0x000fe20000011409 */
[----:B------:R-:W-:Y:S01]  /*0480*/  ULDC.U8 UR8, c[0x0][0x3d0] ;  /* 0x0000f40000087ab9 */ /* 0x000fe20000000000 */
[----:B------:R-:W-:Y:S01]  /*0490*/  SHF.R.S32.HI R2, RZ, 0x1f, R6 ;  /* 0x0000001fff027819 */ /* 0x000fe20000011406 */
[----:B------:R-:W-:Y:S01]  /*04a0*/  STL [R1+0x18], R16 ;  /* 0x0000181001007387 */ /* 0x000fe20000100800 */
[----:B------:R-:W-:Y:S01]  /*04b0*/  LEA.HI R0, R0, R3, RZ, 0x3 ;  /* 0x0000000300007211 */ /* 0x000fe200078f18ff */
[----:B------:R-:W-:Y:S01]  /*04c0*/  IMAD.SHL.U32 R4, R4, 0x40, RZ ;  /* 0x0000004004047824 */ /* 0x000fe200078e00ff */
[----:B------:R-:W-:Y:S01]  /*04d0*/  LEA.HI R237, R2, R6, RZ, 0x2 ;  /* 0x0000000602ed7211 */ /* 0x000fe200078f10ff */
[----:B------:R-:W-:Y:S01]  /*04e0*/  ULDC UR51, c[0x0][0x224] ;  /* 0x0000890000337ab9 */ /* 0x000fe20000000800 */
[----:B------:R-:W-:Y:S01]  /*04f0*/  LOP3.LUT R2, R0, 0xfffffff8, RZ, 0xc0, !PT ;  /* 0xfffffff800027812 */ /* 0x000fe200078ec0ff */
[----:B------:R-:W-:Y:S01]  /*0500*/  @UP5 UIMAD UR55, UR29, UR50, URZ ;  /* 0x000000321d3752a4 */ /* 0x000fe2000f8e023f */
[----:B------:R-:W-:Y:S01]  /*0510*/  LOP3.LUT R0, R4, 0x1c0, RZ, 0xc0, !PT ;  /* 0x000001c004007812 */ /* 0x000fe200078ec0ff */
[----:B------:R-:W-:Y:S01]  /*0520*/  ULDC.64 UR12, c[0x0][0x118] ;  /* 0x00004600000c7ab9 */ /* 0x000fe20000000a00 */
[----:B------:R-:W-:Y:S01]  /*0530*/  SHF.R.S32.HI R4, RZ, 0x1f, R8 ;  /* 0x0000001fff047819 */ /* 0x000fe20000011408 */
[----:B------:R-:W-:Y:S01]  /*0540*/  IMAD.IADD R6, R3, 0x1, -R2 ;  /* 0x0000000103067824 */ /* 0x000fe200078e0a02 */
[----:B------:R-:W-:Y:S01]  /*0550*/  LOP3.LUT R3, R0, 0x38, R5, 0xf8, !PT ;  /* 0x0000003800037812 */ /* 0x000fe200078ef805 */
[----:B------:R-:W-:Y:S01]  /*0560*/  ULOP3.LUT UR57, UR36, UR57, URZ, 0x3c, !UPT ;  /* 0x0000003924397292 */ /* 0x000fe2000f8e3c3f */
[----:B------:R-:W-:Y:S01]  /*0570*/  SHF.R.U32.HI R2, RZ, 0x3, R0 ;  /* 0x00000003ff027819 */ /* 0x000fe20000011600 */
[----:B------:R-:W-:Y:S01]  /*0580*/  USHF.R.S32.HI UR58, URZ, 0x1f, UR36 ;  /* 0x0000001f3f3a7899 */ /* 0x000fe20008011424 */
[----:B------:R-:W-:Y:S01]  /*0590*/  LEA.HI R11, R4, R8, RZ, 0x3 ;  /* 0x00000008040b7211 */ /* 0x000fe200078f18ff */
[----:B------:R-:W-:Y:S01]  /*05a0*/  UISETP.NE.AND UP6, UPT, UR8, URZ, UPT ;  /* 0x0000003f0800728c */ /* 0x000fe2000bfc5270 */
[----:B------:R-:W-:Y:S01]  /*05b0*/  LOP3.LUT R3, R3, R2, RZ, 0x3c, !PT ;  /* 0x0000000203037212 */ /* 0x000fe200078e3cff */
[----:B------:R-:W-:Y:S01]  /*05c0*/  IMAD.SHL.U32 R2, R13, 0x8, RZ ;  /* 0x000000080d027824 */ /* 0x000fe200078e00ff */
[----:B------:R-:W-:Y:S01]  /*05d0*/  LOP3.LUT R0, R11, 0xfffffff8, RZ, 0xc0, !PT ;  /* 0xfffffff80b007812 */ /* 0x000fe200078ec0ff */
[----:B------:R-:W-:Y:S01]  /*05e0*/  USHF.R.S32.HI UR60, URZ, 0x1f, UR29 ;  /* 0x0000001f3f3c7899 */ /* 0x000fe2000801141d */
[----:B------:R-:W-:Y:S01]  /*05f0*/  LOP3.LUT R4, R6, 0x1, RZ, 0xc0, !PT ;  /* 0x0000000106047812 */ /* 0x000fe200078ec0ff */
[----:B------:R-:W-:Y:S01]  /*0600*/  USHF.R.S32.HI UR59, URZ, 0x1f, UR36 ;  /* 0x0000001f3f3b7899 */ /* 0x000fe20008011424 */
[----:B------:R-:W-:Y:S01]  /*0610*/  LOP3.LUT R2, R3, 0xfffffe00, R2, 0xf8, !PT ;  /* 0xfffffe0003027812 */ /* 0x000fe200078ef802 */
[----:B------:R-:W-:Y:S01]  /*0620*/  IMAD.IADD R12, R8, 0x1, -R0 ;  /* 0x00000001080c7824 */ /* 0x000fe200078e0a00 */
[----:B------:R-:W-:Y:S01]  /*0630*/  SHF.R.S32.HI R8, RZ, 0x7, R14 ;  /* 0x00000007ff087819 */ /* 0x000fe2000001140e */
[C---:B------:R-:W-:Y:S01]  /*0640*/  IMAD.SHL.U32 R0, R7.reuse, 0x40, RZ ;  /* 0x0000004007007824 */ /* 0x040fe200078e00ff */
[----:B------:R-:W-:Y:S01]  /*0650*/  ISETP.NE.U32.AND P0, PT, R4, 0x1, PT ;  /* 0x000000010400780c */ /* 0x000fe20003f05070 */
[----:B------:R1:W-:Y:S01]  /*0660*/  STL [R1+0x14], R2 ;  /* 0x0000140201007387 */ /* 0x0003e20000100800 */
[----:B------:R-:W-:Y:S01]  /*0670*/  IMAD.SHL.U32 R3, R10, 0x200, RZ ;  /* 0x000002000a037824 */ /* 0x000fe200078e00ff */
[C---:B------:R-:W-:Y:S01]  /*0680*/  LOP3.LUT P4, RZ, R7.reuse, 0x2, RZ, 0xc0, !PT ;  /* 0x0000000207ff7812 */ /* 0x040fe2000788c0ff */
[----:B------:R-:W-:Y:S01]  /*0690*/  UIMAD.WIDE.U32 UR40, UR34, UR42, URZ ;  /* 0x0000002a222872a5 */ /* 0x000fe2000f8e003f */
[----:B------:R-:W-:Y:S01]  /*06a0*/  LOP3.LUT R0, R0, 0x1c0, RZ, 0xc0, !PT ;  /* 0x000001c000007812 */ /* 0x000fe200078ec0ff */
[----:B------:R-:W-:Y:S01]  /*06b0*/  UIMAD UR52, UR35, UR42, URZ ;  /* 0x0000002a233472a4 */ /* 0x000fe2000f8e023f */
[----:B------:R-:W-:Y:S01]  /*06c0*/  LOP3.LUT P3, RZ, R7, 0x4, RZ, 0xc0, !PT ;  /* 0x0000000407ff7812 */ /* 0x000fe2000786c0ff */
[----:B------:R-:W-:Y:S01]  /*06d0*/  IMAD.U32 R7, RZ, RZ, UR15 ;  /* 0x0000000fff077e24 */ /* 0x000fe2000f8e00ff */
[----:B------:R-:W-:Y:S01]  /*06e0*/  LOP3.LUT R178, R0, 0x8, R9, 0xf8, !PT ;  /* 0x0000000800b27812 */ /* 0x000fe200078ef809 */
[----:B------:R-:W-:Y:S01]  /*06f0*/  IMAD.SHL.U32 R7, R15, 0x2, RZ ;  /* 0x000000020f077824 */ /* 0x000fe200078e00ff */
[----:B------:R-:W-:Y:S01]  /*0700*/  R2P PR, R6, 0x6 ;  /* 0x0000000606007804 */ /* 0x000fe20000000000 */
[----:B------:R-:W-:Y:S01]  /*0710*/  USHF.R.S32.HI UR54, URZ, 0x1f, UR47 ;  /* 0x0000001f3f367899 */ /* 0x000fe2000801142f */
[----:B------:R-:W-:Y:S01]  /*0720*/  SEL R180, R231, 0xffffffe0, !P4 ;  /* 0xffffffe0e7b47807 */ /* 0x000fe20006000000 */
[----:B------:R-:W-:Y:S01]  /*0730*/  UIMAD UR51, UR5, UR51, URZ ;  /* 0x00000033053372a4 */ /* 0x000fe2000f8e023f */
[----:B------:R-:W-:Y:S01]  /*0740*/  SEL R229, R229, 0x10, !P0 ;  /* 0x00000010e5e57807 */ /* 0x000fe20004000000 */
[----:B------:R-:W-:Y:S01]  /*0750*/  @!UP5 UIMAD UR50, UR6, UR50, URZ ;  /* 0x000000320632d2a4 */ /* 0x000fe2000f8e023f */
[----:B------:R-:W-:Y:S01]  /*0760*/  SEL R231, R231, 0xffffffe0, !P1 ;  /* 0xffffffe0e7e77807 */ /* 0x000fe20004800000 */
[----:B------:R-:W-:-:S02]  /*0770*/  USHF.R.S32.HI UR49, URZ, 0x1f, UR45 ;  /* 0x0000001f3f317899 */ /* 0x000fc4000801142d */
[----:B------:R-:W-:Y:S02]  /*0780*/  USHF.R.S32.HI UR48, URZ, 0x1f, UR44 ;  /* 0x0000001f3f307899 */ /* 0x000fe4000801142c */
[----:B------:R-:W-:Y:S01]  /*0790*/  UMOV UR39, 0xffffc000 ;  /* 0xffffc00000277882 */ /* 0x000fe20000000000 */
[----:B-1----:R-:W-:-:S05]  /*07a0*/  IMAD.SHL.U32 R2, R16, 0x10, RZ ;  /* 0x0000001010027824 */ /* 0x002fca00078e00ff */
[----:B------:R-:W-:Y:S02]  /*07b0*/  LOP3.LUT R5, R0, 0x30, R2, 0xf8, !PT ;  /* 0x0000003000057812 */ /* 0x000fe400078ef802 */
[----:B------:R-:W-:Y:S02]  /*07c0*/  SHF.R.U32.HI R0, RZ, 0x3, R0 ;  /* 0x00000003ff007819 */ /* 0x000fe40000011600 */
[----:B------:R-:W-:Y:S01]  /*07d0*/  LOP3.LUT R4, R5, 0x8, R9, 0xf8, !PT ;  /* 0x0000000805047812 */ /* 0x000fe200078ef809 */
[C---:B------:R-:W-:Y:S01]  /*07e0*/  IMAD R5, R8.reuse, 0x2000, R7 ;  /* 0x0000200008057824 */ /* 0x040fe200078e0207 */
        /* <DEDUP_REMOVED lines=78> */
[----:B----4-:R2:W-:Y:S02]  /*0cd0*/  STL [R1+0x38], R0 ;  /* 0x0000380001007387 */ /* 0x0105e40000100800 */
.L_x_1041:
[----:B------:R-:W-:Y:S02]  /*0ce0*/  ULDC.64 UR4, c[0x0][0x240] ;  /* 0x0000900000047ab9 */ /* 0x000fe40000000a00 */
[----:B------:R-:W-:Y:S02]  /*0cf0*/  UISETP.NE.U32.AND UP1, UPT, URZ, UR4, UPT ;  /* 0x000000043f00728c */ /* 0x000fe4000bf25070 */
[----:B------:R-:W-:Y:S02]  /*0d00*/  USHF.L.U32 UR14, UR29, 0x2, URZ ;  /* 0x000000021d0e7899 */ /* 0x000fe4000800063f */
[----:B------:R-:W-:Y:S02]  /*0d10*/  USHF.R.S32.HI UR38, URZ, 0x1f, UR29 ;  /* 0x0000001f3f267899 */ /* 0x000fe4000801141d */
        /* <DEDUP_REMOVED lines=9> */
[----:B------:R-:W-:Y:S01]  /*0db0*/  ULDC.U8 UR11, c[0x0][0x312] ;  /* 0x0000c480000b7ab9 */ /* 0x000fe20000000000 */
[----:B------:R-:W-:Y:S01]  /*0dc0*/  PLOP3.LUT P0, PT, PT, PT, UP3, 0x80, 0x0 ;  /* 0x000000000000781c */ /* 0x000fe20003f0f038 */
[----:B------:R-:W-:Y:S01]  /*0dd0*/  ULDC.64 UR6, c[0x0][0x248] ;  /* 0x0000920000067ab9 */ /* 0x000fe20000000a00 */
[----:B------:R-:W-:Y:S01]  /*0de0*/  IMAD.U32 R5, RZ, RZ, UR5 ;  /* 0x00000005ff057e24 */ /* 0x000fe2000f8e00ff */
[----:B------:R-:W-:-:S02]  /*0df0*/  UISETP.NE.AND UP4, UPT, UR11, URZ, UPT ;  /* 0x0000003f0b00728c */ /* 0x000fc4000bf85270 */
[----:B------:R-:W-:Y:S02]  /*0e00*/  @UP3 UIADD3 UR4, UP0, UR14, UR8, URZ ;  /* 0x000000080e043290 */ /* 0x000fe4000ff1e03f */
[----:B------:R1:W2:Y:S01]  /*0e10*/  @P2 LDG.E R8, [R4.64] ;  /* 0x0000000c04082981 */ /* 0x0002a2000c1e1900 */
[----:B------:R-:W-:Y:S02]  /*0e20*/  UISETP.EQ.U32.AND UP2, UPT, URZ, UR6, UPT ;  /* 0x000000063f00728c */ /* 0x000fe4000bf42070 */
[----:B------:R-:W-:Y:S01]  /*0e30*/  @UP3 UIADD3.X UR5, UR10, UR9, URZ, UP0, !UPT ;  /* 0x000000090a053290 */ /* 0x000fe200087fe43f */
[----:B---3--:R1:W3:Y:S01]  /*0e40*/  @P2 LDG.E R2, [R4.64+0x4] ;  /* 0x0000040c04022981 */ /* 0x0082e2000c1e1900 */
[----:B------:R-:W-:Y:S01]  /*0e50*/  MOV R6, UR4 ;  /* 0x0000000400067c02 */ /* 0x000fe20008000f00 */
[----:B------:R-:W-:-:S03]  /*0e60*/  UISETP.EQ.OR.EX UP2, UPT, URZ, UR7, !UP4, UP2 ;  /* 0x000000073f00728c */ /* 0x000fc6000e742720 */
[----:B------:R-:W-:Y:S01]  /*0e70*/  IMAD.U32 R7, RZ, RZ, UR5 ;  /* 0x00000005ff077e24 */ /* 0x000fe2000f8e00ff */
[----:B------:R-:W-:-:S04]  /*0e80*/  UIADD3 UR6, UP0, UR14, UR6, URZ ;  /* 0x000000060e067290 */ /* 0x000fc8000ff1e03f */
[----:B------:R-:W4:Y:S01]  /*0e90*/  @P0 LDG.E R6, [R6.64] ;  /* 0x0000000c06060981 */ /* 0x000f22000c1e1900 */
        /* <DEDUP_REMOVED lines=25> */
.L_x_997:
        /* <DEDUP_REMOVED lines=59> */
.L_x_999:
        /* <DEDUP_REMOVED lines=18> */
.L_x_1000:
        /* <DEDUP_REMOVED lines=18> */
[----:B------:R-:W-:Y:S02]  /*1620*/  UIMAD UR4, UR38, UR8, UR53 ;  /* 0x00000008260472a4 */ /* 0x000fe4000f8e0235 */
[----:B------:R-:W-:Y:S02]  /*1630*/  USHF.L.U32 UR8, UR29, 0x7, URZ ;  /* 0x000000071d087899 */ /* 0x000fe4000800063f */
        /* <DEDUP_REMOVED lines=8> */
[----:B------:R-:W-:Y:S02]  /*16c0*/  ULDC.64 UR6, c[0x0][0x3d8] ;  /* 0x0000f60000067ab9 */ /* 0x000fe40000000a00 */
[----:B------:R-:W-:Y:S01]  /*16d0*/  UIMAD.WIDE.U32 UR4, UR61, UR6, URZ ;  /* 0x000000063d0472a5 */ /* 0x000fe2000f8e003f */
[----:B-1----:R-:W-:Y:S02]  /*16e0*/  IMAD.MOV R0, RZ, RZ, -R5 ;  /* 0x000000ffff007224 */ /* 0x002fe400078e0a05 */
[----:B------:R-:W-:Y:S01]  /*16f0*/  IMAD.MOV.U32 R4, RZ, RZ, RZ ;  /* 0x000000ffff047224 */ /* 0x000fe200078e00ff */
[----:B------:R-:W-:Y:S01]  /*1700*/  USEL UR15, UR4, URZ, UP6 ;  /* 0x0000003f040f7287 */ /* 0x000fe2000b000000 */
[----:B------:R-:W-:Y:S01]  /*1710*/  IMAD R0, R0, R6, RZ ;  /* 0x0000000600007224 */ /* 0x000fe200078e02ff */
[----:B------:R-:W-:-:S02]  /*1720*/  USHF.L.U64.HI UR4, UR29, 0x7, UR38 ;  /* 0x000000071d047899 */ /* 0x000fc40008010226 */
[----:B------:R-:W-:Y:S01]  /*1730*/  UIMAD UR7, UR61, UR7, UR5 ;  /* 0x000000073d0772a4 */ /* 0x000fe2000f8e0205 */
[----:B------:R-:W-:Y:S01]  /*1740*/  IMAD.HI.U32 R0, R5, R0, R4 ;  /* 0x0000000005007227 */ /* 0x000fe200078e0004 */
[----:B------:R-:W-:Y:S02]  /*1750*/  USEL UR5, UR4, URZ, UP1 ;  /* 0x0000003f04057287 */ /* 0x000fe40008800000 */
[----:B------:R-:W-:-:S03]  /*1760*/  USEL UR4, UR8, URZ, UP1 ;  /* 0x0000003f08047287 */ /* 0x000fc60008800000 */
[----:B------:R-:W-:Y:S01]  /*1770*/  IMAD.HI.U32 R0, R0, R2, RZ ;  /* 0x0000000200007227 */ /* 0x000fe200078e00ff */
[----:B------:R-:W-:Y:S02]  /*1780*/  UIADD3 UR4, UP1, UR14, UR4, URZ ;  /* 0x000000040e047290 */ /* 0x000fe4000ff3e03f */
[----:B------:R-:W-:Y:S01]  /*1790*/  ULDC UR8, c[0x0][0x234] ;  /* 0x00008d0000087ab9 */ /* 0x000fe20000000800 */
[----:B------:R-:W-:Y:S01]  /*17a0*/  IMAD.MOV R4, RZ, RZ, -R0 ;  /* 0x000000ffff047224 */ /* 0x000fe200078e0a00 */
[----:B------:R-:W-:Y:S02]  /*17b0*/  UIADD3.X UR6, UR26, UR5, URZ, UP1, !UPT ;  /* 0x000000051a067290 */ /* 0x000fe40008ffe43f */
[----:B------:R-:W-:Y:S01]  /*17c0*/  UIMAD UR5, UR35, UR4, URZ ;  /* 0x00000004230572a4 */ /* 0x000fe2000f8e023f */
[----:B------:R-:W-:-:S03]  /*17d0*/  IMAD R2, R6, R4, R2 ;  /* 0x0000000406027224 */ /* 0x000fc600078e0202 */
[----:B------:R-:W-:Y:S02]  /*17e0*/  UIMAD UR6, UR34, UR6, UR5 ;  /* 0x00000006220672a4 */ /* 0x000fe4000f8e0205 */
[----:B------:R-:W-:Y:S01]  /*17f0*/  ISETP.GT.U32.AND P1, PT, R6, R2, PT ;  /* 0x000000020600720c */ /* 0x000fe20003f24070 */
[----:B------:R-:W-:-:S04]  /*1800*/  @UP5 USEL UR5, UR55, UR11, !UP2 ;  /* 0x0000000b37055287 */ /* 0x000fc8000d000000 */
[----:B------:R-:W-:Y:S02]  /*1810*/  @UP5 UIMAD UR10, UR36, UR8, UR5 ;  /* 0x00000008240a52a4 */ /* 0x000fe4000f8e0205 */
[----:B------:R-:W-:Y:S02]  /*1820*/  UIMAD.WIDE.U32 UR4, UR34, UR4, URZ ;  /* 0x00000004220472a5 */ /* 0x000fe4000f8e003f */
[----:B------:R-:W-:Y:S02]  /*1830*/  USEL UR8, UR7, URZ, UP6 ;  /* 0x0000003f07087287 */ /* 0x000fe4000b000000 */
[----:B------:R-:W-:Y:S02]  /*1840*/  UIADD3 UR7, UR5, UR6, URZ ;  /* 0x0000000605077290 */ /* 0x000fe4000fffe03f */
[----:B------:R-:W-:Y:S01]  /*1850*/  @!P1 IMAD.IADD R2, R2, 0x1, -R6 ;  /* 0x0000000102029824 */ /* 0x000fe200078e0a06 */
[----:B------:R-:W-:Y:S01]  /*1860*/  @!P1 IADD3 R0, R0, 0x1, RZ ;  /* 0x0000000100009810 */ /* 0x000fe20007ffe0ff */
[----:B------:R-:W-:Y:S01]  /*1870*/  @!UP5 UMOV UR10, UR50 ;  /* 0x00000032000adc82 */ /* 0x000fe20008000000 */
[----:B------:R-:W-:-:S02]  /*1880*/  ISETP.LE.AND P1, PT, RZ, UR57, PT ;  /* 0x00000039ff007c0c */ /* 0x000fc4000bf23270 */
        /* <DEDUP_REMOVED lines=13> */
.L_x_1001:
[----:B------:R-:W-:Y:S02]  /*1960*/  UMOV UR6, UR51 ;  /* 0x0000003300067c82 */ /* 0x000fe40008000000 */
.L_x_1002:
[----:B------:R-:W1:Y:S01]  /*1970*/  S2R R31, SR_TID.X ;  /* 0x00000000001f7919 */ /* 0x000e620000002100 */
[----:B------:R-:W-:Y:S01]  /*1980*/  UIADD3 UR4, UP4, UP3, UR4, UR45, UR47 ;  /* 0x0000002d04047290 */ /* 0x000fe2000fb9e02f */
[----:B------:R-:W-:Y:S01]  /*1990*/  IMAD.U32 R11, RZ, RZ, UR14 ;  /* 0x0000000eff0b7e24 */ /* 0x000fe2000f8e00ff */
[----:B------:R-:W-:Y:S01]  /*19a0*/  ULDC UR11, c[0x0][0x2e8] ;  /* 0x0000ba00000b7ab9 */ /* 0x000fe20000000800 */
[----:B------:R-:W-:Y:S01]  /*19b0*/  IMAD.MOV.U32 R33, RZ, RZ, c[0x0][0x190] ;  /* 0x00006400ff217624 */ /* 0x000fe200078e00ff */
[----:B------:R-:W-:Y:S01]  /*19c0*/  UIADD3 UR15, UP2, UP1, UR15, UR4, UR17 ;  /* 0x000000040f0f7290 */ /* 0x000fe2000f95e011 */
[----:B------:R-:W-:Y:S01]  /*19d0*/  IMAD.MOV.U32 R12, RZ, RZ, c[0x0][0x370] ;  /* 0x0000dc00ff0c7624 */ /* 0x000fe200078e00ff */
[----:B------:R-:W-:Y:S01]  /*19e0*/  UIADD3.X UR4, UR7, UR49, UR54, UP4, UP3 ;  /* 0x0000003107047290 */ /* 0x000fe2000a7e6436 */
[----:B------:R-:W-:Y:S01]  /*19f0*/  BSSY B1, `(.L_x_998) ;  /* 0x0000aba000017945 */ /* 0x000fe20003800000 */
[----:B------:R-:W-:Y:S01]  /*1a00*/  UIADD3 UR6, UR14, UR6, URZ ;  /* 0x000000060e067290 */ /* 0x000fe2000fffe03f */
[----:B------:R-:W-:Y:S01]  /*1a10*/  IMAD.SHL.U32 R26, R33, 0x20, RZ ;  /* 0x00000020211a7824 */ /* 0x000fe200078e00ff */
[----:B------:R-:W-:-:S02]  /*1a20*/  UIADD3.X UR9, UR8, UR4, UR9, UP2, UP1 ;  /* 0x0000000408097290 */ /* 0x000fc400097e2409 */
[----:B------:R-:W-:Y:S02]  /*1a30*/  UIADD3 UR10, UR14, UR10, URZ ;  /* 0x0000000a0e0a7290 */ /* 0x000fe4000fffe03f */
[----:B------:R-:W-:Y:S02]  /*1a40*/  ULDC.64 UR4, c[0x0][0x1a8] ;  /* 0x00006a0000047ab9 */ /* 0x000fe40000000a00 */
[----:B------:R-:W-:-:S04]  /*1a50*/  UIMAD UR4, UR58, UR4, URZ ;  /* 0x000000043a0472a4 */ /* 0x000fc8000f8e023f */
[----:B------:R-:W-:Y:S01]  /*1a60*/  UIMAD UR8, UR36, UR5, UR4 ;  /* 0x00000005240872a4 */ /* 0x000fe2000f8e0204 */
[----:B-1----:R-:W-:Y:S02]  /*1a70*/  SHF.R.S32.HI R32, RZ, 0x1f, R31 ;  /* 0x0000001fff207819 */ /* 0x002fe4000001141f */
[----:B------:R-:W-:Y:S02]  /*1a80*/  ULDC.64 UR4, c[0x0][0x378] ;  /* 0x0000de0000047ab9 */ /* 0x000fe40000000a00 */
[----:B------:R-:W-:Y:S01]  /*1a90*/  UIMAD UR4, UR58, UR4, URZ ;  /* 0x000000043a0472a4 */ /* 0x000fe2000f8e023f */
[CC--:B------:R-:W-:Y:S02]  /*1aa0*/  LEA.HI R4, R32.reuse, R31.reuse, RZ, 0x3 ;  /* 0x0000001f20047211 */ /* 0x0c0fe400078f18ff */
[----:B------:R-:W-:Y:S01]  /*1ab0*/  LEA.HI R10, R32, R31, RZ, 0x5 ;  /* 0x0000001f200a7211 */ /* 0x000fe200078f28ff */
[----:B------:R-:W-:Y:S01]  /*1ac0*/  UIMAD UR7, UR36, UR5, UR4 ;  /* 0x00000005240772a4 */ /* 0x000fe2000f8e0204 */
[----:B------:R-:W-:-:S02]  /*1ad0*/  SHF.R.S32.HI R0, RZ, 0x3, R4 ;  /* 0x00000003ff007819 */ /* 0x000fc40000011404 */
[----:B------:R-:W-:Y:S01]  /*1ae0*/  LOP3.LUT R4, R4, 0xfffffff8, RZ, 0xc0, !PT ;  /* 0xfffffff804047812 */ /* 0x000fe200078ec0ff */
[----:B------:R-:W-:Y:S01]  /*1af0*/  ULDC.64 UR4, c[0x0][0x370] ;  /* 0x0000dc0000047ab9 */ /* 0x000fe20000000a00 */
[----:B------:R-:W-:Y:S01]  /*1b00*/  SHF.R.S32.HI R30, RZ, 0x1f, R0 ;  /* 0x0000001fff1e7819 */ /* 0x000fe20000011400 */
[----:B------:R-:W-:Y:S01]  /*1b10*/  UIMAD UR4, UR26, UR4, URZ ;  /* 0x000000041a0472a4 */ /* 0x000fe2000f8e023f */
[----:B------:R-:W-:Y:S01]  /*1b20*/  IADD3 R2, P1, R0, UR14, RZ ;  /* 0x0000000e00027c10 */ /* 0x000fe2000ff3e0ff */
[----:B------:R-:W-:Y:S02]  /*1b30*/  IMAD.IADD R4, R31, 0x1, -R4 ;  /* 0x000000011f047824 */ /* 0x000fe400078e0a04 */
[----:B------:R-:W-:Y:S01]  /*1b40*/  UIMAD UR5, UR14, UR5, UR4 ;  /* 0x000000050e0572a4 */ /* 0x000fe2000f8e0204 */
[----:B------:R-:W-:Y:S01]  /*1b50*/  IADD3.X R9, R30, UR26, RZ, P1, !PT ;  /* 0x0000001a1e097c10 */ /* 0x000fe20008ffe4ff */
[----:B------:R-:W-:Y:S01]  /*1b60*/  IMAD.SHL.U32 R4, R4, 0x8, RZ ;  /* 0x0000000804047824 */ /* 0x000fe200078e00ff */
[----:B------:R-:W-:-:S03]  /*1b70*/  UIADD3 UR4, -UR16, UR20, UR18 ;  /* 0x0000001410047290 */ /* 0x000fc6000fffe112 */
[----:B------:R-:W-:Y:S01]  /*1b80*/  IMAD R9, R9, c[0x0][0x190], RZ ;  /* 0x0000640009097a24 */ /* 0x000fe200078e02ff */
[----:B------:R-:W-:Y:S01]  /*1b90*/  SHF.R.S32.HI R5, RZ, 0x1f, R4 ;  /* 0x0000001fff057819 */ /* 0x000fe20000011404 */
[----:B------:R-:W-:-:S03]  /*1ba0*/  UIADD3 UR4, UR4, -UR11, URZ ;  /* 0x8000000b04047290 */ /* 0x000fc6000fffe03f */
[----:B------:R-:W-:Y:S01]  /*1bb0*/  UMOV UR11, 0x4 ;  /* 0x00000004000b7882 */ /* 0x000fe20000000000 */
[----:B------:R-:W-:Y:S01]  /*1bc0*/  IMAD.WIDE.U32 R6, R2, c[0x0][0x190], R4 ;  /* 0x0000640002067a25 */ /* 0x000fe200078e0004 */
[----:B------:R-:W-:-:S03]  /*1bd0*/  USHF.R.S32.HI UR17, URZ, 0x1f, UR4 ;  /* 0x0000001f3f117899 */ /* 0x000fc60008011404 */
[----:B------:R-:W-:Y:S01]  /*1be0*/  IMAD R2, R2, c[0x0][0x194], R9 ;  /* 0x0000650002027a24 */ /* 0x000fe200078e0209 */
[----:B------:R-:W-:Y:S01]  /*1bf0*/  IADD3 R8, P1, R6, UR37, RZ ;  /* 0x0000002506087c10 */ /* 0x000fe2000ff3e0ff */
[----:B------:R-:W-:-:S03]  /*1c00*/  ULEA.HI UR17, UR17, UR4, URZ, 0x7 ;  /* 0x0000000411117291 */ /* 0x000fc6000f8f383f */
[----:B------:R-:W-:Y:S01]  /*1c10*/  IADD3.X R9, R7, UR31, R2, P1, !PT ;  /* 0x0000001f07097c10 */ /* 0x000fe20008ffe402 */
[----:B------:R-:W-:Y:S01]  /*1c20*/  USHF.R.S32.HI UR17, URZ, 0x7, UR17 ;  /* 0x000000073f117899 */ /* 0x000fe20008011411 */
[----:B------:R-:W-:Y:S02]  /*1c30*/  LOP3.LUT R2, R10, 0xffffffe0, RZ, 0xc0, !PT ;  /* 0xffffffe00a027812 */ /* 0x000fe400078ec0ff */
[----:B------:R-:W-:Y:S01]  /*1c40*/  IADD3 R6, P1, R4, UR23, RZ ;  /* 0x0000001704067c10 */ /* 0x000fe2000ff3e0ff */
[----:B------:R-:W-:Y:S01]  /*1c50*/  UISETP.LT.AND UP1, UPT, URZ, UR17, UPT ;  /* 0x000000113f00728c */ /* 0x000fe2000bf21270 */
[----:B------:R-:W-:Y:S01]  /*1c60*/  SHF.R.S32.HI R10, RZ, 0x5, R10 ;  /* 0x00000005ff0a7819 */ /* 0x000fe2000001140a */
[----:B------:R-:W-:Y:S01]  /*1c70*/  IMAD.IADD R29, R31, 0x1, -R2 ;  /* 0x000000011f1d7824 */ /* 0x000fe200078e0a02 */
[----:B------:R-:W-:Y:S01]  /*1c80*/  IADD3.X R7, R5, UR25, RZ, P1, !PT ;  /* 0x0000001905077c10 */ /* 0x000fe20008ffe4ff */
[----:B------:R-:W-:Y:S02]  /*1c90*/  USEL UR17, URZ, UR17, !UP1 ;  /* 0x000000113f117287 */ /* 0x000fe4000c800000 */
[----:B------:R-:W-:-:S02]  /*1ca0*/  IMAD R2, R10, UR46, R29 ;  /* 0x0000002e0a027c24 */ /* 0x000fc4000f8e021d */
[----:B------:R-:W-:Y:S01]  /*1cb0*/  IMAD.WIDE.U32 R6, R11, c[0x0][0x370], R6 ;  /* 0x0000dc000b067a25 */ /* 0x000fe200078e0006 */
[----:B------:R-:W-:Y:S02]  /*1cc0*/  UISETP.GT.AND UP1, UPT, UR32, UR17, UPT ;  /* 0x000000112000728c */ /* 0x000fe4000bf24270 */
[C---:B------:R-:W-:Y:S01]  /*1cd0*/  IADD3 R10, P1, R2.reuse, UR15, RZ ;  /* 0x0000000f020a7c10 */ /* 0x040fe2000ff3e0ff */
[----:B------:R-:W-:Y:S01]  /*1ce0*/  IMAD.U32 R11, RZ, RZ, UR36 ;  /* 0x00000024ff0b7e24 */ /* 0x000fe2000f8e00ff */
[----:B------:R-:W-:Y:S01]  /*1cf0*/  IADD3 R7, R7, UR5, RZ ;  /* 0x0000000507077c10 */ /* 0x000fe2000fffe0ff */
[----:B------:R-:W-:Y:S01]  /*1d00*/  ULDC.64 UR14, c[0x0][0x3c8] ;  /* 0x0000f200000e7ab9 */ /* 0x000fe20000000a00 */
[----:B------:R-:W-:Y:S01]  /*1d10*/  LEA.HI.X.SX32 R2, R2, UR9, 0x1, P1 ;  /* 0x0000000902027c11 */ /* 0x000fe200088f0eff */
[----:B------:R-:W-:Y:S01]  /*1d20*/  IMAD.WIDE.U32 R8, R11, c[0x0][0x1a8], R8 ;  /* 0x00006a000b087a25 */ /* 0x000fe200078e0008 */
[----:B------:R-:W-:Y:S01]  /*1d30*/  LEA R236, P1, R10, c[0x0][0x350], 0x2 ;  /* 0x0000d4000aec7a11 */ /* 0x000fe200078210ff */
[----:B------:R-:W-:-:S02]  /*1d40*/  UIMAD.WIDE UR4, UR6, UR11, UR14 ;  /* 0x0000000b060472a5 */ /* 0x000fc4000f8e020e */
[----:B------:R-:W-:Y:S01]  /*1d50*/  IMAD.WIDE.U32 R6, R11, c[0x0][0x378], R6 ;  /* 0x0000de000b067a25 */ /* 0x000fe200078e0006 */
[----:B------:R-:W-:Y:S02]  /*1d60*/  LEA.HI.X R235, R10, c[0x0][0x354], R2, 0x2, P1 ;  /* 0x0000d5000aeb7a11 */ /* 0x000fe400008f1402 */
[----:B------:R-:W-:Y:S01]  /*1d70*/  PLOP3.LUT P1, PT, PT, PT, UP1, 0x80, 0x0 ;  /* 0x000000000000781c */ /* 0x000fe20003f2f018 */
[----:B------:R-:W-:Y:S01]  /*1d80*/  IMAD R2, R30, c[0x0][0x370], RZ ;  /* 0x0000dc001e027a24 */ /* 0x000fe200078e02ff */
[----:B------:R-:W-:Y:S01]  /*1d90*/  IADD3 R7, R7, UR7, RZ ;  /* 0x0000000707077c10 */ /* 0x000fe2000fffe0ff */
[----:B------:R-:W-:Y:S01]  /*1da0*/  UIADD3 UR7, UR32, -0x1, URZ ;  /* 0xffffffff20077890 */ /* 0x000fe2000fffe03f */
[----:B------:R-:W-:Y:S01]  /*1db0*/  IADD3 R9, R9, UR8, RZ ;  /* 0x0000000809097c10 */ /* 0x000fe2000fffe0ff */
[----:B------:R-:W-:Y:S01]  /*1dc0*/  IMAD R2, R0, c[0x0][0x374], R2 ;  /* 0x0000dd0000027a24 */ /* 0x000fe200078e0202 */
[----:B------:R-:W-:Y:S01]  /*1dd0*/  LEA R241, P2, R8, c[0x0][0x160], 0x1 ;  /* 0x0000580008f17a11 */ /* 0x000fe200078408ff */
[----:B------:R-:W-:Y:S01]  /*1de0*/  IMAD.WIDE.U32 R6, R0, c[0x0][0x370], R6 ;  /* 0x0000dc0000067a25 */ /* 0x000fe200078e0006 */
[----:B------:R-:W-:-:S02]  /*1df0*/  ULDC.64 UR8, c[0x0][0x200] ;  /* 0x0000800000087ab9 */ /* 0x000fc40000000a00 */
[----:B------:R-:W-:Y:S01]  /*1e00*/  LEA.HI.X R240, R8, c[0x0][0x164], R9, 0x1, P2 ;  /* 0x0000590008f07a11 */ /* 0x000fe200010f0c09 */
[----:B------:R-:W-:Y:S01]  /*1e10*/  IMAD.MOV.U32 R9, RZ, RZ, 0x5 ;  /* 0x00000005ff097424 */ /* 0x000fe200078e00ff */
[----:B------:R-:W-:Y:S01]  /*1e20*/  LEA R239, P2, R6, c[0x0][0x330], 0x1 ;  /* 0x0000cc0006ef7a11 */ /* 0x000fe200078408ff */
[----:B------:R-:W-:Y:S01]  /*1e30*/  IMAD.IADD R2, R7, 0x1, R2 ;  /* 0x0000000107027824 */ /* 0x000fe200078e0202 */
[----:B------:R-:W-:Y:S01]  /*1e40*/  UMOV UR15, UR4 ;  /* 0x00000004000f7c82 */ /* 0x000fe20008000000 */
[----:B------:R-:W-:Y:S01]  /*1e50*/  IMAD.SHL.U32 R10, R12, 0x20, RZ ;  /* 0x000000200c0a7824 */ /* 0x000fe200078e00ff */
[----:B------:R-:W-:Y:S01]  /*1e60*/  UMOV UR14, UR5 ;  /* 0x00000005000e7c82 */ /* 0x000fe20008000000 */
[-C--:B------:R-:W-:Y:S01]  /*1e70*/  SHF.L.U64.HI R13, R33, R9.reuse, c[0x0][0x194] ;  /* 0x00006500210d7619 */ /* 0x080fe20000010209 */
[----:B------:R-:W-:Y:S01]  /*1e80*/  UIMAD.WIDE UR10, UR10, UR11, UR8 ;  /* 0x0000000b0a0a72a5 */ /* 0x000fe2000f8e0208 */
[----:B------:R-:W-:Y:S02]  /*1e90*/  LEA.HI.X R238, R6, c[0x0][0x334], R2, 0x1, P2 ;  /* 0x0000cd0006ee7a11 */ /* 0x000fe400010f0c02 */
[----:B------:R-:W-:Y:S01]  /*1ea0*/  SHF.L.U64.HI R9, R12, R9, c[0x0][0x374] ;  /* 0x0000dd000c097619 */ /* 0x000fe20000010209 */
[----:B------:R-:W-:Y:S05]  /*1eb0*/  @P1 BRA `(.L_x_1003) ;  /* 0x00000b0000001947 */ /* 0x000fea0003800000 */
[----:B------:R-:W-:Y:S02]  /*1ec0*/  @UP0 UIADD3 UR6, UR21, UR24, URZ ;  /* 0x0000001815060290 */ /* 0x000fe4000fffe03f */
[----:B------:R-:W-:-:S02]  /*1ed0*/  ULDC.64 UR8, c[0x0][0x3a0] ;  /* 0x0000e80000087ab9 */ /* 0x000fc40000000a00 */
        /* <DEDUP_REMOVED lines=16> */
.L_x_1004:
        /* <DEDUP_REMOVED lines=18> */
.L_x_1005:
        /* <DEDUP_REMOVED lines=27> */
.L_x_1007:
[----:B------:R-:W-:Y:S05]  /*22b0*/  BSYNC B0 ;  /* 0x0000000000007941 */ /* 0x000fea0003800000 */
.L_x_1006:
        /* <DEDUP_REMOVED lines=15> */
.L_x_1009:
[----:B------:R-:W-:Y:S05]  /*23b0*/  BSYNC B0 ;  /* 0x0000000000007941 */ /* 0x000fea0003800000 */
.L_x_1008:
        /* <DEDUP_REMOVED lines=15> */
.L_x_1011:
[----:B------:R-:W-:Y:S05]  /*24b0*/  BSYNC B0 ;  /* 0x0000000000007941 */ /* 0x000fea0003800000 */
.L_x_1010:
[----:B------:R-:W-:Y:S01]  /*24c0*/  IADD3 R2, R0, 0x60, RZ ;  /* 0x0000006000027810 */ /* 0x000fe20007ffe0ff */
[----:B------:R-:W-:Y:S03]  /*24d0*/  BSSY B0, `(.L_x_1012) ;  /* 0x000000d000007945 */ /* 0x000fe60003800000 */
[----:B------:R-:W-:-:S13]  /*24e0*/  ISETP.GE.AND P0, PT, R2, UR4, PT ;  /* 0x0000000402007c0c */ /* 0x000fda000bf06270 */
        /* <DEDUP_REMOVED lines=11> */
.L_x_1013:
[----:B------:R-:W-:Y:S05]  /*25a0*/  BSYNC B0 ;  /* 0x0000000000007941 */ /* 0x000fea0003800000 */
.L_x_1012:
        /* <DEDUP_REMOVED lines=24> */
.L_x_1015:
[----:B------:R-:W-:Y:S05]  /*2730*/  BSYNC B0 ;  /* 0x0000000000007941 */ /* 0x000fea0003800000 */
.L_x_1014:
        /* <DEDUP_REMOVED lines=13> */
.L_x_1017:
[----:B------:R-:W-:Y:S05]  /*2810*/  BSYNC B0 ;  /* 0x0000000000007941 */ /* 0x000fea0003800000 */
.L_x_1016:
        /* <DEDUP_REMOVED lines=13> */
.L_x_1019:
[----:B------:R-:W-:Y:S05]  /*28f0*/  BSYNC B0 ;  /* 0x0000000000007941 */ /* 0x000fea0003800000 */
.L_x_1018:
        /* <DEDUP_REMOVED lines=12> */
.L_x_1003:
[----:B------:R-:W2:Y:S01]  /*29c0*/  LDL R27, [R1+0x14] ;  /* 0x00001400011b7983 */ /* 0x000ea20000100800 */
[----:B------:R-:W-:Y:S01]  /*29d0*/  ULDC.64 UR4, c[0x0][0x198] ;  /* 0x0000660000047ab9 */ /* 0x000fe20000000a00 */
[----:B------:R-:W-:Y:S01]  /*29e0*/  PLOP3.LUT P0, PT, PT, PT, UP6, 0x80, 0x0 ;  /* 0x000000000000781c */ /* 0x000fe20003f0f068 */
[----:B------:R-:W-:Y:S01]  /*29f0*/  UIMAD UR4, UR22, UR4, URZ ;  /* 0x00000004160472a4 */ /* 0x000fe2000f8e023f */
[C---:B------:R-:W-:Y:S01]  /*2a00*/  IADD3 R2, R0.reuse, 0x20, RZ ;  /* 0x0000002000027810 */ /* 0x040fe20007ffe0ff */
[----:B------:R-:W-:Y:S01]  /*2a10*/  IMAD.U32 R22, RZ, RZ, UR18 ;  /* 0x00000012ff167e24 */ /* 0x000fe2000f8e00ff */
[C---:B------:R-:W-:Y:S01]  /*2a20*/  IADD3 R24, R0.reuse, 0x40, RZ ;  /* 0x0000004000187810 */ /* 0x040fe20007ffe0ff */
[----:B------:R-:W-:Y:S01]  /*2a30*/  UIMAD UR5, UR18, UR5, UR4 ;  /* 0x00000005120572a4 */ /* 0x000fe2000f8e0204 */
[----:B------:R-:W-:Y:S01]  /*2a40*/  IADD3 R25, R0, 0x60, RZ ;  /* 0x0000006000197810 */ /* 0x000fe20007ffe0ff */
[----:B------:R-:W-:Y:S01]  /*2a50*/  ULEA.HI UR4, UR7, UR7, URZ, 0x1 ;  /* 0x0000000707047291 */ /* 0x000fe2000f8f083f */
[----:B------:R-:W-:Y:S01]  /*2a60*/  IMAD.WIDE.U32 R6, R22, c[0x0][0x198], R4 ;  /* 0x0000660016067a25 */ /* 0x000fe200078e0004 */
[----:B------:R-:W-:-:S02]  /*2a70*/  ULDC.64 UR8, c[0x0][0x1a0] ;  /* 0x0000680000087ab9 */ /* 0x000fc40000000a00 */
[----:B------:R-:W-:Y:S01]  /*2a80*/  ULOP3.LUT UR4, UR4, 0xfffffffe, URZ, 0xc0, !UPT ;  /* 0xfffffffe04047892 */ /* 0x000fe2000f8ec03f */
[----:B------:R-:W-:Y:S01]  /*2a90*/  IMAD.U32 R23, RZ, RZ, UR5 ;  /* 0x00000005ff177e24 */ /* 0x000fe2000f8e00ff */
[----:B------:R-:W-:Y:S01]  /*2aa0*/  UIMAD UR5, UR19, -0x80, UR16 ;  /* 0xffffff80130578a4 */ /* 0x000fe2000f8e0210 */
[----:B------:R-:W-:Y:S01]  /*2ab0*/  @P0 BAR.SYNC.DEFER_BLOCKING 0x0 ;  /* 0x0000000000000b1d */ /* 0x000fe20000010000 */
[----:B------:R-:W-:Y:S01]  /*2ac0*/  UIADD3 UR4, UR7, -UR4, URZ ;  /* 0x8000000407047290 */ /* 0x000fe2000fffe03f */
[----:B------:R-:W-:Y:S01]  /*2ad0*/  IADD3 R8, P2, R6, UR30, RZ ;  /* 0x0000001e06087c10 */ /* 0x000fe2000ff5e0ff */
[----:B------:R-:W-:Y:S02]  /*2ae0*/  IMAD.WIDE.U32 R4, R22, c[0x0][0x1a0], R4 ;  /* 0x0000680016047a25 */ /* 0x000fe400078e0004 */
[----:B------:R-:W-:Y:S01]  /*2af0*/  UISETP.NE.AND UP0, UPT, UR4, 0x1, UPT ;  /* 0x000000010400788c */ /* 0x000fe2000bf05270 */
[----:B------:R-:W-:Y:S01]  /*2b00*/  ISETP.GE.AND P0, PT, R2, UR5, PT ;  /* 0x0000000502007c0c */ /* 0x000fe2000bf06270 */
[----:B------:R-:W-:-:S06]  /*2b10*/  UIMAD UR4, UR7, -0x80, UR20 ;  /* 0xffffff80070478a4 */ /* 0x000fcc000f8e0214 */
[----:B------:R-:W-:Y:S02]  /*2b20*/  ISETP.GE.AND P4, PT, R2, UR4, PT ;  /* 0x0000000402007c0c */ /* 0x000fe4000bf86270 */
[----:B------:R-:W-:Y:S02]  /*2b30*/  ISETP.GE.AND P3, PT, R24, UR4, PT ;  /* 0x0000000418007c0c */ /* 0x000fe4000bf66270 */
[----:B------:R-:W-:Y:S02]  /*2b40*/  ISETP.GE.AND P1, PT, R25, UR4, PT ;  /* 0x0000000419007c0c */ /* 0x000fe4000bf26270 */
[----:B------:R-:W-:-:S07]  /*2b50*/  ISETP.GE.AND P5, PT, R0, UR4, PT ;  /* 0x0000000400007c0c */ /* 0x000fce000bfa6270 */
[CC--:B------:R-:W-:Y:S02]  /*2b60*/  @!P4 LEA R16, P6, R10.reuse, R239.reuse, 0x1 ;  /* 0x000000ef0a10c211 */ /* 0x0c0fe400078c08ff */
[----:B------:R-:W-:Y:S02]  /*2b70*/  @!P3 IMAD.MOV.U32 R6, RZ, RZ, c[0x0][0x374] ;  /* 0x0000dd00ff06b624 */ /* 0x000fe400078e00ff */
[-C--:B------:R-:W-:Y:S01]  /*2b80*/  @!P4 LEA.HI.X R17, R10, R238.reuse, R9, 0x1, P6 ;  /* 0x000000ee0a11c211 */ /* 0x080fe200030f0c09 */
[----:B------:R-:W-:Y:S01]  /*2b90*/  @!P1 IMAD.MOV.U32 R19, RZ, RZ, c[0x0][0x374] ;  /* 0x0000dd00ff139624 */ /* 0x000fe200078e00ff */
[CC--:B------:R-:W-:Y:S01]  /*2ba0*/  @!P3 LEA R14, P6, R12.reuse, R239.reuse, 0x7 ;  /* 0x000000ef0c0eb211 */ /* 0x0c0fe200078c38ff */
[----:B------:R-:W-:Y:S01]  /*2bb0*/  @!P1 IMAD.MOV.U32 R10, RZ, RZ, R239 ;  /* 0x000000ffff0a9224 */ /* 0x000fe200078e00ef */
[----:B------:R-:W-:Y:S01]  /*2bc0*/  @!P5 MOV R20, R239 ;  /* 0x000000ef0014d202 */ /* 0x000fe20000000f00 */
[----:B------:R-:W-:Y:S01]  /*2bd0*/  @!P1 IMAD.MOV.U32 R11, RZ, RZ, R238 ;  /* 0x000000ffff0b9224 */ /* 0x000fe200078e00ee */
[C---:B------:R-:W-:Y:S01]  /*2be0*/  @!P3 LEA.HI.X R15, R12.reuse, R238, R6, 0x7, P6 ;  /* 0x000000ee0c0fb211 */ /* 0x040fe200030f3c06 */
[----:B------:R-:W-:Y:S01]  /*2bf0*/  @!P5 IMAD.MOV.U32 R21, RZ, RZ, R238 ;  /* 0x000000ffff15d224 */ /* 0x000fe200078e00ee */
[----:B------:R-:W-:Y:S01]  /*2c00*/  IADD3.X R9, R7, UR33, R23, P2, !PT ;  /* 0x0000002107097c10 */ /* 0x000fe200097fe417 */
[----:B------:R-:W-:Y:S01]  /*2c10*/  @!P1 IMAD.WIDE.U32 R10, R12, 0xc0, R10 ;  /* 0x000000c00c0a9825 */ /* 0x000fe200078e000a */
[----:B------:R-:W-:-:S02]  /*2c20*/  PLOP3.LUT P2, PT, PT, PT, UP0, 0x80, 0x0 ;  /* 0x000000000000781c */ /* 0x000fc40003f4f008 */
[----:B------:R-:W-:Y:S01]  /*2c30*/  @!P4 LEA R12, P6, R26, R241, 0x1 ;  /* 0x000000f11a0cc211 */ /* 0x000fe200078c08ff */
[----:B------:R-:W-:-:S03]  /*2c40*/  @!P1 IMAD R19, R19, 0xc0, RZ ;  /* 0x000000c013139824 */ /* 0x000fc600078e02ff */
[----:B------:R-:W-:Y:S01]  /*2c50*/  @!P4 LEA.HI.X R13, R26, R240, R13, 0x1, P6 ;  /* 0x000000f01a0dc211 */ /* 0x000fe200030f0c0d */
[----:B------:R-:W-:Y:S01]  /*2c60*/  @!P1 IMAD.IADD R7, R11, 0x1, R19 ;  /* 0x000000010b079824 */ /* 0x000fe200078e0213 */
[C---:B--2---:R-:W-:Y:S02]  /*2c70*/  SHF.L.U32 R2, R27.reuse, 0x1, RZ ;  /* 0x000000011b027819 */ /* 0x044fe400000006ff */
[----:B------:R-:W-:-:S03]  /*2c80*/  IADD3 R6, R27, 0x2000, RZ ;  /* 0x000020001b067810 */ /* 0x000fc60007ffe0ff */
[----:B------:R-:W-:Y:S01]  /*2c90*/  @P5 STS.128 [R2+0x8000], RZ ;  /* 0x008000ff02005388 */ /* 0x000fe20000000c00 */
[----:B------:R-:W-:Y:S01]  /*2ca0*/  SEL R11, R6, R27, !P2 ;  /* 0x0000001b060b7207 */ /* 0x000fe20005000000 */
[----:B------:R-:W-:Y:S02]  /*2cb0*/  @!P1 IMAD.MOV.U32 R6, RZ, RZ, R10 ;  /* 0x000000ffff069224 */ /* 0x000fe400078e000a */
[----:B------:R-:W-:Y:S01]  /*2cc0*/  @!PT LDS RZ, [RZ] ;  /* 0x00000000fffff984 */ /* 0x000fe20000000800 */
[----:B------:R-:W-:Y:S01]  /*2cd0*/  @!PT LDS RZ, [RZ] ;  /* 0x00000000fffff984 */ /* 0x000fe20000000800 */
[----:B------:R-:W-:Y:S01]  /*2ce0*/  @!PT LDS RZ, [RZ] ;  /* 0x00000000fffff984 */ /* 0x000fe20000000800 */
[----:B------:R1:W-:Y:S01]  /*2cf0*/  @!P5 LDGSTS.E.BYPASS.LTC128B.128 [R2+0x8000], [R20.64] ;  /* 0x080000001402dfae */ /* 0x0003e2000b901d4c */
[----:B------:R-:W-:Y:S01]  /*2d00*/  SHF.L.U32 R226, R11, 0x1, RZ ;  /* 0x000000010be27819 */ /* 0x000fe200000006ff */
[----:B------:R-:W-:Y:S02]  /*2d10*/  @!P3 IMAD.MOV.U32 R11, RZ, RZ, c[0x0][0x194] ;  /* 0x00006500ff0bb624 */ /* 0x000fe400078e00ff */
        /* <DEDUP_REMOVED lines=15> */
[----:B-1----:R-:W-:-:S03]  /*2e10*/  @!P1 IMAD.MOV.U32 R20, RZ, RZ, c[0x0][0x194] ;  /* 0x00006500ff149624 */ /* 0x002fc600078e00ff */
        /* <DEDUP_REMOVED lines=21> */
[----:B-1----:R-:W-:-:S03]  /*2f70*/  IMAD R6, R28, c[0x0][0x1b0], RZ ;  /* 0x00006c001c067a24 */ /* 0x002fc600078e02ff */
[----:B------:R-:W-:Y:S01]  /*2f80*/  @P3 STS [R226+0x2004], RZ ;  /* 0x002004ffe2003388 */ /* 0x000fe20000000800 */
[----:B------:R-:W-:-:S03]  /*2f90*/  IMAD R10, R18, c[0x0][0x1b4], R6 ;  /* 0x00006d00120a7a24 */ /* 0x000fc600078e0206 */
[----:B------:R-:W-:Y:S01]  /*2fa0*/  @P3 STS [R226+0x2008], RZ ;  /* 0x002008ffe2003388 */ /* 0x000fe20000000800 */
[----:B------:R-:W-:Y:S01]  /*2fb0*/  IMAD.WIDE.U32 R6, R18, c[0x0][0x1b0], R8 ;  /* 0x00006c0012067a25 */ /* 0x000fe200078e0008 */
[----:B------:R-:W-:Y:S02]  /*2fc0*/  @!P0 IADD3.X R8, RZ, R30, RZ, P4, !PT ;  /* 0x0000001eff088210 */ /* 0x000fe400027fe4ff */
[----:B------:R-:W-:Y:S01]  /*2fd0*/  ISETP.GE.AND P4, PT, R24, UR5, PT ;  /* 0x0000000518007c0c */ /* 0x000fe2000bf86270 */
[----:B------:R-:W-:Y:S01]  /*2fe0*/  @!P5 IMAD R9, R30, c[0x0][0x198], RZ ;  /* 0x000066001e09da24 */ /* 0x000fe200078e02ff */
[----:B------:R-:W-:Y:S01]  /*2ff0*/  @P3 STS [R226+0x200c], RZ ;  /* 0x00200cffe2003388 */ /* 0x000fe20000000800 */
[----:B------:R-:W-:Y:S02]  /*3000*/  IMAD.IADD R7, R7, 0x1, R10 ;  /* 0x0000000107077824 */ /* 0x000fe400078e020a */
[----:B------:R-:W-:Y:S02]  /*3010*/  @!P0 IMAD R8, R8, c[0x0][0x198], RZ ;  /* 0x0000660008088a24 */ /* 0x000fe400078e02ff */
[----:B--2---:R-:W-:-:S02]  /*3020*/  @!P5 IMAD R16, R0, c[0x0][0x19c], R9 ;  /* 0x000067000010da24 */ /* 0x004fc400078e0209 */
[----:B------:R-:W-:Y:S01]  /*3030*/  @!P0 IMAD R15, R14, c[0x0][0x19c], R8 ;  /* 0x000067000e0f8a24 */ /* 0x000fe200078e0208 */
[C---:B----4-:R-:W-:Y:S01]  /*3040*/  @!P3 LEA R12, P6, R33.reuse, R241, 0x7 ;  /* 0x000000f1210cb211 */ /* 0x050fe200078c38ff */
[--C-:B------:R-:W-:Y:S02]  /*3050*/  @!P0 IMAD.MOV.U32 R8, RZ, RZ, R6.reuse ;  /* 0x000000ffff088224 */ /* 0x100fe400078e0006 */
[----:B------:R-:W-:Y:S01]  /*3060*/  @!P0 IMAD.MOV.U32 R9, RZ, RZ, R7 ;  /* 0x000000ffff098224 */ /* 0x000fe200078e0007 */
[----:B------:R-:W-:Y:S01]  /*3070*/  @!P3 LEA.HI.X R13, R33, R240, R11, 0x7, P6 ;  /* 0x000000f0210db211 */ /* 0x000fe200030f3c0b */
[----:B------:R-:W-:-:S04]  /*3080*/  @!P5 IMAD.WIDE.U32 R10, R0, c[0x0][0x198], R6 ;  /* 0x00006600000ada25 */ /* 0x000fc800078e0006 */
[----:B------:R-:W-:Y:S01]  /*3090*/  @!P0 IMAD.WIDE.U32 R8, R14, c[0x0][0x198], R8 ;  /* 0x000066000e088a25 */ /* 0x000fe200078e0008 */
[----:B------:R-:W-:Y:S01]  /*30a0*/  @!P5 IADD3 R11, R11, R16, RZ ;  /* 0x000000100b0bd210 */ /* 0x000fe20007ffe0ff */
[----:B------:R-:W-:Y:S01]  /*30b0*/  @!PT LDS RZ, [RZ] ;  /* 0x00000000fffff984 */ /* 0x000fe20000000800 */
[----:B------:R-:W-:Y:S01]  /*30c0*/  @!PT LDS RZ, [RZ] ;  /* 0x00000000fffff984 */ /* 0x000fe20000000800 */
[----:B------:R-:W-:Y:S01]  /*30d0*/  @!PT LDS RZ, [RZ] ;  /* 0x00000000fffff984 */ /* 0x000fe20000000800 */
[----:B------:R1:W-:Y:S01]  /*30e0*/  @!P3 LDGSTS.E.BYPASS.LTC128B.128 [R226+0x2000], [R12.64] ;  /* 0x020000000ce2bfae */ /* 0x0003e2000b901d4c */
[C---:B------:R-:W-:Y:S01]  /*30f0*/  @!P5 LEA R26, P6, R10.reuse, c[0x0][0x168], 0x1 ;  /* 0x00005a000a1ada11 */ /* 0x040fe200078c08ff */
[----:B------:R-:W-:Y:S01]  /*3100*/  @!P0 IMAD.IADD R9, R9, 0x1, R15 ;  /* 0x0000000109098824 */ /* 0x000fe200078e020f */
[----:B------:R-:W-:Y:S01]  /*3110*/  ISETP.GE.AND P3, PT, R25, UR5, PT ;  /* 0x0000000519007c0c */ /* 0x000fe2000bf66270 */
[----:B------:R-:W-:Y:S01]  /*3120*/  UIMAD UR5, UR22, UR8, URZ ;  /* 0x00000008160572a4 */ /* 0x000fe2000f8e023f */
[----:B------:R-:W-:Y:S01]  /*3130*/  @!P5 LEA.HI.X R27, R10, c[0x0][0x16c], R11, 0x1, P6 ;  /* 0x00005b000a1bda11 */ /* 0x000fe200030f0c0b */
[----:B------:R-:W-:Y:S01]  /*3140*/  @!P4 IMAD.MOV.U32 R11, RZ, RZ, R7 ;  /* 0x000000ffff0bc224 */ /* 0x000fe200078e0007 */
[C---:B------:R-:W-:Y:S01]  /*3150*/  @!P0 LEA R24, P6, R8.reuse, c[0x0][0x168], 0x1 ;  /* 0x00005a0008188a11 */ /* 0x040fe200078c08ff */
[----:B------:R-:W-:Y:S01]  /*3160*/  UIMAD UR5, UR18, UR9, UR5 ;  /* 0x00000009120572a4 */ /* 0x000fe2000f8e0205 */
[----:B------:R-:W-:Y:S02]  /*3170*/  @P1 STS [R226+0x3000], RZ ;  /* 0x003000ffe2001388 */ /* 0x000fe40000000800 */
[----:B------:R-:W-:-:S02]  /*3180*/  @!P0 LEA.HI.X R25, R8, c[0x0][0x16c], R9, 0x1, P6 ;  /* 0x00005b0008198a11 */ /* 0x000fc400030f0c09 */
[----:B------:R-:W-:Y:S01]  /*3190*/  @!P4 IADD3 R8, P6, R0, 0x40, RZ ;  /* 0x000000400008c810 */ /* 0x000fe20007fde0ff */
[----:B------:R-:W-:Y:S01]  /*31a0*/  @P1 STS [R226+0x3004], RZ ;  /* 0x003004ffe2001388 */ /* 0x000fe20000000800 */
[----:B------:R-:W-:-:S03]  /*31b0*/  MOV R10, UR5 ;  /* 0x00000005000a7c02 */ /* 0x000fc60008000f00 */
[----:B------:R-:W-:Y:S01]  /*31c0*/  @!P4 IMAD.X R9, RZ, RZ, R30, P6 ;  /* 0x000000ffff09c224 */ /* 0x000fe200030e061e */
[----:B------:R-:W-:Y:S03]  /*31d0*/  @P1 STS [R226+0x3008], RZ ;  /* 0x003008ffe2001388 */ /* 0x000fe60000000800 */
[----:B------:R-:W-:Y:S01]  /*31e0*/  @!P4 IMAD R9, R9, c[0x0][0x198], RZ ;  /* 0x000066000909ca24 */ /* 0x000fe200078e02ff */
[----:B------:R-:W-:Y:S03]  /*31f0*/  @P1 STS [R226+0x300c], RZ ;  /* 0x00300cffe2001388 */ /* 0x000fe60000000800 */
[----:B------:R-:W-:Y:S01]  /*3200*/  @!P4 IMAD R14, R8, c[0x0][0x19c], R9 ;  /* 0x00006700080eca24 */ /* 0x000fe200078e0209 */
[----:B-1----:R-:W-:Y:S01]  /*3210*/  @!P3 IADD3 R13, P6, R0, 0x60, RZ ;  /* 0x00000060000db810 */ /* 0x002fe20007fde0ff */
[----:B------:R-:W-:-:S04]  /*3220*/  IMAD R12, R28, c[0x0][0x1b8], RZ ;  /* 0x00006e001c0c7a24 */ /* 0x000fc800078e02ff */
[----:B------:R-:W-:Y:S01]  /*3230*/  @!P3 IMAD.X R15, RZ, RZ, R30, P6 ;  /* 0x000000ffff0fb224 */ /* 0x000fe200030e061e */
[----:B------:R-:W-:Y:S01]  /*3240*/  IADD3 R4, P6, R4, UR27, RZ ;  /* 0x0000001b04047c10 */ /* 0x000fe2000ffde0ff */
[----:B------:R-:W-:Y:S02]  /*3250*/  IMAD R9, R18, c[0x0][0x1bc], R12 ;  /* 0x00006f0012097a24 */ /* 0x000fe400078e020c */
[----:B------:R-:W-:Y:S01]  /*3260*/  @!P5 IMAD R12, R30, c[0x0][0x1a0], RZ ;  /* 0x000068001e0cda24 */ /* 0x000fe200078e02ff */
[----:B------:R-:W-:Y:S01]  /*3270*/  IADD3.X R5, R5, UR28, R10, P6, !PT ;  /* 0x0000001c05057c10 */ /* 0x000fe2000b7fe40a */
[----:B------:R-:W-:-:S04]  /*3280*/  @!P4 IMAD.MOV.U32 R10, RZ, RZ, R6 ;  /* 0x000000ffff0ac224 */ /* 0x000fc800078e0006 */
[----:B------:R-:W-:-:S04]  /*3290*/  @!P4 IMAD.WIDE.U32 R10, R8, c[0x0][0x198], R10 ;  /* 0x00006600080aca25 */ /* 0x000fc800078e000a */
[----:B------:R-:W-:Y:S01]  /*32a0*/  IMAD.WIDE.U32 R4, R18, c[0x0][0x1b8], R4 ;  /* 0x00006e0012047a25 */ /* 0x000fe200078e0004 */
[----:B------:R-:W-:Y:S02]  /*32b0*/  @!P4 IADD3 R11, R11, R14, RZ ;  /* 0x0000000e0b0bc210 */ /* 0x000fe40007ffe0ff */
[C---:B------:R-:W-:Y:S01]  /*32c0*/  @!P4 LEA R22, P6, R10.reuse, c[0x0][0x168], 0x1 ;  /* 0x00005a000a16ca11 */ /* 0x040fe200078c08ff */
[----:B------:R-:W-:Y:S02]  /*32d0*/  @!P3 IMAD R8, R15, c[0x0][0x198], RZ ;  /* 0x000066000f08ba24 */ /* 0x000fe400078e02ff */
[----:B------:R-:W-:Y:S01]  /*32e0*/  IMAD.IADD R5, R5, 0x1, R9 ;  /* 0x0000000105057824 */ /* 0x000fe200078e0209 */
[----:B------:R-:W-:Y:S01]  /*32f0*/  @!P4 LEA.HI.X R23, R10, c[0x0][0x16c], R11, 0x1, P6 ;  /* 0x00005b000a17ca11 */ /* 0x000fe200030f0c0b */
[C---:B------:R-:W-:Y:S02]  /*3300*/  @!P3 IMAD R14, R13.reuse, c[0x0][0x19c], R8 ;  /* 0x000067000d0eba24 */ /* 0x040fe400078e0208 */
[----:B------:R-:W-:-:S04]  /*3310*/  @!P3 IMAD.WIDE.U32 R8, R13, c[0x0][0x198], R6 ;  /* 0x000066000d08ba25 */ /* 0x000fc800078e0006 */
[----:B------:R-:W-:Y:S01]  /*3320*/  @!P3 IMAD.IADD R9, R9, 0x1, R14 ;  /* 0x000000010909b824 */ /* 0x000fe200078e020e */
[----:B------:R-:W-:Y:S01]  /*3330*/  @!P3 LEA R18, P6, R8, c[0x0][0x168], 0x1 ;  /* 0x00005a000812ba11 */ /* 0x000fe200078c08ff */
[C---:B------:R-:W-:Y:S02]  /*3340*/  @!P5 IMAD R10, R0.reuse, c[0x0][0x1a4], R12 ;  /* 0x00006900000ada24 */ /* 0x040fe400078e020c */
[----:B------:R-:W-:Y:S01]  /*3350*/  @!P5 IMAD.WIDE.U32 R6, R0, c[0x0][0x1a0], R4 ;  /* 0x000068000006da25 */ /* 0x000fe200078e0004 */
[----:B------:R-:W-:-:S04]  /*3360*/  @!P3 LEA.HI.X R19, R8, c[0x0][0x16c], R9, 0x1, P6 ;  /* 0x00005b000813ba11 */ /* 0x000fc800030f0c09 */
[----:B------:R-:W-:Y:S01]  /*3370*/  @!P5 IADD3 R10, R7, R10, RZ ;  /* 0x0000000a070ad210 */ /* 0x000fe20007ffe0ff */
[----:B------:R-:W-:Y:S01]  /*3380*/  @!P1 IMAD.MOV.U32 R7, RZ, RZ, R240 ;  /* 0x000000ffff079224 */ /* 0x000fe200078e00f0 */
[----:B------:R-:W-:-:S04]  /*3390*/  @!P5 LEA R16, P6, R6, c[0x0][0x170], 0x1 ;  /* 0x00005c000610da11 */ /* 0x000fc800078c08ff */
[----:B------:R-:W-:Y:S02]  /*33a0*/  @!P5 LEA.HI.X R17, R6, c[0x0][0x174], R10, 0x1, P6 ;  /* 0x00005d000611da11 */ /* 0x000fe400030f0c0a */
[----:B------:R-:W-:Y:S02]  /*33b0*/  @!P0 IADD3 R8, P6, R0, 0x20, RZ ;  /* 0x0000002000088810 */ /* 0x000fe40007fde0ff */
[----:B------:R-:W-:-:S03]  /*33c0*/  @!P1 MOV R6, R241 ;  /* 0x000000f100069202 */ /* 0x000fc60000000f00 */
[----:B------:R-:W-:Y:S01]  /*33d0*/  @!P0 IMAD.X R9, RZ, RZ, R30, P6 ;  /* 0x000000ffff098224 */ /* 0x000fe200030e061e */
[----:B------:R-:W-:Y:S01]  /*33e0*/  @!P4 IADD3 R10, P6, R0, 0x40, RZ ;  /* 0x00000040000ac810 */ /* 0x000fe20007fde0ff */
[----:B------:R-:W-:Y:S01]  /*33f0*/  @!P1 IMAD.WIDE.U32 R14, R33, 0xc0, R6 ;  /* 0x000000c0210e9825 */ /* 0x000fe200078e0006 */
[----:B------:R-:W-:-:S03]  /*3400*/  @!P0 MOV R7, R5 ;  /* 0x0000000500078202 */ /* 0x000fc60000000f00 */
[----:B------:R-:W-:Y:S01]  /*3410*/  @!P4 IMAD.X R11, RZ, RZ, R30, P6 ;  /* 0x000000ffff0bc224 */ /* 0x000fe200030e061e */
[----:B------:R-:W-:Y:S01]  /*3420*/  @!P3 IADD3 R0, P6, R0, 0x60, RZ ;  /* 0x000000600000b810 */ /* 0x000fe20007fde0ff */
[----:B------:R-:W-:Y:S02]  /*3430*/  @!P0 IMAD R9, R9, c[0x0][0x1a0], RZ ;  /* 0x0000680009098a24 */ /* 0x000fe400078e02ff */
[----:B------:R-:W-:Y:S02]  /*3440*/  @!P0 IMAD.MOV.U32 R6, RZ, RZ, R4 ;  /* 0x000000ffff068224 */ /* 0x000fe400078e0004 */
[----:B------:R-:W-:Y:S02]  /*3450*/  @!P4 IMAD R11, R11, c[0x0][0x1a0], RZ ;  /* 0x000068000b0bca24 */ /* 0x000fe400078e02ff */
[C---:B------:R-:W-:Y:S02]  /*3460*/  @!P0 IMAD R12, R8.reuse, c[0x0][0x1a4], R9 ;  /* 0x00006900080c8a24 */ /* 0x040fe400078e0209 */
[----:B------:R-:W-:Y:S01]  /*3470*/  @!P0 IMAD.WIDE.U32 R6, R8, c[0x0][0x1a0], R6 ;  /* 0x0000680008068a25 */ /* 0x000fe200078e0006 */
[----:B------:R-:W-:-:S03]  /*3480*/  @!P4 MOV R8, R4 ;  /* 0x000000040008c202 */ /* 0x000fc60000000f00 */
[----:B------:R-:W-:Y:S02]  /*3490*/  @!P3 IMAD.X R13, RZ, RZ, R30, P6 ;  /* 0x000000ffff0db224 */ /* 0x000fe400030e061e */
[----:B------:R-:W-:Y:S02]  /*34a0*/  @!P4 IMAD R21, R10, c[0x0][0x1a4], R11 ;  /* 0x000069000a15ca24 */ /* 0x000fe400078e020b */
[----:B------:R-:W-:Y:S02]  /*34b0*/  @!P4 IMAD.MOV.U32 R9, RZ, RZ, R5 ;  /* 0x000000ffff09c224 */ /* 0x000fe400078e0005 */
[----:B------:R-:W-:Y:S01]  /*34c0*/  @!P0 IMAD.IADD R11, R7, 0x1, R12 ;  /* 0x00000001070b8824 */ /* 0x000fe200078e020c */
[----:B------:R-:W-:Y:S01]  /*34d0*/  @!P0 LEA R12, P6, R6, c[0x0][0x170], 0x1 ;  /* 0x00005c00060c8a11 */ /* 0x000fe200078c08ff */
[----:B------:R-:W-:-:S04]  /*34e0*/  @!P4 IMAD.WIDE.U32 R8, R10, c[0x0][0x1a0], R8 ;  /* 0x000068000a08ca25 */ /* 0x000fc800078e0008 */
[----:B------:R-:W-:Y:S01]  /*34f0*/  @!P3 IMAD R7, R13, c[0x0][0x1a0], RZ ;  /* 0x000068000d07ba24 */ /* 0x000fe200078e02ff */
[----:B------:R-:W-:Y:S01]  /*3500*/  @!P0 LEA.HI.X R13, R6, c[0x0][0x174], R11, 0x1, P6 ;  /* 0x00005d00060d8a11 */ /* 0x000fe200030f0c0b */
[----:B------:R-:W-:Y:S01]  /*3510*/  @!P1 IMAD R6, R20, 0xc0, RZ ;  /* 0x000000c014069824 */ /* 0x000fe200078e02ff */
[----:B------:R-:W-:Y:S01]  /*3520*/  @!P4 LEA R10, P6, R8, c[0x0][0x170], 0x1 ;  /* 0x00005c00080aca11 */ /* 0x000fe200078c08ff */
[C---:B------:R-:W-:Y:S01]  /*3530*/  @!P3 IMAD R20, R0.reuse, c[0x0][0x1a4], R7 ;  /* 0x000069000014ba24 */ /* 0x040fe200078e0207 */
[----:B------:R-:W-:Y:S01]  /*3540*/  @!P4 IADD3 R7, R9, R21, RZ ;  /* 0x000000150907c210 */ /* 0x000fe20007ffe0ff */
[----:B------:R-:W-:-:S03]  /*3550*/  @!P3 IMAD.WIDE.U32 R4, R0, c[0x0][0x1a0], R4 ;  /* 0x000068000004ba25 */ /* 0x000fc600078e0004 */
[----:B------:R-:W-:Y:S01]  /*3560*/  @!P4 LEA.HI.X R11, R8, c[0x0][0x174], R7, 0x1, P6 ;  /* 0x00005d00080bca11 */ /* 0x000fe200030f0c07 */
[----:B------:R-:W-:Y:S01]  /*3570*/  @!P3 IMAD.IADD R0, R5, 0x1, R20 ;  /* 0x000000010500b824 */ /* 0x000fe200078e0214 */
[C---:B------:R-:W-:Y:S01]  /*3580*/  @!P3 LEA R8, P6, R4.reuse, c[0x0][0x170], 0x1 ;  /* 0x00005c000408ba11 */ /* 0x040fe200078c08ff */
[----:B------:R-:W-:Y:S01]  /*3590*/  @!P1 IMAD.IADD R7, R15, 0x1, R6 ;  /* 0x000000010f079824 */ /* 0x000fe200078e0206 */
[----:B------:R-:W-:Y:S01]  /*35a0*/  @!P1 MOV R6, R14 ;  /* 0x0000000e00069202 */ /* 0x000fe20000000f00 */
[----:B------:R-:W-:Y:S01]  /*35b0*/  IMAD.MOV.U32 R5, RZ, RZ, c[0x0][0x30c] ;  /* 0x0000c300ff057624 */ /* 0x000fe200078e00ff */
[----:B------:R-:W-:Y:S01]  /*35c0*/  @!P3 LEA.HI.X R9, R4, c[0x0][0x174], R0, 0x1, P6 ;  /* 0x00005d000409ba11 */ /* 0x000fe200030f0c00 */
[----:B------:R-:W-:Y:S02]  /*35d0*/  IMAD.MOV.U32 R4, RZ, RZ, c[0x0][0x308] ;  /* 0x0000c200ff047624 */ /* 0x000fe400078e00ff */
        /* <DEDUP_REMOVED lines=43> */
[----:B------:R4:W-:Y:S01]  /*3890*/  @!P3 LDGSTS.E.BYPASS.LTC128B.128 [R2+0x13000], [R8.64] ;  /* 0x130000000802bfae */ /* 0x0009e2000b901d4c */
[----:B------:R-:W-:-:S03]  /*38a0*/  ISETP.GE.AND P4, PT, R237, UR4, PT ;  /* 0x00000004ed007c0c */ /* 0x000fc6000bf86270 */
[----:B------:R-:W0:Y:S04]  /*38b0*/  LDGDEPBAR ;  /* 0x00000000000079af */ /* 0x000e280000000000 */
[----:B-1----:R1:W2:Y:S04]  /*38c0*/  LDG.E.64 R6, [R4.64+0x8] ;  /* 0x0000080c04067981 */ /* 0x0022a8000c1e1b00 */
[----:B---3--:R1:W3:Y:S01]  /*38d0*/  LDG.E.64 R10, [R4.64] ;  /* 0x0000000c040a7981 */ /* 0x0082e2000c1e1b00 */
[----:B------:R-:W-:Y:S01]  /*38e0*/  IADD3 R0, R237, 0x48, RZ ;  /* 0x00000048ed007810 */ /* 0x000fe20007ffe0ff */
[----:B------:R-:W-:Y:S01]  /*38f0*/  IMAD.MOV.U32 R244, RZ, RZ, 0x7f800000 ;  /* 0x7f800000fff47424 */ /* 0x000fe200078e00ff */
[----:B------:R-:W-:Y:S01]  /*3900*/  MOV R245, 0x7f800000 ;  /* 0x7f80000000f57802 */ /* 0x000fe20000000f00 */
[----:B------:R-:W-:Y:S01]  /*3910*/  IMAD.MOV.U32 R242, RZ, RZ, 0x7f800000 ;  /* 0x7f800000fff27424 */ /* 0x000fe200078e00ff */
[----:B------:R-:W-:Y:S01]  /*3920*/  ISETP.GE.AND P0, PT, R0, UR4, PT ;  /* 0x0000000400007c0c */ /* 0x000fe2000bf06270 */
[----:B------:R-:W-:-:S02]  /*3930*/  IMAD.MOV.U32 R243, RZ, RZ, 0x7f800000 ;  /* 0x7f800000fff37424 */ /* 0x000fc400078e00ff */
[----:B----4-:R-:W-:Y:S01]  /*3940*/  IMAD.MOV.U32 R8, RZ, RZ, 0x4 ;  /* 0x00000004ff087424 */ /* 0x010fe200078e00ff */
[----:B------:R-:W-:-:S04]  /*3950*/  IADD3 R2, R237, 0x40, RZ ;  /* 0x00000040ed027810 */ /* 0x000fc80007ffe0ff */
[----:B------:R-:W-:-:S05]  /*3960*/  ISETP.GE.AND P1, PT, R2, UR4, PT ;  /* 0x0000000402007c0c */ /* 0x000fca000bf26270 */
[----:B------:R-:W-:Y:S01]  /*3970*/  @!P0 IMAD.WIDE R8, R0, R8, UR10 ;  /* 0x0000000a00088e25 */ /* 0x000fe2000f8e0208 */
[----:B------:R-:W-:-:S04]  /*3980*/  LEA.HI R0, R32, R31, RZ, 0x4 ;  /* 0x0000001f20007211 */ /* 0x000fc800078f20ff */
[----:B------:R-:W-:Y:S01]  /*3990*/  LOP3.LUT R0, R0, 0xfffffff0, RZ, 0xc0, !PT ;  /* 0xfffffff000007812 */ /* 0x000fe200078ec0ff */
[----:B------:R4:W5:Y:S01]  /*39a0*/  @!P0 LDG.E R243, [R8.64] ;  /* 0x0000000c08f38981 */ /* 0x000962000c1e1900 */
[----:B-1----:R-:W-:Y:S02]  /*39b0*/  IADD3 R4, R237, 0x8, RZ ;  /* 0x00000008ed047810 */ /* 0x002fe40007ffe0ff */
[----:B------:R-:W-:Y:S02]  /*39c0*/  IADD3 R0, -R0, R31, RZ ;  /* 0x0000001f00007210 */ /* 0x000fe40007ffe1ff */
[----:B------:R-:W-:Y:S02]  /*39d0*/  ISETP.GE.AND P3, PT, R4, UR4, PT ;  /* 0x0000000404007c0c */ /* 0x000fe4000bf66270 */
[----:B------:R-:W-:Y:S02]  /*39e0*/  SHF.R.S32.HI R2, RZ, 0x1f, R0 ;  /* 0x0000001fff027819 */ /* 0x000fe40000011400 */
[----:B------:R-:W-:-:S02]  /*39f0*/  MOV R4, 0x4 ;  /* 0x0000000400047802 */ /* 0x000fc40000000f00 */
[----:B------:R-:W-:-:S03]  /*3a00*/  LEA.HI R2, R2, R0, RZ, 0x3 ;  /* 0x0000000002027211 */ /* 0x000fc600078f18ff */
[----:B------:R-:W-:Y:S01]  /*3a10*/  IMAD.WIDE R4, R237, R4, UR10 ;  /* 0x0000000aed047e25 */ /* 0x000fe2000f8e0204 */
[----:B------:R-:W-:-:S04]  /*3a20*/  LOP3.LUT R2, R2, 0xfffffff8, RZ, 0xc0, !PT ;  /* 0xfffffff802027812 */ /* 0x000fc800078ec0ff */
[----:B------:R1:W5:Y:S01]  /*3a30*/  @!P4 LDG.E R244, [R4.64] ;  /* 0x0000000c04f4c981 */ /* 0x000362000c1e1900 */
[----:B------:R-:W-:Y:S01]  /*3a40*/  IMAD.IADD R0, R0, 0x1, -R2 ;  /* 0x0000000100007824 */ /* 0x000fe200078e0a02 */
[----:B------:R-:W-:Y:S02]  /*3a50*/  SHF.R.S32.HI R2, RZ, 0x1f, R29 ;  /* 0x0000001fff027819 */ /* 0x000fe4000001141d */
[----:B------:R1:W5:Y:S02]  /*3a60*/  @!P3 LDG.E R245, [R4.64+0x20] ;  /* 0x0000200c04f5b981 */ /* 0x000364000c1e1900 */
[C---:B------:R-:W-:Y:S02]  /*3a70*/  LOP3.LUT P0, RZ, R0.reuse, 0x2, RZ, 0xc0, !PT ;  /* 0x0000000200ff7812 */ /* 0x040fe4000780c0ff */
[----:B------:R1:W5:Y:S01]  /*3a80*/  @!P1 LDG.E R242, [R4.64+0x100] ;  /* 0x0001000c04f29981 */ /* 0x000362000c1e1900 */
[----:B------:R-:W-:Y:S01]  /*3a90*/  LOP3.LUT P1, RZ, R0, 0x4, RZ, 0xc0, !PT ;  /* 0x0000000400ff7812 */ /* 0x000fe2000782c0ff */
[----:B------:R-:W-:Y:S01]  /*3aa0*/  IMAD.MOV.U32 R185, RZ, RZ, 0x20 ;  /* 0x00000020ffb97424 */ /* 0x000fe200078e00ff */
[----:B------:R-:W-:-:S04]  /*3ab0*/  MOV R177, 0x40 ;  /* 0x0000004000b17802 */ /* 0x000fc80000000f00 */
[----:B------:R-:W-:Y:S01]  /*3ac0*/  SEL R185, R185, 0xffffffe0, !P0 ;  /* 0xffffffe0b9b97807 */ /* 0x000fe20004000000 */
[----:B------:R-:W-:Y:S01]  /*3ad0*/  UIADD3 UR18, UR20, 0x80, UR18 ;  /* 0x0000008014127890 */ /* 0x000fe2000fffe012 */
        /* <DEDUP_REMOVED lines=34> */
[----:B------:R-:W-:Y:S01]  /*3d00*/  UIADD3 UR18, UR18, -UR16, URZ ;  /* 0x8000001012127290 */ /* 0x000fe2000fffe03f */
[----:B--2---:R-:W-:-:S04]  /*3d10*/  IADD3 R246, P4, P3, R6, UR44, R29 ;  /* 0x0000002c06f67c10 */ /* 0x004fc8000fb9e01d */
[----:B------:R-:W-:-:S05]  /*3d20*/  IADD3.X R0, R7, UR48, R2, P4, P3 ;  /* 0x0000003007007c10 */ /* 0x000fca000a7e6402 */
[----:B------:R2:W-:Y:S01]  /*3d30*/  STL [R1+0x10], R0 ;  /* 0x0000100001007387 */ /* 0x0005e20000100800 */
[----:B------:R-:W-:-:S04]  /*3d40*/  IADD3 R2, R187, 0x2000, RZ ;  /* 0x00002000bb027810 */ /* 0x000fc80007ffe0ff */
[----:B------:R-:W-:Y:S02]  /*3d50*/  SEL R2, R2, R187, !P2 ;  /* 0x000000bb02027207 */ /* 0x000fe40005000000 */
[----:B--2---:R-:W-:-:S04]  /*3d60*/  IADD3 R0, R186, 0x2000, RZ ;  /* 0x00002000ba007810 */ /* 0x004fc80007ffe0ff */
[----:B------:R-:W-:-:S05]  /*3d70*/  SEL R0, R0, R186, !P2 ;  /* 0x000000ba00007207 */ /* 0x000fca0005000000 */
[----:B------:R-:W-:Y:S01]  /*3d80*/  IMAD.SHL.U32 R176, R0, 0x2, RZ ;  /* 0x0000000200b07824 */ /* 0x000fe200078e00ff */
[----:B------:R-:W-:-:S05]  /*3d90*/  MOV R0, c[0x0][0x22c] ;  /* 0x00008b0000007a02 */ /* 0x000fca0000000f00 */
[----:B------:R-:W-:-:S04]  /*3da0*/  IMAD R0, R0, c[0x0][0x1c0], RZ ;  /* 0x0000700000007a24 */ /* 0x000fc800078e02ff */
[----:B-1----:R-:W-:Y:S02]  /*3db0*/  IMAD.SHL.U32 R5, R0, 0x10, RZ ;  /* 0x0000001000057824 */ /* 0x002fe400078e00ff */
[----:B------:R-:W-:Y:S02]  /*3dc0*/  IMAD.SHL.U32 R184, R2, 0x2, RZ ;  /* 0x0000000202b87824 */ /* 0x000fe400078e00ff */
[----:B------:R-:W-:Y:S01]  /*3dd0*/  IMAD.SHL.U32 R4, R0, 0x8, RZ ;  /* 0x0000000800047824 */ /* 0x000fe200078e00ff */
[----:B------:R-:W-:-:S04]  /*3de0*/  IADD3 R2, R5, 0x20, RZ ;  /* 0x0000002005027810 */ /* 0x000fc80007ffe0ff */
[----:B------:R-:W-:-:S05]  /*3df0*/  IADD3 R0, R4, R2, RZ ;  /* 0x0000000204007210 */ /* 0x000fca0007ffe0ff */
[----:B------:R-:W-:-:S04]  /*3e00*/  IMAD.IADD R0, R4, 0x1, R0 ;  /* 0x0000000104007824 */ /* 0x000fc800078e0200 */
[----:B------:R-:W-:-:S05]  /*3e10*/  IMAD.IADD R0, R4, 0x1, R0 ;  /* 0x0000000104007824 */ /* 0x000fca00078e0200 */
[----:B------:R-:W-:-:S05]  /*3e20*/  IADD3 R0, R4, R0, RZ ;  /* 0x0000000004007210 */ /* 0x000fca0007ffe0ff */
[----:B------:R1:W-:Y:S01]  /*3e30*/  STL [R1+0xc], R0 ;  /* 0x00000c0001007387 */ /* 0x0003e20000100800 */
[----:B---3--:R4:W2:Y:S01]  /*3e40*/  R2UR UR8, R11 ;  /* 0x000000000b0873c2 */ /* 0x0088a200000e0000 */
[----:B-1----:R-:W-:-:S05]  /*3e50*/  IMAD.IADD R0, R4, 0x1, R0 ;  /* 0x0000000104007824 */ /* 0x002fca00078e0200 */
[----:B------:R1:W-:Y:S02]  /*3e60*/  STL [R1+0x8], R0 ;  /* 0x0000080001007387 */ /* 0x0003e40000100800 */
[----:B------:R4:W3:Y:S01]  /*3e70*/  R2UR UR9, R10 ;  /* 0x000000000a0973c2 */ /* 0x0008e200000e0000 */
[----:B-1----:R-:W-:-:S05]  /*3e80*/  IMAD.IADD R0, R4, 0x1, R0 ;  /* 0x0000000104007824 */ /* 0x002fca00078e0200 */
[----:B------:R1:W-:Y:S02]  /*3e90*/  STL [R1+0x4], R0 ;  /* 0x0000040001007387 */ /* 0x0003e40000100800 */
[----:B-1----:R-:W-:-:S05]  /*3ea0*/  IADD3 R0, R4, R0, RZ ;  /* 0x0000000004007210 */ /* 0x002fca0007ffe0ff */
[----:B------:R-:W-:-:S05]  /*3eb0*/  IMAD.IADD R252, R4, 0x1, R0 ;  /* 0x0000000104fc7824 */ /* 0x000fca00078e0200 */
[----:B------:R-:W-:-:S05]  /*3ec0*/  IADD3 R251, R4, R252, RZ ;  /* 0x000000fc04fb7210 */ /* 0x000fca0007ffe0ff */
[----:B------:R-:W-:-:S04]  /*3ed0*/  IMAD.IADD R250, R4, 0x1, R251 ;  /* 0x0000000104fa7824 */ /* 0x000fc800078e02fb */
[C---:B------:R-:W-:Y:S01]  /*3ee0*/  IMAD.IADD R249, R4.reuse, 0x1, R250 ;  /* 0x0000000104f97824 */ /* 0x040fe200078e02fa */
[----:B------:R1:W-:Y:S04]  /*3ef0*/  STL [R1], R0 ;  /* 0x0000000001007387 */ /* 0x0003e80000100800 */
[----:B------:R-:W-:Y:S01]  /*3f00*/  IADD3 R248, R4, R249, RZ ;  /* 0x000000f904f87210 */ /* 0x000fe20007ffe0ff */
[----:B------:R-:W-:-:S04]  /*3f10*/  IMAD.WIDE.U32 R246, R246, -0x2daee0ad, RZ ;  /* 0xd2511f53f6f67825 */ /* 0x000fc800078e00ff */
[----:B-1234-:R-:W-:Y:S02]  /*3f20*/  IMAD.IADD R0, R4, 0x1, R248 ;  /* 0x0000000104007824 */ /* 0x01efe400078e02f8 */
.L_x_1023:
[----:B-----5:R-:W-:Y:S01]  /*3f30*/  FSETP.NEU.FTZ.AND P2, PT, R244, -INF , PT ;  /* 0xff800000f400780b */ /* 0x020fe20003f5d000 */
[----:B------:R-:W0:Y:S01]  /*3f40*/  LDGDEPBAR ;  /* 0x00000000000079af */ /* 0x000e220000000000 */
[C---:B------:R-:W-:Y:S01]  /*3f50*/  IMAD.IADD R0, R184.reuse, 0x1, R185 ;  /* 0x00000001b8007824 */ /* 0x040fe200078e02b9 */
[----:B------:R-:W-:Y:S01]  /*3f60*/  USHF.L.U32 UR4, UR19, 0x7, URZ ;  /* 0x0000000713047899 */ /* 0x000fe2000800063f */
[----:B------:R-:W-:Y:S01]  /*3f70*/  IMAD.IADD R168, R184, 0x1, R177 ;  /* 0x00000001b8a87824 */ /* 0x000fe200078e02b1 */
[----:B------:R-:W-:Y:S01]  /*3f80*/  USHF.L.U32 UR5, UR7, 0x7, URZ ;  /* 0x0000000707057899 */ /* 0x000fe2000800063f */
[----:B------:R-:W-:Y:S01]  /*3f90*/  IMAD.U32 R2, RZ, RZ, UR20 ;  /* 0x00000014ff027e24 */ /* 0x000fe2000f8e00ff */
[----:B------:R-:W-:Y:S02]  /*3fa0*/  UIADD3 UR4, UR4, 0x80, URZ ;  /* 0x0000008004047890 */ /* 0x000fe4000fffe03f */
[----:B------:R-:W2:Y:S01]  /*3fb0*/  LDL R191, [R1+0x18] ;  /* 0x0000180001bf7983 */ /* 0x000ea20000100800 */
[----:B------:R-:W-:Y:S02]  /*3fc0*/  UISETP.GE.AND UP0, UPT, UR5, UR18, UPT ;  /* 0x000000120500728c */ /* 0x000fe4000bf06270 */
[----:B------:R-:W-:Y:S01]  /*3fd0*/  UIADD3 UR6, UR9, -0x4ab325aa, URZ ;  /* 0xb54cda5609067890 */ /* 0x000fe2000fffe03f */
[----:B------:R-:W3:Y:S01]  /*3fe0*/  LDL R190, [R1+0x10] ;  /* 0x0000100001be7983 */ /* 0x000ee20000100800 */
[----:B------:R-:W-:Y:S02]  /*3ff0*/  UISETP.LT.AND UP0, UPT, UR4, UR16, UP0 ;  /* 0x000000100400728c */ /* 0x000fe40008701270 */
[----:B------:R-:W-:Y:S01]  /*4000*/  UIADD3 UR4, UR9, -0x61c88647, URZ ;  /* 0x9e3779b909047890 */ /* 0x000fe2000fffe03f */
[----:B------:R-:W1:Y:S01]  /*4010*/  S2R R188, SR_TID.X ;  /* 0x0000000000bc7919 */ /* 0x000e620000002100 */
[----:B------:R-:W-:Y:S02]  /*4020*/  UISETP.GT.AND UP3, UPT, UR7, UR17, UPT ;  /* 0x000000110700728c */ /* 0x000fe4000bf64270 */
[----:B------:R-:W-:Y:S05]  /*4030*/  PLOP3.LUT P0, PT, PT, PT, UP0, 0x80, 0x0 ;  /* 0x000000000000781c */ /* 0x000fea0003f0f008 */
[----:B------:R-:W4:Y:S08]  /*4040*/  S2R R189, SR_TID.X ;  /* 0x0000000000bd7919 */ /* 0x000f300000002100 */
[----:B------:R-:W-:Y:S02]  /*4050*/  @!P0 IADD3 R2, -R2, 0x1, R237 ;  /* 0x0000000102028810 */ /* 0x000fe40007ffe1ed */
[----:B-1----:R-:W-:Y:S01]  /*4060*/  SHF.R.S32.HI R188, RZ, 0x1f, R188 ;  /* 0x0000001fffbc7819 */ /* 0x002fe200000114bc */
[----:B------:R-:W-:Y:S04]  /*4070*/  DEPBAR.LE SB0, 0x0 ;  /* 0x000080000000791a */ /* 0x000fe80000000000 */
[----:B------:R-:W-:Y:S01]  /*4080*/  BAR.SYNC.DEFER_BLOCKING 0x0 ;  /* 0x0000000000007b1d */ /* 0x000fe20000010000 */
[----:B----4-:R-:W-:Y:S04]  /*4090*/  LEA.HI R188, R188, R189, RZ, 0x7 ;  /* 0x000000bdbcbc7211 */ /* 0x010fe800078f38ff */
        /* <DEDUP_REMOVED lines=38> */
[----:B------:R-:W-:Y:S07]  /*4300*/  LDSM.16.M88.4 R140, [R180+0xc000] ;  /* 0x00c00000b48c783b */ /* 0x000fee0000000200 */
[-C--:B------:R-:W-:Y:S08]  /*4310*/  HMMA.16816.F32.BF16 R20, R136, R148.reuse, R20 ;  /* 0x000000948814723c */ /* 0x080ff00000041814 */
[C---:B------:R-:W-:Y:S01]  /*4320*/  HMMA.16816.F32.BF16 R24, R144.reuse, R148, R24 ;  /* 0x000000949018723c */ /* 0x040fe20000041818 */
[----:B------:R-:W1:Y:S06]  /*4330*/  @!P0 S2R R148, SR_TID.X ;  /* 0x0000000000948919 */ /* 0x000e6c0000002100 */
[----:B------:R-:W-:Y:S01]  /*4340*/  IMAD.U32 R149, RZ, RZ, UR5 ;  /* 0x00000005ff957e24 */ /* 0x000fe2000f8e00ff */
[-C--:B------:R-:W-:Y:S01]  /*4350*/  HMMA.16816.F32.BF16 R28, R144, R150.reuse, R28 ;  /* 0x00000096901c723c */ /* 0x080fe2000004181c */
[----:B------:R-:W-:Y:S03]  /*4360*/  UIADD3 UR5, UR8, -0x4498517b, URZ ;  /* 0xbb67ae8508057890 */ /* 0x000fe6000fffe03f */
[----:B------:R-:W-:Y:S04]  /*4370*/  @!P0 IADD3 R149, R149, UR16, R2 ;  /* 0x0000001095958c10 */ /* 0x000fe8000fffe002 */
[C---:B------:R-:W-:Y:S08]  /*4380*/  HMMA.16816.F32.BF16 R32, R136.reuse, R150, R32 ;  /* 0x000000968820723c */ /* 0x040ff00000041820 */
[-C--:B------:R-:W-:Y:S08]  /*4390*/  HMMA.16816.F32.BF16 R36, R136, R152.reuse, R36 ;  /* 0x000000988824723c */ /* 0x080ff00000041824 */
[C---:B------:R-:W-:Y:S08]  /*43a0*/  HMMA.16816.F32.BF16 R40, R144.reuse, R152, R40 ;  /* 0x000000989028723c */ /* 0x040ff00000041828 */
[-C--:B------:R-:W-:Y:S08]  /*43b0*/  HMMA.16816.F32.BF16 R44, R144, R154.reuse, R44 ;  /* 0x0000009a902c723c */ /* 0x080ff0000004182c */
[C---:B------:R-:W-:Y:S08]  /*43c0*/  HMMA.16816.F32.BF16 R48, R136.reuse, R154, R48 ;  /* 0x0000009a8830723c */ /* 0x040ff00000041830 */
[-C--:B------:R-:W-:Y:S08]  /*43d0*/  HMMA.16816.F32.BF16 R52, R136, R156.reuse, R52 ;  /* 0x0000009c8834723c */ /* 0x080ff00000041834 */
[C---:B------:R-:W-:Y:S08]  /*43e0*/  HMMA.16816.F32.BF16 R56, R144.reuse, R156, R56 ;  /* 0x0000009c9038723c */ /* 0x040ff00000041838 */
[-C--:B------:R-:W-:Y:S07]  /*43f0*/  HMMA.16816.F32.BF16 R60, R144, R158.reuse, R60 ;  /* 0x0000009e903c723c */ /* 0x080fee000004183c */
[----:B------:R-:W-:Y:S01]  /*4400*/  IMAD.IADD R144, R0, 0x1, R177 ;  /* 0x0000000100907824 */ /* 0x000fe200078e02b1 */
[----:B------:R-:W-:Y:S01]  /*4410*/  HMMA.16816.F32.BF16 R64, R136, R158, R64 ;  /* 0x0000009e8840723c */ /* 0x000fe20000041840 */
[----:B------:R-:W4:Y:S03]  /*4420*/  LDSM.16.M88.4 R136, [R179+0xd800] ;  /* 0x00d80000b388783b */ /* 0x000f260000000200 */
[----:B------:R-:W-:Y:S04]  /*4430*/  IMAD.U32 R0, RZ, RZ, UR19 ;  /* 0x00000013ff007e24 */ /* 0x000fe8000f8e00ff */
[-C--:B------:R-:W-:Y:S01]  /*4440*/  HMMA.16816.F32.BF16 R4, R160, R164.reuse, R4 ;  /* 0x000000a4a004723c */ /* 0x080fe20000041804 */
[----:B------:R-:W-:Y:S04]  /*4450*/  IMAD R0, R0, 0x2, R188 ;  /* 0x0000000200007824 */ /* 0x000fe800078e02bc */
[----:B------:R-:W-:Y:S03]  /*4460*/  IMAD.SHL.U32 R0, R0, 0x2, RZ ;  /* 0x0000000200007824 */ /* 0x000fe600078e00ff */
[C---:B------:R-:W-:Y:S04]  /*4470*/  HMMA.16816.F32.BF16 R8, R168.reuse, R164, R8 ;  /* 0x000000a4a808723c */ /* 0x040fe80000041808 */
[----:B------:R-:W-:Y:S04]  /*4480*/  IADD3 R2, R0, 0x1, RZ ;  /* 0x0000000100027810 */ /* 0x000fe80007ffe0ff */
[----:B------:R-:W-:Y:S01]  /*4490*/  LOP3.LUT R2, R247, UR8, R2, 0x96, !PT ;  /* 0x00000008f7027c12 */ /* 0x000fe2000f8e9602 */
[-C--:B------:R-:W-:Y:S04]  /*44a0*/  HMMA.16816.F32.BF16 R12, R168, R166.reuse, R12 ;  /* 0x000000a6a80c723c */ /* 0x080fe8000004180c */
[----:B------:R-:W-:Y:S04]  /*44b0*/  IMAD.WIDE.U32 R150, R2, -0x326172a9, RZ ;  /* 0xcd9e8d5702967825 */ /* 0x000fe800078e00ff */
[C---:B------:R-:W-:Y:S01]  /*44c0*/  HMMA.16816.F32.BF16 R16, R160.reuse, R166, R16 ;  /* 0x000000a6a010723c */ /* 0x040fe20000041810 */
[----:B-1----:R-:W-:Y:S03]  /*44d0*/  @!P0 IMAD.SHL.U32 R2, R148, 0x2, RZ ;  /* 0x0000000294028824 */ /* 0x002fe600078e00ff */
[----:B------:R-:W-:Y:S02]  /*44e0*/  @!P0 IMNMX R148, R149, UR16, PT ;  /* 0x0000001095948c17 */ /* 0x000fe4000b800200 */
[----:B------:R-:W-:Y:S02]  /*44f0*/  @!P0 LOP3.LUT R2, R2, 0x6, RZ, 0xc0, !PT ;  /* 0x0000000602028812 */ /* 0x000fe400078ec0ff */
[-C--:B------:R-:W-:Y:S04]  /*4500*/  HMMA.16816.F32.BF16 R20, R160, R172.reuse, R20 ;  /* 0x000000aca014723c */ /* 0x080fe80000041814 */
[----:B------:R-:W-:Y:S04]  /*4510*/  @!P0 IMAD R2, R188, 0x40, R2 ;  /* 0x00000040bc028824 */ /* 0x000fe800078e0202 */
[C---:B------:R-:W-:Y:S08]  /*4520*/  HMMA.16816.F32.BF16 R24, R168.reuse, R172, R24 ;  /* 0x000000aca818723c */ /* 0x040ff00000041818 */
[-C--:B------:R-:W-:Y:S08]  /*4530*/  HMMA.16816.F32.BF16 R28, R168, R174.reuse, R28 ;  /* 0x000000aea81c723c */ /* 0x080ff0000004181c */
[C---:B------:R-:W-:Y:S08]  /*4540*/  HMMA.16816.F32.BF16 R32, R160.reuse, R174, R32 ;  /* 0x000000aea020723c */ /* 0x040ff00000041820 */
[-C--:B--2---:R-:W-:Y:S08]  /*4550*/  HMMA.16816.F32.BF16 R36, R160, R132.reuse, R36 ;  /* 0x00000084a024723c */ /* 0x084ff00000041824 */
[C---:B------:R-:W-:Y:S08]  /*4560*/  HMMA.16816.F32.BF16 R40, R168.reuse, R132, R40 ;  /* 0x00000084a828723c */ /* 0x040ff00000041828 */
[-C--:B------:R-:W-:Y:S08]  /*4570*/  HMMA.16816.F32.BF16 R44, R168, R134.reuse, R44 ;  /* 0x00000086a82c723c */ /* 0x080ff0000004182c */
[C---:B------:R-:W-:Y:S01]  /*4580*/  HMMA.16816.F32.BF16 R48, R160.reuse, R134, R48 ;  /* 0x00000086a030723c */ /* 0x040fe20000041830 */
[----:B------:R-:W1:Y:S07]  /*4590*/  LDSM.16.M88.4 R132, [R144] ;  /* 0x000000009084783b */ /* 0x000e6e0000000200 */
[-C--:B----4-:R-:W-:Y:S01]  /*45a0*/  HMMA.16816.F32.BF16 R52, R160, R136.reuse, R52 ;  /* 0x00000088a034723c */ /* 0x090fe20000041834 */
[----:B------:R-:W2:Y:S07]  /*45b0*/  LDSM.16.M88.4 R144, [R144+0x2000] ;  /* 0x002000009090783b */ /* 0x000eae0000000200 */
[C---:B------:R-:W-:Y:S07]  /*45c0*/  HMMA.16816.F32.BF16 R56, R168.reuse, R136, R56 ;  /* 0x00000088a838723c */ /* 0x040fee0000041838 */
[----:B------:R-:W-:Y:S01]  /*45d0*/  IMAD.U32 R136, RZ, RZ, UR7 ;  /* 0x00000007ff887e24 */ /* 0x000fe2000f8e00ff */
[-C--:B------:R-:W-:Y:S08]  /*45e0*/  HMMA.16816.F32.BF16 R60, R168, R138.reuse, R60 ;  /* 0x0000008aa83c723c */ /* 0x080ff0000004183c */
[----:B------:R-:W-:Y:S07]  /*45f0*/  HMMA.16816.F32.BF16 R64, R160, R138, R64 ;  /* 0x0000008aa040723c */ /* 0x000fee0000041840 */
[----:B------:R-:W-:Y:S01]  /*4600*/  IMAD R138, R136, 0x8, R191 ;  /* 0x00000008888a7824 */ /* 0x000fe200078e02bf */
[----:B------:R-:W-:Y:S01]  /*4610*/  LOP3.LUT R136, R247, UR8, R0, 0x96, !PT ;  /* 0x00000008f7887c12 */ /* 0x000fe2000f8e9600 */
[-C--:B-1----:R-:W-:Y:S03]  /*4620*/  HMMA.16816.F32.BF16 R4, R132, R140.reuse, R4 ;  /* 0x0000008c8404723c */ /* 0x082fe60000041804 */
[C---:B------:R-:W-:Y:S01]  /*4630*/  IADD3 R152, R138.reuse, 0x4, RZ ;  /* 0x000000048a987810 */ /* 0x040fe20007ffe0ff */
[----:B------:R-:W-:Y:S01]  /*4640*/  IMAD.WIDE.U32 R138, R138, -0x326172a9, RZ ;  /* 0xcd9e8d578a8a7825 */ /* 0x000fe200078e00ff */
[----:B---3--:R-:W-:Y:S03]  /*4650*/  LOP3.LUT R0, R190, UR9, RZ, 0x3c, !PT ;  /* 0x00000009be007c12 */ /* 0x008fe6000f8e3cff */
[----:B------:R-:W-:Y:S01]  /*4660*/  IMAD.WIDE.U32 R152, R152, -0x326172a9, RZ ;  /* 0xcd9e8d5798987825 */ /* 0x000fe200078e00ff */
[-C--:B------:R-:W-:Y:S01]  /*4670*/  LOP3.LUT R154, R139, R0.reuse, RZ, 0x3c, !PT ;  /* 0x000000008b9a7212 */ /* 0x080fe200078e3cff */
[C---:B--2---:R-:W-:Y:S02]  /*4680*/  HMMA.16816.F32.BF16 R8, R144.reuse, R140, R8 ;  /* 0x0000008c9008723c */ /* 0x044fe40000041808 */
[--C-:B------:R-:W-:Y:S01]  /*4690*/  LOP3.LUT R160, R151, UR4, R138.reuse, 0x96, !PT ;  /* 0x0000000497a07c12 */ /* 0x100fe2000f8e968a */
[----:B------:R-:W-:Y:S01]  /*46a0*/  IMAD.WIDE.U32 R136, R136, -0x326172a9, RZ ;  /* 0xcd9e8d5788887825 */ /* 0x000fe200078e00ff */
[----:B------:R-:W-:Y:S02]  /*46b0*/  LOP3.LUT R156, R153, R0, RZ, 0x3c, !PT ;  /* 0x00000000999c7212 */ /* 0x000fe400078e3cff */
[----:B------:R-:W-:Y:S01]  /*46c0*/  LOP3.LUT R0, R246, UR5, RZ, 0x3c, !PT ;  /* 0x00000005f6007c12 */ /* 0x000fe2000f8e3cff */
[----:B------:R-:W-:Y:S01]  /*46d0*/  IMAD.WIDE.U32 R154, R154, -0x2daee0ad, RZ ;  /* 0xd2511f539a9a7825 */ /* 0x000fe200078e00ff */
[C---:B------:R-:W-:Y:S01]  /*46e0*/  LOP3.LUT R139, R137.reuse, UR4, R138, 0x96, !PT ;  /* 0x00000004898b7c12 */ /* 0x040fe2000f8e968a */
[-C--:B------:R-:W-:Y:S01]  /*46f0*/  HMMA.16816.F32.BF16 R12, R144, R142.reuse, R12 ;  /* 0x0000008e900c723c */ /* 0x080fe2000004180c */
[----:B------:R-:W-:Y:S02]  /*4700*/  UIADD3 UR5, UR8, 0x76cf5d0a, URZ ;  /* 0x76cf5d0a08057890 */ /* 0x000fe4000fffe03f */
[----:B------:R-:W-:Y:S01]  /*4710*/  LOP3.LUT R158, R0, R155, RZ, 0x3c, !PT ;  /* 0x0000009b009e7212 */ /* 0x000fe200078e3cff */
[----:B------:R-:W-:Y:S01]  /*4720*/  IMAD.WIDE.U32 R156, R156, -0x2daee0ad, RZ ;  /* 0xd2511f539c9c7825 */ /* 0x000fe200078e00ff */
[--C-:B------:R-:W-:Y:S02]  /*4730*/  LOP3.LUT R162, R137, UR4, R152.reuse, 0x96, !PT ;  /* 0x0000000489a27c12 */ /* 0x100fe4000f8e9698 */
[----:B------:R-:W-:Y:S01]  /*4740*/  LOP3.LUT R155, R151, UR4, R152, 0x96, !PT ;  /* 0x00000004979b7c12 */ /* 0x000fe2000f8e9698 */
[----:B------:R-:W-:Y:S01]  /*4750*/  IMAD.U32 R138, RZ, RZ, UR19 ;  /* 0x00000013ff8a7e24 */ /* 0x000fe2000f8e00ff */
[----:B------:R-:W-:Y:S01]  /*4760*/  LOP3.LUT R152, R0, R157, RZ, 0x3c, !PT ;  /* 0x0000009d00987212 */ /* 0x000fe200078e3cff */
[----:B------:R-:W-:Y:S01]  /*4770*/  UIADD3 UR4, UR9, 0x3c6ef372, URZ ;  /* 0x3c6ef37209047890 */ /* 0x000fe2000fffe03f */
[C---:B------:R-:W-:Y:S01]  /*4780*/  HMMA.16816.F32.BF16 R16, R132.reuse, R142, R16 ;  /* 0x0000008e8410723c */ /* 0x040fe20000041810 */
[----:B------:R-:W-:Y:S01]  /*4790*/  @!P0 IMAD R0, R138, 0x80, R2 ;  /* 0x000000808a008824 */ /* 0x000fe200078e0202 */
[----:B------:R-:W-:Y:S01]  /*47a0*/  @!P0 IADD3 R138, R149, 0x8, RZ ;  /* 0x00000008958a8810 */ /* 0x000fe20007ffe0ff */
[----:B------:R-:W-:Y:S02]  /*47b0*/  FMUL.FTZ R2, R244, 1.4426950216293334961 ;  /* 0x3fb8aa3bf4027820 */ /* 0x000fe40000410000 */
[----:B------:R-:W-:Y:S01]  /*47c0*/  IMAD.WIDE.U32 R152, R152, -0x326172a9, RZ ;  /* 0xcd9e8d5798987825 */ /* 0x000fe200078e00ff */
[----:B------:R-:W-:Y:S02]  /*47d0*/  @!P0 IMNMX R138, R138, UR16, PT ;  /* 0x000000108a8a8c17 */ /* 0x000fe4000b800200 */
[-C--:B------:R-:W-:Y:S01]  /*47e0*/  @!P0 ISETP.GE.AND P3, PT, R0, R148.reuse, PT ;  /* 0x000000940000820c */ /* 0x080fe20003f66270 */
[----:B------:R-:W-:Y:S03]  /*47f0*/  IMAD.WIDE.U32 R160, R160, -0x2daee0ad, RZ ;  /* 0xd2511f53a0a07825 */ /* 0x000fe600078e00ff */
[----:B------:R-:W-:Y:S01]  /*4800*/  FSEL R141, R2, RZ, P2 ;  /* 0x000000ff028d7208 */ /* 0x000fe20001000000 */
[----:B------:R-:W-:Y:S01]  /*4810*/  IMAD.WIDE.U32 R162, R162, -0x2daee0ad, RZ ;  /* 0xd2511f53a2a27825 */ /* 0x000fe200078e00ff */
[----:B------:R-:W-:Y:S02]  /*4820*/  @!P0 IADD3 R2, R0, 0x1, RZ ;  /* 0x0000000100028810 */ /* 0x000fe40007ffe0ff */
[----:B------:R-:W-:Y:S01]  /*4830*/  @!P0 FSEL R4, R4, -INF , !P3 ;  /* 0xff80000004048808 */ /* 0x000fe20005800000 */
[----:B------:R-:W-:Y:S01]  /*4840*/  IMAD.WIDE.U32 R158, R158, -0x326172a9, RZ ;  /* 0xcd9e8d579e9e7825 */ /* 0x000fe200078e00ff */
[----:B------:R-:W-:Y:S02]  /*4850*/  @!P0 ISETP.GE.AND P3, PT, R2, R148, PT ;  /* 0x000000940200820c */ /* 0x000fe40003f66270 */
[--C-:B------:R-:W-:Y:S01]  /*4860*/  LOP3.LUT R167, R153, UR4, R136.reuse, 0x96, !PT ;  /* 0x0000000499a77c12 */ /* 0x100fe2000f8e9688 */
[--C-:B------:R-:W-:Y:S01]  /*4870*/  FFMA.FTZ R4, R4, c[0x0][0x23c], -R141.reuse ;  /* 0x00008f0004047a23 */ /* 0x100fe2000001088d */
[----:B------:R-:W-:Y:S01]  /*4880*/  LOP3.LUT R164, R159, UR4, R136, 0x96, !PT ;  /* 0x000000049fa47c12 */ /* 0x000fe2000f8e9688 */
[C---:B------:R-:W-:Y:S01]  /*4890*/  FMUL.FTZ R140, R245.reuse, 1.4426950216293334961 ;  /* 0x3fb8aa3bf58c7820 */ /* 0x040fe20000410000 */
[----:B------:R-:W-:Y:S01]  /*48a0*/  FSETP.NEU.FTZ.AND P2, PT, R245, -INF , PT ;  /* 0xff800000f500780b */ /* 0x000fe20003f5d000 */
[----:B------:R-:W-:Y:S01]  /*48b0*/  IMAD.WIDE.U32 R136, R139, -0x2daee0ad, RZ ;  /* 0xd2511f538b887825 */ /* 0x000fe200078e00ff */
[----:B------:R-:W-:Y:S01]  /*48c0*/  @!P0 FSEL R5, R5, -INF , !P3 ;  /* 0xff80000005058808 */ /* 0x000fe20005800000 */
[----:B------:R-:W1:Y:S01]  /*48d0*/  MUFU.EX2 R208, R4 ;  /* 0x0000000400d07308 */ /* 0x000e620000000800 */
[-C--:B------:R-:W-:Y:S01]  /*48e0*/  @!P0 ISETP.GE.AND P3, PT, R0, R138.reuse, PT ;  /* 0x0000008a0000820c */ /* 0x080fe20003f66270 */
[----:B------:R-:W-:Y:S01]  /*48f0*/  IMAD.WIDE.U32 R164, R164, -0x2daee0ad, RZ ;  /* 0xd2511f53a4a47825 */ /* 0x000fe200078e00ff */
[----:B------:R-:W-:Y:S02]  /*4900*/  FSEL R140, R140, RZ, P2 ;  /* 0x000000ff8c8c7208 */ /* 0x000fe40001000000 */
[----:B------:R-:W-:Y:S01]  /*4910*/  @!P0 ISETP.GE.AND P2, PT, R2, R138, PT ;  /* 0x0000008a0200820c */ /* 0x000fe20003f46270 */
[----:B------:R-:W-:Y:S01]  /*4920*/  FFMA.FTZ R5, R5, c[0x0][0x23c], -R141 ;  /* 0x00008f0005057a23 */ /* 0x000fe2000001088d */
[----:B------:R-:W-:Y:S01]  /*4930*/  @!P0 FSEL R6, R6, -INF , !P3 ;  /* 0xff80000006068808 */ /* 0x000fe20005800000 */
[----:B------:R-:W-:Y:S01]  /*4940*/  FMUL.FTZ R139, R242, 1.4426950216293334961 ;  /* 0x3fb8aa3bf28b7820 */ /* 0x000fe20000410000 */
[----:B------:R-:W-:Y:S01]  /*4950*/  LOP3.LUT R166, R137, UR5, R154, 0x96, !PT ;  /* 0x0000000589a67c12 */ /* 0x000fe2000f8e969a */
[----:B------:R-:W2:Y:S01]  /*4960*/  MUFU.EX2 R205, R5 ;  /* 0x0000000500cd7308 */ /* 0x000ea20000000800 */
[----:B------:R-:W-:Y:S01]  /*4970*/  @!P0 IADD3 R137, R149, 0x40, RZ ;  /* 0x0000004095898810 */ /* 0x000fe20007ffe0ff */
[----:B------:R-:W-:Y:S01]  /*4980*/  FFMA.FTZ R6, R6, c[0x0][0x23c], -R140 ;  /* 0x00008f0006067a23 */ /* 0x000fe2000001088c */
[----:B------:R-:W-:Y:S02]  /*4990*/  @!P0 FSEL R7, R7, -INF , !P2 ;  /* 0xff80000007078808 */ /* 0x000fe40005000000 */
[----:B------:R-:W-:Y:S02]  /*49a0*/  FSETP.NEU.FTZ.AND P2, PT, R242, -INF , PT ;  /* 0xff800000f200780b */ /* 0x000fe40003f5d000 */
[----:B------:R-:W-:Y:S02]  /*49b0*/  @!P0 IMNMX R137, R137, UR16, PT ;  /* 0x0000001089898c17 */ /* 0x000fe4000b800200 */
[----:B------:R-:W-:Y:S01]  /*49c0*/  FSEL R139, R139, RZ, P2 ;  /* 0x000000ff8b8b7208 */ /* 0x000fe20001000000 */
[----:B------:R3:W-:Y:S01]  /*49d0*/  MUFU.EX2 R202, R6 ;  /* 0x0000000600ca7308 */ /* 0x0007e20000000800 */
[-C--:B------:R-:W-:Y:S02]  /*49e0*/  @!P0 ISETP.GE.AND P2, PT, R0, R137.reuse, PT ;  /* 0x000000890000820c */ /* 0x080fe40003f46270 */
[--C-:B------:R-:W-:Y:S02]  /*49f0*/  LOP3.LUT R151, R159, UR4, R150.reuse, 0x96, !PT ;  /* 0x000000049f977c12 */ /* 0x100fe4000f8e9696 */
[----:B------:R-:W-:Y:S02]  /*4a00*/  @!P0 FSEL R8, R8, -INF , !P2 ;  /* 0xff80000008088808 */ /* 0x000fe40005000000 */
[----:B------:R-:W-:Y:S01]  /*4a10*/  LOP3.LUT R157, R153, UR4, R150, 0x96, !PT ;  /* 0x00000004999d7c12 */ /* 0x000fe2000f8e9696 */
[----:B------:R-:W-:Y:S01]  /*4a20*/  FFMA.FTZ R150, R7, c[0x0][0x23c], -R140 ;  /* 0x00008f0007967a23 */ /* 0x000fe2000001088c */
[----:B------:R-:W-:Y:S01]  /*4a30*/  LOP3.LUT R159, R161, UR5, R154, 0x96, !PT ;  /* 0x00000005a19f7c12 */ /* 0x000fe2000f8e969a */
[--C-:B------:R-:W-:Y:S01]  /*4a40*/  FFMA.FTZ R8, R8, c[0x0][0x23c], -R139.reuse ;  /* 0x00008f0008087a23 */ /* 0x100fe2000001088b */
[--C-:B------:R-:W-:Y:S01]  /*4a50*/  LOP3.LUT R153, R163, UR5, R156.reuse, 0x96, !PT ;  /* 0x00000005a3997c12 */ /* 0x100fe2000f8e969c */
[----:B------:R-:W-:Y:S01]  /*4a60*/  UIADD3 UR4, UR8, 0x32370b8f, URZ ;  /* 0x32370b8f08047890 */ /* 0x000fe2000fffe03f */
[-C--:B------:R-:W-:Y:S01]  /*4a70*/  @!P0 ISETP.GE.AND P2, PT, R2, R137.reuse, PT ;  /* 0x000000890200820c */ /* 0x080fe20003f46270 */
[----:B------:R4:W-:Y:S01]  /*4a80*/  MUFU.EX2 R220, R8 ;  /* 0x0000000800dc7308 */ /* 0x0009e20000000800 */
[----:B------:R-:W-:Y:S01]  /*4a90*/  FSETP.NEU.FTZ.AND P3, PT, R243, -INF , PT ;  /* 0xff800000f300780b */ /* 0x000fe20003f7d000 */
[----:B------:R-:W-:Y:S01]  /*4aa0*/  IMAD.WIDE.U32 R154, R155, -0x2daee0ad, RZ ;  /* 0xd2511f539b9a7825 */ /* 0x000fe200078e00ff */
[----:B------:R-:W-:Y:S04]  /*4ab0*/  @!P0 FSEL R9, R9, -INF , !P2 ;  /* 0xff80000009098808 */ /* 0x000fe80005000000 */
[----:B------:R-:W-:Y:S01]  /*4ac0*/  LOP3.LUT R156, R155, UR5, R156, 0x96, !PT ;  /* 0x000000059b9c7c12 */ /* 0x000fe2000f8e969c */
[----:B------:R-:W-:Y:S01]  /*4ad0*/  UIADD3 UR5, UR8, -0x126145ec, URZ ;  /* 0xed9eba1408057890 */ /* 0x000fe2000fffe03f */
[----:B------:R-:W-:Y:S01]  /*4ae0*/  LOP3.LUT R155, R165, UR4, R136, 0x96, !PT ;  /* 0x00000004a59b7c12 */ /* 0x000fe2000f8e9688 */
[----:B---3--:R-:W3:Y:S01]  /*4af0*/  LDSM.16.M88.4 R4, [R180+0xc800] ;  /* 0x00c80000b404783b */ /* 0x008ee20000000200 */
[----:B------:R-:W-:Y:S01]  /*4b00*/  @!P0 IADD3 R136, R149, 0x48, RZ ;  /* 0x0000004895888810 */ /* 0x000fe20007ffe0ff */
[--C-:B------:R-:W-:Y:S01]  /*4b10*/  FFMA.FTZ R149, R9, c[0x0][0x23c], -R139.reuse ;  /* 0x00008f0009957a23 */ /* 0x100fe2000001088b */
[----:B------:R-:W-:Y:S01]  /*4b20*/  @!P0 IADD3 R9, R0, 0x8, RZ ;  /* 0x0000000800098810 */ /* 0x000fe20007ffe0ff */
[----:B------:R1:W1:Y:S01]  /*4b30*/  MUFU.EX2 R217, R150 ;  /* 0x0000009600d97308 */ /* 0x0002620000000800 */
[----:B------:R-:W-:Y:S02]  /*4b40*/  @!P0 IMNMX R136, R136, UR16, PT ;  /* 0x0000001088888c17 */ /* 0x000fe4000b800200 */
[-C--:B------:R-:W-:Y:S02]  /*4b50*/  @!P0 ISETP.GE.AND P6, PT, R9, R137.reuse, PT ;  /* 0x000000890900820c */ /* 0x080fe40003fc6270 */
[-C--:B------:R-:W-:Y:S02]  /*4b60*/  @!P0 ISETP.GE.AND P2, PT, R2, R136.reuse, PT ;  /* 0x000000880200820c */ /* 0x080fe40003f46270 */
[-C--:B------:R-:W-:Y:S02]  /*4b70*/  @!P0 ISETP.GE.AND P4, PT, R0, R136.reuse, PT ;  /* 0x000000880000820c */ /* 0x080fe40003f86270 */
[----:B------:R-:W-:Y:S01]  /*4b80*/  @!P0 FSEL R11, R11, -INF , !P2 ;  /* 0xff8000000b0b8808 */ /* 0x000fe20005000000 */
[----:B----4-:R-:W-:Y:S01]  /*4b90*/  FMUL.FTZ R8, R243, 1.4426950216293334961 ;  /* 0x3fb8aa3bf3087820 */ /* 0x010fe20000410000 */
[----:B------:R-:W-:Y:S01]  /*4ba0*/  @!P0 FSEL R10, R10, -INF , !P4 ;  /* 0xff8000000a0a8808 */ /* 0x000fe20006000000 */
[----:B------:R-:W4:Y:S01]  /*4bb0*/  MUFU.EX2 R221, R149 ;  /* 0x0000009500dd7308 */ /* 0x000f220000000800 */
[C---:B------:R-:W-:Y:S02]  /*4bc0*/  @!P0 ISETP.GE.AND P2, PT, R9.reuse, R136, PT ;  /* 0x000000880900820c */ /* 0x040fe40003f46270 */
[----:B------:R-:W-:Y:S02]  /*4bd0*/  FSEL R2, R8, RZ, P3 ;  /* 0x000000ff08027208 */ /* 0x000fe40001800000 */
[----:B------:R-:W-:Y:S02]  /*4be0*/  @!P0 IADD3 R8, R0, 0x9, RZ ;  /* 0x0000000900088810 */ /* 0x000fe40007ffe0ff */
[----:B------:R-:W-:Y:S01]  /*4bf0*/  @!P0 ISETP.GE.AND P4, PT, R9, R148, PT ;  /* 0x000000940900820c */ /* 0x000fe20003f86270 */
[--C-:B------:R-:W-:Y:S01]  /*4c00*/  FFMA.FTZ R10, R10, c[0x0][0x23c], -R2.reuse ;  /* 0x00008f000a0a7a23 */ /* 0x100fe20000010802 */
[-C--:B------:R-:W-:Y:S01]  /*4c10*/  @!P0 ISETP.GE.AND P3, PT, R8, R137.reuse, PT ;  /* 0x000000890800820c */ /* 0x080fe20003f66270 */
[--C-:B------:R-:W-:Y:S01]  /*4c20*/  FFMA.FTZ R11, R11, c[0x0][0x23c], -R2.reuse ;  /* 0x00008f000b0b7a23 */ /* 0x100fe20000010802 */
[----:B------:R-:W-:Y:S01]  /*4c30*/  @!P0 ISETP.GE.AND P5, PT, R9, R138, PT ;  /* 0x0000008a0900820c */ /* 0x000fe20003fa6270 */
[----:B------:R-:W2:Y:S01]  /*4c40*/  MUFU.EX2 R225, R10 ;  /* 0x0000000a00e17308 */ /* 0x000ea20000000800 */
[----:B------:R-:W-:Y:S01]  /*4c50*/  @!P0 FSEL R12, R12, -INF , !P6 ;  /* 0xff8000000c0c8808 */ /* 0x000fe20007000000 */
[----:B-1----:R-:W-:Y:S01]  /*4c60*/  IMAD.WIDE.U32 R150, R151, -0x2daee0ad, RZ ;  /* 0xd2511f5397967825 */ /* 0x002fe200078e00ff */
[----:B------:R-:W-:Y:S02]  /*4c70*/  @!P0 ISETP.GE.AND P6, PT, R8, R136, PT ;  /* 0x000000880800820c */ /* 0x000fe40003fc6270 */
[----:B------:R-:W-:Y:S01]  /*4c80*/  @!P0 FSEL R13, R13, -INF , !P3 ;  /* 0xff8000000d0d8808 */ /* 0x000fe20005800000 */
[--C-:B------:R-:W-:Y:S01]  /*4c90*/  FFMA.FTZ R12, R12, c[0x0][0x23c], -R139.reuse ;  /* 0x00008f000c0c7a23 */ /* 0x100fe2000001088b */
[----:B------:R-:W-:Y:S02]  /*4ca0*/  @!P0 FSEL R15, R15, -INF , !P6 ;  /* 0xff8000000f0f8808 */ /* 0x000fe40007000000 */
[----:B------:R-:W-:Y:S01]  /*4cb0*/  @!P0 ISETP.GE.AND P3, PT, R8, R148, PT ;  /* 0x000000940800820c */ /* 0x000fe20003f66270 */
[----:B------:R1:W1:Y:S01]  /*4cc0*/  MUFU.EX2 R224, R11 ;  /* 0x0000000b00e07308 */ /* 0x0002620000000800 */
[----:B------:R-:W-:Y:S01]  /*4cd0*/  @!P0 FSEL R14, R14, -INF , !P2 ;  /* 0xff8000000e0e8808 */ /* 0x000fe20005000000 */
[-C--:B---3--:R-:W-:Y:S01]  /*4ce0*/  HMMA.16816.F32.BF16 R20, R132, R4.reuse, R20 ;  /* 0x000000048414723c */ /* 0x088fe20000041814 */
[----:B------:R-:W-:Y:S01]  /*4cf0*/  @!P0 ISETP.GE.AND P2, PT, R8, R138, PT ;  /* 0x0000008a0800820c */ /* 0x000fe20003f46270 */
[----:B------:R-:W-:Y:S01]  /*4d00*/  FFMA.FTZ R13, R13, c[0x0][0x23c], -R139 ;  /* 0x00008f000d0d7a23 */ /* 0x000fe2000001088b */
[----:B------:R-:W-:Y:S01]  /*4d10*/  @!P0 FSEL R16, R16, -INF , !P4 ;  /* 0xff80000010108808 */ /* 0x000fe20006000000 */
[--C-:B------:R-:W-:Y:S01]  /*4d20*/  FFMA.FTZ R14, R14, c[0x0][0x23c], -R2.reuse ;  /* 0x00008f000e0e7a23 */ /* 0x100fe20000010802 */
[----:B------:R-:W-:Y:S01]  /*4d30*/  @!P0 FSEL R19, R19, -INF , !P2 ;  /* 0xff80000013138808 */ /* 0x000fe20005000000 */
[----:B------:R-:W-:Y:S01]  /*4d40*/  FFMA.FTZ R15, R15, c[0x0][0x23c], -R2 ;  /* 0x00008f000f0f7a23 */ /* 0x000fe20000010802 */
[----:B------:R-:W-:Y:S01]  /*4d50*/  @!P0 FSEL R17, R17, -INF , !P3 ;  /* 0xff80000011118808 */ /* 0x000fe20005800000 */
[C---:B------:R-:W-:Y:S01]  /*4d60*/  HMMA.16816.F32.BF16 R24, R144.reuse, R4, R24 ;  /* 0x000000049018723c */ /* 0x040fe20000041818 */
[----:B------:R-:W-:Y:S01]  /*4d70*/  @!P0 FSEL R18, R18, -INF , !P5 ;  /* 0xff80000012128808 */ /* 0x000fe20006800000 */
[----:B------:R-:W-:Y:S02]  /*4d80*/  MUFU.EX2 R222, R14 ;  /* 0x0000000e00de7308 */ /* 0x000fe40000000800 */
[----:B------:R-:W-:Y:S01]  /*4d90*/  LOP3.LUT R160, R151, UR4, R160, 0x96, !PT ;  /* 0x0000000497a07c12 */ /* 0x000fe2000f8e96a0 */
[--C-:B------:R-:W-:Y:S02]  /*4da0*/  FFMA.FTZ R19, R19, c[0x0][0x23c], -R140.reuse ;  /* 0x00008f0013137a23 */ /* 0x100fe4000001088c */
[C---:B------:R-:W-:Y:S01]  /*4db0*/  @!P0 IADD3 R4, R0.reuse, 0x10, RZ ;  /* 0x0000001000048810 */ /* 0x040fe20007ffe0ff */
[-C--:B------:R-:W-:Y:S01]  /*4dc0*/  HMMA.16816.F32.BF16 R28, R144, R6.reuse, R28 ;  /* 0x00000006901c723c */ /* 0x080fe2000004181c */
[----:B------:R-:W-:Y:S02]  /*4dd0*/  @!P0 IADD3 R5, R0, 0x11, RZ ;  /* 0x0000001100058810 */ /* 0x000fe40007ffe0ff */
[----:B------:R-:W-:Y:S01]  /*4de0*/  @!P0 ISETP.GE.AND P6, PT, R4, R148, PT ;  /* 0x000000940400820c */ /* 0x000fe20003fc6270 */
[--C-:B------:R-:W-:Y:S01]  /*4df0*/  FFMA.FTZ R18, R18, c[0x0][0x23c], -R140.reuse ;  /* 0x00008f0012127a23 */ /* 0x100fe2000001088c */
[C---:B------:R-:W-:Y:S01]  /*4e00*/  @!P0 ISETP.GE.AND P4, PT, R4.reuse, R138, PT ;  /* 0x0000008a0400820c */ /* 0x040fe20003f86270 */
[----:B-1----:R-:W1:Y:S01]  /*4e10*/  LDSM.16.M88.4 R8, [R180+0xd000] ;  /* 0x00d00000b408783b */ /* 0x002e620000000200 */
[----:B------:R-:W-:Y:S01]  /*4e20*/  @!P0 ISETP.GE.AND P2, PT, R5, R148, PT ;  /* 0x000000940500820c */ /* 0x000fe20003f46270 */
[C---:B------:R-:W-:Y:S01]  /*4e30*/  HMMA.16816.F32.BF16 R32, R132.reuse, R6, R32 ;  /* 0x000000068420723c */ /* 0x040fe20000041820 */
[CC--:B------:R-:W-:Y:S01]  /*4e40*/  @!P0 ISETP.GE.AND P3, PT, R4.reuse, R137.reuse, PT ;  /* 0x000000890400820c */ /* 0x0c0fe20003f66270 */
[----:B------:R-:W-:Y:S01]  /*4e50*/  MUFU.EX2 R211, R18 ;  /* 0x0000001200d37308 */ /* 0x000fe20000000800 */
[----:B------:R-:W-:Y:S01]  /*4e60*/  @!P0 ISETP.GE.AND P5, PT, R4, R136, PT ;  /* 0x000000880400820c */ /* 0x000fe20003fa6270 */
[--C-:B------:R-:W-:Y:S01]  /*4e70*/  FFMA.FTZ R16, R16, c[0x0][0x23c], -R141.reuse ;  /* 0x00008f0010107a23 */ /* 0x100fe2000001088d */
[----:B------:R-:W-:Y:S01]  /*4e80*/  @!P0 FSEL R20, R20, -INF , !P6 ;  /* 0xff80000014148808 */ /* 0x000fe20007000000 */
[--C-:B------:R-:W-:Y:S01]  /*4e90*/  FFMA.FTZ R17, R17, c[0x0][0x23c], -R141.reuse ;  /* 0x00008f0011117a23 */ /* 0x100fe2000001088d */
[----:B------:R-:W-:Y:S02]  /*4ea0*/  @!P0 ISETP.GE.AND P6, PT, R5, R138, PT ;  /* 0x0000008a0500820c */ /* 0x000fe40003fc6270 */
[----:B------:R-:W-:Y:S02]  /*4eb0*/  @!P0 FSEL R21, R21, -INF , !P2 ;  /* 0xff80000015158808 */ /* 0x000fe40005000000 */
[-C--:B------:R-:W-:Y:S01]  /*4ec0*/  @!P0 ISETP.GE.AND P2, PT, R5, R137.reuse, PT ;  /* 0x000000890500820c */ /* 0x080fe20003f46270 */
[--C-:B------:R-:W-:Y:S01]  /*4ed0*/  FFMA.FTZ R20, R20, c[0x0][0x23c], -R141.reuse ;  /* 0x00008f0014147a23 */ /* 0x100fe2000001088d */
[----:B------:R-:W-:Y:S01]  /*4ee0*/  @!P0 FSEL R22, R22, -INF , !P4 ;  /* 0xff80000016168808 */ /* 0x000fe20006000000 */
[----:B------:R-:W-:Y:S01]  /*4ef0*/  FFMA.FTZ R21, R21, c[0x0][0x23c], -R141 ;  /* 0x00008f0015157a23 */ /* 0x000fe2000001088d */
[-C--:B------:R-:W-:Y:S01]  /*4f00*/  @!P0 ISETP.GE.AND P4, PT, R5, R136.reuse, PT ;  /* 0x000000880500820c */ /* 0x080fe20003f86270 */
[----:B------:R-:W-:Y:S01]  /*4f10*/  MUFU.EX2 R209, R19 ;  /* 0x0000001300d17308 */ /* 0x000fe20000000800 */
[----:B------:R-:W-:Y:S01]  /*4f20*/  @!P0 IADD3 R4, R0, 0x18, RZ ;  /* 0x0000001800048810 */ /* 0x000fe20007ffe0ff */
[--C-:B------:R-:W-:Y:S01]  /*4f30*/  FFMA.FTZ R22, R22, c[0x0][0x23c], -R140.reuse ;  /* 0x00008f0016167a23 */ /* 0x100fe2000001088c */
[----:B------:R-:W-:Y:S02]  /*4f40*/  @!P0 IADD3 R5, R0, 0x19, RZ ;  /* 0x0000001900058810 */ /* 0x000fe40007ffe0ff */
[----:B------:R-:W-:Y:S02]  /*4f50*/  @!P0 FSEL R23, R23, -INF , !P6 ;  /* 0xff80000017178808 */ /* 0x000fe40007000000 */
[-C--:B------:R-:W-:Y:S02]  /*4f60*/  @!P0 ISETP.GE.AND P6, PT, R4, R137.reuse, PT ;  /* 0x000000890400820c */ /* 0x080fe40003fc6270 */
[----:B------:R-:W-:Y:S01]  /*4f70*/  @!P0 FSEL R24, R24, -INF , !P3 ;  /* 0xff80000018188808 */ /* 0x000fe20005800000 */
[----:B------:R-:W-:Y:S01]  /*4f80*/  FFMA.FTZ R23, R23, c[0x0][0x23c], -R140 ;  /* 0x00008f0017177a23 */ /* 0x000fe2000001088c */
[----:B------:R-:W-:Y:S01]  /*4f90*/  @!P0 ISETP.GE.AND P3, PT, R4, R136, PT ;  /* 0x000000880400820c */ /* 0x000fe20003f66270 */
[----:B------:R-:W-:Y:S01]  /*4fa0*/  MUFU.EX2 R219, R12 ;  /* 0x0000000c00db7308 */ /* 0x000fe20000000800 */
[----:B------:R-:W-:Y:S01]  /*4fb0*/  @!P0 FSEL R27, R27, -INF , !P4 ;  /* 0xff8000001b1b8808 */ /* 0x000fe20006000000 */
[--C-:B------:R-:W-:Y:S01]  /*4fc0*/  FFMA.FTZ R24, R24, c[0x0][0x23c], -R139.reuse ;  /* 0x00008f0018187a23 */ /* 0x100fe2000001088b */
[-C--:B------:R-:W-:Y:S02]  /*4fd0*/  @!P0 ISETP.GE.AND P4, PT, R5, R137.reuse, PT ;  /* 0x000000890500820c */ /* 0x080fe40003f86270 */
[----:B------:R-:W-:Y:S01]  /*4fe0*/  @!P0 FSEL R25, R25, -INF , !P2 ;  /* 0xff80000019198808 */ /* 0x000fe20005000000 */
[--C-:B------:R-:W-:Y:S01]  /*4ff0*/  FFMA.FTZ R27, R27, c[0x0][0x23c], -R2.reuse ;  /* 0x00008f001b1b7a23 */ /* 0x100fe20000010802 */
[----:B------:R-:W-:Y:S02]  /*5000*/  @!P0 ISETP.GE.AND P2, PT, R4, R148, PT ;  /* 0x000000940400820c */ /* 0x000fe40003f46270 */
[----:B------:R-:W-:Y:S01]  /*5010*/  @!P0 FSEL R26, R26, -INF , !P5 ;  /* 0xff8000001a1a8808 */ /* 0x000fe20006800000 */
[-C--:B-1----:R-:W-:Y:S01]  /*5020*/  HMMA.16816.F32.BF16 R36, R132, R8.reuse, R36 ;  /* 0x000000088424723c */ /* 0x082fe20000041824 */
[----:B------:R-:W-:Y:S01]  /*5030*/  @!P0 ISETP.GE.AND P5, PT, R4, R138, PT ;  /* 0x0000008a0400820c */ /* 0x000fe20003fa6270 */
[--C-:B------:R-:W-:Y:S01]  /*5040*/  FFMA.FTZ R25, R25, c[0x0][0x23c], -R139.reuse ;  /* 0x00008f0019197a23 */ /* 0x100fe2000001088b */
[----:B------:R-:W-:Y:S01]  /*5050*/  @!P0 FSEL R28, R28, -INF , !P6 ;  /* 0xff8000001c1c8808 */ /* 0x000fe20007000000 */
[--C-:B------:R-:W-:Y:S01]  /*5060*/  FFMA.FTZ R26, R26, c[0x0][0x23c], -R2.reuse ;  /* 0x00008f001a1a7a23 */ /* 0x100fe20000010802 */
[----:B------:R-:W-:Y:S01]  /*5070*/  @!P0 ISETP.GE.AND P6, PT, R5, R136, PT ;  /* 0x000000880500820c */ /* 0x000fe20003fc6270 */
[----:B------:R1:W3:Y:S01]  /*5080*/  MUFU.EX2 R218, R13 ;  /* 0x0000000d00da7308 */ /* 0x0002e20000000800 */
[----:B------:R-:W-:Y:S01]  /*5090*/  @!P0 FSEL R29, R29, -INF , !P4 ;  /* 0xff8000001d1d8808 */ /* 0x000fe20006000000 */
[C---:B------:R-:W-:Y:S01]  /*50a0*/  HMMA.16816.F32.BF16 R40, R144.reuse, R8, R40 ;  /* 0x000000089028723c */ /* 0x040fe20000041828 */
[----:B------:R-:W-:Y:S02]  /*50b0*/  @!P0 FSEL R31, R31, -INF , !P6 ;  /* 0xff8000001f1f8808 */ /* 0x000fe40007000000 */
[----:B------:R-:W-:Y:S01]  /*50c0*/  @!P0 ISETP.GE.AND P4, PT, R5, R148, PT ;  /* 0x000000940500820c */ /* 0x000fe20003f86270 */
[--C-:B------:R-:W-:Y:S01]  /*50d0*/  FFMA.FTZ R28, R28, c[0x0][0x23c], -R139.reuse ;  /* 0x00008f001c1c7a23 */ /* 0x100fe2000001088b */
[----:B------:R-:W-:Y:S01]  /*50e0*/  @!P0 FSEL R30, R30, -INF , !P3 ;  /* 0xff8000001e1e8808 */ /* 0x000fe20005800000 */
[----:B------:R-:W-:Y:S01]  /*50f0*/  FFMA.FTZ R29, R29, c[0x0][0x23c], -R139 ;  /* 0x00008f001d1d7a23 */ /* 0x000fe2000001088b */
[----:B------:R-:W-:Y:S01]  /*5100*/  @!P0 IADD3 R8, R0, 0x20, RZ ;  /* 0x0000002000088810 */ /* 0x000fe20007ffe0ff */
[-C--:B------:R-:W-:Y:S01]  /*5110*/  HMMA.16816.F32.BF16 R44, R144, R10.reuse, R44 ;  /* 0x0000000a902c723c */ /* 0x080fe2000004182c */
[----:B------:R-:W-:Y:S01]  /*5120*/  @!P0 ISETP.GE.AND P3, PT, R5, R138, PT ;  /* 0x0000008a0500820c */ /* 0x000fe20003f66270 */
[----:B------:R-:W-:Y:S01]  /*5130*/  MUFU.EX2 R201, R29 ;  /* 0x0000001d00c97308 */ /* 0x000fe20000000800 */
[----:B------:R-:W-:Y:S01]  /*5140*/  @!P0 ISETP.GE.AND P6, PT, R8, R148, PT ;  /* 0x000000940800820c */ /* 0x000fe20003fc6270 */
[----:B------:R-:W2:Y:S01]  /*5150*/  LDSM.16.M88.4 R4, [R180+0xd800] ;  /* 0x00d80000b404783b */ /* 0x000ea20000000200 */
[----:B------:R-:W-:Y:S01]  /*5160*/  @!P0 FSEL R32, R32, -INF , !P2 ;  /* 0xff80000020208808 */ /* 0x000fe20005000000 */
[--C-:B------:R-:W-:Y:S01]  /*5170*/  FFMA.FTZ R30, R30, c[0x0][0x23c], -R2.reuse ;  /* 0x00008f001e1e7a23 */ /* 0x100fe20000010802 */
[----:B------:R-:W-:Y:S01]  /*5180*/  @!P0 IADD3 R9, R0, 0x21, RZ ;  /* 0x0000002100098810 */ /* 0x000fe20007ffe0ff */
[C---:B------:R-:W-:Y:S01]  /*5190*/  HMMA.16816.F32.BF16 R48, R132.reuse, R10, R48 ;  /* 0x0000000a8430723c */ /* 0x040fe20000041830 */
[C---:B------:R-:W-:Y:S03]  /*51a0*/  @!P0 ISETP.GE.AND P2, PT, R8.reuse, R138, PT ;  /* 0x0000008a0800820c */ /* 0x040fe60003f46270 */
[----:B------:R-:W-:Y:S01]  /*51b0*/  @!P0 FSEL R35, R35, -INF , !P3 ;  /* 0xff80000023238808 */ /* 0x000fe20005800000 */
[----:B------:R-:W-:Y:S01]  /*51c0*/  FFMA.FTZ R31, R31, c[0x0][0x23c], -R2 ;  /* 0x00008f001f1f7a23 */ /* 0x000fe20000010802 */
[----:B------:R-:W-:Y:S01]  /*51d0*/  @!P0 ISETP.GE.AND P3, PT, R9, R148, PT ;  /* 0x000000940900820c */ /* 0x000fe20003f66270 */
[----:B-1----:R-:W-:Y:S01]  /*51e0*/  IMAD.WIDE.U32 R12, R153, -0x326172a9, RZ ;  /* 0xcd9e8d57990c7825 */ /* 0x002fe200078e00ff */
[----:B------:R-:W-:Y:S01]  /*51f0*/  @!P0 FSEL R33, R33, -INF , !P4 ;  /* 0xff80000021218808 */ /* 0x000fe20006000000 */
[----:B------:R-:W1:Y:S01]  /*5200*/  MUFU.EX2 R207, R16 ;  /* 0x0000001000cf7308 */ /* 0x000e620000000800 */
[-C--:B------:R-:W-:Y:S02]  /*5210*/  @!P0 ISETP.GE.AND P4, PT, R8, R137.reuse, PT ;  /* 0x000000890800820c */ /* 0x080fe40003f86270 */
[----:B------:R-:W-:Y:S01]  /*5220*/  @!P0 FSEL R34, R34, -INF , !P5 ;  /* 0xff80000022228808 */ /* 0x000fe20006800000 */
[--C-:B------:R-:W-:Y:S01]  /*5230*/  FFMA.FTZ R35, R35, c[0x0][0x23c], -R140.reuse ;  /* 0x00008f0023237a23 */ /* 0x100fe2000001088c */
[----:B------:R-:W-:Y:S01]  /*5240*/  @!P0 ISETP.GE.AND P5, PT, R8, R136, PT ;  /* 0x000000880800820c */ /* 0x000fe20003fa6270 */
[--C-:B------:R-:W-:Y:S01]  /*5250*/  FFMA.FTZ R32, R32, c[0x0][0x23c], -R141.reuse ;  /* 0x00008f0020207a23 */ /* 0x100fe2000001088d */
[----:B------:R-:W-:Y:S01]  /*5260*/  @!P0 IADD3 R8, R0, 0x29, RZ ;  /* 0x0000002900088810 */ /* 0x000fe20007ffe0ff */
[--C-:B------:R-:W-:Y:S01]  /*5270*/  FFMA.FTZ R34, R34, c[0x0][0x23c], -R140.reuse ;  /* 0x00008f0022227a23 */ /* 0x100fe2000001088c */
[----:B------:R-:W-:Y:S01]  /*5280*/  @!P0 FSEL R36, R36, -INF , !P6 ;  /* 0xff80000024248808 */ /* 0x000fe20007000000 */
[----:B------:R-:W-:Y:S01]  /*5290*/  MUFU.EX2 R188, R35 ;  /* 0x0000002300bc7308 */ /* 0x000fe20000000800 */
[----:B------:R-:W-:Y:S01]  /*52a0*/  @!P0 ISETP.GE.AND P6, PT, R9, R138, PT ;  /* 0x0000008a0900820c */ /* 0x000fe20003fc6270 */
[--C-:B------:R-:W-:Y:S01]  /*52b0*/  FFMA.FTZ R33, R33, c[0x0][0x23c], -R141.reuse ;  /* 0x00008f0021217a23 */ /* 0x100fe2000001088d */
[----:B------:R-:W-:Y:S01]  /*52c0*/  @!P0 FSEL R37, R37, -INF , !P3 ;  /* 0xff80000025258808 */ /* 0x000fe20005800000 */
[--C-:B------:R-:W-:Y:S01]  /*52d0*/  FFMA.FTZ R36, R36, c[0x0][0x23c], -R141.reuse ;  /* 0x00008f0024247a23 */ /* 0x100fe2000001088d */
[-C--:B------:R-:W-:Y:S01]  /*52e0*/  @!P0 ISETP.GE.AND P3, PT, R9, R137.reuse, PT ;  /* 0x000000890900820c */ /* 0x080fe20003f66270 */
[----:B------:R-:W-:Y:S01]  /*52f0*/  IMAD.WIDE.U32 R10, R167, -0x2daee0ad, RZ ;  /* 0xd2511f53a70a7825 */ /* 0x000fe200078e00ff */
[----:B------:R-:W-:Y:S02]  /*5300*/  @!P0 FSEL R38, R38, -INF , !P2 ;  /* 0xff80000026268808 */ /* 0x000fe40005000000 */
[----:B------:R-:W-:Y:S01]  /*5310*/  @!P0 FSEL R41, R41, -INF , !P3 ;  /* 0xff80000029298808 */ /* 0x000fe20005800000 */
[----:B------:R-:W-:Y:S01]  /*5320*/  MUFU.EX2 R192, R34 ;  /* 0x0000002200c07308 */ /* 0x000fe20000000800 */
[----:B------:R-:W-:Y:S01]  /*5330*/  @!P0 ISETP.GE.AND P2, PT, R9, R136, PT ;  /* 0x000000880900820c */ /* 0x000fe20003f46270 */
[----:B------:R-:W-:Y:S01]  /*5340*/  FFMA.FTZ R37, R37, c[0x0][0x23c], -R141 ;  /* 0x00008f0025257a23 */ /* 0x000fe2000001088d */
[----:B------:R-:W-:Y:S01]  /*5350*/  @!P0 IADD3 R9, R0, 0x28, RZ ;  /* 0x0000002800098810 */ /* 0x000fe20007ffe0ff */
[--C-:B------:R-:W-:Y:S01]  /*5360*/  FFMA.FTZ R38, R38, c[0x0][0x23c], -R140.reuse ;  /* 0x00008f0026267a23 */ /* 0x100fe2000001088c */
[----:B------:R-:W-:Y:S01]  /*5370*/  @!P0 FSEL R39, R39, -INF , !P6 ;  /* 0xff80000027278808 */ /* 0x000fe20007000000 */
[--C-:B------:R-:W-:Y:S01]  /*5380*/  FFMA.FTZ R41, R41, c[0x0][0x23c], -R139.reuse ;  /* 0x00008f0029297a23 */ /* 0x100fe2000001088b */
[C---:B------:R-:W-:Y:S01]  /*5390*/  @!P0 ISETP.GE.AND P3, PT, R9.reuse, R148, PT ;  /* 0x000000940900820c */ /* 0x040fe20003f66270 */
[-C--:B--2---:R-:W-:Y:S01]  /*53a0*/  HMMA.16816.F32.BF16 R52, R132, R4.reuse, R52 ;  /* 0x000000048434723c */ /* 0x084fe20000041834 */
[-C--:B------:R-:W-:Y:S01]  /*53b0*/  @!P0 ISETP.GE.AND P6, PT, R9, R137.reuse, PT ;  /* 0x000000890900820c */ /* 0x080fe20003fc6270 */
[----:B------:R2:W-:Y:S01]  /*53c0*/  MUFU.EX2 R204, R17 ;  /* 0x0000001100cc7308 */ /* 0x0005e20000000800 */
[----:B------:R-:W-:Y:S01]  /*53d0*/  @!P0 FSEL R40, R40, -INF , !P4 ;  /* 0xff80000028288808 */ /* 0x000fe20006000000 */
[--C-:B------:R-:W-:Y:S01]  /*53e0*/  FFMA.FTZ R39, R39, c[0x0][0x23c], -R140.reuse ;  /* 0x00008f0027277a23 */ /* 0x100fe2000001088c */
[-C--:B------:R-:W-:Y:S01]  /*53f0*/  @!P0 ISETP.GE.AND P4, PT, R9, R136.reuse, PT ;  /* 0x000000880900820c */ /* 0x080fe20003f86270 */
[----:B------:R-:W-:Y:S01]  /*5400*/  IMAD.WIDE.U32 R18, R157, -0x2daee0ad, RZ ;  /* 0xd2511f539d127825 */ /* 0x000fe200078e00ff */
[----:B------:R-:W-:Y:S01]  /*5410*/  @!P0 FSEL R43, R43, -INF , !P2 ;  /* 0xff8000002b2b8808 */ /* 0x000fe20005000000 */
[C---:B------:R-:W-:Y:S01]  /*5420*/  HMMA.16816.F32.BF16 R56, R144.reuse, R4, R56 ;  /* 0x000000049038723c */ /* 0x040fe20000041838 */
[-C--:B------:R-:W-:Y:S03]  /*5430*/  @!P0 ISETP.GE.AND P2, PT, R8, R137.reuse, PT ;  /* 0x000000890800820c */ /* 0x080fe60003f46270 */
[----:B------:R-:W-:Y:S01]  /*5440*/  @!P0 FSEL R44, R44, -INF , !P6 ;  /* 0xff8000002c2c8808 */ /* 0x000fe20007000000 */
[----:B------:R-:W-:Y:S01]  /*5450*/  MUFU.EX2 R203, R22 ;  /* 0x0000001600cb7308 */ /* 0x000fe20000000800 */
[----:B------:R-:W-:Y:S01]  /*5460*/  @!P0 ISETP.GE.AND P6, PT, R8, R136, PT ;  /* 0x000000880800820c */ /* 0x000fe20003fc6270 */
[--C-:B------:R-:W-:Y:S01]  /*5470*/  FFMA.FTZ R40, R40, c[0x0][0x23c], -R139.reuse ;  /* 0x00008f0028287a23 */ /* 0x100fe2000001088b */
[----:B------:R-:W-:Y:S01]  /*5480*/  @!P0 FSEL R46, R46, -INF , !P4 ;  /* 0xff8000002e2e8808 */ /* 0x000fe20006000000 */
[-C--:B------:R-:W-:Y:S01]  /*5490*/  HMMA.16816.F32.BF16 R60, R144, R6.reuse, R60 ;  /* 0x00000006903c723c */ /* 0x080fe2000004183c */
[----:B------:R-:W-:Y:S02]  /*54a0*/  @!P0 ISETP.GE.AND P4, PT, R8, R138, PT ;  /* 0x0000008a0800820c */ /* 0x000fe40003f86270 */
[----:B------:R-:W-:Y:S01]  /*54b0*/  @!P0 FSEL R45, R45, -INF , !P2 ;  /* 0xff8000002d2d8808 */ /* 0x000fe20005000000 */
[----:B------:R-:W-:Y:S01]  /*54c0*/  FFMA.FTZ R44, R44, c[0x0][0x23c], -R139 ;  /* 0x00008f002c2c7a23 */ /* 0x000fe2000001088b */
[----:B------:R-:W-:Y:S01]  /*54d0*/  @!P0 FSEL R48, R48, -INF , !P3 ;  /* 0xff80000030308808 */ /* 0x000fe20005800000 */
[----:B------:R-:W-:Y:S01]  /*54e0*/  MUFU.EX2 R199, R20 ;  /* 0x0000001400c77308 */ /* 0x000fe20000000800 */
[----:B------:R-:W-:Y:S01]  /*54f0*/  @!P0 ISETP.GE.AND P2, PT, R8, R148, PT ;  /* 0x000000940800820c */ /* 0x000fe20003f46270 */
[----:B------:R-:W-:Y:S01]  /*5500*/  HMMA.16816.F32.BF16 R64, R132, R6, R64 ;  /* 0x000000068440723c */ /* 0x000fe20000041840 */
[----:B------:R-:W-:Y:S03]  /*5510*/  @!P0 FSEL R51, R51, -INF , !P4 ;  /* 0xff80000033338808 */ /* 0x000fe60006000000 */
[----:B------:R-:W-:Y:S01]  /*5520*/  @!P0 IADD3 R8, R0, 0x30, RZ ;  /* 0x0000003000088810 */ /* 0x000fe20007ffe0ff */
[--C-:B------:R-:W-:Y:S01]  /*5530*/  FFMA.FTZ R48, R48, c[0x0][0x23c], -R141.reuse ;  /* 0x00008f0030307a23 */ /* 0x100fe2000001088d */
[----:B------:R-:W-:Y:S01]  /*5540*/  @!P0 FSEL R49, R49, -INF , !P2 ;  /* 0xff80000031318808 */ /* 0x000fe20005000000 */
[----:B------:R-:W-:Y:S01]  /*5550*/  FFMA.FTZ R51, R51, c[0x0][0x23c], -R140 ;  /* 0x00008f0033337a23 */ /* 0x000fe2000001088c */
[----:B------:R-:W-:Y:S01]  /*5560*/  @!P0 IADD3 R4, R0, 0x31, RZ ;  /* 0x0000003100048810 */ /* 0x000fe20007ffe0ff */
[----:B------:R-:W-:Y:S01]  /*5570*/  MUFU.EX2 R200, R23 ;  /* 0x0000001700c87308 */ /* 0x000fe20000000800 */
[C---:B------:R-:W-:Y:S02]  /*5580*/  @!P0 ISETP.GE.AND P3, PT, R8.reuse, R138, PT ;  /* 0x0000008a0800820c */ /* 0x040fe40003f66270 */
[----:B------:R-:W-:Y:S01]  /*5590*/  @!P0 FSEL R47, R47, -INF , !P6 ;  /* 0xff8000002f2f8808 */ /* 0x000fe20007000000 */
[----:B------:R-:W-:Y:S01]  /*55a0*/  FFMA.FTZ R49, R49, c[0x0][0x23c], -R141 ;  /* 0x00008f0031317a23 */ /* 0x000fe2000001088d */
[CC--:B------:R-:W-:Y:S01]  /*55b0*/  @!P0 ISETP.GE.AND P2, PT, R8.reuse, R137.reuse, PT ;  /* 0x000000890800820c */ /* 0x0c0fe20003f46270 */
[----:B------:R-:W-:Y:S01]  /*55c0*/  FFMA.FTZ R45, R45, c[0x0][0x23c], -R139 ;  /* 0x00008f002d2d7a23 */ /* 0x000fe2000001088b */
[-C--:B------:R-:W-:Y:S01]  /*55d0*/  @!P0 ISETP.GE.AND P6, PT, R8, R148.reuse, PT ;  /* 0x000000940800820c */ /* 0x080fe20003fc6270 */
[--C-:B------:R-:W-:Y:S01]  /*55e0*/  FFMA.FTZ R46, R46, c[0x0][0x23c], -R2.reuse ;  /* 0x00008f002e2e7a23 */ /* 0x100fe20000010802 */
[----:B------:R-:W-:Y:S01]  /*55f0*/  @!P0 FSEL R54, R54, -INF , !P3 ;  /* 0xff80000036368808 */ /* 0x000fe20005800000 */
[----:B------:R-:W-:Y:S01]  /*5600*/  MUFU.EX2 R214, R24 ;  /* 0x0000001800d67308 */ /* 0x000fe20000000800 */
[----:B------:R-:W-:Y:S01]  /*5610*/  @!P0 ISETP.GE.AND P4, PT, R4, R148, PT ;  /* 0x000000940400820c */ /* 0x000fe20003f86270 */
[--C-:B------:R-:W-:Y:S01]  /*5620*/  FFMA.FTZ R43, R43, c[0x0][0x23c], -R2.reuse ;  /* 0x00008f002b2b7a23 */ /* 0x100fe20000010802 */
[----:B------:R-:W-:Y:S01]  /*5630*/  @!P0 FSEL R52, R52, -INF , !P6 ;  /* 0xff80000034348808 */ /* 0x000fe20007000000 */
[----:B------:R-:W-:Y:S01]  /*5640*/  FFMA.FTZ R47, R47, c[0x0][0x23c], -R2 ;  /* 0x00008f002f2f7a23 */ /* 0x000fe20000010802 */
[----:B------:R-:W-:Y:S01]  /*5650*/  @!P0 ISETP.GE.AND P3, PT, R4, R136, PT ;  /* 0x000000880400820c */ /* 0x000fe20003f66270 */
[----:B------:R-:W-:Y:S01]  /*5660*/  FFMA.FTZ R54, R54, c[0x0][0x23c], -R140 ;  /* 0x00008f0036367a23 */ /* 0x000fe2000001088c */
[-C--:B------:R-:W-:Y:S01]  /*5670*/  @!P0 ISETP.GE.AND P6, PT, R4, R138.reuse, PT ;  /* 0x0000008a0400820c */ /* 0x080fe20003fc6270 */
[--C-:B------:R-:W-:Y:S01]  /*5680*/  FFMA.FTZ R52, R52, c[0x0][0x23c], -R141.reuse ;  /* 0x00008f0034347a23 */ /* 0x100fe2000001088d */
[----:B------:R-:W-:Y:S01]  /*5690*/  @!P0 FSEL R59, R59, -INF , !P3 ;  /* 0xff8000003b3b8808 */ /* 0x000fe20005800000 */
[----:B------:R1:W-:Y:S01]  /*56a0*/  MUFU.EX2 R212, R25 ;  /* 0x0000001900d47308 */ /* 0x0003e20000000800 */
[----:B------:R-:W-:Y:S01]  /*56b0*/  @!P0 FSEL R53, R53, -INF , !P4 ;  /* 0xff80000035358808 */ /* 0x000fe20006000000 */
[----:B--2---:R-:W-:Y:S01]  /*56c0*/  IMAD.WIDE.U32 R16, R156, -0x326172a9, RZ ;  /* 0xcd9e8d579c107825 */ /* 0x004fe200078e00ff */
[-C--:B------:R-:W-:Y:S02]  /*56d0*/  @!P0 ISETP.GE.AND P4, PT, R4, R137.reuse, PT ;  /* 0x000000890400820c */ /* 0x080fe40003f86270 */
[----:B------:R-:W-:Y:S01]  /*56e0*/  @!P0 IADD3 R4, R0, 0x38, RZ ;  /* 0x0000003800048810 */ /* 0x000fe20007ffe0ff */
[--C-:B------:R-:W-:Y:S01]  /*56f0*/  FFMA.FTZ R59, R59, c[0x0][0x23c], -R2.reuse ;  /* 0x00008f003b3b7a23 */ /* 0x100fe20000010802 */
[----:B------:R-:W-:Y:S01]  /*5700*/  @!P0 FSEL R42, R42, -INF , !P5 ;  /* 0xff8000002a2a8808 */ /* 0x000fe20006800000 */
[----:B------:R-:W-:Y:S01]  /*5710*/  FFMA.FTZ R53, R53, c[0x0][0x23c], -R141 ;  /* 0x00008f0035357a23 */ /* 0x000fe2000001088d */
[----:B------:R-:W-:Y:S01]  /*5720*/  @!P0 IADD3 R0, R0, 0x39, RZ ;  /* 0x0000003900008810 */ /* 0x000fe20007ffe0ff */
[----:B------:R-:W-:Y:S01]  /*5730*/  MUFU.EX2 R216, R26 ;  /* 0x0000001a00d87308 */ /* 0x000fe20000000800 */
[----:B------:R-:W-:Y:S01]  /*5740*/  @!P0 ISETP.GE.AND P5, PT, R9, R138, PT ;  /* 0x0000008a0900820c */ /* 0x000fe20003fa6270 */
[----:B------:R-:W-:Y:S01]  /*5750*/  FFMA.FTZ R42, R42, c[0x0][0x23c], -R2 ;  /* 0x00008f002a2a7a23 */ /* 0x000fe20000010802 */
[----:B------:R-:W-:Y:S02]  /*5760*/  @!P0 ISETP.GE.AND P3, PT, R4, R148, PT ;  /* 0x000000940400820c */ /* 0x000fe40003f66270 */
[----:B------:R-:W-:Y:S02]  /*5770*/  LOP3.LUT R14, R11, UR4, R162, 0x96, !PT ;  /* 0x000000040b0e7c12 */ /* 0x000fe4000f8e96a2 */
[----:B------:R-:W-:Y:S01]  /*5780*/  LOP3.LUT R11, R19, UR4, R154, 0x96, !PT ;  /* 0x00000004130b7c12 */ /* 0x000fe2000f8e969a */
[----:B------:R-:W-:Y:S01]  /*5790*/  UIADD3 UR4, UR9, -0x255992d5, URZ ;  /* 0xdaa66d2b09047890 */ /* 0x000fe2000fffe03f */
[----:B------:R-:W-:Y:S01]  /*57a0*/  @!P0 FSEL R56, R56, -INF , !P2 ;  /* 0xff80000038388808 */ /* 0x000fe20005000000 */
[----:B------:R2:W-:Y:S01]  /*57b0*/  MUFU.EX2 R215, R27 ;  /* 0x0000001b00d77308 */ /* 0x0005e20000000800 */
[-C--:B------:R-:W-:Y:S02]  /*57c0*/  @!P0 ISETP.GE.AND P2, PT, R0, R137.reuse, PT ;  /* 0x000000890000820c */ /* 0x080fe40003f46270 */
[----:B------:R-:W-:Y:S01]  /*57d0*/  @!P0 FSEL R50, R50, -INF , !P5 ;  /* 0xff80000032328808 */ /* 0x000fe20006800000 */
[----:B-1----:R-:W-:Y:S01]  /*57e0*/  IMAD.WIDE.U32 R24, R160, -0x326172a9, RZ ;  /* 0xcd9e8d57a0187825 */ /* 0x002fe200078e00ff */
[-C--:B------:R-:W-:Y:S02]  /*57f0*/  @!P0 ISETP.GE.AND P5, PT, R8, R136.reuse, PT ;  /* 0x000000880800820c */ /* 0x080fe40003fa6270 */
[----:B------:R-:W-:Y:S01]  /*5800*/  @!P0 FSEL R55, R55, -INF , !P6 ;  /* 0xff80000037378808 */ /* 0x000fe20007000000 */
[----:B------:R-:W-:Y:S01]  /*5810*/  IMAD.WIDE.U32 R8, R166, -0x326172a9, RZ ;  /* 0xcd9e8d57a6087825 */ /* 0x000fe200078e00ff */
[----:B------:R-:W-:Y:S01]  /*5820*/  @!P0 ISETP.GE.AND P6, PT, R4, R137, PT ;  /* 0x000000890400820c */ /* 0x000fe20003fc6270 */
[----:B------:R1:W1:Y:S01]  /*5830*/  MUFU.EX2 R223, R15 ;  /* 0x0000000f00df7308 */ /* 0x0002620000000800 */
[----:B------:R-:W-:Y:S01]  /*5840*/  @!P0 FSEL R57, R57, -INF , !P4 ;  /* 0xff80000039398808 */ /* 0x000fe20006000000 */
[----:B------:R-:W-:Y:S01]  /*5850*/  FFMA.FTZ R50, R50, c[0x0][0x23c], -R140 ;  /* 0x00008f0032327a23 */ /* 0x000fe2000001088c */
[----:B------:R-:W-:Y:S01]  /*5860*/  LOP3.LUT R20, R9, UR4, R158, 0x96, !PT ;  /* 0x0000000409147c12 */ /* 0x000fe2000f8e969e */
[----:B------:R-:W-:Y:S01]  /*5870*/  FFMA.FTZ R55, R55, c[0x0][0x23c], -R140 ;  /* 0x00008f0037377a23 */ /* 0x000fe2000001088c */
[----:B------:R-:W-:Y:S01]  /*5880*/  @!P0 ISETP.GE.AND P4, PT, R4, R136, PT ;  /* 0x000000880400820c */ /* 0x000fe20003f86270 */
[--C-:B------:R-:W-:Y:S01]  /*5890*/  FFMA.FTZ R57, R57, c[0x0][0x23c], -R139.reuse ;  /* 0x00008f0039397a23 */ /* 0x100fe2000001088b */
[----:B------:R-:W-:Y:S01]  /*58a0*/  @!P0 FSEL R61, R61, -INF , !P2 ;  /* 0xff8000003d3d8808 */ /* 0x000fe20005000000 */
[----:B------:R-:W-:Y:S01]  /*58b0*/  FFMA.FTZ R56, R56, c[0x0][0x23c], -R139 ;  /* 0x00008f0038387a23 */ /* 0x000fe2000001088b */
[----:B------:R-:W-:Y:S01]  /*58c0*/  @!P0 ISETP.GE.AND P2, PT, R4, R138, PT ;  /* 0x0000008a0400820c */ /* 0x000fe20003f46270 */
[----:B------:R3:W3:Y:S01]  /*58d0*/  MUFU.EX2 R198, R21 ;  /* 0x0000001500c67308 */ /* 0x0006e20000000800 */
[----:B------:R-:W-:Y:S01]  /*58e0*/  LOP3.LUT R22, R13, UR4, R152, 0x96, !PT ;  /* 0x000000040d167c12 */ /* 0x000fe2000f8e9698 */
[----:B------:R-:W-:Y:S01]  /*58f0*/  IMAD.WIDE.U32 R4, R159, -0x326172a9, RZ ;  /* 0xcd9e8d579f047825 */ /* 0x000fe200078e00ff */
[----:B------:R-:W-:Y:S02]  /*5900*/  @!P0 FSEL R58, R58, -INF , !P5 ;  /* 0xff8000003a3a8808 */ /* 0x000fe40006800000 */
[----:B------:R-:W-:Y:S01]  /*5910*/  @!P0 ISETP.GE.AND P5, PT, R0, R136, PT ;  /* 0x000000880000820c */ /* 0x000fe20003fa6270 */
[----:B--2---:R-:W-:Y:S01]  /*5920*/  IMAD.WIDE.U32 R26, R155, -0x326172a9, RZ ;  /* 0xcd9e8d579b1a7825 */ /* 0x004fe200078e00ff */
[----:B------:R-:W-:Y:S02]  /*5930*/  LOP3.LUT R9, R5, UR4, R158, 0x96, !PT ;  /* 0x0000000405097c12 */ /* 0x000fe4000f8e969e */
[----:B------:R-:W-:Y:S01]  /*5940*/  LOP3.LUT R5, R17, UR4, R152, 0x96, !PT ;  /* 0x0000000411057c12 */ /* 0x000fe2000f8e9698 */
[----:B------:R2:W-:Y:S01]  /*5950*/  MUFU.EX2 R206, R28 ;  /* 0x0000001c00ce7308 */ /* 0x0005e20000000800 */
[----:B------:R-:W-:Y:S01]  /*5960*/  @!P0 FSEL R62, R62, -INF , !P4 ;  /* 0xff8000003e3e8808 */ /* 0x000fe20006000000 */
[----:B------:R-:W-:Y:S01]  /*5970*/  UIADD3 UR4, UR9, 0x78dde6e4, URZ ;  /* 0x78dde6e409047890 */ /* 0x000fe2000fffe03f */
[----:B------:R-:W-:Y:S01]  /*5980*/  @!P0 ISETP.GE.AND P4, PT, R0, R138, PT ;  /* 0x0000008a0000820c */ /* 0x000fe20003f86270 */
[----:B------:R-:W-:Y:S01]  /*5990*/  IMAD.WIDE.U32 R22, R22, -0x2daee0ad, RZ ;  /* 0xd2511f5316167825 */ /* 0x000fe200078e00ff */
[----:B------:R-:W-:Y:S02]  /*59a0*/  @!P0 FSEL R60, R60, -INF , !P6 ;  /* 0xff8000003c3c8808 */ /* 0x000fe40007000000 */
[----:B------:R-:W-:Y:S01]  /*59b0*/  @!P0 ISETP.GE.AND P6, PT, R0, R148, PT ;  /* 0x000000940000820c */ /* 0x000fe20003fc6270 */
[----:B-1----:R-:W-:Y:S01]  /*59c0*/  IMAD.WIDE.U32 R14, R14, -0x326172a9, RZ ;  /* 0xcd9e8d570e0e7825 */ /* 0x002fe200078e00ff */
[----:B------:R-:W-:Y:S01]  /*59d0*/  LOP3.LUT R19, R27, UR4, R8, 0x96, !PT ;  /* 0x000000041b137c12 */ /* 0x000fe2000f8e9608 */
[----:B------:R-:W-:Y:S01]  /*59e0*/  MUFU.EX2 R160, R49 ;  /* 0x0000003100a07308 */ /* 0x000fe20000000800 */
[----:B------:R-:W-:Y:S01]  /*59f0*/  LOP3.LUT R136, R25, UR4, R4, 0x96, !PT ;  /* 0x0000000419887c12 */ /* 0x000fe2000f8e9604 */
[----:B------:R-:W-:Y:S01]  /*5a00*/  FFMA.FTZ R62, R62, c[0x0][0x23c], -R2 ;  /* 0x00008f003e3e7a23 */ /* 0x000fe20000010802 */
[----:B------:R-:W-:Y:S01]  /*5a10*/  LOP3.LUT R17, R15, UR4, R12, 0x96, !PT ;  /* 0x000000040f117c12 */ /* 0x000fe2000f8e960c */
[----:B---3--:R-:W-:Y:S01]  /*5a20*/  IMAD.WIDE.U32 R20, R20, -0x2daee0ad, RZ ;  /* 0xd2511f5314147825 */ /* 0x008fe200078e00ff */
[----:B------:R-:W-:Y:S02]  /*5a30*/  @!P0 FSEL R66, R66, -INF , !P2 ;  /* 0xff80000042428808 */ /* 0x000fe40005000000 */
[----:B------:R-:W-:Y:S01]  /*5a40*/  @!P0 FSEL R64, R64, -INF , !P3 ;  /* 0xff80000040408808 */ /* 0x000fe20005800000 */
[----:B------:R-:W-:Y:S01]  /*5a50*/  IMAD.WIDE.U32 R136, R136, -0x2daee0ad, RZ ;  /* 0xd2511f5388887825 */ /* 0x000fe200078e00ff */
[----:B------:R-:W-:Y:S01]  /*5a60*/  LOP3.LUT R13, R21, UR5, R164, 0x96, !PT ;  /* 0x00000005150d7c12 */ /* 0x000fe2000f8e96a4 */
[----:B------:R-:W-:Y:S01]  /*5a70*/  MUFU.EX2 R161, R48 ;  /* 0x0000003000a17308 */ /* 0x000fe20000000800 */
[----:B------:R-:W-:Y:S01]  /*5a80*/  @!P0 FSEL R67, R67, -INF , !P4 ;  /* 0xff80000043438808 */ /* 0x000fe20006000000 */
[--C-:B------:R-:W-:Y:S01]  /*5a90*/  FFMA.FTZ R64, R64, c[0x0][0x23c], -R141.reuse ;  /* 0x00008f0040407a23 */ /* 0x100fe2000001088d */
[----:B------:R-:W-:Y:S01]  /*5aa0*/  @!P0 FSEL R65, R65, -INF , !P6 ;  /* 0xff80000041418808 */ /* 0x000fe20007000000 */
[----:B------:R-:W-:Y:S01]  /*5ab0*/  FFMA.FTZ R66, R66, c[0x0][0x23c], -R140 ;  /* 0x00008f0042427a23 */ /* 0x000fe2000001088c */
[----:B--2---:R-:W-:Y:S01]  /*5ac0*/  LOP3.LUT R28, R23, UR5, R10, 0x96, !PT ;  /* 0x00000005171c7c12 */ /* 0x004fe2000f8e960a */
[----:B------:R-:W-:Y:S01]  /*5ad0*/  IMAD.WIDE.U32 R10, R11, -0x326172a9, RZ ;  /* 0xcd9e8d570b0a7825 */ /* 0x000fe200078e00ff */
[----:B------:R-:W-:Y:S03]  /*5ae0*/  @!P0 FSEL R63, R63, -INF , !P5 ;  /* 0xff8000003f3f8808 */ /* 0x000fe60006800000 */
[----:B------:R-:W-:Y:S01]  /*5af0*/  IMAD.WIDE.U32 R4, R5, -0x2daee0ad, RZ ;  /* 0xd2511f5305047825 */ /* 0x000fe200078e00ff */
[----:B------:R-:W-:Y:S01]  /*5b00*/  LOP3.LUT R23, R11, UR4, R16, 0x96, !PT ;  /* 0x000000040b177c12 */ /* 0x000fe2000f8e9610 */
[----:B------:R-:W-:Y:S01]  /*5b10*/  MUFU.EX2 R193, R32 ;  /* 0x0000002000c17308 */ /* 0x000fe20000000800 */
[----:B------:R-:W-:Y:S01]  /*5b20*/  UIADD3 UR4, UR8, -0x56f99767, URZ ;  /* 0xa906689908047890 */ /* 0x000fe2000fffe03f */
[----:B------:R-:W-:Y:S01]  /*5b30*/  IMAD.WIDE.U32 R8, R9, -0x2daee0ad, RZ ;  /* 0xd2511f5309087825 */ /* 0x000fe200078e00ff */
[----:B------:R-:W-:Y:S03]  /*5b40*/  LOP3.LUT R21, R5, UR5, R18, 0x96, !PT ;  /* 0x0000000505157c12 */ /* 0x000fe6000f8e9612 */
[----:B------:R-:W-:Y:S01]  /*5b50*/  FFMA.FTZ R141, R65, c[0x0][0x23c], -R141 ;  /* 0x00008f00418d7a23 */ /* 0x000fe2000001088d */
[----:B------:R-:W-:Y:S01]  /*5b60*/  LOP3.LUT R15, R9, UR5, R150, 0x96, !PT ;  /* 0x00000005090f7c12 */ /* 0x000fe2000f8e9696 */
[----:B------:R-:W-:Y:S01]  /*5b70*/  UIADD3 UR5, UR9, 0x1715609d, URZ ;  /* 0x1715609d09057890 */ /* 0x000fe2000fffe03f */
[----:B------:R-:W-:Y:S01]  /*5b80*/  LOP3.LUT R0, R137, UR4, R8, 0x96, !PT ;  /* 0x0000000489007c12 */ /* 0x000fe2000f8e9608 */
[----:B------:R1:W-:Y:S01]  /*5b90*/  MUFU.EX2 R213, R30 ;  /* 0x0000001e00d57308 */ /* 0x0003e20000000800 */
[----:B------:R-:W-:Y:S04]  /*5ba0*/  IMAD.WIDE.U32 R28, R28, -0x326172a9, RZ ;  /* 0xcd9e8d571c1c7825 */ /* 0x000fe800078e00ff */
[----:B------:R-:W-:Y:S01]  /*5bb0*/  IMAD.WIDE.U32 R18, R19, -0x2daee0ad, RZ ;  /* 0xd2511f5313127825 */ /* 0x000fe200078e00ff */
[----:B------:R-:W-:Y:S03]  /*5bc0*/  LOP3.LUT R5, R29, UR5, R14, 0x96, !PT ;  /* 0x000000051d057c12 */ /* 0x000fe6000f8e960e */
[----:B------:R-:W-:Y:S01]  /*5bd0*/  IMAD.WIDE.U32 R16, R17, -0x2daee0ad, RZ ;  /* 0xd2511f5311107825 */ /* 0x000fe200078e00ff */
[----:B------:R-:W-:Y:S01]  /*5be0*/  LOP3.LUT R9, R19, UR4, R20, 0x96, !PT ;  /* 0x0000000413097c12 */ /* 0x000fe2000f8e9614 */
[----:B------:R2:W3:Y:S02]  /*5bf0*/  MUFU.EX2 R210, R31 ;  /* 0x0000001f00d27308 */ /* 0x0004e40000000800 */
[----:B------:R-:W-:Y:S04]  /*5c00*/  IMAD.WIDE.U32 R12, R13, -0x326172a9, RZ ;  /* 0xcd9e8d570d0c7825 */ /* 0x000fe800078e00ff */
[----:B------:R-:W-:Y:S01]  /*5c10*/  IMAD.WIDE.U32 R14, R15, -0x326172a9, RZ ;  /* 0xcd9e8d570f0e7825 */ /* 0x000fe200078e00ff */
[----:B------:R-:W-:Y:S02]  /*5c20*/  LOP3.LUT R11, R13, UR5, R26, 0x96, !PT ;  /* 0x000000050d0b7c12 */ /* 0x000fe4000f8e961a */
[----:B------:R-:W-:Y:S01]  /*5c30*/  LOP3.LUT R13, R17, UR4, R22, 0x96, !PT ;  /* 0x00000004110d7c12 */ /* 0x000fe2000f8e9616 */
[----:B------:R-:W-:Y:S01]  /*5c40*/  IMAD.WIDE.U32 R20, R21, -0x326172a9, RZ ;  /* 0xcd9e8d5715147825 */ /* 0x000fe200078e00ff */
[----:B------:R-:W-:Y:S01]  /*5c50*/  LOP3.LUT R142, R15, UR5, R24, 0x96, !PT ;  /* 0x000000050f8e7c12 */ /* 0x000fe2000f8e9618 */
[----:B------:R-:W-:Y:S02]  /*5c60*/  MUFU.EX2 R164, R51 ;  /* 0x0000003300a47308 */ /* 0x000fe40000000800 */
[----:B------:R-:W-:Y:S01]  /*5c70*/  IMAD.WIDE.U32 R22, R23, -0x2daee0ad, RZ ;  /* 0xd2511f5317167825 */ /* 0x000fe200078e00ff */
[----:B------:R-:W-:Y:S01]  /*5c80*/  LOP3.LUT R138, R21, UR5, R10, 0x96, !PT ;  /* 0x00000005158a7c12 */ /* 0x000fe2000f8e960a */
[----:B------:R-:W-:Y:S02]  /*5c90*/  UIADD3 UR5, UR8, 0x646e171e, URZ ;  /* 0x646e171e08057890 */ /* 0x000fe4000fffe03f */
[----:B------:R-:W-:Y:S01]  /*5ca0*/  FFMA.FTZ R140, R67, c[0x0][0x23c], -R140 ;  /* 0x00008f00438c7a23 */ /* 0x000fe2000001088c */
[----:B------:R-:W-:Y:S01]  /*5cb0*/  LOP3.LUT R137, R23, UR4, R4, 0x96, !PT ;  /* 0x0000000417897c12 */ /* 0x000fe2000f8e9604 */
[----:B------:R-:W-:Y:S01]  /*5cc0*/  IMAD.WIDE.U32 R8, R9, -0x326172a9, RZ ;  /* 0xcd9e8d5709087825 */ /* 0x000fe200078e00ff */
[----:B------:R-:W-:Y:S01]  /*5cd0*/  ULDC.U8 UR4, c[0x0][0x2d8] ;  /* 0x0000b60000047ab9 */ /* 0x000fe20000000000 */
[----:B------:R1:W1:Y:S02]  /*5ce0*/  MUFU.EX2 R189, R33 ;  /* 0x0000002100bd7308 */ /* 0x0002640000000800 */
[----:B------:R-:W-:Y:S01]  /*5cf0*/  IMAD.WIDE.U32 R4, R5, -0x2daee0ad, RZ ;  /* 0xd2511f5305047825 */ /* 0x000fe200078e00ff */
[C---:B------:R-:W-:Y:S02]  /*5d00*/  LOP3.LUT R15, R8.reuse, 0xff, RZ, 0xc0, !PT ;  /* 0x000000ff080f7812 */ /* 0x040fe400078ec0ff */
[----:B------:R-:W-:Y:S01]  /*5d10*/  LOP3.LUT R19, R8, 0xffff, RZ, 0xc0, !PT ;  /* 0x0000ffff08137812 */ /* 0x000fe200078ec0ff */
[--C-:B------:R-:W-:Y:S01]  /*5d20*/  FFMA.FTZ R60, R60, c[0x0][0x23c], -R139.reuse ;  /* 0x00008f003c3c7a23 */ /* 0x100fe2000001088b */
[----:B------:R-:W-:Y:S01]  /*5d30*/  LOP3.LUT R26, R4, 0xffff, RZ, 0xc0, !PT ;  /* 0x0000ffff041a7812 */ /* 0x000fe200078ec0ff */
[----:B------:R-:W-:Y:S01]  /*5d40*/  FFMA.FTZ R139, R61, c[0x0][0x23c], -R139 ;  /* 0x00008f003d8b7a23 */ /* 0x000fe2000001088b */
[----:B------:R-:W-:Y:S01]  /*5d50*/  SHF.R.U32.HI R23, RZ, 0x18, R8 ;  /* 0x00000018ff177819 */ /* 0x000fe20000011608 */
[----:B------:R-:W-:Y:S01]  /*5d60*/  MUFU.EX2 R165, R50 ;  /* 0x0000003200a57308 */ /* 0x000fe20000000800 */
[----:B------:R-:W-:Y:S01]  /*5d70*/  SHF.R.U32.HI R29, RZ, 0x10, R4 ;  /* 0x00000010ff1d7819 */ /* 0x000fe20000011604 */
[----:B------:R-:W-:Y:S01]  /*5d80*/  IMAD.WIDE.U32 R6, R0, -0x326172a9, RZ ;  /* 0xcd9e8d5700067825 */ /* 0x000fe200078e00ff */
[----:B------:R-:W-:Y:S02]  /*5d90*/  SHF.R.U32.HI R21, RZ, 0x10, R8 ;  /* 0x00000010ff157819 */ /* 0x000fe40000011608 */
[----:B------:R-:W-:Y:S01]  /*5da0*/  LOP3.LUT R8, R5, UR5, R16, 0x96, !PT ;  /* 0x0000000505087c12 */ /* 0x000fe2000f8e9610 */
[--C-:B------:R-:W-:Y:S01]  /*5db0*/  FFMA.FTZ R58, R58, c[0x0][0x23c], -R2.reuse ;  /* 0x00008f003a3a7a23 */ /* 0x100fe20000010802 */
[----:B------:R-:W-:Y:S01]  /*5dc0*/  LOP3.LUT R25, R6, 0xff, RZ, 0xc0, !PT ;  /* 0x000000ff06197812 */ /* 0x000fe200078ec0ff */
[----:B------:R-:W-:Y:S01]  /*5dd0*/  FFMA.FTZ R2, R63, c[0x0][0x23c], -R2 ;  /* 0x00008f003f027a23 */ /* 0x000fe20000010802 */
[----:B------:R-:W-:Y:S01]  /*5de0*/  LOP3.LUT R16, R4, 0xff, RZ, 0xc0, !PT ;  /* 0x000000ff04107812 */ /* 0x000fe200078ec0ff */
[----:B------:R-:W-:Y:S01]  /*5df0*/  MUFU.EX2 R152, R141 ;  /* 0x0000008d00987308 */ /* 0x000fe20000000800 */
[----:B------:R-:W-:Y:S01]  /*5e00*/  SHF.R.U32.HI R27, RZ, 0x18, R6 ;  /* 0x00000018ff1b7819 */ /* 0x000fe20000011606 */
[----:B------:R-:W-:Y:S01]  /*5e10*/  IMAD.WIDE.U32 R10, R11, -0x2daee0ad, RZ ;  /* 0xd2511f530b0a7825 */ /* 0x000fe200078e00ff */
[----:B------:R-:W-:Y:S02]  /*5e20*/  SHF.R.U32.HI R17, RZ, 0x18, R4 ;  /* 0x00000018ff117819 */ /* 0x000fe40000011604 */
[----:B------:R-:W-:Y:S01]  /*5e30*/  LOP3.LUT R12, R9, UR6, R12, 0x96, !PT ;  /* 0x00000006090c7c12 */ /* 0x000fe2000f8e960c */
[----:B------:R-:W-:Y:S01]  /*5e40*/  IMAD.WIDE.U32 R4, R13, -0x326172a9, RZ ;  /* 0xcd9e8d570d047825 */ /* 0x000fe200078e00ff */
[----:B------:R-:W-:Y:S02]  /*5e50*/  SHF.R.U32.HI R24, RZ, 0x18, R10 ;  /* 0x00000018ff187819 */ /* 0x000fe4000001160a */
[----:B------:R-:W-:Y:S01]  /*5e60*/  LOP3.LUT R9, R11, UR5, R18, 0x96, !PT ;  /* 0x000000050b097c12 */ /* 0x000fe2000f8e9612 */
[----:B------:R-:W-:Y:S01]  /*5e70*/  MUFU.EX2 R153, R64 ;  /* 0x0000004000997308 */ /* 0x000fe20000000800 */
[C---:B-1----:R-:W-:Y:S02]  /*5e80*/  LOP3.LUT R30, R10.reuse, 0xffff, RZ, 0xc0, !PT ;  /* 0x0000ffff0a1e7812 */ /* 0x042fe400078ec0ff */
[----:B------:R-:W-:Y:S02]  /*5e90*/  LOP3.LUT R18, R10, 0xff, RZ, 0xc0, !PT ;  /* 0x000000ff0a127812 */ /* 0x000fe400078ec0ff */
[----:B--2---:R-:W-:Y:S02]  /*5ea0*/  SHF.R.U32.HI R31, RZ, 0x10, R10 ;  /* 0x00000010ff1f7819 */ /* 0x004fe4000001160a */
[----:B------:R-:W-:Y:S02]  /*5eb0*/  LOP3.LUT R10, R7, UR6, R14, 0x96, !PT ;  /* 0x00000006070a7c12 */ /* 0x000fe4000f8e960e */
[----:B------:R-:W-:Y:S01]  /*5ec0*/  SHF.R.U32.HI R11, RZ, 0x10, R4 ;  /* 0x00000010ff0b7819 */ /* 0x000fe20000011604 */
[----:B------:R-:W-:Y:S01]  /*5ed0*/  MUFU.EX2 R151, R66 ;  /* 0x0000004200977308 */ /* 0x000fe20000000800 */
[----:B------:R-:W-:Y:S02]  /*5ee0*/  LOP3.LUT R32, R6, 0xffff, RZ, 0xc0, !PT ;  /* 0x0000ffff06207812 */ /* 0x000fe400078ec0ff */
[----:B------:R-:W-:Y:S02]  /*5ef0*/  LOP3.LUT R0, R5, UR6, R28, 0x96, !PT ;  /* 0x0000000605007c12 */ /* 0x000fe4000f8e961c */
[C---:B------:R-:W-:Y:S02]  /*5f00*/  LOP3.LUT R7, R4.reuse, 0xffff, RZ, 0xc0, !PT ;  /* 0x0000ffff04077812 */ /* 0x040fe400078ec0ff */
[----:B------:R-:W-:Y:S02]  /*5f10*/  LOP3.LUT R13, R4, 0xff, RZ, 0xc0, !PT ;  /* 0x000000ff040d7812 */ /* 0x000fe400078ec0ff */
[----:B------:R-:W-:Y:S01]  /*5f20*/  SHF.R.U32.HI R14, RZ, 0x18, R4 ;  /* 0x00000018ff0e7819 */ /* 0x000fe20000011604 */
[----:B------:R-:W-:Y:S01]  /*5f30*/  MUFU.EX2 R150, R140 ;  /* 0x0000008c00967308 */ /* 0x000fe20000000800 */
[C---:B------:R-:W-:Y:S02]  /*5f40*/  LOP3.LUT R4, R12.reuse, 0xffff, RZ, 0xc0, !PT ;  /* 0x0000ffff0c047812 */ /* 0x040fe400078ec0ff */
[----:B------:R-:W-:Y:S02]  /*5f50*/  LOP3.LUT R5, R12, 0xff, RZ, 0xc0, !PT ;  /* 0x000000ff0c057812 */ /* 0x000fe400078ec0ff */
[----:B------:R-:W-:Y:S02]  /*5f60*/  SHF.R.U32.HI R4, RZ, 0x8, R4 ;  /* 0x00000008ff047819 */ /* 0x000fe40000011604 */
[----:B------:R-:W-:Y:S02]  /*5f70*/  SHF.R.U32.HI R33, RZ, 0x10, R6 ;  /* 0x00000010ff217819 */ /* 0x000fe40000011606 */
[----:B------:R-:W-:Y:S01]  /*5f80*/  LOP3.LUT R4, R4, 0xffff, RZ, 0xc0, !PT ;  /* 0x0000ffff04047812 */ /* 0x000fe200078ec0ff */
[----:B------:R-:W-:Y:S01]  /*5f90*/  MUFU.EX2 R155, R60 ;  /* 0x0000003c009b7308 */ /* 0x000fe20000000800 */
[----:B------:R-:W-:Y:S02]  /*5fa0*/  ISETP.LE.U32.AND P3, PT, R5, UR4, PT ;  /* 0x0000000405007c0c */ /* 0x000fe4000bf63070 */
[----:B------:R-:W-:Y:S02]  /*5fb0*/  ISETP.LE.U32.AND P2, PT, R4, UR4, PT ;  /* 0x0000000404007c0c */ /* 0x000fe4000bf43070 */
[C---:B------:R-:W-:Y:S02]  /*5fc0*/  LOP3.LUT R4, R0.reuse, 0xffff, RZ, 0xc0, !PT ;  /* 0x0000ffff00047812 */ /* 0x040fe400078ec0ff */
[--C-:B------:R-:W-:Y:S02]  /*5fd0*/  SHF.R.U32.HI R5, RZ, 0x18, R12.reuse ;  /* 0x00000018ff057819 */ /* 0x100fe4000001160c */
[----:B------:R-:W-:Y:S01]  /*5fe0*/  SHF.R.U32.HI R12, RZ, 0x10, R12 ;  /* 0x00000010ff0c7819 */ /* 0x000fe2000001160c */
[----:B------:R-:W-:Y:S01]  /*5ff0*/  MUFU.EX2 R154, R139 ;  /* 0x0000008b009a7308 */ /* 0x000fe20000000800 */
[----:B------:R-:W-:Y:S02]  /*6000*/  LOP3.LUT R6, R0, 0xff, RZ, 0xc0, !PT ;  /* 0x000000ff00067812 */ /* 0x000fe400078ec0ff */
[----:B------:R-:W-:Y:S01]  /*6010*/  LOP3.LUT R12, R12, 0xff, RZ, 0xc0, !PT ;  /* 0x000000ff0c0c7812 */ /* 0x000fe200078ec0ff */
[----:B------:R-:W-:Y:S01]  /*6020*/  @!P3 FADD.FTZ R208, -R208, -RZ ;  /* 0x800000ffd0d0b221 */ /* 0x000fe20000010100 */
[----:B------:R-:W-:Y:S01]  /*6030*/  SHF.R.U32.HI R4, RZ, 0x8, R4 ;  /* 0x00000008ff047819 */ /* 0x000fe20000011604 */
[----:B------:R-:W-:Y:S01]  /*6040*/  @!P2 FADD.FTZ R205, -R205, -RZ ;  /* 0x800000ffcdcda221 */ /* 0x000fe20000010100 */
[----:B------:R-:W-:Y:S02]  /*6050*/  ISETP.LE.U32.AND P6, PT, R5, UR4, PT ;  /* 0x0000000405007c0c */ /* 0x000fe4000bfc3070 */
[----:B------:R-:W-:Y:S01]  /*6060*/  ISETP.LE.U32.AND P4, PT, R6, UR4, PT ;  /* 0x0000000406007c0c */ /* 0x000fe2000bf83070 */
[----:B------:R-:W-:Y:S01]  /*6070*/  MUFU.EX2 R163, R62 ;  /* 0x0000003e00a37308 */ /* 0x000fe20000000800 */
[----:B------:R-:W-:Y:S02]  /*6080*/  ISETP.LE.U32.AND P0, PT, R12, UR4, PT ;  /* 0x000000040c007c0c */ /* 0x000fe4000bf03070 */
[--C-:B------:R-:W-:Y:S02]  /*6090*/  SHF.R.U32.HI R5, RZ, 0x10, R0.reuse ;  /* 0x00000010ff057819 */ /* 0x100fe40000011600 */
        /* <DEDUP_REMOVED lines=14> */
[----:B------:R-:W-:Y:S01]  /*6180*/  LOP3.LUT R4, R11, 0xff, RZ, 0xc0, !PT ;  /* 0x000000ff0b047812 */ /* 0x000fe200078ec0ff */
[----:B----4-:R-:W-:Y:S01]  /*6190*/  @!P2 FADD.FTZ R221, -R221, -RZ ;  /* 0x800000ffdddda221 */ /* 0x010fe20000010100 */
[----:B------:R-:W-:Y:S02]  /*61a0*/  ISETP.LE.U32.AND P4, PT, R0, UR4, PT ;  /* 0x0000000400007c0c */ /* 0x000fe4000bf83070 */
[----:B------:R-:W-:Y:S01]  /*61b0*/  SHF.R.U32.HI R11, RZ, 0x8, R30 ;  /* 0x00000008ff0b7819 */ /* 0x000fe2000001161e */
[----:B------:R-:W-:Y:S01]  /*61c0*/  MUFU.EX2 R157, R52 ;  /* 0x00000034009d7308 */ /* 0x000fe20000000800 */
[----:B------:R-:W-:Y:S01]  /*61d0*/  SHF.R.U32.HI R0, RZ, 0x8, R19 ;  /* 0x00000008ff007819 */ /* 0x000fe20000011613 */
[----:B------:R-:W-:Y:S01]  /*61e0*/  @!P3 FADD.FTZ R225, -R225, -RZ ;  /* 0x800000ffe1e1b221 */ /* 0x000fe20000010100 */
[----:B------:R-:W-:Y:S02]  /*61f0*/  ISETP.LE.U32.AND P5, PT, R15, UR4, PT ;  /* 0x000000040f007c0c */ /* 0x000fe4000bfa3070 */
[----:B------:R-:W-:Y:S01]  /*6200*/  ISETP.LE.U32.AND P3, PT, R14, UR4, PT ;  /* 0x000000040e007c0c */ /* 0x000fe2000bf63070 */
[----:B------:R-:W-:Y:S01]  /*6210*/  @!P0 FADD.FTZ R224, -R224, -RZ ;  /* 0x800000ffe0e08221 */ /* 0x000fe20000010100 */
[----:B------:R-:W-:Y:S02]  /*6220*/  LOP3.LUT R0, R0, 0xffff, RZ, 0xc0, !PT ;  /* 0x0000ffff00007812 */ /* 0x000fe400078ec0ff */
[----:B------:R-:W-:Y:S01]  /*6230*/  ISETP.LE.U32.AND P2, PT, R4, UR4, PT ;  /* 0x0000000404007c0c */ /* 0x000fe2000bf43070 */
[----:B------:R-:W-:Y:S01]  /*6240*/  @!P4 FADD.FTZ R218, -R218, -RZ ;  /* 0x800000ffdadac221 */ /* 0x000fe20000010100 */
[----:B------:R-:W-:Y:S01]  /*6250*/  ISETP.LE.U32.AND P4, PT, R0, UR4, PT ;  /* 0x0000000400007c0c */ /* 0x000fe2000bf83070 */
[----:B------:R-:W-:Y:S01]  /*6260*/  MUFU.EX2 R162, R54 ;  /* 0x0000003600a27308 */ /* 0x000fe20000000800 */
[----:B------:R-:W-:Y:S02]  /*6270*/  ISETP.LE.U32.AND P0, PT, R23, UR4, PT ;  /* 0x0000000417007c0c */ /* 0x000fe4000bf03070 */
[----:B------:R-:W-:Y:S01]  /*6280*/  LOP3.LUT R4, R9, 0xff, RZ, 0xc0, !PT ;  /* 0x000000ff09047812 */ /* 0x000fe200078ec0ff */
[----:B------:R-:W-:Y:S01]  /*6290*/  @!P5 FADD.FTZ R207, -R207, -RZ ;  /* 0x800000ffcfcfd221 */ /* 0x000fe20000010100 */
[----:B------:R-:W-:Y:S01]  /*62a0*/  LOP3.LUT R0, R21, 0xff, RZ, 0xc0, !PT ;  /* 0x000000ff15007812 */ /* 0x000fe200078ec0ff */
[----:B------:R-:W-:Y:S01]  /*62b0*/  @!P3 FADD.FTZ R223, -R223, -RZ ;  /* 0x800000ffdfdfb221 */ /* 0x000fe20000010100 */
[----:B------:R-:W-:Y:S02]  /*62c0*/  ISETP.LE.U32.AND P5, PT, R4, UR4, PT ;  /* 0x0000000404007c0c */ /* 0x000fe4000bfa3070 */
[----:B------:R-:W-:Y:S01]  /*62d0*/  ISETP.LE.U32.AND P3, PT, R0, UR4, PT ;  /* 0x0000000400007c0c */ /* 0x000fe2000bf63070 */
[----:B------:R-:W-:Y:S01]  /*62e0*/  @!P2 FADD.FTZ R222, -R222, -RZ ;  /* 0x800000ffdedea221 */ /* 0x000fe20000010100 */
[----:B------:R-:W-:Y:S01]  /*62f0*/  LOP3.LUT R0, R9, 0xffff, RZ, 0xc0, !PT ;  /* 0x0000ffff09007812 */ /* 0x000fe200078ec0ff */
[----:B------:R-:W-:Y:S01]  /*6300*/  @!P4 FADD.FTZ R204, -R204, -RZ ;  /* 0x800000ffccccc221 */ /* 0x000fe20000010100 */
[--C-:B------:R-:W-:Y:S01]  /*6310*/  SHF.R.U32.HI R4, RZ, 0x18, R9.reuse ;  /* 0x00000018ff047819 */ /* 0x100fe20000011609 */
[----:B------:R-:W-:Y:S01]  /*6320*/  @!P0 FADD.FTZ R209, -R209, -RZ ;  /* 0x800000ffd1d18221 */ /* 0x000fe20000010100 */
[----:B------:R-:W-:Y:S01]  /*6330*/  SHF.R.U32.HI R9, RZ, 0x10, R9 ;  /* 0x00000010ff097819 */ /* 0x000fe20000011609 */
[----:B------:R-:W-:Y:S01]  /*6340*/  MUFU.EX2 R166, R57 ;  /* 0x0000003900a67308 */ /* 0x000fe20000000800 */
[----:B------:R-:W-:Y:S02]  /*6350*/  ISETP.LE.U32.AND P4, PT, R4, UR4, PT ;  /* 0x0000000404007c0c */ /* 0x000fe4000bf83070 */
[----:B------:R-:W-:Y:S01]  /*6360*/  LOP3.LUT R4, R9, 0xff, RZ, 0xc0, !PT ;  /* 0x000000ff09047812 */ /* 0x000fe200078ec0ff */
[----:B------:R-:W-:Y:S01]  /*6370*/  @!P5 FADD.FTZ R199, -R199, -RZ ;  /* 0x800000ffc7c7d221 */ /* 0x000fe20000010100 */
[----:B------:R-:W-:Y:S01]  /*6380*/  SHF.R.U32.HI R0, RZ, 0x8, R0 ;  /* 0x00000008ff007819 */ /* 0x000fe20000011600 */
[----:B------:R-:W-:Y:S01]  /*6390*/  @!P3 FADD.FTZ R211, -R211, -RZ ;  /* 0x800000ffd3d3b221 */ /* 0x000fe20000010100 */
[----:B------:R-:W-:Y:S02]  /*63a0*/  ISETP.LE.U32.AND P0, PT, R4, UR4, PT ;  /* 0x0000000404007c0c */ /* 0x000fe4000bf03070 */
[----:B------:R-:W-:Y:S01]  /*63b0*/  LOP3.LUT R4, R8, 0xff, RZ, 0xc0, !PT ;  /* 0x000000ff08047812 */ /* 0x000fe200078ec0ff */
[----:B------:R-:W-:Y:S01]  /*63c0*/  MUFU.EX2 R168, R59 ;  /* 0x0000003b00a87308 */ /* 0x000fe20000000800 */
[----:B------:R-:W-:Y:S02]  /*63d0*/  LOP3.LUT R0, R0, 0xffff, RZ, 0xc0, !PT ;  /* 0x0000ffff00007812 */ /* 0x000fe400078ec0ff */
[----:B------:R-:W-:Y:S01]  /*63e0*/  ISETP.LE.U32.AND P5, PT, R4, UR4, PT ;  /* 0x0000000404007c0c */ /* 0x000fe2000bfa3070 */
[----:B------:R-:W-:Y:S01]  /*63f0*/  @!P4 FADD.FTZ R200, -R200, -RZ ;  /* 0x800000ffc8c8c221 */ /* 0x000fe20000010100 */
[----:B------:R-:W-:Y:S02]  /*6400*/  ISETP.LE.U32.AND P3, PT, R0, UR4, PT ;  /* 0x0000000400007c0c */ /* 0x000fe4000bf63070 */
[----:B------:R-:W-:Y:S02]  /*6410*/  SHF.R.U32.HI R5, RZ, 0x10, R8 ;  /* 0x00000010ff057819 */ /* 0x000fe40000011608 */
[----:B------:R-:W-:Y:S01]  /*6420*/  LOP3.LUT R0, R8, 0xffff, RZ, 0xc0, !PT ;  /* 0x0000ffff08007812 */ /* 0x000fe200078ec0ff */
[----:B------:R-:W-:Y:S01]  /*6430*/  @!P0 FADD.FTZ R203, -R203, -RZ ;  /* 0x800000ffcbcb8221 */ /* 0x000fe20000010100 */
[----:B------:R-:W-:Y:S01]  /*6440*/  LOP3.LUT R4, R5, 0xff, RZ, 0xc0, !PT ;  /* 0x000000ff05047812 */ /* 0x000fe200078ec0ff */
[----:B------:R-:W-:Y:S01]  /*6450*/  MUFU.EX2 R156, R53 ;  /* 0x00000035009c7308 */ /* 0x000fe20000000800 */
[----:B------:R-:W-:Y:S02]  /*6460*/  SHF.R.U32.HI R0, RZ, 0x8, R0 ;  /* 0x00000008ff007819 */ /* 0x000fe40000011600 */
[----:B------:R-:W-:Y:S01]  /*6470*/  ISETP.LE.U32.AND P0, PT, R4, UR4, PT ;  /* 0x0000000404007c0c */ /* 0x000fe2000bf03070 */
[----:B------:R-:W-:Y:S01]  /*6480*/  IMAD.WIDE.U32 R4, R137, -0x326172a9, RZ ;  /* 0xcd9e8d5789047825 */ /* 0x000fe200078e00ff */
[----:B------:R-:W-:Y:S02]  /*6490*/  LOP3.LUT R0, R0, 0xffff, RZ, 0xc0, !PT ;  /* 0x0000ffff00007812 */ /* 0x000fe400078ec0ff */
[----:B------:R-:W-:Y:S01]  /*64a0*/  SHF.R.U32.HI R8, RZ, 0x18, R8 ;  /* 0x00000018ff087819 */ /* 0x000fe20000011608 */
[----:B------:R-:W-:Y:S01]  /*64b0*/  @!P5 FADD.FTZ R214, -R214, -RZ ;  /* 0x800000ffd6d6d221 */ /* 0x000fe20000010100 */
[----:B------:R-:W-:Y:S01]  /*64c0*/  ISETP.LE.U32.AND P2, PT, R17, UR4, PT ;  /* 0x0000000411007c0c */ /* 0x000fe2000bf43070 */
[----:B------:R-:W-:Y:S01]  /*64d0*/  @!P3 FADD.FTZ R198, -R198, -RZ ;  /* 0x800000ffc6c6b221 */ /* 0x000fe20000010100 */
[----:B------:R-:W-:Y:S01]  /*64e0*/  ISETP.LE.U32.AND P3, PT, R0, UR4, PT ;  /* 0x0000000400007c0c */ /* 0x000fe2000bf63070 */
[----:B------:R-:W-:Y:S01]  /*64f0*/  MUFU.EX2 R159, R55 ;  /* 0x00000037009f7308 */ /* 0x000fe20000000800 */
[----:B------:R-:W-:Y:S02]  /*6500*/  ISETP.LE.U32.AND P5, PT, R8, UR4, PT ;  /* 0x0000000408007c0c */ /* 0x000fe4000bfa3070 */
[----:B------:R-:W-:Y:S01]  /*6510*/  SHF.R.U32.HI R0, RZ, 0x8, R26 ;  /* 0x00000008ff007819 */ /* 0x000fe2000001161a */
[----:B------:R-:W-:Y:S01]  /*6520*/  @!P0 FADD.FTZ R216, -R216, -RZ ;  /* 0x800000ffd8d88221 */ /* 0x000fe20000010100 */
[----:B------:R-:W-:Y:S02]  /*6530*/  ISETP.LE.U32.AND P4, PT, R18, UR4, PT ;  /* 0x0000000412007c0c */ /* 0x000fe4000bf83070 */
[----:B------:R-:W-:Y:S02]  /*6540*/  LOP3.LUT R0, R0, 0xffff, RZ, 0xc0, !PT ;  /* 0x0000ffff00007812 */ /* 0x000fe400078ec0ff */
[----:B------:R-:W-:Y:S01]  /*6550*/  LOP3.LUT R11, R11, 0xffff, RZ, 0xc0, !PT ;  /* 0x0000ffff0b0b7812 */ /* 0x000fe200078ec0ff */
[----:B------:R-:W1:Y:S01]  /*6560*/  MUFU.EX2 R171, R36 ;  /* 0x0000002400ab7308 */ /* 0x000e620000000800 */
[----:B------:R-:W-:Y:S01]  /*6570*/  ISETP.LE.U32.AND P0, PT, R0, UR4, PT ;  /* 0x0000000400007c0c */ /* 0x000fe2000bf03070 */
[----:B---3--:R-:W-:Y:S01]  /*6580*/  @!P2 FADD.FTZ R210, -R210, -RZ ;  /* 0x800000ffd2d2a221 */ /* 0x008fe20000010100 */
[----:B------:R-:W-:Y:S01]  /*6590*/  LOP3.LUT R0, R29, 0xff, RZ, 0xc0, !PT ;  /* 0x000000ff1d007812 */ /* 0x000fe200078ec0ff */
[----:B------:R-:W-:Y:S01]  /*65a0*/  @!P5 FADD.FTZ R215, -R215, -RZ ;  /* 0x800000ffd7d7d221 */ /* 0x000fe20000010100 */
[----:B------:R-:W-:Y:S01]  /*65b0*/  ISETP.LE.U32.AND P2, PT, R11, UR4, PT ;  /* 0x000000040b007c0c */ /* 0x000fe2000bf43070 */
[----:B------:R-:W-:Y:S01]  /*65c0*/  @!P3 FADD.FTZ R212, -R212, -RZ ;  /* 0x800000ffd4d4b221 */ /* 0x000fe20000010100 */
[----:B------:R-:W-:Y:S01]  /*65d0*/  ISETP.LE.U32.AND P5, PT, R0, UR4, PT ;  /* 0x0000000400007c0c */ /* 0x000fe2000bfa3070 */
[----:B------:R-:W-:Y:S01]  /*65e0*/  @!P4 FADD.FTZ R193, -R193, -RZ ;  /* 0x800000ffc1c1c221 */ /* 0x000fe20000010100 */
[----:B------:R-:W-:Y:S01]  /*65f0*/  ISETP.LE.U32.AND P3, PT, R24, UR4, PT ;  /* 0x0000000418007c0c */ /* 0x000fe2000bf63070 */
[----:B------:R-:W2:Y:S01]  /*6600*/  MUFU.EX2 R172, R39 ;  /* 0x0000002700ac7308 */ /* 0x000ea20000000800 */
[----:B------:R-:W-:Y:S02]  /*6610*/  LOP3.LUT R11, R10, 0xffff, RZ, 0xc0, !PT ;  /* 0x0000ffff0a0b7812 */ /* 0x000fe400078ec0ff */
[C---:B------:R-:W-:Y:S01]  /*6620*/  LOP3.LUT R19, R6.reuse, 0xff, RZ, 0xc0, !PT ;  /* 0x000000ff06137812 */ /* 0x040fe200078ec0ff */
[----:B------:R-:W-:Y:S01]  /*6630*/  @!P0 FADD.FTZ R201, -R201, -RZ ;  /* 0x800000ffc9c98221 */ /* 0x000fe20000010100 */
[----:B------:R-:W-:Y:S02]  /*6640*/  LOP3.LUT R18, R6, 0xffff, RZ, 0xc0, !PT ;  /* 0x0000ffff06127812 */ /* 0x000fe400078ec0ff */
[----:B------:R-:W-:Y:S01]  /*6650*/  SHF.R.U32.HI R17, RZ, 0x10, R6 ;  /* 0x00000010ff117819 */ /* 0x000fe20000011606 */
[----:B------:R-:W-:Y:S01]  /*6660*/  @!P2 FADD.FTZ R189, -R189, -RZ ;  /* 0x800000ffbdbda221 */ /* 0x000fe20000010100 */
[----:B------:R-:W-:Y:S01]  /*6670*/  LOP3.LUT R9, R5, UR6, R20, 0x96, !PT ;  /* 0x0000000605097c12 */ /* 0x000fe2000f8e9614 */
[----:B------:R-:W-:Y:S01]  /*6680*/  @!P5 FADD.FTZ R213, -R213, -RZ ;  /* 0x800000ffd5d5d221 */ /* 0x000fe20000010100 */
[----:B------:R-:W-:Y:S01]  /*6690*/  ISETP.LE.U32.AND P5, PT, R12, UR4, PT ;  /* 0x000000040c007c0c */ /* 0x000fe2000bfa3070 */
[----:B------:R-:W-:Y:S01]  /*66a0*/  MUFU.EX2 R170, R37 ;  /* 0x0000002500aa7308 */ /* 0x000fe20000000800 */
[----:B------:R-:W-:Y:S01]  /*66b0*/  LOP3.LUT R12, R10, 0xff, RZ, 0xc0, !PT ;  /* 0x000000ff0a0c7812 */ /* 0x000fe200078ec0ff */
[----:B------:R-:W-:Y:S01]  /*66c0*/  @!P3 FADD.FTZ R188, -R188, -RZ ;  /* 0x800000ffbcbcb221 */ /* 0x000fe20000010100 */
[----:B------:R-:W-:Y:S02]  /*66d0*/  SHF.R.U32.HI R20, RZ, 0x18, R6 ;  /* 0x00000018ff147819 */ /* 0x000fe40000011606 */
[----:B------:R-:W-:Y:S02]  /*66e0*/  ISETP.LE.U32.AND P4, PT, R12, UR4, PT ;  /* 0x000000040c007c0c */ /* 0x000fe4000bf83070 */
[----:B------:R-:W-:Y:S02]  /*66f0*/  SHF.R.U32.HI R6, RZ, 0x10, R10 ;  /* 0x00000010ff067819 */ /* 0x000fe4000001160a */
[----:B------:R-:W-:Y:S01]  /*6700*/  LOP3.LUT R8, R7, UR5, R136, 0x96, !PT ;  /* 0x0000000507087c12 */ /* 0x000fe2000f8e9688 */
[----:B------:R-:W3:Y:S01]  /*6710*/  MUFU.EX2 R175, R38 ;  /* 0x0000002600af7308 */ /* 0x000ee20000000800 */
[----:B------:R-:W-:Y:S01]  /*6720*/  SHF.R.U32.HI R7, RZ, 0x8, R11 ;  /* 0x00000008ff077819 */ /* 0x000fe2000001160b */
[----:B------:R-:W-:Y:S01]  /*6730*/  @!P5 FADD.FTZ R192, -R192, -RZ ;  /* 0x800000ffc0c0d221 */ /* 0x000fe20000010100 */
[----:B------:R-:W-:Y:S02]  /*6740*/  SHF.R.U32.HI R11, RZ, 0x18, R10 ;  /* 0x00000018ff0b7819 */ /* 0x000fe4000001160a */
[----:B------:R-:W-:Y:S02]  /*6750*/  LOP3.LUT R6, R6, 0xff, RZ, 0xc0, !PT ;  /* 0x000000ff06067812 */ /* 0x000fe400078ec0ff */
[----:B------:R-:W-:Y:S01]  /*6760*/  ISETP.LE.U32.AND P6, PT, R13, UR4, PT ;  /* 0x000000040d007c0c */ /* 0x000fe2000bfc3070 */
[----:B-1----:R-:W-:Y:S01]  /*6770*/  @!P4 FADD.FTZ R171, -R171, -RZ ;  /* 0x800000ffababc221 */ /* 0x002fe20000010100 */
[----:B------:R-:W-:Y:S01]  /*6780*/  ISETP.LE.U32.AND P2, PT, R11, UR4, PT ;  /* 0x000000040b007c0c */ /* 0x000fe2000bf43070 */
[----:B------:R-:W1:Y:S01]  /*6790*/  MUFU.EX2 R190, R41 ;  /* 0x0000002900be7308 */ /* 0x000e620000000800 */
[----:B------:R-:W-:Y:S02]  /*67a0*/  ISETP.LE.U32.AND P3, PT, R6, UR4, PT ;  /* 0x0000000406007c0c */ /* 0x000fe4000bf63070 */
[C---:B------:R-:W-:Y:S02]  /*67b0*/  LOP3.LUT R6, R9.reuse, 0xff, RZ, 0xc0, !PT ;  /* 0x000000ff09067812 */ /* 0x040fe400078ec0ff */
[----:B------:R-:W-:Y:S02]  /*67c0*/  LOP3.LUT R10, R9, 0xffff, RZ, 0xc0, !PT ;  /* 0x0000ffff090a7812 */ /* 0x000fe400078ec0ff */
[----:B------:R-:W-:Y:S02]  /*67d0*/  LOP3.LUT R7, R7, 0xffff, RZ, 0xc0, !PT ;  /* 0x0000ffff07077812 */ /* 0x000fe400078ec0ff */
[----:B------:R-:W-:Y:S01]  /*67e0*/  ISETP.LE.U32.AND P4, PT, R6, UR4, PT ;  /* 0x0000000406007c0c */ /* 0x000fe2000bf83070 */
[----:B------:R-:W-:Y:S01]  /*67f0*/  MUFU.EX2 R197, R42 ;  /* 0x0000002a00c57308 */ /* 0x000fe20000000800 */
[----:B------:R-:W-:Y:S01]  /*6800*/  ISETP.LE.U32.AND P5, PT, R7, UR4, PT ;  /* 0x0000000407007c0c */ /* 0x000fe2000bfa3070 */
[----:B------:R-:W-:Y:S01]  /*6810*/  @!P6 FADD.FTZ R219, -R219, -RZ ;  /* 0x800000ffdbdbe221 */ /* 0x000fe20000010100 */
[----:B------:R-:W-:Y:S01]  /*6820*/  SHF.R.U32.HI R6, RZ, 0x8, R10 ;  /* 0x00000008ff067819 */ /* 0x000fe2000001160a */
[----:B--2---:R-:W-:Y:S01]  /*6830*/  @!P2 FADD.FTZ R172, -R172, -RZ ;  /* 0x800000ffacaca221 */ /* 0x004fe20000010100 */
[--C-:B------:R-:W-:Y:S01]  /*6840*/  SHF.R.U32.HI R7, RZ, 0x10, R9.reuse ;  /* 0x00000010ff077819 */ /* 0x100fe20000011609 */
[----:B---3--:R-:W-:Y:S01]  /*6850*/  @!P3 FADD.FTZ R175, -R175, -RZ ;  /* 0x800000ffafafb221 */ /* 0x008fe20000010100 */
[----:B------:R-:W-:Y:S02]  /*6860*/  LOP3.LUT R6, R6, 0xffff, RZ, 0xc0, !PT ;  /* 0x0000ffff06067812 */ /* 0x000fe400078ec0ff */
[----:B------:R-:W-:Y:S01]  /*6870*/  ISETP.LE.U32.AND P6, PT, R16, UR4, PT ;  /* 0x0000000410007c0c */ /* 0x000fe2000bfc3070 */
[----:B------:R-:W2:Y:S01]  /*6880*/  MUFU.EX2 R191, R40 ;  /* 0x0000002800bf7308 */ /* 0x000ea20000000800 */
[--C-:B------:R-:W-:Y:S02]  /*6890*/  SHF.R.U32.HI R16, RZ, 0x10, R4.reuse ;  /* 0x00000010ff107819 */ /* 0x100fe40000011604 */
[----:B------:R-:W-:Y:S01]  /*68a0*/  LOP3.LUT R13, R4, 0xffff, RZ, 0xc0, !PT ;  /* 0x0000ffff040d7812 */ /* 0x000fe200078ec0ff */
[----:B------:R-:W-:Y:S01]  /*68b0*/  @!P5 FADD.FTZ R170, -R170, -RZ ;  /* 0x800000ffaaaad221 */ /* 0x000fe20000010100 */
[----:B------:R-:W-:Y:S02]  /*68c0*/  LOP3.LUT R14, R4, 0xff, RZ, 0xc0, !PT ;  /* 0x000000ff040e7812 */ /* 0x000fe400078ec0ff */
[----:B------:R-:W-:Y:S01]  /*68d0*/  SHF.R.U32.HI R15, RZ, 0x18, R4 ;  /* 0x00000018ff0f7819 */ /* 0x000fe20000011604 */
[----:B------:R-:W-:Y:S01]  /*68e0*/  IMAD.WIDE.U32 R4, R138, -0x2daee0ad, RZ ;  /* 0xd2511f538a047825 */ /* 0x000fe200078e00ff */
[----:B------:R-:W-:Y:S01]  /*68f0*/  ISETP.LE.U32.AND P2, PT, R6, UR4, PT ;  /* 0x0000000406007c0c */ /* 0x000fe2000bf43070 */
[----:B------:R-:W3:Y:S01]  /*6900*/  MUFU.EX2 R174, R45 ;  /* 0x0000002d00ae7308 */ /* 0x000ee20000000800 */
[----:B------:R-:W-:Y:S01]  /*6910*/  SHF.R.U32.HI R11, RZ, 0x18, R9 ;  /* 0x00000018ff0b7819 */ /* 0x000fe20000011609 */
[----:B------:R-:W-:Y:S01]  /*6920*/  @!P6 FADD.FTZ R206, -R206, -RZ ;  /* 0x800000ffcecee221 */ /* 0x000fe20000010100 */
[----:B------:R-:W-:Y:S02]  /*6930*/  LOP3.LUT R7, R7, 0xff, RZ, 0xc0, !PT ;  /* 0x000000ff07077812 */ /* 0x000fe400078ec0ff */
[----:B------:R-:W-:Y:S02]  /*6940*/  LOP3.LUT R0, R5, UR5, R22, 0x96, !PT ;  /* 0x0000000505007c12 */ /* 0x000fe4000f8e9616 */
[----:B------:R-:W-:Y:S02]  /*6950*/  ISETP.LE.U32.AND P5, PT, R11, UR4, PT ;  /* 0x000000040b007c0c */ /* 0x000fe4000bfa3070 */
[----:B------:R-:W-:Y:S01]  /*6960*/  LOP3.LUT R11, R4, 0xffff, RZ, 0xc0, !PT ;  /* 0x0000ffff040b7812 */ /* 0x000fe200078ec0ff */
[----:B------:R-:W4:Y:S01]  /*6970*/  MUFU.EX2 R173, R44 ;  /* 0x0000002c00ad7308 */ /* 0x000f220000000800 */
[----:B------:R-:W-:Y:S01]  /*6980*/  SHF.R.U32.HI R5, RZ, 0x8, R13 ;  /* 0x00000008ff057819 */ /* 0x000fe2000001160d */
[----:B-1----:R-:W-:Y:S01]  /*6990*/  @!P2 FADD.FTZ R190, -R190, -RZ ;  /* 0x800000ffbebea221 */ /* 0x002fe20000010100 */
[----:B------:R-:W-:Y:S01]  /*69a0*/  ISETP.LE.U32.AND P3, PT, R7, UR4, PT ;  /* 0x0000000407007c0c */ /* 0x000fe2000bf63070 */
[----:B--2---:R-:W-:Y:S01]  /*69b0*/  @!P4 FADD.FTZ R191, -R191, -RZ ;  /* 0x800000ffbfbfc221 */ /* 0x004fe20000010100 */
[----:B------:R-:W-:Y:S02]  /*69c0*/  LOP3.LUT R5, R5, 0xffff, RZ, 0xc0, !PT ;  /* 0x0000ffff05057812 */ /* 0x000fe400078ec0ff */
[----:B------:R-:W-:Y:S02]  /*69d0*/  LOP3.LUT R10, R4, 0xff, RZ, 0xc0, !PT ;  /* 0x000000ff040a7812 */ /* 0x000fe400078ec0ff */
[----:B------:R-:W-:Y:S01]  /*69e0*/  ISETP.LE.U32.AND P2, PT, R5, UR4, PT ;  /* 0x0000000405007c0c */ /* 0x000fe2000bf43070 */
[----:B------:R-:W1:Y:S01]  /*69f0*/  MUFU.EX2 R195, R46 ;  /* 0x0000002e00c37308 */ /* 0x000e620000000800 */
[--C-:B------:R-:W-:Y:S02]  /*6a00*/  SHF.R.U32.HI R7, RZ, 0x18, R4.reuse ;  /* 0x00000018ff077819 */ /* 0x100fe40000011604 */
[----:B------:R-:W-:Y:S02]  /*6a10*/  SHF.R.U32.HI R9, RZ, 0x10, R4 ;  /* 0x00000010ff097819 */ /* 0x000fe40000011604 */
[----:B------:R-:W-:Y:S01]  /*6a20*/  LOP3.LUT R4, R16, 0xff, RZ, 0xc0, !PT ;  /* 0x000000ff10047812 */ /* 0x000fe200078ec0ff */
[----:B------:R-:W-:Y:S01]  /*6a30*/  @!P3 FADD.FTZ R197, -R197, -RZ ;  /* 0x800000ffc5c5b221 */ /* 0x000fe20000010100 */
[----:B------:R-:W-:Y:S02]  /*6a40*/  ISETP.LE.U32.AND P4, PT, R14, UR4, PT ;  /* 0x000000040e007c0c */ /* 0x000fe4000bf83070 */
[----:B------:R-:W-:Y:S01]  /*6a50*/  ISETP.LE.U32.AND P3, PT, R4, UR4, PT ;  /* 0x0000000404007c0c */ /* 0x000fe2000bf63070 */
[----:B------:R-:W2:Y:S01]  /*6a60*/  MUFU.EX2 R196, R43 ;  /* 0x0000002b00c47308 */ /* 0x000ea20000000800 */
[----:B------:R-:W-:Y:S01]  /*6a70*/  SHF.R.U32.HI R4, RZ, 0x8, R32 ;  /* 0x00000008ff047819 */ /* 0x000fe20000011620 */
[----:B---3--:R-:W-:Y:S01]  /*6a80*/  @!P2 FADD.FTZ R174, -R174, -RZ ;  /* 0x800000ffaeaea221 */ /* 0x008fe20000010100 */
[----:B------:R-:W-:Y:S02]  /*6a90*/  LOP3.LUT R5, R33, 0xff, RZ, 0xc0, !PT ;  /* 0x000000ff21057812 */ /* 0x000fe400078ec0ff */
[----:B------:R-:W-:Y:S02]  /*6aa0*/  LOP3.LUT R4, R4, 0xffff, RZ, 0xc0, !PT ;  /* 0x0000ffff04047812 */ /* 0x000fe400078ec0ff */
[----:B------:R-:W-:Y:S02]  /*6ab0*/  ISETP.LE.U32.AND P6, PT, R25, UR4, PT ;  /* 0x0000000419007c0c */ /* 0x000fe4000bfc3070 */
[----:B------:R-:W-:Y:S01]  /*6ac0*/  ISETP.LE.U32.AND P2, PT, R4, UR4, PT ;  /* 0x0000000404007c0c */ /* 0x000fe2000bf43070 */
[----:B------:R-:W3:Y:S01]  /*6ad0*/  MUFU.EX2 R194, R47 ;  /* 0x0000002f00c27308 */ /* 0x000ee20000000800 */
[C---:B------:R-:W-:Y:S01]  /*6ae0*/  LOP3.LUT R4, R8.reuse, 0xffff, RZ, 0xc0, !PT ;  /* 0x0000ffff08047812 */ /* 0x040fe200078ec0ff */
[----:B----4-:R-:W-:Y:S01]  /*6af0*/  @!P4 FADD.FTZ R173, -R173, -RZ ;  /* 0x800000ffadadc221 */ /* 0x010fe20000010100 */
[----:B------:R-:W-:Y:S01]  /*6b00*/  ISETP.LE.U32.AND P4, PT, R5, UR4, PT ;  /* 0x0000000405007c0c */ /* 0x000fe2000bf83070 */
[----:B-1----:R-:W-:Y:S01]  /*6b10*/  @!P3 FADD.FTZ R195, -R195, -RZ ;  /* 0x800000ffc3c3b221 */ /* 0x002fe20000010100 */
[----:B------:R-:W-:Y:S02]  /*6b20*/  SHF.R.U32.HI R4, RZ, 0x8, R4 ;  /* 0x00000008ff047819 */ /* 0x000fe40000011604 */
[----:B------:R-:W-:Y:S02]  /*6b30*/  LOP3.LUT R5, R8, 0xff, RZ, 0xc0, !PT ;  /* 0x000000ff08057812 */ /* 0x000fe400078ec0ff */
[----:B------:R-:W-:Y:S01]  /*6b40*/  LOP3.LUT R4, R4, 0xffff, RZ, 0xc0, !PT ;  /* 0x0000ffff04047812 */ /* 0x000fe200078ec0ff */
[----:B------:R-:W-:Y:S01]  /*6b50*/  @!P6 FADD.FTZ R161, -R161, -RZ ;  /* 0x800000ffa1a1e221 */ /* 0x000fe20000010100 */
[----:B------:R-:W-:Y:S01]  /*6b60*/  ISETP.LE.U32.AND P3, PT, R5, UR4, PT ;  /* 0x0000000405007c0c */ /* 0x000fe2000bf63070 */
[----:B------:R-:W-:Y:S01]  /*6b70*/  @!P2 FADD.FTZ R160, -R160, -RZ ;  /* 0x800000ffa0a0a221 */ /* 0x000fe20000010100 */
[----:B------:R-:W-:Y:S01]  /*6b80*/  ISETP.LE.U32.AND P2, PT, R4, UR4, PT ;  /* 0x0000000404007c0c */ /* 0x000fe2000bf43070 */
[----:B--2---:R-:W-:Y:S01]  /*6b90*/  @!P5 FADD.FTZ R196, -R196, -RZ ;  /* 0x800000ffc4c4d221 */ /* 0x004fe20000010100 */
[--C-:B------:R-:W-:Y:S01]  /*6ba0*/  SHF.R.U32.HI R5, RZ, 0x18, R8.reuse ;  /* 0x00000018ff057819 */ /* 0x100fe20000011608 */
[----:B------:R-:W-:Y:S01]  /*6bb0*/  @!P4 FADD.FTZ R165, -R165, -RZ ;  /* 0x800000ffa5a5c221 */ /* 0x000fe20000010100 */
[----:B------:R-:W-:Y:S01]  /*6bc0*/  LOP3.LUT R4, R0, 0xffff, RZ, 0xc0, !PT ;  /* 0x0000ffff00047812 */ /* 0x000fe200078ec0ff */
[----:B------:R-:W-:Y:S01]  /*6bd0*/  MUFU.EX2 R167, R56 ;  /* 0x0000003800a77308 */ /* 0x000fe20000000800 */
[----:B------:R-:W-:Y:S02]  /*6be0*/  SHF.R.U32.HI R8, RZ, 0x10, R8 ;  /* 0x00000010ff087819 */ /* 0x000fe40000011608 */
[----:B------:R-:W-:Y:S02]  /*6bf0*/  SHF.R.U32.HI R4, RZ, 0x8, R4 ;  /* 0x00000008ff047819 */ /* 0x000fe40000011604 */
[----:B------:R-:W-:Y:S01]  /*6c00*/  ISETP.LE.U32.AND P5, PT, R15, UR4, PT ;  /* 0x000000040f007c0c */ /* 0x000fe2000bfa3070 */
[----:B------:R-:W-:Y:S01]  /*6c10*/  @!P3 FADD.FTZ R157, -R157, -RZ ;  /* 0x800000ff9d9db221 */ /* 0x000fe20000010100 */
[----:B------:R-:W-:Y:S01]  /*6c20*/  LOP3.LUT R8, R8, 0xff, RZ, 0xc0, !PT ;  /* 0x000000ff08087812 */ /* 0x000fe200078ec0ff */
[----:B------:R-:W-:Y:S01]  /*6c30*/  @!P2 FADD.FTZ R156, -R156, -RZ ;  /* 0x800000ff9c9ca221 */ /* 0x000fe20000010100 */
[----:B------:R-:W-:Y:S01]  /*6c40*/  LOP3.LUT R4, R4, 0xffff, RZ, 0xc0, !PT ;  /* 0x0000ffff04047812 */ /* 0x000fe200078ec0ff */
[----:B------:R-:W1:Y:S01]  /*6c50*/  MUFU.EX2 R169, R58 ;  /* 0x0000003a00a97308 */ /* 0x000e620000000800 */
[----:B------:R-:W-:Y:S02]  /*6c60*/  ISETP.LE.U32.AND P6, PT, R8, UR4, PT ;  /* 0x0000000408007c0c */ /* 0x000fe4000bfc3070 */
[----:B------:R-:W-:Y:S02]  /*6c70*/  ISETP.LE.U32.AND P3, PT, R4, UR4, PT ;  /* 0x0000000404007c0c */ /* 0x000fe4000bf63070 */
[----:B------:R-:W-:Y:S02]  /*6c80*/  SHF.R.U32.HI R4, RZ, 0x8, R18 ;  /* 0x00000008ff047819 */ /* 0x000fe40000011612 */
[----:B------:R-:W-:Y:S01]  /*6c90*/  LOP3.LUT R6, R0, 0xff, RZ, 0xc0, !PT ;  /* 0x000000ff00067812 */ /* 0x000fe200078ec0ff */
[----:B---3--:R-:W-:Y:S01]  /*6ca0*/  @!P5 FADD.FTZ R194, -R194, -RZ ;  /* 0x800000ffc2c2d221 */ /* 0x008fe20000010100 */
[----:B------:R-:W-:Y:S02]  /*6cb0*/  ISETP.LE.U32.AND P0, PT, R27, UR4, PT ;  /* 0x000000041b007c0c */ /* 0x000fe4000bf03070 */
[----:B------:R-:W-:Y:S02]  /*6cc0*/  ISETP.LE.U32.AND P5, PT, R5, UR4, PT ;  /* 0x0000000405007c0c */ /* 0x000fe4000bfa3070 */
[--C-:B------:R-:W-:Y:S01]  /*6cd0*/  SHF.R.U32.HI R5, RZ, 0x10, R0.reuse ;  /* 0x00000010ff057819 */ /* 0x100fe20000011600 */
[----:B------:R-:W-:Y:S01]  /*6ce0*/  @!P6 FADD.FTZ R162, -R162, -RZ ;  /* 0x800000ffa2a2e221 */ /* 0x000fe20000010100 */
[----:B------:R-:W-:Y:S01]  /*6cf0*/  SHF.R.U32.HI R0, RZ, 0x18, R0 ;  /* 0x00000018ff007819 */ /* 0x000fe20000011600 */
[----:B------:R-:W-:Y:S01]  /*6d00*/  @!P3 FADD.FTZ R166, -R166, -RZ ;  /* 0x800000ffa6a6b221 */ /* 0x000fe20000010100 */
[----:B------:R-:W-:Y:S02]  /*6d10*/  LOP3.LUT R5, R5, 0xff, RZ, 0xc0, !PT ;  /* 0x000000ff05057812 */ /* 0x000fe400078ec0ff */
        /* <DEDUP_REMOVED lines=12> */
[----:B-1----:R-:W-:Y:S01]  /*6de0*/  @!P0 FADD.FTZ R169, -R169, -RZ ;  /* 0x800000ffa9a98221 */ /* 0x002fe20000010100 */
        /* <DEDUP_REMOVED lines=135> */
[----:B------:R-:W-:Y:S02]  /*7660*/  LEA.HI.X.SX32 R149, R237, R147, 0x2, P0 ;  /* 0x00000093ed957211 */ /* 0x000fe400000f16ff */
[----:B------:R-:W-:Y:S04]  /*7670*/  FSETP.GE.FTZ.AND P0, PT, R202, RZ, PT ;  /* 0x000000ffca00720b */ /* 0x000fe80003f16000 */
[----:B------:R-:W2:Y:S08]  /*7680*/  LDSM.16.M88.4 R136, [R145+0xa000] ;  /* 0x00a000009188783b */ /* 0x000eb00000000200 */
        /* <DEDUP_REMOVED lines=33> */
[----:B------:R-:W-:Y:S01]  /*78a0*/  FSEL R4, R4, R146, P2 ;  /* 0x0000009204047208 */ /* 0x000fe20001000000 */
[----:B------:R-:W-:Y:S01]  /*78b0*/  FMUL.FTZ R208, R208, R5 ;  /* 0x00000005d0d07220 */ /* 0x000fe20000410000 */
[----:B------:R-:W-:Y:S01]  /*78c0*/  FSETP.GE.FTZ.AND P0, PT, R198, RZ, PT ;  /* 0x000000ffc600720b */ /* 0x000fe20003f16000 */
[----:B------:R-:W-:Y:S01]  /*78d0*/  FMUL.FTZ R202, R202, R2 ;  /* 0x00000002caca7220 */ /* 0x000fe20000410000 */
[----:B------:R-:W-:Y:S01]  /*78e0*/  FSETP.GE.FTZ.AND P3, PT, R204, RZ, PT ;  /* 0x000000ffcc00720b */ /* 0x000fe20003f76000 */
[----:B------:R-:W-:Y:S01]  /*78f0*/  FMUL.FTZ R205, R205, R4 ;  /* 0x00000004cdcd7220 */ /* 0x000fe20000410000 */
[----:B------:R-:W-:Y:S01]  /*7900*/  FSETP.GE.FTZ.AND P2, PT, R199, RZ, PT ;  /* 0x000000ffc700720b */ /* 0x000fe20003f56000 */
[----:B------:R3:W4:Y:S04]  /*7910*/  LDG.E R2, [R148.64+0x100] ;  /* 0x0001000c94027981 */ /* 0x000728000c1e1900 */
[----:B-1----:R3:W4:Y:S01]  /*7920*/  LDG.E R0, [R148.64+0x120] ;  /* 0x0001200c94007981 */ /* 0x002722000c1e1900 */
[C---:B--2---:R-:W-:Y:S01]  /*7930*/  HMMA.16816.F32.BF16 R8, R140.reuse, R136, R8 ;  /* 0x000000888c08723c */ /* 0x044fe20000041808 */
[----:B---3--:R-:W-:Y:S07]  /*7940*/  IMAD.MOV.U32 R148, RZ, RZ, R236 ;  /* 0x000000ffff947224 */ /* 0x008fee00078e00ec */
[-C--:B------:R-:W-:Y:S01]  /*7950*/  HMMA.16816.F32.BF16 R12, R140, R138.reuse, R12 ;  /* 0x0000008a8c0c723c */ /* 0x080fe2000004180c */
[----:B------:R-:W-:Y:S07]  /*7960*/  IMAD.MOV.U32 R149, RZ, RZ, R235 ;  /* 0x000000ffff957224 */ /* 0x000fee00078e00eb */
        /* <DEDUP_REMOVED lines=110> */
[----:B----4-:R-:W-:Y:S01]  /*8050*/  FADD.FTZ R4, -R2, R8 ;  /* 0x0000000802047221 */ /* 0x010fe20000010100 */
        /* <DEDUP_REMOVED lines=11> */
[----:B------:R-:W-:Y:S01]  /*8110*/  FADD.FTZ R45, -R2, R45 ;  /* 0x0000002d022d7221 */ /* 0x000fe20000010100 */
[----:B------:R-:W-:Y:S01]  /*8120*/  FSETP.GE.FTZ.AND P2, PT, R150, RZ, PT ;  /* 0x000000ff9600720b */ /* 0x000fe20003f56000 */
[----:B------:R-:W-:Y:S01]  /*8130*/  FADD.FTZ R10, -R0, R10 ;  /* 0x0000000a000a7221 */ /* 0x000fe20000010100 */
        /* <DEDUP_REMOVED lines=80> */
[C---:B------:R-:W-:Y:S01]  /*8640*/  FSETP.GE.FTZ.AND P0, PT, R215.reuse, RZ, PT ;  /* 0x000000ffd700720b */ /* 0x040fe20003f16000 */
        /* <DEDUP_REMOVED lines=31> */
[C---:B------:R-:W-:Y:S01]  /*8840*/  FADD.FTZ R4, -R0.reuse, R59 ;  /* 0x0000003b00047221 */ /* 0x040fe20000010100 */
        /* <DEDUP_REMOVED lines=28> */
[----:B------:R-:W-:Y:S02]  /*8a10*/  IADD3 R6, P2, R8, R10, RZ ;  /* 0x0000000a08067210 */ /* 0x000fe40007f5e0ff */
[----:B------:R-:W-:Y:S01]  /*8a20*/  SHF.L.U64.HI R0, R2, R4, c[0x0][0x194] ;  /* 0x0000650002007619 */ /* 0x000fe20000010204 */
        /* <DEDUP_REMOVED lines=16> */
.L_x_1021:
        /* <DEDUP_REMOVED lines=192> */
.L_x_1022:
[----:B------:R-:W-:Y:S01]  /*9730*/  LDSM.16.M88.4 R32, [R182+0x14000] ;  /* 0x01400000b620783b */ /* 0x000fe20000000200 */
[----:B------:R-:W-:Y:S01]  /*9740*/  IMAD.IADD R144, R177, 0x1, R183 ;  /* 0x00000001b1907824 */ /* 0x000fe200078e02b7 */
[----:B------:R-:W-:Y:S01]  /*9750*/  ULOP3.LUT UR4, UR7, 0x1, URZ, 0xc0, !UPT ;  /* 0x0000000107047892 */ /* 0x000fe2000f8ec03f */
[----:B------:R-:W-:Y:S01]  /*9760*/  IMAD.MOV.U32 R150, RZ, RZ, 0x4 ;  /* 0x00000004ff967424 */ /* 0x000fe200078e00ff */
[----:B------:R-:W-:Y:S01]  /*9770*/  UISETP.GT.AND UP2, UPT, UR7, UR17, UPT ;  /* 0x000000110700728c */ /* 0x000fe2000bf44270 */
[----:B------:R-:W2:Y:S01]  /*9780*/  LDSM.16.MT88.4 R16, [R0+0xc000] ;  /* 0x00c000000010783b */ /* 0x000ea20000004200 */
[----:B------:R-:W-:Y:S01]  /*9790*/  IMAD.MOV.U32 R151, RZ, RZ, c[0x0][0x22c] ;  /* 0x00008b00ff977624 */ /* 0x000fe200078e00ff */
[----:B------:R-:W-:Y:S01]  /*97a0*/  UISETP.NE.U32.AND UP0, UPT, UR4, 0x1, UPT ;  /* 0x000000010400788c */ /* 0x000fe2000bf05070 */
[----:B------:R-:W-:Y:S01]  /*97b0*/  IMAD.MOV.U32 R153, RZ, RZ, c[0x0][0x22c] ;  /* 0x00008b00ff997624 */ /* 0x000fe200078e00ff */
[----:B------:R-:W-:Y:S01]  /*97c0*/  @UP3 UIADD3 UR5, UP1, UR10, -0x200, URZ ;  /* 0xfffffe000a053890 */ /* 0x000fe2000ff3e03f */
[----:B------:R-:W3:Y:S01]  /*97d0*/  LDSM.16.M88.4 R28, [R182+0x16000] ;  /* 0x01600000b61c783b */ /* 0x000ee20000000200 */
[----:B------:R-:W-:Y:S01]  /*97e0*/  IMAD R151, R151, c[0x0][0x1c0], RZ ;  /* 0x0000700097977a24 */ /* 0x000fe200078e02ff */
[----:B------:R-:W-:Y:S01]  /*97f0*/  UIADD3 UR6, UR7, -0x1, URZ ;  /* 0xffffffff07067890 */ /* 0x000fe2000fffe03f */
[----:B------:R-:W-:Y:S01]  /*9800*/  IMAD R153, R153, c[0x0][0x1c0], RZ ;  /* 0x0000700099997a24 */ /* 0x000fe200078e02ff */
[----:B------:R-:W-:Y:S01]  /*9810*/  @UP3 UIADD3.X UR4, UR11, -0x1, URZ, UP1, !UPT ;  /* 0xffffffff0b043890 */ /* 0x000fe20008ffe43f */
[----:B------:R-:W4:Y:S01]  /*9820*/  LDSM.16.MT88.4 R36, [R2+0xc000] ;  /* 0x00c000000224783b */ /* 0x000f220000004200 */
[----:B------:R-:W-:Y:S02]  /*9830*/  IMAD.SHL.U32 R151, R151, 0x10, RZ ;  /* 0x0000001097977824 */ /* 0x000fe400078e00ff */
[----:B------:R-:W-:Y:S01]  /*9840*/  IMAD R153, R153, 0x18, RZ ;  /* 0x0000001899997824 */ /* 0x000fe200078e02ff */
[----:B------:R-:W-:Y:S01]  /*9850*/  UMOV UR7, UR6 ;  /* 0x0000000600077c82 */ /* 0x000fe20008000000 */
[----:B------:R-:W-:Y:S01]  /*9860*/  LDSM.16.M88.4 R40, [R183+0x14000] ;  /* 0x01400000b728783b */ /* 0x000fe20000000200 */
[----:B------:R-:W-:Y:S02]  /*9870*/  IMAD.MOV.U32 R152, RZ, RZ, c[0x0][0x22c] ;  /* 0x00008b00ff987624 */ /* 0x000fe400078e00ff */
[----:B------:R-:W-:Y:S02]  /*9880*/  IMAD.MOV.U32 R147, RZ, RZ, c[0x0][0x22c] ;  /* 0x00008b00ff937624 */ /* 0x000fe400078e00ff */
[----:B------:R-:W1:Y:S01]  /*9890*/  LDSM.16.MT88.4 R44, [R0+0xc800] ;  /* 0x00c80000002c783b */ /* 0x000e620000004200 */
[----:B------:R-:W-:Y:S02]  /*98a0*/  IMAD R152, R152, c[0x0][0x1c0], RZ ;  /* 0x0000700098987a24 */ /* 0x000fe400078e02ff */
[----:B------:R-:W-:Y:S02]  /*98b0*/  IMAD R147, R147, c[0x0][0x1c0], RZ ;  /* 0x0000700093937a24 */ /* 0x000fe400078e02ff */
[----:B------:R-:W1:Y:S01]  /*98c0*/  LDSM.16.M88.4 R48, [R183+0x16000] ;  /* 0x01600000b730783b */ /* 0x000e620000000200 */
[----:B------:R-:W-:Y:S02]  /*98d0*/  IMAD.SHL.U32 R152, R152, 0x20, RZ ;  /* 0x0000002098987824 */ /* 0x000fe400078e00ff */
[----:B------:R-:W-:Y:S02]  /*98e0*/  IMAD.U32 R147, R147, -0x80, RZ ;  /* 0xffffff8093937824 */ /* 0x000fe400078e00ff */
[----:B------:R-:W1:Y:S03]  /*98f0*/  LDSM.16.MT88.4 R52, [R2+0xc800] ;  /* 0x00c800000234783b */ /* 0x000e660000004200 */
[C---:B------:R-:W-:Y:S02]  /*9900*/  LEA R236, P2, R147.reuse, R148, 0x2 ;  /* 0x0000009493ec7211 */ /* 0x040fe400078410ff */
[----:B------:R-:W-:Y:S02]  /*9910*/  LDSM.16.M88.4 R56, [R145+0x14000] ;  /* 0x014000009138783b */ /* 0x000fe40000000200 */
[----:B------:R-:W-:Y:S01]  /*9920*/  LEA.HI.X.SX32 R235, R147, R149, 0x2, P2 ;  /* 0x0000009593eb7211 */ /* 0x000fe200010f16ff */
[----:B------:R-:W-:Y:S01]  /*9930*/  IMAD.MOV.U32 R147, RZ, RZ, c[0x0][0x22c] ;  /* 0x00008b00ff937624 */ /* 0x000fe200078e00ff */
[-C--:B-12---:R-:W-:Y:S01]  /*9940*/  HMMA.16816.F32.BF16 R4, R32, R16.reuse, RZ ;  /* 0x000000102004723c */ /* 0x086fe200000418ff */
[----:B------:R-:W1:Y:S02]  /*9950*/  LDSM.16.MT88.4 R60, [R0+0xd000] ;  /* 0x00d00000003c783b */ /* 0x000e640000004200 */
[----:B------:R-:W-:Y:S03]  /*9960*/  IMAD R147, R147, c[0x0][0x1c0], RZ ;  /* 0x0000700093937a24 */ /* 0x000fe600078e02ff */
[----:B------:R-:W2:Y:S01]  /*9970*/  LDSM.16.M88.4 R64, [R145+0x16000] ;  /* 0x016000009140783b */ /* 0x000ea20000000200 */
[----:B------:R-:W-:Y:S01]  /*9980*/  IMAD.SHL.U32 R147, R147, 0x8, RZ ;  /* 0x0000000893937824 */ /* 0x000fe200078e00ff */
[C---:B---3--:R-:W-:Y:S03]  /*9990*/  HMMA.16816.F32.BF16 R8, R28.reuse, R16, RZ ;  /* 0x000000101c08723c */ /* 0x048fe600000418ff */
[----:B------:R-:W3:Y:S05]  /*99a0*/  LDSM.16.MT88.4 R132, [R2+0xd000] ;  /* 0x00d000000284783b */ /* 0x000eea0000004200 */
        /* <DEDUP_REMOVED lines=78> */
[----:B------:R-:W-:Y:S02]  /*9e90*/  IMAD R47, R47, 0x48, RZ ;  /* 0x000000482f2f7824 */ /* 0x000fe400078e02ff */
[----:B------:R-:W-:Y:S02]  /*9ea0*/  IMAD R46, R46, 0x50, RZ ;  /* 0x000000502e2e7824 */ /* 0x000fe400078e02ff */
[-C--:B------:R-:W-:Y:S01]  /*9eb0*/  HMMA.16816.F32.BF16 R12, R136, R50.reuse, R12 ;  /* 0x00000032880c723c */ /* 0x080fe2000004180c */
[----:B------:R-:W-:Y:S04]  /*9ec0*/  IMAD.MOV.U32 R48, RZ, RZ, c[0x0][0x22c] ;  /* 0x00008b00ff307624 */ /* 0x000fe800078e00ff */
[----:B------:R-:W-:Y:S03]  /*9ed0*/  IMAD R48, R48, c[0x0][0x1c0], RZ ;  /* 0x0000700030307a24 */ /* 0x000fe600078e02ff */
[C---:B------:R-:W-:Y:S04]  /*9ee0*/  HMMA.16816.F32.BF16 R16, R36.reuse, R50, R16 ;  /* 0x000000322410723c */ /* 0x040fe80000041810 */
[----:B------:R-:W-:Y:S04]  /*9ef0*/  IMAD R48, R48, 0x58, RZ ;  /* 0x0000005830307824 */ /* 0x000fe800078e02ff */
[-C--:B------:R-:W-:Y:S08]  /*9f00*/  HMMA.16816.F32.BF16 R20, R36, R140.reuse, R20 ;  /* 0x0000008c2414723c */ /* 0x080ff00000041814 */
[C---:B------:R-:W-:Y:S08]  /*9f10*/  HMMA.16816.F32.BF16 R24, R136.reuse, R140, R24 ;  /* 0x0000008c8818723c */ /* 0x040ff00000041818 */
[-C--:B------:R-:W-:Y:S08]  /*9f20*/  HMMA.16816.F32.BF16 R28, R136, R142.reuse, R28 ;  /* 0x0000008e881c723c */ /* 0x080ff0000004181c */
[----:B------:R-:W-:Y:S07]  /*9f30*/  HMMA.16816.F32.BF16 R32, R36, R142, R32 ;  /* 0x0000008e2420723c */ /* 0x000fee0000041820 */
[----:B------:R-:W-:Y:S01]  /*9f40*/  IMAD.MOV.U32 R36, RZ, RZ, R236 ;  /* 0x000000ffff247224 */ /* 0x000fe200078e00ec */
[-C--:B----4-:R-:W-:Y:S05]  /*9f50*/  HMMA.16816.F32.BF16 R4, R40, R52.reuse, R4 ;  /* 0x000000342804723c */ /* 0x090fea0000041804 */
[----:B------:R-:W-:Y:S01]  /*9f60*/  IMAD.MOV.U32 R37, RZ, RZ, R235 ;  /* 0x000000ffff257224 */ /* 0x000fe200078e00eb */
[----:B------:R-:W-:Y:S02]  /*9f70*/  LEA R44, P2, R147, R36, 0x2 ;  /* 0x00000024932c7211 */ /* 0x000fe400078410ff */
[C---:B-1----:R-:W-:Y:S01]  /*9f80*/  HMMA.16816.F32.BF16 R8, R56.reuse, R52, R8 ;  /* 0x000000343808723c */ /* 0x042fe20000041808 */
[----:B------:R-:W2:Y:S03]  /*9f90*/  LDL R53, [R1+0xc] ;  /* 0x00000c0001357983 */ /* 0x000ea60000100800 */
[----:B------:R-:W-:Y:S02]  /*9fa0*/  @P0 IADD3 R38, R237, -0x80, RZ ;  /* 0xffffff80ed260810 */ /* 0x000fe40007ffe0ff */
[----:B------:R-:W3:Y:S01]  /*9fb0*/  LDL R52, [R1+0x4] ;  /* 0x0000040001347983 */ /* 0x000ee20000100800 */
[-C--:B------:R-:W-:Y:S01]  /*9fc0*/  LEA.HI.X.SX32 R45, R147, R37.reuse, 0x2, P2 ;  /* 0x00000025932d7211 */ /* 0x080fe200010f16ff */
[-C--:B------:R-:W-:Y:S04]  /*9fd0*/  HMMA.16816.F32.BF16 R12, R56, R54.reuse, R12 ;  /* 0x00000036380c723c */ /* 0x080fe8000004180c */
[----:B------:R-:W-:Y:S01]  /*9fe0*/  @P0 IMAD.WIDE R38, R38, R150, UR10 ;  /* 0x0000000a26260e25 */ /* 0x000fe2000f8e0296 */
[----:B------:R-:W-:Y:S02]  /*9ff0*/  @UP3 UMOV UR10, UR5 ;  /* 0x00000005000a3c82 */ /* 0x000fe40008000000 */
[----:B------:R-:W-:Y:S01]  /*a000*/  @UP3 UMOV UR11, UR4 ;  /* 0x00000004000b3c82 */ /* 0x000fe20008000000 */
[C---:B------:R-:W-:Y:S01]  /*a010*/  HMMA.16816.F32.BF16 R16, R40.reuse, R54, R16 ;  /* 0x000000362810723c */ /* 0x040fe20000041810 */
[----:B------:R1:W5:Y:S03]  /*a020*/  @P0 LDG.E R244, [R38.64] ;  /* 0x0000000c26f40981 */ /* 0x000366000c1e1900 */
[----:B------:R-:W-:Y:S02]  /*a030*/  IMAD.MOV.U32 R150, RZ, RZ, c[0x0][0x22c] ;  /* 0x00008b00ff967624 */ /* 0x000fe400078e00ff */
[----:B------:R1:W5:Y:S01]  /*a040*/  @P0 LDG.E R245, [R38.64+0x20] ;  /* 0x0000200c26f50981 */ /* 0x000362000c1e1900 */
[C---:B------:R-:W-:Y:S01]  /*a050*/  IADD3 R55, R151.reuse, 0x20, RZ ;  /* 0x0000002097377810 */ /* 0x040fe20007ffe0ff */
[-C--:B------:R-:W-:Y:S03]  /*a060*/  HMMA.16816.F32.BF16 R20, R40, R60.reuse, R20 ;  /* 0x0000003c2814723c */ /* 0x080fe60000041814 */
[----:B------:R1:W5:Y:S01]  /*a070*/  @P0 LDG.E R242, [R38.64+0x100] ;  /* 0x0001000c26f20981 */ /* 0x000362000c1e1900 */
[----:B------:R-:W-:Y:S01]  /*a080*/  IMAD R150, R150, c[0x0][0x1c0], RZ ;  /* 0x0000700096967a24 */ /* 0x000fe200078e02ff */
[C---:B------:R-:W-:Y:S03]  /*a090*/  IADD3 R54, R151.reuse, 0x20, RZ ;  /* 0x0000002097367810 */ /* 0x040fe60007ffe0ff */
[C---:B------:R-:W-:Y:S01]  /*a0a0*/  HMMA.16816.F32.BF16 R24, R56.reuse, R60, R24 ;  /* 0x0000003c3818723c */ /* 0x040fe20000041818 */
[----:B------:R1:W5:Y:S03]  /*a0b0*/  @P0 LDG.E R243, [R38.64+0x120] ;  /* 0x0001200c26f30981 */ /* 0x000366000c1e1900 */
[----:B------:R-:W-:Y:S02]  /*a0c0*/  IMAD R150, R150, 0x28, RZ ;  /* 0x0000002896967824 */ /* 0x000fe400078e02ff */
[----:B------:R4:W-:Y:S02]  /*a0d0*/  RED.E.ADD.F32.FTZ.RN.STRONG.GPU [R36.64], R4 ;  /* 0x000000042400798e */ /* 0x0009e4000c10e78c */
[-C--:B------:R-:W-:Y:S03]  /*a0e0*/  HMMA.16816.F32.BF16 R28, R56, R62.reuse, R28 ;  /* 0x0000003e381c723c */ /* 0x080fe6000004181c */
[----:B------:R4:W-:Y:S04]  /*a0f0*/  RED.E.ADD.F32.FTZ.RN.STRONG.GPU [R44.64], R5 ;  /* 0x000000052c00798e */ /* 0x0009e8000c10e78c */
[C---:B------:R-:W-:Y:S01]  /*a100*/  IADD3 R57, R151.reuse, 0x20, RZ ;  /* 0x0000002097397810 */ /* 0x040fe20007ffe0ff */
[----:B------:R-:W-:Y:S04]  /*a110*/  HMMA.16816.F32.BF16 R32, R40, R62, R32 ;  /* 0x0000003e2820723c */ /* 0x000fe80000041820 */
[----:B------:R-:W-:Y:S03]  /*a120*/  IADD3 R56, R151, 0x20, RZ ;  /* 0x0000002097387810 */ /* 0x000fe60007ffe0ff */
[-C--:B------:R-:W-:Y:S01]  /*a130*/  LEA R40, P2, R153, R36.reuse, 0x2 ;  /* 0x0000002499287211 */ /* 0x080fe200078410ff */
[----:B------:R-:W-:Y:S01]  /*a140*/  IMAD.MOV.U32 R43, RZ, RZ, c[0x0][0x22c] ;  /* 0x00008b00ff2b7624 */ /* 0x000fe200078e00ff */
[-C--:B-1----:R-:W-:Y:S03]  /*a150*/  LEA R38, P0, R151, R36.reuse, 0x2 ;  /* 0x0000002497267211 */ /* 0x082fe600078010ff */
[----:B------:R-:W-:Y:S01]  /*a160*/  IMAD R43, R43, c[0x0][0x1c0], RZ ;  /* 0x000070002b2b7a24 */ /* 0x000fe200078e02ff */
[-C--:B------:R-:W-:Y:S01]  /*a170*/  LEA.HI.X.SX32 R41, R153, R37.reuse, 0x2, P2 ;  /* 0x0000002599297211 */ /* 0x080fe200010f16ff */
[----:B------:R-:W-:Y:S01]  /*a180*/  IMAD.MOV.U32 R42, RZ, RZ, c[0x0][0x22c] ;  /* 0x00008b00ff2a7624 */ /* 0x000fe200078e00ff */
[-C--:B------:R-:W-:Y:S01]  /*a190*/  LEA.HI.X.SX32 R39, R151, R37.reuse, 0x2, P0 ;  /* 0x0000002597277211 */ /* 0x080fe200000f16ff */
[----:B------:R-:W-:Y:S01]  /*a1a0*/  IMAD R43, R43, 0x70, RZ ;  /* 0x000000702b2b7824 */ /* 0x000fe200078e02ff */
[-C--:B----4-:R-:W-:Y:S01]  /*a1b0*/  LEA R4, P0, R152, R36.reuse, 0x2 ;  /* 0x0000002498047211 */ /* 0x090fe200078010ff */
[----:B------:R-:W-:Y:S02]  /*a1c0*/  IMAD R42, R42, c[0x0][0x1c0], RZ ;  /* 0x000070002a2a7a24 */ /* 0x000fe400078e02ff */
[----:B------:R1:W-:Y:S01]  /*a1d0*/  RED.E.ADD.F32.FTZ.RN.STRONG.GPU [R38.64], R6 ;  /* 0x000000062600798e */ /* 0x0003e2000c10e78c */
[-C--:B------:R-:W-:Y:S01]  /*a1e0*/  LEA.HI.X.SX32 R5, R152, R37.reuse, 0x2, P0 ;  /* 0x0000002598057211 */ /* 0x080fe200000f16ff */
[----:B------:R-:W-:Y:S03]  /*a1f0*/  IMAD R42, R42, 0x78, RZ ;  /* 0x000000782a2a7824 */ /* 0x000fe600078e02ff */
[----:B------:R4:W-:Y:S05]  /*a200*/  RED.E.ADD.F32.FTZ.RN.STRONG.GPU [R40.64], R7 ;  /* 0x000000072800798e */ /* 0x0009ea000c10e78c */
[----:B------:R4:W-:Y:S01]  /*a210*/  RED.E.ADD.F32.FTZ.RN.STRONG.GPU [R4.64], R8 ;  /* 0x000000080400798e */ /* 0x0009e2000c10e78c */
[-C--:B-1----:R-:W-:Y:S02]  /*a220*/  LEA R38, P2, R150, R36.reuse, 0x2 ;  /* 0x0000002496267211 */ /* 0x082fe400078410ff */
[-C--:B------:R-:W-:Y:S02]  /*a230*/  LEA R6, P0, R0, R36.reuse, 0x2 ;  /* 0x0000002400067211 */ /* 0x080fe400078010ff */
[-C--:B------:R-:W-:Y:S01]  /*a240*/  LEA.HI.X.SX32 R39, R150, R37.reuse, 0x2, P2 ;  /* 0x0000002596277211 */ /* 0x080fe200010f16ff */
[----:B------:R-:W-:Y:S01]  /*a250*/  IMAD.MOV.U32 R150, RZ, RZ, c[0x0][0x22c] ;  /* 0x00008b00ff967624 */ /* 0x000fe200078e00ff */
[-C--:B----4-:R-:W-:Y:S01]  /*a260*/  LEA.HI.X.SX32 R7, R0, R37.reuse, 0x2, P0 ;  /* 0x0000002500077211 */ /* 0x090fe200000f16ff */
[----:B------:R-:W-:Y:S02]  /*a270*/  IMAD.MOV.U32 R0, RZ, RZ, c[0x0][0x22c] ;  /* 0x00008b00ff007624 */ /* 0x000fe400078e00ff */
[----:B------:R1:W-:Y:S01]  /*a280*/  RED.E.ADD.F32.FTZ.RN.STRONG.GPU [R38.64], R9 ;  /* 0x000000092600798e */ /* 0x0003e2000c10e78c */
[-C--:B------:R-:W-:Y:S01]  /*a290*/  LEA R4, P2, R2, R36.reuse, 0x2 ;  /* 0x0000002402047211 */ /* 0x080fe200078410ff */
[----:B------:R-:W-:Y:S02]  /*a2a0*/  IMAD R0, R0, c[0x0][0x1c0], RZ ;  /* 0x0000700000007a24 */ /* 0x000fe400078e02ff */
[----:B------:R-:W-:Y:S01]  /*a2b0*/  IMAD R150, R150, c[0x0][0x1c0], RZ ;  /* 0x0000700096967a24 */ /* 0x000fe200078e02ff */
[-C--:B------:R-:W-:Y:S01]  /*a2c0*/  LEA.HI.X.SX32 R5, R2, R37.reuse, 0x2, P2 ;  /* 0x0000002502057211 */ /* 0x080fe200010f16ff */
[----:B------:R-:W-:Y:S01]  /*a2d0*/  IMAD.SHL.U32 R0, R0, 0x40, RZ ;  /* 0x0000004000007824 */ /* 0x000fe200078e00ff */
[----:B------:R-:W4:Y:S01]  /*a2e0*/  LDL R2, [R1] ;  /* 0x0000000001027983 */ /* 0x000f220000100800 */
[----:B------:R-:W-:Y:S03]  /*a2f0*/  IMAD.SHL.U32 R150, R150, 0x8, RZ ;  /* 0x0000000896967824 */ /* 0x000fe600078e00ff */
[-C--:B------:R-:W-:Y:S01]  /*a300*/  LEA R8, P0, R0, R36.reuse, 0x2 ;  /* 0x0000002400087211 */ /* 0x080fe200078010ff */
[----:B------:R1:W-:Y:S01]  /*a310*/  RED.E.ADD.F32.FTZ.RN.STRONG.GPU [R6.64], R10 ;  /* 0x0000000a0600798e */ /* 0x0003e2000c10e78c */
[C---:B------:R-:W-:Y:S02]  /*a320*/  IMAD.IADD R56, R150.reuse, 0x1, R56 ;  /* 0x0000000196387824 */ /* 0x040fe400078e0238 */
[C---:B------:R-:W-:Y:S02]  /*a330*/  IMAD.IADD R55, R150.reuse, 0x1, R55 ;  /* 0x0000000196377824 */ /* 0x040fe400078e0237 */
[----:B------:R1:W-:Y:S01]  /*a340*/  RED.E.ADD.F32.FTZ.RN.STRONG.GPU [R4.64], R11 ;  /* 0x0000000b0400798e */ /* 0x0003e2000c10e78c */
[C---:B------:R-:W-:Y:S02]  /*a350*/  IMAD.IADD R54, R150.reuse, 0x1, R54 ;  /* 0x0000000196367824 */ /* 0x040fe400078e0236 */
[C---:B------:R-:W-:Y:S02]  /*a360*/  IMAD.IADD R55, R150.reuse, 0x1, R55 ;  /* 0x0000000196377824 */ /* 0x040fe400078e0237 */
[C---:B------:R-:W-:Y:S04]  /*a370*/  IMAD.IADD R54, R150.reuse, 0x1, R54 ;  /* 0x0000000196367824 */ /* 0x040fe800078e0236 */
[----:B------:R-:W-:Y:S01]  /*a380*/  IMAD.IADD R54, R150, 0x1, R54 ;  /* 0x0000000196367824 */ /* 0x000fe200078e0236 */
[-C--:B-1----:R-:W-:Y:S02]  /*a390*/  LEA.HI.X.SX32 R9, R0, R37.reuse, 0x2, P0 ;  /* 0x0000002500097211 */ /* 0x082fe400000f16ff */
[----:B------:R-:W4:Y:S05]  /*a3a0*/  LDL R0, [R1+0x8] ;  /* 0x0000080001007983 */ /* 0x000f2a0000100800 */
[----:B------:R1:W-:Y:S01]  /*a3b0*/  RED.E.ADD.F32.FTZ.RN.STRONG.GPU [R8.64], R16 ;  /* 0x000000100800798e */ /* 0x0003e2000c10e78c */
[CC--:B------:R-:W-:Y:S04]  /*a3c0*/  LEA R6, P2, R47.reuse, R36.reuse, 0x2 ;  /* 0x000000242f067211 */ /* 0x0c0fe800078410ff */
[-C--:B------:R-:W-:Y:S01]  /*a3d0*/  LEA.HI.X.SX32 R7, R47, R37.reuse, 0x2, P2 ;  /* 0x000000252f077211 */ /* 0x080fe200010f16ff */
[----:B------:R-:W-:Y:S01]  /*a3e0*/  IMAD.MOV.U32 R47, RZ, RZ, c[0x0][0x22c] ;  /* 0x00008b00ff2f7624 */ /* 0x000fe200078e00ff */
[CC--:B------:R-:W-:Y:S03]  /*a3f0*/  LEA R4, P0, R46.reuse, R36.reuse, 0x2 ;  /* 0x000000242e047211 */ /* 0x0c0fe600078010ff */
[----:B------:R1:W-:Y:S01]  /*a400*/  RED.E.ADD.F32.FTZ.RN.STRONG.GPU [R6.64], R17 ;  /* 0x000000110600798e */ /* 0x0003e2000c10e78c */
[-C--:B------:R-:W-:Y:S01]  /*a410*/  LEA.HI.X.SX32 R5, R46, R37.reuse, 0x2, P0 ;  /* 0x000000252e057211 */ /* 0x080fe200000f16ff */
[----:B------:R-:W-:Y:S02]  /*a420*/  IMAD R47, R47, c[0x0][0x1c0], RZ ;  /* 0x000070002f2f7a24 */ /* 0x000fe400078e02ff */
[----:B------:R-:W-:Y:S02]  /*a430*/  IMAD.MOV.U32 R46, RZ, RZ, c[0x0][0x22c] ;  /* 0x00008b00ff2e7624 */ /* 0x000fe400078e00ff */
[----:B------:R1:W-:Y:S01]  /*a440*/  RED.E.ADD.F32.FTZ.RN.STRONG.GPU [R4.64], R18 ;  /* 0x000000120400798e */ /* 0x0003e2000c10e78c */
[----:B------:R-:W-:Y:S02]  /*a450*/  IMAD R47, R47, 0x60, RZ ;  /* 0x000000602f2f7824 */ /* 0x000fe400078e02ff */
[----:B------:R-:W-:Y:S03]  /*a460*/  IMAD R46, R46, c[0x0][0x1c0], RZ ;  /* 0x000070002e2e7a24 */ /* 0x000fe600078e02ff */
[CC--:B------:R-:W-:Y:S01]  /*a470*/  LEA R10, P0, R47.reuse, R36.reuse, 0x2 ;  /* 0x000000242f0a7211 */ /* 0x0c0fe200078010ff */
[----:B------:R-:W-:Y:S01]  /*a480*/  IMAD R46, R46, 0x68, RZ ;  /* 0x000000682e2e7824 */ /* 0x000fe200078e02ff */
[-C--:B-1----:R-:W-:Y:S02]  /*a490*/  LEA R16, P2, R48, R36.reuse, 0x2 ;  /* 0x0000002430107211 */ /* 0x082fe400078410ff */
[-C--:B------:R-:W-:Y:S02]  /*a4a0*/  LEA.HI.X.SX32 R11, R47, R37.reuse, 0x2, P0 ;  /* 0x000000252f0b7211 */ /* 0x080fe400000f16ff */
[CC--:B------:R-:W-:Y:S04]  /*a4b0*/  LEA R8, P3, R46.reuse, R36.reuse, 0x2 ;  /* 0x000000242e087211 */ /* 0x0c0fe800078610ff */
[-C--:B------:R-:W-:Y:S02]  /*a4c0*/  LEA.HI.X.SX32 R9, R46, R37.reuse, 0x2, P3 ;  /* 0x000000252e097211 */ /* 0x080fe400018f16ff */
[-C--:B------:R-:W-:Y:S02]  /*a4d0*/  LEA R46, P6, R55, R36.reuse, 0x2 ;  /* 0x00000024372e7211 */ /* 0x080fe400078c10ff */
[-C--:B------:R-:W-:Y:S02]  /*a4e0*/  LEA.HI.X.SX32 R17, R48, R37.reuse, 0x2, P2 ;  /* 0x0000002530117211 */ /* 0x080fe400010f16ff */
[-C--:B------:R-:W-:Y:S02]  /*a4f0*/  LEA R6, P2, R43, R36.reuse, 0x2 ;  /* 0x000000242b067211 */ /* 0x080fe400078410ff */
[-C--:B------:R-:W-:Y:S01]  /*a500*/  LEA.HI.X.SX32 R47, R55, R37.reuse, 0x2, P6 ;  /* 0x00000025372f7211 */ /* 0x080fe200030f16ff */
[----:B------:R-:W-:Y:S01]  /*a510*/  RED.E.ADD.F32.FTZ.RN.STRONG.GPU [R16.64], R19 ;  /* 0x000000131000798e */ /* 0x000fe2000c10e78c */
[-C--:B------:R-:W-:Y:S02]  /*a520*/  LEA.HI.X.SX32 R7, R43, R37.reuse, 0x2, P2 ;  /* 0x000000252b077211 */ /* 0x080fe400010f16ff */
[CC--:B------:R-:W-:Y:S02]  /*a530*/  LEA R4, P0, R42.reuse, R36.reuse, 0x2 ;  /* 0x000000242a047211 */ /* 0x0c0fe400078010ff */
[----:B------:R1:W-:Y:S01]  /*a540*/  RED.E.ADD.F32.FTZ.RN.STRONG.GPU [R10.64], R12 ;  /* 0x0000000c0a00798e */ /* 0x0003e2000c10e78c */
[CC--:B------:R-:W-:Y:S02]  /*a550*/  LEA R50, P2, R57.reuse, R36.reuse, 0x2 ;  /* 0x0000002439327211 */ /* 0x0c0fe400078410ff */
        /* <DEDUP_REMOVED lines=8> */
[-C--:B------:R-:W-:Y:S04]  /*a5e0*/  LEA.HI.X.SX32 R43, R54, R37.reuse, 0x2, P5 ;  /* 0x00000025362b7211 */ /* 0x080fe800028f16ff */
[----:B------:R-:W-:Y:S05]  /*a5f0*/  RED.E.ADD.F32.FTZ.RN.STRONG.GPU [R36.64+0x80], R20 ;  /* 0x000080142400798e */ /* 0x000fea000c10e78c */
[----:B------:R-:W-:Y:S01]  /*a600*/  RED.E.ADD.F32.FTZ.RN.STRONG.GPU [R44.64+0x80], R21 ;  /* 0x000080152c00798e */ /* 0x000fe2000c10e78c */
[CC--:B-1----:R-:W-:Y:S04]  /*a610*/  LEA R12, P5, R251.reuse, R36.reuse, 0x2 ;  /* 0x00000024fb0c7211 */ /* 0x0c2fe800078a10ff */
[----:B------:R-:W-:Y:S01]  /*a620*/  RED.E.ADD.F32.FTZ.RN.STRONG.GPU [R50.64], R22 ;  /* 0x000000163200798e */ /* 0x000fe2000c10e78c */
[-C--:B------:R-:W-:Y:S04]  /*a630*/  LEA.HI.X.SX32 R13, R251, R37.reuse, 0x2, P5 ;  /* 0x00000025fb0d7211 */ /* 0x080fe800028f16ff */
[----:B------:R-:W-:Y:S01]  /*a640*/  RED.E.ADD.F32.FTZ.RN.STRONG.GPU [R48.64], R23 ;  /* 0x000000173000798e */ /* 0x000fe2000c10e78c */
[CC--:B------:R-:W-:Y:S04]  /*a650*/  LEA R14, P6, R252.reuse, R36.reuse, 0x2 ;  /* 0x00000024fc0e7211 */ /* 0x0c0fe800078c10ff */
[----:B------:R-:W-:Y:S01]  /*a660*/  RED.E.ADD.F32.FTZ.RN.STRONG.GPU [R46.64], R24 ;  /* 0x000000182e00798e */ /* 0x000fe2000c10e78c */
[-C--:B------:R-:W-:Y:S04]  /*a670*/  LEA.HI.X.SX32 R15, R252, R37.reuse, 0x2, P6 ;  /* 0x00000025fc0f7211 */ /* 0x080fe800030f16ff */
[----:B------:R-:W-:Y:S05]  /*a680*/  RED.E.ADD.F32.FTZ.RN.STRONG.GPU [R42.64], R25 ;  /* 0x000000192a00798e */ /* 0x000fea000c10e78c */
[----:B------:R-:W-:Y:S01]  /*a690*/  LDSM.16.MT88.4 R20, [R3+0x14800] ;  /* 0x014800000314783b */ /* 0x000fe20000004200 */
[CC--:B--2---:R-:W-:Y:S04]  /*a6a0*/  LEA R40, P4, R53.reuse, R36.reuse, 0x2 ;  /* 0x0000002435287211 */ /* 0x0c4fe800078810ff */
[-C--:B------:R-:W-:Y:S02]  /*a6b0*/  LEA.HI.X.SX32 R41, R53, R37.reuse, 0x2, P4 ;  /* 0x0000002535297211 */ /* 0x080fe400020f16ff */
[-C--:B---3--:R-:W-:Y:S02]  /*a6c0*/  LEA R18, P2, R52, R36.reuse, 0x2 ;  /* 0x0000002434127211 */ /* 0x088fe400078410ff */
[-C--:B------:R-:W-:Y:S01]  /*a6d0*/  LEA R10, P4, R250, R36.reuse, 0x2 ;  /* 0x00000024fa0a7211 */ /* 0x080fe200078810ff */
[----:B------:R-:W-:Y:S01]  /*a6e0*/  RED.E.ADD.F32.FTZ.RN.STRONG.GPU [R40.64], R26 ;  /* 0x0000001a2800798e */ /* 0x000fe2000c10e78c */
[-C--:B------:R-:W-:Y:S02]  /*a6f0*/  LEA.HI.X.SX32 R19, R52, R37.reuse, 0x2, P2 ;  /* 0x0000002534137211 */ /* 0x080fe400010f16ff */
[-C--:B------:R-:W-:Y:S02]  /*a700*/  LEA.HI.X.SX32 R11, R250, R37.reuse, 0x2, P4 ;  /* 0x00000025fa0b7211 */ /* 0x080fe400020f16ff */
[CC--:B------:R-:W-:Y:S04]  /*a710*/  LEA R6, P2, R248.reuse, R36.reuse, 0x2 ;  /* 0x00000024f8067211 */ /* 0x0c0fe800078410ff */
[-C--:B------:R-:W-:Y:S02]  /*a720*/  LEA.HI.X.SX32 R7, R248, R37.reuse, 0x2, P2 ;  /* 0x00000025f8077211 */ /* 0x080fe400010f16ff */
[----:B------:R-:W-:Y:S01]  /*a730*/  PLOP3.LUT P2, PT, PT, PT, UP0, 0x80, 0x0 ;  /* 0x000000000000781c */ /* 0x000fe20003f4f008 */
[----:B------:R-:W-:Y:S04]  /*a740*/  @UP3 UIADD3 UR15, UP0, UR15, -0x200, URZ ;  /* 0xfffffe000f0f3890 */ /* 0x000fe8000ff1e03f */
[----:B------:R-:W-:Y:S01]  /*a750*/  @UP3 UIADD3.X UR14, UR14, -0x1, URZ, UP0, !UPT ;  /* 0xffffffff0e0e3890 */ /* 0x000fe200087fe43f */
[CC--:B----4-:R-:W-:Y:S04]  /*a760*/  LEA R16, P0, R2.reuse, R36.reuse, 0x2 ;  /* 0x0000002402107211 */ /* 0x0d0fe800078010ff */
[-C--:B------:R-:W-:Y:S02]  /*a770*/  LEA.HI.X.SX32 R17, R2, R37.reuse, 0x2, P0 ;  /* 0x0000002502117211 */ /* 0x080fe400000f16ff */
[CC--:B------:R-:W-:Y:S04]  /*a780*/  LEA R38, P3, R0.reuse, R36.reuse, 0x2 ;  /* 0x0000002400267211 */ /* 0x0c0fe800078610ff */
        /* <DEDUP_REMOVED lines=305> */
.L_x_1024:
        /* <DEDUP_REMOVED lines=18> */
.L_x_1025:
[----:B------:R-:W-:Y:S01]  /*bbc0*/  BAR.SYNC.DEFER_BLOCKING 0x0 ;  /* 0x0000000000007b1d */ /* 0x000fe20000010000 */
[----:B-1----:R-:W-:Y:S01]  /*bbd0*/  LEA.HI R2, R30, R29, RZ, 0x3 ;  /* 0x0000001d1e027211 */ /* 0x002fe200078f18ff */
[----:B------:R-:W-:-:S03]  /*bbe0*/  USHF.L.U32 UR5, UR19, 0x7, URZ ;  /* 0x0000000713057899 */ /* 0x000fc6000800063f */
[----:B------:R-:W-:Y:S01]  /*bbf0*/  LOP3.LUT R0, R2, 0xfffffff8, RZ, 0xc0, !PT ;  /* 0xfffffff802007812 */ /* 0x000fe200078ec0ff */
[----:B------:R-:W-:Y:S01]  /*bc00*/  USHF.R.S32.HI UR8, URZ, 0x1f, UR5 ;  /* 0x0000001f3f087899 */ /* 0x000fe20008011405 */
[----:B------:R-:W-:Y:S01]  /*bc10*/  BSSY B0, `(.L_x_1026) ;  /* 0x0000028000007945 */ /* 0x000fe20003800000 */
[----:B------:R-:W-:Y:S01]  /*bc20*/  ULDC.64 UR6, c[0x0][0x3a0] ;  /* 0x0000e80000067ab9 */ /* 0x000fe20000000a00 */
[----:B------:R-:W-:Y:S01]  /*bc30*/  IMAD.U32 R13, RZ, RZ, UR5 ;  /* 0x00000005ff0d7e24 */ /* 0x000fe2000f8e00ff */
[----:B------:R-:W-:Y:S01]  /*bc40*/  UIMAD UR4, UR8, UR6, URZ ;  /* 0x00000006080472a4 */ /* 0x000fe2000f8e023f */
[----:B------:R-:W-:-:S03]  /*bc50*/  IMAD.IADD R0, R29, 0x1, -R0 ;  /* 0x000000011d007824 */ /* 0x000fc600078e0a00 */
[----:B------:R-:W-:Y:S01]  /*bc60*/  UIMAD UR4, UR5, UR7, UR4 ;  /* 0x00000007050472a4 */ /* 0x000fe2000f8e0204 */
[----:B------:R-:W-:Y:S02]  /*bc70*/  IMAD.SHL.U32 R6, R0, 0x8, RZ ;  /* 0x0000000800067824 */ /* 0x000fe400078e00ff */
[----:B------:R-:W-:Y:S02]  /*bc80*/  ULDC.64 UR6, c[0x0][0x3b8] ;  /* 0x0000ee0000067ab9 */ /* 0x000fe40000000a00 */
[----:B------:R-:W-:Y:S01]  /*bc90*/  UIMAD UR6, UR59, UR6, URZ ;  /* 0x000000063b0672a4 */ /* 0x000fe2000f8e023f */
[--C-:B------:R-:W-:Y:S01]  /*bca0*/  SHF.R.S32.HI R7, RZ, 0x1f, R6.reuse ;  /* 0x0000001fff077819 */ /* 0x100fe20000011406 */
[----:B------:R-:W-:Y:S01]  /*bcb0*/  IMAD.U32 R0, RZ, RZ, UR4 ;  /* 0x00000004ff007e24 */ /* 0x000fe2000f8e00ff */
[----:B------:R-:W-:Y:S01]  /*bcc0*/  UIMAD UR4, UR19, -0x80, UR16 ;  /* 0xffffff80130478a4 */ /* 0x000fe2000f8e0210 */
[----:B------:R1:W2:Y:S02]  /*bcd0*/  LDS.128 R20, [R146+0xd000] ;  /* 0x00d0000092147984 */ /* 0x0002a40000000c00 */
[----:B------:R-:W-:Y:S01]  /*bce0*/  IMAD.WIDE.U32 R4, R13, c[0x0][0x3a0], R6 ;  /* 0x0000e8000d047a25 */ /* 0x000fe200078e0006 */
[----:B------:R-:W-:Y:S01]  /*bcf0*/  UIMAD UR6, UR36, UR7, UR6 ;  /* 0x00000007240672a4 */ /* 0x000fe2000f8e0206 */
[----:B------:R1:W3:Y:S03]  /*bd00*/  LDS.128 R24, [R146+0xe000] ;  /* 0x00e0000092187984 */ /* 0x0002e60000000c00 */
[----:B------:R-:W-:Y:S01]  /*bd10*/  IADD3 R4, P0, R4, UR11, RZ ;  /* 0x0000000b04047c10 */ /* 0x000fe2000ff1e0ff */
[----:B------:R1:W4:Y:S03]  /*bd20*/  LDS.128 R28, [R146+0xf000] ;  /* 0x00f00000921c7984 */ /* 0x0003260000000c00 */
[----:B------:R-:W-:Y:S01]  /*bd30*/  IADD3.X R5, R5, UR14, R0, P0, !PT ;  /* 0x0000000e05057c10 */ /* 0x000fe200087fe400 */
[----:B------:R1:W1:Y:S01]  /*bd40*/  LDS.128 R32, [R146+0x10000] ;  /* 0x0100000092207984 */ /* 0x0002620000000c00 */
[----:B------:R-:W-:Y:S01]  /*bd50*/  SHF.R.S32.HI R0, RZ, 0x3, R2 ;  /* 0x00000003ff007819 */ /* 0x000fe20000011402 */
[----:B------:R-:W-:-:S02]  /*bd60*/  IMAD.U32 R2, RZ, RZ, UR36 ;  /* 0x00000024ff027e24 */ /* 0x000fc4000f8e00ff */
[----:B------:R1:W1:Y:S01]  /*bd70*/  LDS.128 R36, [R146+0x11000] ;  /* 0x0110000092247984 */ /* 0x0002620000000c00 */
[----:B------:R-:W-:Y:S01]  /*bd80*/  ISETP.GE.AND P4, PT, R0, UR4, PT ;  /* 0x0000000400007c0c */ /* 0x000fe2000bf86270 */
[----:B------:R-:W-:Y:S01]  /*bd90*/  IMAD.WIDE.U32 R4, R2, c[0x0][0x3b8], R4 ;  /* 0x0000ee0002047a25 */ /* 0x000fe200078e0004 */
[----:B------:R-:W-:Y:S01]  /*bda0*/  SHF.R.S32.HI R14, RZ, 0x1f, R0 ;  /* 0x0000001fff0e7819 */ /* 0x000fe20000011400 */
[----:B------:R1:W1:Y:S03]  /*bdb0*/  LDS.128 R40, [R146+0x12000] ;  /* 0x0120000092287984 */ /* 0x0002660000000c00 */
[----:B------:R-:W-:Y:S01]  /*bdc0*/  IADD3 R12, R5, UR6, RZ ;  /* 0x00000006050c7c10 */ /* 0x000fe2000fffe0ff */
[----:B------:R1:W1:Y:S06]  /*bdd0*/  LDS.128 R44, [R146+0x13000] ;  /* 0x01300000922c7984 */ /* 0x00026c0000000c00 */
        /* <DEDUP_REMOVED lines=11> */
.L_x_1027:
[----:B------:R-:W-:Y:S05]  /*be90*/  BSYNC B0 ;  /* 0x0000000000007941 */ /* 0x000fea0003800000 */
.L_x_1026:
        /* <DEDUP_REMOVED lines=15> */
.L_x_1029:
[----:B------:R-:W-:Y:S05]  /*bf90*/  BSYNC B0 ;  /* 0x0000000000007941 */ /* 0x000fea0003800000 */
.L_x_1028:
        /* <DEDUP_REMOVED lines=15> */
.L_x_1031:
[----:B------:R-:W-:Y:S05]  /*c090*/  BSYNC B0 ;  /* 0x0000000000007941 */ /* 0x000fea0003800000 */
.L_x_1030:
        /* <DEDUP_REMOVED lines=8> */
[----:B--2-4-:R-:W-:-:S04]  /*c120*/  IMAD.WIDE.U32 R10, R2, c[0x0][0x3a0], R4 ;  /* 0x0000e800020a7a25 */ /* 0x014fc800078e0004 */
[----:B------:R-:W-:Y:S01]  /*c130*/  IMAD R2, R2, c[0x0][0x3a4], R8 ;  /* 0x0000e90002027a24 */ /* 0x000fe200078e0208 */
[----:B------:R-:W-:-:S04]  /*c140*/  LEA R4, P0, R10, c[0x0][0x340], 0x1 ;  /* 0x0000d0000a047a11 */ /* 0x000fc800078008ff */
[----:B------:R-:W-:-:S04]  /*c150*/  IADD3 R2, R2, R11, RZ ;  /* 0x0000000b02027210 */ /* 0x000fc80007ffe0ff */
[----:B------:R-:W-:-:S05]  /*c160*/  LEA.HI.X R5, R10, c[0x0][0x344], R2, 0x1, P0 ;  /* 0x0000d1000a057a11 */ /* 0x000fca00000f0c02 */
[----:B------:R2:W-:Y:S02]  /*c170*/  STG.E.128 [R4.64], R28 ;  /* 0x0000001c04007986 */ /* 0x0005e4000c101d0c */
.L_x_1033:
[----:B------:R-:W-:Y:S05]  /*c180*/  BSYNC B0 ;  /* 0x0000000000007941 */ /* 0x000fea0003800000 */
.L_x_1032:
        /* <DEDUP_REMOVED lines=24> */
.L_x_1035:
[----:B------:R-:W-:Y:S05]  /*c310*/  BSYNC B0 ;  /* 0x0000000000007941 */ /* 0x000fea0003800000 */
.L_x_1034:
        /* <DEDUP_REMOVED lines=13> */
.L_x_1037:
[----:B------:R-:W-:Y:S05]  /*c3f0*/  BSYNC B0 ;  /* 0x0000000000007941 */ /* 0x000fea0003800000 */
.L_x_1036:
        /* <DEDUP_REMOVED lines=13> */
.L_x_1039:
[----:B------:R-:W-:Y:S05]  /*c4d0*/  BSYNC B0 ;  /* 0x0000000000007941 */ /* 0x000fea0003800000 */
.L_x_1038:
        /* <DEDUP_REMOVED lines=11> */
.L_x_1020:
[----:B------:R-:W-:Y:S05]  /*c590*/  BSYNC B1 ;  /* 0x0000000000017941 */ /* 0x000fea0003800000 */
.L_x_998:
        /* <DEDUP_REMOVED lines=11> */
.L_x_1040:
[----:B------:R-:W-:Y:S05]  /*c650*/  EXIT ;  /* 0x000000000000794d */ /* 0x000fea0003800000 */
.L_x_1042:
        /* <DEDUP_REMOVED lines=10> */
.L_x_1275:


//--------------------- .text._ZN5flash44flash_bwd_dq_dk_dv_loop_seqk_parallel_kernelI23Flash_bwd_kernel_traitsILi64ELi128ELi128ELi8ELi4ELi4ELi4ELb0ELb0EN7cutlass10bfloat16_tE19Flash_kernel_traitsILi64ELi128ELi128ELi8ES3_EELb0ELb1ELb0ELb0ELb0ELb1ELb1EEEvNS_16Flash_bwd_paramsE --------------------------
	.section	.text._ZN5flash44flash_bwd_dq_dk_dv_loop_seqk_parallel_kernelI23Flash_bwd_kernel_traitsILi64ELi128ELi128ELi8ELi4ELi4ELi4ELb0ELb0EN7cutlass10bfloat16_tE19Flash_kernel_traitsILi64ELi128ELi128ELi8ES3_EELb0ELb1ELb0ELb0ELb0ELb1ELb1EEEvNS_16Flash_bwd_paramsE,"ax",@progbits
	.sectioninfo	@"SHI_REGISTERS=255"
	.align	128
        .global         _ZN5flash44flash_bwd_dq_dk_dv_loop_seqk_parallel_kernelI23Flash_bwd_kernel_traitsILi64ELi128ELi128ELi8ELi4ELi4ELi4ELb0ELb0EN7cutlass10bfloat16_tE19Flash_kernel_traitsILi64ELi128ELi128ELi8ES3_EELb0ELb1ELb0ELb0ELb0ELb1ELb1EEEvNS_16Flash_bwd_paramsE
        .type           _ZN5flash44flash_bwd_dq_dk_dv_loop_seqk_parallel_kernelI23Flash_bwd_kernel_traitsILi64ELi128ELi128ELi8ELi4ELi4ELi4ELb0ELb0EN7cutlass10bfloat16_tE19Flash_kernel_traitsILi64ELi128ELi128ELi8ES3_EELb0ELb1ELb0ELb0ELb0ELb1ELb1EEEvNS_16Flash_bwd_paramsE,@function
        .size           _ZN5flash44flash_bwd_dq_dk_dv_loop_seqk_parallel_kernelI23Flash_bwd_kernel_traitsILi64ELi128ELi128ELi8ELi4ELi4ELi4ELb0ELb0EN7cutlass10bfloat16_tE19Flash_kernel_traitsILi64ELi128ELi128ELi8ES3_EELb0ELb1ELb0ELb0ELb0ELb1ELb1EEEvNS_16Flash_bwd_paramsE,(.L_x_1276 - _ZN5flash44flash_bwd_dq_dk_dv_loop_seqk_parallel_kernelI23Flash_bwd_kernel_traitsILi64ELi128ELi128ELi8ELi4ELi4ELi4ELb0ELb0EN7cutlass10bfloat16_tE19Flash_kernel_traitsILi64ELi128ELi128ELi8ES3_EELb0ELb1ELb0ELb0ELb0ELb1ELb1EEEvNS_16Flash_bwd_paramsE)
        .other          _ZN5flash44flash_bwd_dq_dk_dv_loop_seqk_parallel_kernelI23Flash_bwd_kernel_traitsILi64ELi128ELi128ELi8ELi4ELi4ELi4ELb0ELb0EN7cutlass10bfloat16_tE19Flash_kernel_traitsILi64ELi128ELi128ELi8ES3_EELb0ELb1ELb0ELb0ELb0ELb1ELb1EEEvNS_16Flash_bwd_paramsE,@"STO_CUDA_ENTRY STV_DEFAULT"
_ZN5flash44flash_bwd_dq_dk_dv_loop_seqk_parallel_kernelI23Flash_bwd_kernel_traitsILi64ELi128ELi128ELi8ELi4ELi4ELi4ELb0ELb0EN7cutlass10bfloat16_tE19Flash_kernel_traitsILi64ELi128ELi128ELi8ES3_EELb0ELb1ELb0ELb0ELb0ELb1ELb1EEEvNS_16Flash_bwd_paramsE:
.text._ZN5flash44flash_bwd_dq_dk_dv_loop_seqk_parallel_kernelI23Flash_bwd_kernel_traitsILi64ELi128ELi128ELi8ELi4ELi4ELi4ELb0ELb0EN7cutlass10bfloat16_tE19Flash_kernel_traitsILi64ELi128ELi128ELi8ES3_EELb0ELb1ELb0ELb0ELb0ELb1ELb1EEEvNS_16Flash_bwd_paramsE:
        /* <DEDUP_REMOVED lines=22> */
[----:B------:R-:W-:Y:S02]  /*0160*/  ULDC UR12, c[0x0][0x1c0] ;  /* 0x00007000000c7ab9 */ /* 0x000fe40000000800 */
[----:B------:R-:W-:Y:S01]  /*0170*/  UIMAD.WIDE UR36, UR46, UR36, URZ ;  /* 0x000000242e2472a5 */ /* 0x000fe2000f8e023f */
[----:B------:R-:W4:Y:S01]  /*0180*/  S2UR UR60, SR_CTAID.X ;  /* 0x00000000003c79c3 */ /* 0x000f220000002500 */
[----:B------:R-:W-:Y:S02]  /*0190*/  UMOV UR8, 0x80 ;  /* 0x0000008000087882 */ /* 0x000fe40000000000 */
[----:B------:R-:W-:Y:S02]  /*01a0*/  ULDC UR6, c[0x0][0x210] ;  /* 0x0000840000067ab9 */ /* 0x000fe40000000800 */
[----:B------:R-:W-:Y:S01]  /*01b0*/  ULDC UR55, c[0x0][0x234] ;  /* 0x00008d0000377ab9 */ /* 0x000fe20000000800 */
[----:B-1----:R-:W-:Y:S01]  /*01c0*/  SHF.R.S32.HI R9, RZ, 0x1f, R13 ;  /* 0x0000001fff097819 */ /* 0x002fe2000001140d */
[----:B--2---:R-:W-:-:S02]  /*01d0*/  UIMAD.WIDE.U32 UR44, UR29, UR14, URZ ;  /* 0x0000000e1d2c72a5 */ /* 0x004fc4000f8e003f */
[----:B------:R-:W-:Y:S01]  /*01e0*/  USHF.L.U32 UR14, UR29, 0x7, URZ ;  /* 0x000000071d0e7899 */ /* 0x000fe2000800063f */
[CC--:B------:R-:W-:Y:S01]  /*01f0*/  LEA.HI R8, R9.reuse, R13.reuse, RZ, 0x4 ;  /* 0x0000000d09087211 */ /* 0x0c0fe200078f20ff */
[----:B------:R-:W-:Y:S01]  /*0200*/  ULDC UR13, c[0x0][0x1c0] ;  /* 0x00007000000d7ab9 */ /* 0x000fe20000000800 */
[CC--:B------:R-:W-:Y:S01]  /*0210*/  LEA.HI R4, R9.reuse, R13.reuse, RZ, 0x5 ;  /* 0x0000000d09047211 */ /* 0x0c0fe200078f28ff */
[----:B------:R-:W-:Y:S01]  /*0220*/  ULDC UR11, c[0x0][0x1c0] ;  /* 0x00007000000b7ab9 */ /* 0x000fe20000000800 */
[----:B------:R-:W-:Y:S01]  /*0230*/  SHF.R.S32.HI R2, RZ, 0x4, R8 ;  /* 0x00000004ff027819 */ /* 0x000fe20000011408 */
[----:B---3--:R-:W-:Y:S01]  /*0240*/  UIMAD UR47, UR35, UR46, URZ ;  /* 0x0000002e232f72a4 */ /* 0x008fe2000f8e023f */
[CC--:B------:R-:W-:Y:S01]  /*0250*/  LEA.HI R15, R9.reuse, R13.reuse, RZ, 0x2 ;  /* 0x0000000d090f7211 */ /* 0x0c0fe200078f10ff */
[----:B------:R-:W-:Y:S01]  /*0260*/  UIMAD UR46, UR46, UR12, URZ ;  /* 0x0000000c2e2e72a4 */ /* 0x000fe2000f8e023f */
[----:B------:R-:W-:Y:S01]  /*0270*/  LEA.HI R0, R8, R2, RZ, 0x1 ;  /* 0x0000000208007211 */ /* 0x000fe200078f08ff */
[----:B------:R-:W-:Y:S01]  /*0280*/  UIMAD UR55, UR8, UR6, UR55 ;  /* 0x00000006083772a4 */ /* 0x000fe2000f8e0237 */
[----:B------:R-:W-:Y:S01]  /*0290*/  SHF.R.S32.HI R6, RZ, 0x5, R4 ;  /* 0x00000005ff067819 */ /* 0x000fe20000011404 */
[----:B------:R-:W-:Y:S01]  /*02a0*/  UIMAD UR52, UR7, UR29, URZ ;  /* 0x0000001d073472a4 */ /* 0x000fe2000f8e023f */
[----:B------:R-:W-:Y:S01]  /*02b0*/  LOP3.LUT R0, R0, 0xfffffffe, RZ, 0xc0, !PT ;  /* 0xfffffffe00007812 */ /* 0x000fe200078ec0ff */
[----:B------:R-:W-:Y:S01]  /*02c0*/  UIMAD UR6, UR29, UR11, UR35 ;  /* 0x0000000b1d0672a4 */ /* 0x000fe2000f8e0223 */
[--C-:B------:R-:W-:Y:S01]  /*02d0*/  SHF.R.S32.HI R5, RZ, 0x2, R15.reuse ;  /* 0x00000002ff057819 */ /* 0x100fe2000001140f */
[----:B------:R-:W-:Y:S01]  /*02e0*/  @!UP5 UIMAD UR7, UR29, UR13, UR35 ;  /* 0x0000000d1d07d2a4 */ /* 0x000fe2000f8e0223 */
[----:B------:R-:W-:Y:S01]  /*02f0*/  SHF.R.S32.HI R3, RZ, 0x1f, R15 ;  /* 0x0000001fff037819 */ /* 0x000fe2000001140f */
[----:B------:R-:W-:Y:S01]  /*0300*/  IMAD.IADD R11, R2, 0x1, -R0 ;  /* 0x00000001020b7824 */ /* 0x000fe200078e0a00 */
[----:B------:R-:W-:Y:S01]  /*0310*/  SHF.R.S32.HI R0, RZ, 0x1f, R4 ;  /* 0x0000001fff007819 */ /* 0x000fe20000011404 */
[----:B------:R-:W-:Y:S01]  /*0320*/  USHF.L.U32 UR41, UR46, 0x7, URZ ;  /* 0x000000072e297899 */ /* 0x000fe2000800063f */
[----:B------:R-:W-:Y:S01]  /*0330*/  LEA.HI R14, R9, R13, RZ, 0x3 ;  /* 0x0000000d090e7211 */ /* 0x000fe200078f18ff */
[----:B------:R-:W-:Y:S01]  /*0340*/  ULDC UR49, c[0x0][0x214] ;  /* 0x0000850000317ab9 */ /* 0x000fe20000000800 */
[----:B------:R-:W-:Y:S01]  /*0350*/  LEA.HI R2, R0, R6, RZ, 0x2 ;  /* 0x0000000600027211 */ /* 0x000fe200078f10ff */
[----:B------:R-:W-:Y:S01]  /*0360*/  ULDC UR56, c[0x0][0x1c8] ;  /* 0x0000720000387ab9 */ /* 0x000fe20000000800 */
[----:B------:R-:W-:Y:S01]  /*0370*/  LEA.HI R0, R3, R5, RZ, 0x3 ;  /* 0x0000000503007211 */ /* 0x000fe200078f18ff */
[----:B------:R-:W-:Y:S01]  /*0380*/  ULDC.U8 UR10, c[0x0][0x3d0] ;  /* 0x0000f400000a7ab9 */ /* 0x000fe20000000000 */
[----:B------:R-:W-:Y:S01]  /*0390*/  LOP3.LUT R2, R2, 0xfffffffc, RZ, 0xc0, !PT ;  /* 0xfffffffc02027812 */ /* 0x000fe200078ec0ff */
[----:B------:R-:W-:Y:S01]  /*03a0*/  ULDC UR50, c[0x0][0x224] ;  /* 0x0000890000327ab9 */ /* 0x000fe20000000800 */
[----:B------:R-:W-:Y:S01]  /*03b0*/  LOP3.LUT R0, R0, 0xfffffff8, RZ, 0xc0, !PT ;  /* 0xfffffff800007812 */ /* 0x000fe200078ec0ff */
[----:B------:R-:W-:-:S02]  /*03c0*/  @UP5 UIMAD UR54, UR29, UR49, URZ ;  /* 0x000000311d3652a4 */ /* 0x000fc4000f8e023f */
[----:B------:R-:W-:Y:S01]  /*03d0*/  IMAD.IADD R191, R6, 0x1, -R2 ;  /* 0x0000000106bf7824 */ /* 0x000fe200078e0a02 */
[----:B------:R-:W-:Y:S01]  /*03e0*/  SHF.R.S32.HI R2, RZ, 0x3, R14 ;  /* 0x00000003ff027819 */ /* 0x000fe2000001140e */
[----:B------:R-:W-:Y:S01]  /*03f0*/  IMAD.IADD R7, R5, 0x1, -R0 ;  /* 0x0000000105077824 */ /* 0x000fe200078e0a00 */
[----:B------:R-:W-:Y:S01]  /*0400*/  LOP3.LUT R0, R4, 0xffffffe0, RZ, 0xc0, !PT ;  /* 0xffffffe004007812 */ /* 0x000fe200078ec0ff */
[----:B------:R-:W-:Y:S01]  /*0410*/  ULDC.64 UR4, c[0x0][0x118] ;  /* 0x0000460000047ab9 */ /* 0x000fe20000000a00 */
[----:B------:R-:W-:Y:S01]  /*0420*/  LOP3.LUT R4, R14, 0xfffffff8, RZ, 0xc0, !PT ;  /* 0xfffffff80e047812 */ /* 0x000fe200078ec0ff */
[----:B------:R-:W-:Y:S01]  /*0430*/  IMAD.SHL.U32 R2, R2, 0x40, RZ ;  /* 0x0000004002027824 */ /* 0x000fe200078e00ff */
[----:B------:R-:W-:Y:S01]  /*0440*/  UMOV UR61, 0x4 ;  /* 0x00000004003d7882 */ /* 0x000fe20000000000 */
[C---:B------:R-:W-:Y:S01]  /*0450*/  IMAD.IADD R3, R13.reuse, 0x1, -R0 ;  /* 0x000000010d037824 */ /* 0x040fe200078e0a00 */
[----:B------:R-:W-:Y:S01]  /*0460*/  LOP3.LUT R0, R8, 0xfffffff0, RZ, 0xc0, !PT ;  /* 0xfffffff008007812 */ /* 0x000fe200078ec0ff */
[C---:B------:R-:W-:Y:S01]  /*0470*/  IMAD.IADD R4, R13.reuse, 0x1, -R4 ;  /* 0x000000010d047824 */ /* 0x040fe200078e0a04 */
[----:B------:R-:W-:Y:S01]  /*0480*/  LOP3.LUT R2, R2, 0x1c0, RZ, 0xc0, !PT ;  /* 0x000001c002027812 */ /* 0x000fe200078ec0ff */
[----:B------:R-:W-:Y:S01]  /*0490*/  ULOP3.LUT UR56, UR35, UR56, URZ, 0x3c, !UPT ;  /* 0x0000003823387292 */ /* 0x000fe2000f8e3c3f */
[----:B------:R-:W-:Y:S01]  /*04a0*/  SHF.R.S32.HI R6, RZ, 0x1f, R3 ;  /* 0x0000001fff067819 */ /* 0x000fe20000011403 */
[----:B------:R-:W-:Y:S01]  /*04b0*/  IMAD.IADD R0, R13, 0x1, -R0 ;  /* 0x000000010d007824 */ /* 0x000fe200078e0a00 */
[C---:B------:R-:W-:Y:S01]  /*04c0*/  LOP3.LUT P4, RZ, R4.reuse, 0x2, RZ, 0xc0, !PT ;  /* 0x0000000204ff7812 */ /* 0x040fe2000788c0ff */
[----:B------:R-:W-:Y:S01]  /*04d0*/  IMAD.SHL.U32 R5, R4, 0x8, RZ ;  /* 0x0000000804057824 */ /* 0x000fe200078e00ff */
[----:B------:R-:W-:Y:S01]  /*04e0*/  LEA.HI R8, R6, R3, RZ, 0x2 ;  /* 0x0000000306087211 */ /* 0x000fe200078f10ff */
[----:B------:R-:W-:Y:S01]  /*04f0*/  USHF.R.S32.HI UR57, URZ, 0x1f, UR35 ;  /* 0x0000001f3f397899 */ /* 0x000fe20008011423 */
[----:B------:R-:W-:Y:S01]  /*0500*/  SHF.R.S32.HI R6, RZ, 0x1f, R0 ;  /* 0x0000001fff067819 */ /* 0x000fe20000011400 */
[----:B------:R-:W-:Y:S01]  /*0510*/  UISETP.NE.AND UP6, UPT, UR10, URZ, UPT ;  /* 0x0000003f0a00728c */ /* 0x000fe2000bfc5270 */
[----:B------:R-:W-:Y:S01]  /*0520*/  LOP3.LUT R3, R2, 0x38, R5, 0xf8, !PT ;  /* 0x0000003802037812 */ /* 0x000fe200078ef805 */
[----:B------:R-:W-:Y:S01]  /*0530*/  USHF.R.S32.HI UR59, URZ, 0x1f, UR29 ;  /* 0x0000001f3f3b7899 */ /* 0x000fe2000801141d */
[----:B------:R-:W-:Y:S01]  /*0540*/  SHF.R.U32.HI R2, RZ, 0x3, R2 ;  /* 0x00000003ff027819 */ /* 0x000fe20000011602 */
[----:B------:R-:W-:Y:S01]  /*0550*/  USHF.R.S32.HI UR58, URZ, 0x1f, UR35 ;  /* 0x0000001f3f3a7899 */ /* 0x000fe20008011423 */
[----:B------:R-:W-:Y:S01]  /*0560*/  LEA.HI R10, R6, R0, RZ, 0x3 ;  /* 0x00000000060a7211 */ /* 0x000fe200078f18ff */
[----:B------:R-:W-:Y:S01]  /*0570*/  IMAD.SHL.U32 R6, R11, 0x200, RZ ;  /* 0x000002000b067824 */ /* 0x000fe200078e00ff */
[----:B------:R-:W-:Y:S01]  /*0580*/  LOP3.LUT R3, R3, R2, RZ, 0x3c, !PT ;  /* 0x0000000203037212 */ /* 0x000fe200078e3cff */
[----:B------:R-:W-:Y:S01]  /*0590*/  UIMAD.WIDE.U32 UR42, UR36, UR44, URZ ;  /* 0x0000002c242a72a5 */ /* 0x000fe2000f8e003f */
[----:B------:R-:W-:Y:S01]  /*05a0*/  LOP3.LUT R2, R10, 0xfffffff8, RZ, 0xc0, !PT ;  /* 0xfffffff80a027812 */ /* 0x000fe200078ec0ff */
[----:B------:R-:W-:Y:S01]  /*05b0*/  UIMAD UR51, UR37, UR44, URZ ;  /* 0x0000002c253372a4 */ /* 0x000fe2000f8e023f */
[-C--:B------:R-:W-:Y:S01]  /*05c0*/  LEA.HI R5, R9, R13.reuse, RZ, 0x6 ;  /* 0x0000000d09057211 */ /* 0x080fe200078f30ff */
[----:B------:R-:W-:Y:S01]  /*05d0*/  USHF.R.S32.HI UR53, URZ, 0x1f, UR47 ;  /* 0x0000001f3f357899 */ /* 0x000fe2000801142f */
[----:B------:R-:W-:Y:S01]  /*05e0*/  LOP3.LUT P3, RZ, R4, 0x4, RZ, 0xc0, !PT ;  /* 0x0000000404ff7812 */ /* 0x000fe2000786c0ff */
[----:B------:R-:W-:Y:S01]  /*05f0*/  IMAD.IADD R12, R0, 0x1, -R2 ;  /* 0x00000001000c7824 */ /* 0x000fe200078e0a02 */
[----:B------:R-:W-:Y:S01]  /*0600*/  SEL R184, R197, 0xffffffe0, !P4 ;  /* 0xffffffe0c5b87807 */ /* 0x000fe20006000000 */
[----:B------:R-:W-:Y:S01]  /*0610*/  IMAD.SHL.U32 R0, R5, 0x8, RZ ;  /* 0x0000000805007824 */ /* 0x000fe200078e00ff */
[----:B------:R-:W-:Y:S01]  /*0620*/  UIMAD UR50, UR6, UR50, URZ ;  /* 0x00000032063272a4 */ /* 0x000fe2000f8e023f */
[----:B------:R-:W-:Y:S01]  /*0630*/  IMAD.SHL.U32 R2, R4, 0x40, RZ ;  /* 0x0000004004027824 */ /* 0x000fe200078e00ff */
[----:B------:R-:W-:Y:S01]  /*0640*/  LEA.HI R4, R9, R13, RZ, 0x7 ;  /* 0x0000000d09047211 */ /* 0x000fe200078f38ff */
[----:B------:R-:W-:Y:S01]  /*0650*/  @!UP5 UIMAD UR49, UR7, UR49, URZ ;  /* 0x000000310731d2a4 */ /* 0x000fe2000f8e023f */
[----:B------:R-:W-:Y:S01]  /*0660*/  LOP3.LUT R0, R3, 0xfffffe00, R0, 0xf8, !PT ;  /* 0xfffffe0003007812 */ /* 0x000fe200078ef800 */
[----:B------:R-:W-:Y:S01]  /*0670*/  USHF.R.S32.HI UR48, URZ, 0x1f, UR41 ;  /* 0x0000001f3f307899 */ /* 0x000fe20008011429 */
[----:B------:R-:W-:Y:S01]  /*0680*/  SHF.R.S32.HI R4, RZ, 0x7, R4 ;  /* 0x00000007ff047819 */ /* 0x000fe20000011404 */
[----:B------:R-:W-:-:S02]  /*0690*/  UMOV UR40, 0xffffc000 ;  /* 0xffffc00000287882 */ /* 0x000fc40000000000 */
[----:B------:R1:W-:Y:S02]  /*06a0*/  STL [R1+0x54], R0 ;  /* 0x0000540001007387 */ /* 0x0003e40000100800 */
[----:B-1----:R-:W-:-:S04]  /*06b0*/  LOP3.LUT R0, R7, 0x1, RZ, 0xc0, !PT ;  /* 0x0000000107007812 */ /* 0x002fc800078ec0ff */
[----:B------:R-:W-:Y:S02]  /*06c0*/  ISETP.NE.U32.AND P0, PT, R0, 0x1, PT ;  /* 0x000000010000780c */ /* 0x000fe40003f05070 */
[----:B------:R-:W-:Y:S01]  /*06d0*/  LOP3.LUT R0, R2, 0x1c0, RZ, 0xc0, !PT ;  /* 0x000001c002007812 */ /* 0x000fe200078ec0ff */
[----:B------:R-:W-:Y:S01]  /*06e0*/  IMAD.SHL.U32 R2, R191, 0x10, RZ ;  /* 0x00000010bf027824 */ /* 0x000fe200078e00ff */
[----:B------:R-:W-:Y:S02]  /*06f0*/  R2P PR, R7, 0x6 ;  /* 0x0000000607007804 */ /* 0x000fe40000000000 */
[C---:B------:R-:W-:Y:S02]  /*0700*/  LOP3.LUT R182, R0.reuse, 0x8, R14, 0xf8, !PT ;  /* 0x0000000800b67812 */ /* 0x040fe400078ef80e */
[----:B------:R-:W-:Y:S02]  /*0710*/  SHF.R.U32.HI R5, RZ, 0x3, R0 ;  /* 0x00000003ff057819 */ /* 0x000fe40000011600 */
[----:B------:R-:W-:Y:S01]  /*0720*/  LOP3.LUT R3, R0, 0x30, R2, 0xf8, !PT ;  /* 0x0000003000037812 */ /* 0x000fe200078ef802 */
[----:B------:R-:W-:Y:S01]  /*0730*/  IMAD R0, R4, 0x1000, R6 ;  /* 0x0000100004007824 */ /* 0x000fe200078e0206 */
[----:B------:R-:W-:-:S02]  /*0740*/  LOP3.LUT R182, R182, R5, RZ, 0x3c, !PT ;  /* 0x00000005b6b67212 */ /* 0x000fc400078e3cff */
[----:B------:R-:W-:Y:S02]  /*0750*/  LOP3.LUT R3, R3, 0x8, R14, 0xf8, !PT ;  /* 0x0000000803037812 */ /* 0x000fe400078ef80e */
[----:B------:R-:W-:Y:S01]  /*0760*/  LEA.HI.SX32 R16, R8, R2, 0x1e ;  /* 0x0000000208107211 */ /* 0x000fe200078ff2ff */
[----:B------:R-:W-:Y:S01]  /*0770*/  IMAD.IADD R182, R0, 0x1, R182 ;  /* 0x0000000100b67824 */ /* 0x000fe200078e02b6 */
[----:B------:R-:W-:Y:S01]  /*0780*/  LOP3.LUT R0, R15, 0x7ffffffc, RZ, 0xc0, !PT ;  /* 0x7ffffffc0f007812 */ /* 0x000fe200078ec0ff */
[----:B------:R-:W-:Y:S01]  /*0790*/  IMAD.U32 R2, RZ, RZ, UR14 ;  /* 0x0000000eff027e24 */ /* 0x000fe2000f8e00ff */
        /* <DEDUP_REMOVED lines=8> */
[----:B------:R-:W-:Y:S01]  /*0820*/  SEL R195, R195, 0x10, !P0 ;  /* 0x00000010c3c37807 */ /* 0x000fe20004000000 */
[----:B------:R-:W-:Y:S01]  /*0830*/  IMAD.SHL.U32 R8, R0, 0x2, RZ ;  /* 0x0000000200087824 */ /* 0x000fe200078e00ff */
[----:B------:R-:W-:Y:S01]  /*0840*/  LOP3.LUT R0, R2, 0x1c0, RZ, 0xc0, !PT ;  /* 0x000001c002007812 */ /* 0x000fe200078ec0ff */
        /* <DEDUP_REMOVED lines=9> */
[----:B------:R-:W-:Y:S02]  /*08e0*/  IMAD.SHL.U32 R2, R12, 0x40, RZ ;  /* 0x000000400c027824 */ /* 0x000fe400078e00ff */
[----:B------:R-:W-:Y:S02]  /*08f0*/  IMAD R5, R191, 0x400, R5 ;  /* 0x00000400bf057824 */ /* 0x000fe400078e0205 */
[----:B------:R-:W-:Y:S01]  /*0900*/  IMAD.IADD R185, R182, 0x1, R184 ;  /* 0x00000001b6b97824 */ /* 0x000fe200078e02b8 */
[----:B------:R-:W-:Y:S01]  /*0910*/  LOP3.LUT R2, R2, 0x1c0, RZ, 0xc0, !PT ;  /* 0x000001c002027812 */ /* 0x000fe200078ec0ff */
[----:B------:R-:W-:Y:S01]  /*0920*/  IMAD.SHL.U32 R3, R3, 0x2, RZ ;  /* 0x0000000203037824 */ /* 0x000fe200078e00ff */
        /* <DEDUP_REMOVED lines=11> */
[----:B------:R-:W-:Y:S01]  /*09e0*/  IMAD.SHL.U32 R193, R193, 0x2, RZ ;  /* 0x00000002c1c17824 */ /* 0x000fe200078e00ff */
[----:B------:R-:W-:Y:S01]  /*09f0*/  LOP3.LUT R5, R5, R4, RZ, 0x3c, !PT ;  /* 0x0000000405057212 */ /* 0x000fe200078e3cff */
[----:B------:R-:W-:Y:S01]  /*0a00*/  IMAD.MOV.U32 R4, RZ, RZ, 0x40 ;  /* 0x00000040ff047424 */ /* 0x000fe200078e00ff */
[----:B------:R-:W-:Y:S01]  /*0a10*/  LOP3.LUT R190, R2, R0, RZ, 0xfc, !PT ;  /* 0x0000000002be7212 */ /* 0x000fe200078efcff */
[----:B------:R-:W-:Y:S01]  /*0a20*/  IMAD.IADD R196, R193, 0x1, R195 ;  /* 0x00000001c1c47824 */ /* 0x000fe200078e02c3 */
[----:B------:R-:W-:Y:S01]  /*0a30*/  IADD3 R0, R16, -0x80, RZ ;  /* 0xffffff8010007810 */ /* 0x000fe20007ffe0ff */
[----:B------:R-:W-:Y:S01]  /*0a40*/  IMAD.IADD R191, R191, 0x1, R5 ;  /* 0x00000001bfbf7824 */ /* 0x000fe200078e0205 */
[C---:B------:R-:W-:Y:S01]  /*0a50*/  SEL R183, R4.reuse, 0xffffffc0, !P3 ;  /* 0xffffffc004b77807 */ /* 0x040fe20005800000 */
[----:B------:R-:W-:Y:S01]  /*0a60*/  IMAD.MOV.U32 R5, RZ, RZ, 0x440 ;  /* 0x00000440ff057424 */ /* 0x000fe200078e00ff */
[----:B------:R-:W-:Y:S01]  /*0a70*/  SHF.R.S32.HI R2, RZ, 0x1f, R0 ;  /* 0x0000001fff027819 */ /* 0x000fe20000011400 */
[----:B------:R-:W-:Y:S01]  /*0a80*/  IMAD.IADD R200, R193, 0x1, R197 ;  /* 0x00000001c1c87824 */ /* 0x000fe200078e02c5 */
[----:B------:R-:W-:Y:S01]  /*0a90*/  SEL R4, R4, 0xffffffc0, !P2 ;  /* 0xffffffc004047807 */ /* 0x000fe20005000000 */
[----:B------:R-:W-:Y:S01]  /*0aa0*/  IMAD.IADD R183, R182, 0x1, R183 ;  /* 0x00000001b6b77824 */ /* 0x000fe200078e02b7 */
[----:B------:R-:W-:Y:S01]  /*0ab0*/  LEA R8, R6, 0xc000, 0x1 ;  /* 0x0000c00006087811 */ /* 0x000fe200078e08ff */
[----:B------:R-:W-:Y:S01]  /*0ac0*/  IMAD.IADD R199, R196, 0x1, R197 ;  /* 0x00000001c4c77824 */ /* 0x000fe200078e02c5 */
[C---:B------:R-:W-:Y:S01]  /*0ad0*/  SHF.L.U64.HI R2, R0.reuse, 0x2, R2 ;  /* 0x0000000200027819 */ /* 0x040fe20000010202 */
[----:B------:R-:W-:Y:S01]  /*0ae0*/  IMAD.SHL.U32 R0, R0, 0x4, RZ ;  /* 0x0000000400007824 */ /* 0x000fe200078e00ff */
[----:B------:R-:W-:Y:S01]  /*0af0*/  SEL R5, R5, 0x3c0, !P2 ;  /* 0x000003c005057807 */ /* 0x000fe20005000000 */
[--C-:B------:R-:W-:Y:S01]  /*0b00*/  IMAD.IADD R7, R4, 0x1, R8.reuse ;  /* 0x0000000104077824 */ /* 0x100fe200078e0208 */
[C---:B------:R-:W-:Y:S01]  /*0b10*/  IADD3 R11, R8.reuse, 0x420, RZ ;  /* 0x00000420080b7810 */ /* 0x040fe20007ffe0ff */
[----:B------:R1:W-:Y:S01]  /*0b20*/  STL [R1+0x5c], R2 ;  /* 0x00005c0201007387 */ /* 0x0003e20000100800 */
[----:B------:R-:W-:Y:S01]  /*0b30*/  IMAD.IADD R6, R197, 0x1, R8 ;  /* 0x00000001c5067824 */ /* 0x000fe200078e0208 */
[C---:B------:R-:W-:Y:S01]  /*0b40*/  @P1 IADD3 R11, R8.reuse, 0x3e0, RZ ;  /* 0x000003e0080b1810 */ /* 0x040fe20007ffe0ff */
[----:B------:R-:W-:Y:S01]  /*0b50*/  IMAD.IADD R194, R193, 0x1, R4 ;  /* 0x00000001c1c27824 */ /* 0x000fe200078e0204 */
[----:B------:R2:W-:Y:S01]  /*0b60*/  STL [R1+0x58], R0 ;  /* 0x0000580001007387 */ /* 0x0005e20000100800 */
[----:B------:R-:W-:Y:S01]  /*0b70*/  IADD3 R10, R8, 0x2420, RZ ;  /* 0x00002420080a7810 */ /* 0x000fe20007ffe0ff */
[----:B------:R-:W-:Y:S01]  /*0b80*/  IMAD.IADD R184, R184, 0x1, R183 ;  /* 0x00000001b8b87824 */ /* 0x000fe200078e02b7 */
[C---:B------:R-:W-:Y:S01]  /*0b90*/  IADD3 R9, R8.reuse, 0x2040, RZ ;  /* 0x0000204008097810 */ /* 0x040fe20007ffe0ff */
[----:B------:R-:W-:Y:S01]  /*0ba0*/  STL [R1+0x68], R8 ;  /* 0x0000680801007387 */ /* 0x000fe20000100800 */
[C---:B------:R-:W-:Y:S01]  /*0bb0*/  @P1 IADD3 R10, R8.reuse, 0x23e0, RZ ;  /* 0x000023e0080a1810 */ /* 0x040fe20007ffe0ff */
[--C-:B------:R-:W-:Y:S01]  /*0bc0*/  IMAD.IADD R195, R195, 0x1, R194.reuse ;  /* 0x00000001c3c37824 */ /* 0x100fe200078e02c2 */
[----:B------:R-:W-:Y:S01]  /*0bd0*/  @P2 IADD3 R9, R8, 0x1fc0, RZ ;  /* 0x00001fc008092810 */ /* 0x000fe20007ffe0ff */
[----:B------:R-:W-:Y:S01]  /*0be0*/  STL [R1+0x7c], R7 ;  /* 0x00007c0701007387 */ /* 0x000fe20000100800 */
[----:B------:R-:W-:-:S03]  /*0bf0*/  IMAD.IADD R198, R197, 0x1, R194 ;  /* 0x00000001c5c67824 */ /* 0x000fc600078e02c2 */
[----:B------:R3:W-:Y:S01]  /*0c00*/  STL [R1+0x98], R6 ;  /* 0x0000980601007387 */ /* 0x0007e20000100800 */
[C---:B-1----:R-:W-:Y:S02]  /*0c10*/  IADD3 R2, R8.reuse, 0x2020, RZ ;  /* 0x0000202008027810 */ /* 0x042fe40007ffe0ff */
[C---:B------:R-:W-:Y:S01]  /*0c20*/  @P1 IADD3 R2, R8.reuse, 0x1fe0, RZ ;  /* 0x00001fe008021810 */ /* 0x040fe20007ffe0ff */
[----:B--2---:R-:W-:-:S04]  /*0c30*/  IMAD.IADD R0, R8, 0x1, R5 ;  /* 0x0000000108007824 */ /* 0x004fc800078e0205 */
[----:B------:R-:W-:Y:S01]  /*0c40*/  IMAD.IADD R4, R4, 0x1, R2 ;  /* 0x0000000104047824 */ /* 0x000fe200078e0202 */
[----:B------:R1:W-:Y:S04]  /*0c50*/  STL [R1+0x78], R0 ;  /* 0x0000780001007387 */ /* 0x0003e80000100800 */
[----:B------:R-:W-:Y:S01]  /*0c60*/  STL [R1+0x84], R11 ;  /* 0x0000840b01007387 */ /* 0x000fe20000100800 */
[----:B---3--:R-:W-:-:S03]  /*0c70*/  IADD3 R6, R8, 0x2440, RZ ;  /* 0x0000244008067810 */ /* 0x008fc60007ffe0ff */
[----:B------:R-:W-:Y:S01]  /*0c80*/  STL [R1+0x6c], R2 ;  /* 0x00006c0201007387 */ /* 0x000fe20000100800 */
[----:B------:R-:W-:-:S03]  /*0c90*/  @P2 IADD3 R6, R8, 0x23c0, RZ ;  /* 0x000023c008062810 */ /* 0x000fc60007ffe0ff */
[----:B------:R-:W-:Y:S04]  /*0ca0*/  STL [R1+0x80], R10 ;  /* 0x0000800a01007387 */ /* 0x000fe80000100800 */
[----:B------:R-:W-:Y:S04]  /*0cb0*/  STL [R1+0x74], R9 ;  /* 0x0000740901007387 */ /* 0x000fe80000100800 */
[----:B------:R2:W-:Y:S01]  /*0cc0*/  STL [R1+0x70], R6 ;  /* 0x0000700601007387 */ /* 0x0005e20000100800 */
[C---:B-1----:R-:W-:Y:S02]  /*0cd0*/  IMAD.IADD R0, R197.reuse, 0x1, R0 ;  /* 0x00000001c5007824 */ /* 0x042fe400078e0200 */
[----:B--2---:R-:W-:-:S02]  /*0ce0*/  IMAD.IADD R6, R197, 0x1, R7 ;  /* 0x00000001c5067824 */ /* 0x004fc400078e0207 */
[----:B------:R-:W-:-:S03]  /*0cf0*/  IMAD.IADD R197, R197, 0x1, R195 ;  /* 0x00000001c5c57824 */ /* 0x000fc600078e02c3 */
[----:B------:R-:W-:Y:S04]  /*0d00*/  STL [R1+0x94], R6 ;  /* 0x0000940601007387 */ /* 0x000fe80000100800 */
[----:B------:R1:W-:Y:S04]  /*0d10*/  STL [R1+0x90], R0 ;  /* 0x0000900001007387 */ /* 0x0003e80000100800 */
[----:B------:R2:W-:Y:S01]  /*0d20*/  STL [R1+0x8c], R4 ;  /* 0x00008c0401007387 */ /* 0x0005e20000100800 */
[----:B-1----:R-:W-:-:S05]  /*0d30*/  IMAD.IADD R0, R5, 0x1, R2 ;  /* 0x0000000105007824 */ /* 0x002fca00078e0202 */
[----:B----4-:R2:W-:Y:S02]  /*0d40*/  STL [R1+0x88], R0 ;  /* 0x0000880001007387 */ /* 0x0105e40000100800 */
.L_x_1087:
        /* <DEDUP_REMOVED lines=12> */
[----:B-123--:R-:W-:Y:S01]  /*0e10*/  IMAD.U32 R4, RZ, RZ, UR6 ;  /* 0x00000006ff047e24 */ /* 0x00efe2000f8e00ff */
        /* <DEDUP_REMOVED lines=9> */
[----:B------:R1:W3:Y:S01]  /*0eb0*/  @P2 LDG.E R2, [R4.64+0x4] ;  /* 0x0000040404022981 */ /* 0x0002e2000c1e1900 */
        /* <DEDUP_REMOVED lines=30> */
.L_x_1043:
        /* <DEDUP_REMOVED lines=22> */
[----:B-1----:R-:W-:Y:S02]  /*1200*/  UISETP.NE.AND UP0, UPT, UR25, -0x1, UPT ;  /* 0xffffffff1900788c */ /* 0x002fe4000bf05270 */
[----:B------:R-:W-:Y:S02]  /*1210*/  UIMAD.WIDE.U32 UR8, UR15, UR6, URZ ;  /* 0x000000060f0872a5 */ /* 0x000fe4000f8e003f */
[----:B------:R-:W-:Y:S02]  /*1220*/  UIADD3 UR6, UR26, 0x7f, URZ ;  /* 0x0000007f1a067890 */ /* 0x000fe4000fffe03f */
[----:B------:R-:W-:Y:S01]  /*1230*/  ULDC.64 UR16, c[0x0][0x178] ;  /* 0x00005e0000107ab9 */ /* 0x000fe20000000a00 */
[----:B------:R-:W-:Y:S01]  /*1240*/  PLOP3.LUT P0, PT, PT, PT, UP0, 0x80, 0x0 ;  /* 0x000000000000781c */ /* 0x000fe20003f0f008 */
[----:B------:R-:W-:-:S02]  /*1250*/  USHF.R.S32.HI UR12, URZ, 0x1f, UR6 ;  /* 0x0000001f3f0c7899 */ /* 0x000fc40008011406 */
[----:B------:R-:W-:Y:S02]  /*1260*/  UIMAD UR22, UR39, UR16, URZ ;  /* 0x00000010271672a4 */ /* 0x000fe4000f8e023f */
[----:B------:R-:W-:Y:S02]  /*1270*/  ULEA.HI UR12, UR12, UR6, URZ, 0x7 ;  /* 0x000000060c0c7291 */ /* 0x000fe4000f8f383f */
[----:B------:R-:W-:Y:S02]  /*1280*/  UISETP.NE.AND UP2, UPT, UR15, -0x1, UPT ;  /* 0xffffffff0f00788c */ /* 0x000fe4000bf45270 */
[----:B------:R-:W-:Y:S02]  /*1290*/  @UP0 UIADD3 UR13, UR19, UR25, URZ ;  /* 0x00000019130d0290 */ /* 0x000fe4000fffe03f */
[----:B------:R-:W-:Y:S02]  /*12a0*/  ULDC.64 UR20, c[0x0][0x198] ;  /* 0x0000660000147ab9 */ /* 0x000fe40000000a00 */
[----:B------:R-:W-:-:S02]  /*12b0*/  UIMAD.WIDE.U32 UR10, UR29, UR16, URZ ;  /* 0x000000101d0a72a5 */ /* 0x000fc4000f8e003f */
[----:B------:R-:W-:Y:S02]  /*12c0*/  UIMAD UR17, UR29, UR17, UR22 ;  /* 0x000000111d1172a4 */ /* 0x000fe4000f8e0216 */
[----:B------:R-:W-:Y:S02]  /*12d0*/  USHF.R.S32.HI UR33, URZ, 0x7, UR12 ;  /* 0x000000073f217899 */ /* 0x000fe4000801140c */
[----:B------:R-:W-:Y:S02]  /*12e0*/  UIMAD UR23, UR15, UR7, URZ ;  /* 0x000000070f1772a4 */ /* 0x000fe4000f8e023f */
[----:B------:R-:W-:Y:S02]  /*12f0*/  ULOP3.LUT UR12, UR12, 0xffffff80, URZ, 0xc0, !UPT ;  /* 0xffffff800c0c7892 */ /* 0x000fe4000f8ec03f */
[----:B------:R-:W-:Y:S02]  /*1300*/  @UP0 UIMAD.WIDE.U32 UR6, UR13, UR20, URZ ;  /* 0x000000140d0602a5 */ /* 0x000fe4000f8e003f */
[----:B------:R-:W-:-:S02]  /*1310*/  UIADD3 UR31, UR11, UR17, URZ ;  /* 0x000000110b1f7290 */ /* 0x000fc4000fffe03f */
[----:B------:R-:W-:Y:S02]  /*1320*/  UIADD3 UR17, UR12, -0x80, URZ ;  /* 0xffffff800c117890 */ /* 0x000fe4000fffe03f */
[----:B------:R-:W-:Y:S02]  /*1330*/  @UP0 UIMAD UR34, UR13, UR21, UR7 ;  /* 0x000000150d2202a4 */ /* 0x000fe4000f8e0207 */
[----:B------:R-:W-:Y:S02]  /*1340*/  USEL UR38, UR10, UR8, !UP2 ;  /* 0x000000080a267287 */ /* 0x000fe4000d000000 */
        /* <DEDUP_REMOVED lines=16> */
.L_x_1045:
        /* <DEDUP_REMOVED lines=18> */
.L_x_1046:
        /* <DEDUP_REMOVED lines=8> */
[----:B------:R-:W-:-:S02]  /*15f0*/  USHF.R.S32.HI UR21, URZ, 0x1f, UR24 ;  /* 0x0000001f3f157899 */ /* 0x000fc40008011418 */
[----:B------:R-:W-:Y:S02]  /*1600*/  @UP2 UMOV UR22, UR6 ;  /* 0x0000000600162c82 */ /* 0x000fe40008000000 */
        /* <DEDUP_REMOVED lines=36> */
[----:B------:R-:W-:-:S03]  /*1850*/  IMAD R2, R6, R4, R2 ;  /* 0x0000000406027224 */ /* 0x000fc600078e0202 */
        /* <DEDUP_REMOVED lines=23> */
.L_x_1047:
[----:B------:R-:W-:Y:S02]  /*19d0*/  UMOV UR10, UR50 ;  /* 0x00000032000a7c82 */ /* 0x000fe40008000000 */
.L_x_1048:
[----:B------:R-:W1:Y:S01]  /*19e0*/  S2R R29, SR_TID.X ;  /* 0x00000000001d7919 */ /* 0x000e620000002100 */
[----:B------:R-:W-:Y:S01]  /*19f0*/  UIADD3 UR6, UP4, UP3, UR6, UR41, UR47 ;  /* 0x0000002906067290 */ /* 0x000fe2000fb9e02f */
[----:B------:R-:W-:Y:S01]  /*1a00*/  IMAD.U32 R11, RZ, RZ, UR35 ;  /* 0x00000023ff0b7e24 */ /* 0x000fe2000f8e00ff */
[----:B------:R-:W-:Y:S01]  /*1a10*/  BSSY B1, `(.L_x_1044) ;  /* 0x0000a9d000017945 */ /* 0x000fe20003800000 */
[----:B------:R-:W-:Y:S01]  /*1a20*/  IMAD.MOV.U32 R31, RZ, RZ, c[0x0][0x190] ;  /* 0x00006400ff1f7624 */ /* 0x000fe200078e00ff */
[----:B------:R-:W-:Y:S02]  /*1a30*/  UIADD3 UR20, UP2, UP1, UR16, UR6, UR20 ;  /* 0x0000000610147290 */ /* 0x000fe4000f95e014 */
[----:B------:R-:W-:Y:S01]  /*1a40*/  UIADD3.X UR6, UR9, UR48, UR53, UP4, UP3 ;  /* 0x0000003009067290 */ /* 0x000fe2000a7e6435 */
[----:B------:R-:W-:Y:S01]  /*1a50*/  IMAD.SHL.U32 R13, R31, 0x20, RZ ;  /* 0x000000201f0d7824 */ /* 0x000fe200078e00ff */
[----:B------:R-:W-:-:S02]  /*1a60*/  UIADD3 UR16, UR17, UR10, URZ ;  /* 0x0000000a11107290 */ /* 0x000fc4000fffe03f */
[----:B------:R-:W-:Y:S02]  /*1a70*/  UIADD3.X UR15, UR11, UR6, UR13, UP2, UP1 ;  /* 0x000000060b0f7290 */ /* 0x000fe400097e240d */
[----:B------:R-:W-:Y:S02]  /*1a80*/  UIADD3 UR9, UR17, UR12, URZ ;  /* 0x0000000c11097290 */ /* 0x000fe4000fffe03f */
[----:B------:R-:W-:Y:S02]  /*1a90*/  ULDC.64 UR6, c[0x0][0x1a8] ;  /* 0x00006a0000067ab9 */ /* 0x000fe40000000a00 */
[----:B------:R-:W-:Y:S02]  /*1aa0*/  UIMAD UR6, UR57, UR6, URZ ;  /* 0x00000006390672a4 */ /* 0x000fe4000f8e023f */
[----:B------:R-:W-:Y:S02]  /*1ab0*/  ULDC UR13, c[0x0][0x2e8] ;  /* 0x0000ba00000d7ab9 */ /* 0x000fe40000000800 */
[----:B------:R-:W-:Y:S01]  /*1ac0*/  UIMAD UR11, UR35, UR7, UR6 ;  /* 0x00000007230b72a4 */ /* 0x000fe2000f8e0206 */
[----:B-1----:R-:W-:-:S02]  /*1ad0*/  SHF.R.S32.HI R30, RZ, 0x1f, R29 ;  /* 0x0000001fff1e7819 */ /* 0x002fc4000001141d */
[----:B------:R-:W-:Y:S02]  /*1ae0*/  ULDC.64 UR6, c[0x0][0x378] ;  /* 0x0000de0000067ab9 */ /* 0x000fe40000000a00 */
[----:B------:R-:W-:Y:S01]  /*1af0*/  UIMAD UR6, UR57, UR6, URZ ;  /* 0x00000006390672a4 */ /* 0x000fe2000f8e023f */
[----:B------:R-:W-:-:S03]  /*1b00*/  LEA.HI R4, R30, R29, RZ, 0x3 ;  /* 0x0000001d1e047211 */ /* 0x000fc600078f18ff */
[----:B------:R-:W-:Y:S01]  /*1b10*/  UIMAD UR8, UR35, UR7, UR6 ;  /* 0x00000007230872a4 */ /* 0x000fe2000f8e0206 */
[----:B------:R-:W-:Y:S02]  /*1b20*/  SHF.R.S32.HI R0, RZ, 0x3, R4 ;  /* 0x00000003ff007819 */ /* 0x000fe40000011404 */
        /* <DEDUP_REMOVED lines=8> */
[----:B------:R-:W-:-:S04]  /*1bb0*/  IMAD.SHL.U32 R4, R4, 0x8, RZ ;  /* 0x0000000804047824 */ /* 0x000fc800078e00ff */
[----:B------:R-:W-:Y:S01]  /*1bc0*/  IMAD R7, R7, c[0x0][0x190], RZ ;  /* 0x0000640007077a24 */ /* 0x000fe200078e02ff */
[----:B------:R-:W-:Y:S02]  /*1bd0*/  SHF.R.S32.HI R5, RZ, 0x1f, R4 ;  /* 0x0000001fff057819 */ /* 0x000fe40000011404 */
[----:B------:R-:W-:-:S03]  /*1be0*/  IADD3 R6, P1, R4, UR22, RZ ;  /* 0x0000001604067c10 */ /* 0x000fc6000ff3e0ff */
[----:B------:R-:W-:-:S04]  /*1bf0*/  IMAD.WIDE.U32 R8, R2, c[0x0][0x190], R4 ;  /* 0x0000640002087a25 */ /* 0x000fc800078e0004 */
[----:B------:R-:W-:Y:S01]  /*1c00*/  IMAD R2, R2, c[0x0][0x194], R7 ;  /* 0x0000650002027a24 */ /* 0x000fe200078e0207 */
[----:B------:R-:W-:Y:S02]  /*1c10*/  IADD3 R8, P2, R8, UR38, RZ ;  /* 0x0000002608087c10 */ /* 0x000fe4000ff5e0ff */
[----:B------:R-:W-:Y:S01]  /*1c20*/  IADD3.X R7, R5, UR23, RZ, P1, !PT ;  /* 0x0000001705077c10 */ /* 0x000fe20008ffe4ff */
[----:B------:R-:W-:Y:S01]  /*1c30*/  ULDC.64 UR22, c[0x0][0x3c8] ;  /* 0x0000f20000167ab9 */ /* 0x000fe20000000a00 */
[----:B------:R-:W-:Y:S01]  /*1c40*/  IADD3.X R9, R9, UR31, R2, P2, !PT ;  /* 0x0000001f09097c10 */ /* 0x000fe200097fe402 */
[----:B------:R-:W-:Y:S01]  /*1c50*/  IMAD.U32 R2, RZ, RZ, UR17 ;  /* 0x00000011ff027e24 */ /* 0x000fe2000f8e00ff */
[----:B------:R-:W-:-:S03]  /*1c60*/  UIMAD.WIDE UR16, UR16, UR61, UR22 ;  /* 0x0000003d101072a5 */ /* 0x000fc6000f8e0216 */
[----:B------:R-:W-:Y:S01]  /*1c70*/  IMAD.WIDE.U32 R6, R2, c[0x0][0x370], R6 ;  /* 0x0000dc0002067a25 */ /* 0x000fe200078e0006 */
[----:B------:R-:W-:-:S03]  /*1c80*/  LEA.HI R2, R30, R29, RZ, 0x5 ;  /* 0x0000001d1e027211 */ /* 0x000fc600078f28ff */
[----:B------:R-:W-:Y:S01]  /*1c90*/  IMAD.WIDE.U32 R8, R11, c[0x0][0x1a8], R8 ;  /* 0x00006a000b087a25 */ /* 0x000fe200078e0008 */
[----:B------:R-:W-:Y:S01]  /*1ca0*/  LOP3.LUT R10, R2, 0xffffffe0, RZ, 0xc0, !PT ;  /* 0xffffffe0020a7812 */ /* 0x000fe200078ec0ff */
[----:B------:R-:W-:Y:S01]  /*1cb0*/  UMOV UR12, UR16 ;  /* 0x00000010000c7c82 */ /* 0x000fe20008000000 */
[----:B------:R-:W-:Y:S01]  /*1cc0*/  IADD3 R7, R7, UR6, RZ ;  /* 0x0000000607077c10 */ /* 0x000fe2000fffe0ff */
[----:B------:R-:W-:Y:S01]  /*1cd0*/  UIADD3 UR6, -UR14, UR26, UR24 ;  /* 0x0000001a0e067290 */ /* 0x000fe2000fffe118 */
[----:B------:R-:W-:Y:S01]  /*1ce0*/  SHF.R.S32.HI R2, RZ, 0x5, R2 ;  /* 0x00000005ff027819 */ /* 0x000fe20000011402 */
[----:B------:R-:W-:Y:S01]  /*1cf0*/  IMAD.IADD R10, R29, 0x1, -R10 ;  /* 0x000000011d0a7824 */ /* 0x000fe200078e0a0a */
[----:B------:R-:W-:Y:S01]  /*1d00*/  IADD3 R9, R9, UR11, RZ ;  /* 0x0000000b09097c10 */ /* 0x000fe2000fffe0ff */
[----:B------:R-:W-:Y:S01]  /*1d10*/  UIADD3 UR6, UR6, -UR13, URZ ;  /* 0x8000000d06067290 */ /* 0x000fe2000fffe03f */
[----:B------:R-:W-:Y:S01]  /*1d20*/  IMAD.WIDE.U32 R6, R11, c[0x0][0x378], R6 ;  /* 0x0000de000b067a25 */ /* 0x000fe200078e0006 */
[----:B------:R-:W-:Y:S01]  /*1d30*/  LEA R32, P2, R8, c[0x0][0x160], 0x1 ;  /* 0x0000580008207a11 */ /* 0x000fe200078408ff */
[----:B------:R-:W-:-:S02]  /*1d40*/  ULDC.64 UR10, c[0x0][0x200] ;  /* 0x00008000000a7ab9 */ /* 0x000fc40000000a00 */
[----:B------:R-:W-:Y:S01]  /*1d50*/  IMAD R10, R2, UR46, R10 ;  /* 0x0000002e020a7c24 */ /* 0x000fe2000f8e020a */
[----:B------:R-:W-:Y:S01]  /*1d60*/  USHF.R.S32.HI UR13, URZ, 0x1f, UR6 ;  /* 0x0000001f3f0d7899 */ /* 0x000fe20008011406 */
[----:B------:R-:W-:Y:S01]  /*1d70*/  IADD3 R7, R7, UR8, RZ ;  /* 0x0000000807077c10 */ /* 0x000fe2000fffe0ff */
[----:B------:R-:W-:Y:S01]  /*1d80*/  IMAD R11, R28, c[0x0][0x370], RZ ;  /* 0x0000dc001c0b7a24 */ /* 0x000fe200078e02ff */
[----:B------:R-:W-:Y:S01]  /*1d90*/  LEA.HI.X R33, R8, c[0x0][0x164], R9, 0x1, P2 ;  /* 0x0000590008217a11 */ /* 0x000fe200010f0c09 */
[----:B------:R-:W-:Y:S01]  /*1da0*/  ULEA.HI UR13, UR13, UR6, URZ, 0x7 ;  /* 0x000000060d0d7291 */ /* 0x000fe2000f8f383f */
[----:B------:R-:W-:Y:S01]  /*1db0*/  IADD3 R2, P1, R10, UR20, RZ ;  /* 0x000000140a027c10 */ /* 0x000fe2000ff3e0ff */
[C---:B------:R-:W-:Y:S01]  /*1dc0*/  IMAD R11, R0.reuse, c[0x0][0x374], R11 ;  /* 0x0000dd00000b7a24 */ /* 0x040fe200078e020b */
[----:B------:R1:W-:Y:S01]  /*1dd0*/  STL [R1+0xc], R32 ;  /* 0x00000c2001007387 */ /* 0x0003e20000100800 */
[----:B------:R-:W-:Y:S01]  /*1de0*/  IMAD.WIDE.U32 R6, R0, c[0x0][0x370], R6 ;  /* 0x0000dc0000067a25 */ /* 0x000fe200078e0006 */
[----:B------:R-:W-:Y:S01]  /*1df0*/  LEA.HI.X.SX32 R10, R10, UR15, 0x1, P1 ;  /* 0x0000000f0a0a7c11 */ /* 0x000fe200088f0eff */
[----:B------:R-:W-:Y:S01]  /*1e00*/  USHF.R.S32.HI UR13, URZ, 0x7, UR13 ;  /* 0x000000073f0d7899 */ /* 0x000fe2000801140d */
[----:B------:R-:W-:Y:S01]  /*1e10*/  LEA R202, P1, R2, c[0x0][0x350], 0x2 ;  /* 0x0000d40002ca7a11 */ /* 0x000fe200078210ff */
[----:B------:R-:W-:-:S02]  /*1e20*/  UIMAD.WIDE UR8, UR9, UR61, UR10 ;  /* 0x0000003d090872a5 */ /* 0x000fc4000f8e020a */
[----:B------:R-:W-:Y:S01]  /*1e30*/  UISETP.LT.AND UP1, UPT, URZ, UR13, UPT ;  /* 0x0000000d3f00728c */ /* 0x000fe2000bf21270 */
[----:B------:R-:W-:Y:S01]  /*1e40*/  LEA.HI.X R201, R2, c[0x0][0x354], R10, 0x2, P1 ;  /* 0x0000d50002c97a11 */ /* 0x000fe200008f140a */
[----:B------:R-:W-:Y:S01]  /*1e50*/  IMAD.IADD R2, R7, 0x1, R11 ;  /* 0x0000000107027824 */ /* 0x000fe200078e020b */
[C---:B------:R-:W-:Y:S01]  /*1e60*/  LEA R18, P1, R6.reuse, c[0x0][0x330], 0x1 ;  /* 0x0000cc0006127a11 */ /* 0x040fe200078208ff */
[----:B------:R-:W-:Y:S01]  /*1e70*/  USEL UR13, URZ, UR13, !UP1 ;  /* 0x0000000d3f0d7287 */ /* 0x000fe2000c800000 */
[----:B------:R-:W-:Y:S01]  /*1e80*/  IMAD.MOV.U32 R10, RZ, RZ, c[0x0][0x370] ;  /* 0x0000dc00ff0a7624 */ /* 0x000fe200078e00ff */
[----:B------:R-:W-:Y:S01]  /*1e90*/  UIADD3 UR6, UR33, -0x1, URZ ;  /* 0xffffffff21067890 */ /* 0x000fe2000fffe03f */
[----:B------:R-:W-:Y:S01]  /*1ea0*/  LEA.HI.X R19, R6, c[0x0][0x334], R2, 0x1, P1 ;  /* 0x0000cd0006137a11 */ /* 0x000fe200008f0c02 */
[----:B------:R1:W-:Y:S01]  /*1eb0*/  STL [R1+0x8], R18 ;  /* 0x0000081201007387 */ /* 0x0003e20000100800 */
[----:B------:R-:W-:Y:S01]  /*1ec0*/  UISETP.GT.AND UP1, UPT, UR33, UR13, UPT ;  /* 0x0000000d2100728c */ /* 0x000fe2000bf24270 */
[----:B------:R-:W-:Y:S01]  /*1ed0*/  IMAD.MOV.U32 R6, RZ, RZ, 0x5 ;  /* 0x00000005ff067424 */ /* 0x000fe200078e00ff */
[----:B------:R-:W-:Y:S01]  /*1ee0*/  UMOV UR10, UR8 ;  /* 0x00000008000a7c82 */ /* 0x000fe20008000000 */
[----:B------:R1:W-:Y:S01]  /*1ef0*/  STL [R1+0x4], R33 ;  /* 0x0000042101007387 */ /* 0x0003e20000100800 */
[----:B------:R-:W-:Y:S01]  /*1f00*/  UMOV UR11, UR17 ;  /* 0x00000011000b7c82 */ /* 0x000fe20008000000 */
[----:B------:R-:W-:Y:S01]  /*1f10*/  IMAD.SHL.U32 R7, R10, 0x20, RZ ;  /* 0x000000200a077824 */ /* 0x000fe200078e00ff */
[----:B------:R-:W-:Y:S01]  /*1f20*/  PLOP3.LUT P1, PT, PT, PT, UP1, 0x80, 0x0 ;  /* 0x000000000000781c */ /* 0x000fe20003f2f018 */
[----:B------:R1:W-:Y:S01]  /*1f30*/  STL [R1], R19 ;  /* 0x0000001301007387 */ /* 0x0003e20000100800 */
[----:B------:R-:W-:-:S02]  /*1f40*/  SHF.L.U64.HI R9, R31, R6, c[0x0][0x194] ;  /* 0x000065001f097619 */ /* 0x000fc40000010206 */
[----:B------:R-:W-:-:S09]  /*1f50*/  SHF.L.U64.HI R6, R10, R6, c[0x0][0x374] ;  /* 0x0000dd000a067619 */ /* 0x000fd20000010206 */
        /* <DEDUP_REMOVED lines=19> */
.L_x_1050:
        /* <DEDUP_REMOVED lines=18> */
.L_x_1051:
        /* <DEDUP_REMOVED lines=27> */
.L_x_1053:
[----:B------:R-:W-:Y:S05]  /*2360*/  BSYNC B0 ;  /* 0x0000000000007941 */ /* 0x000fea0003800000 */
.L_x_1052:
        /* <DEDUP_REMOVED lines=14> */
[----:B------:R2:W-:Y:S02]  /*2450*/  STG.E.128 [R10.64], RZ ;  /* 0x000000ff0a007986 */ /* 0x0005e4000c101d04 */
.L_x_1055:
[----:B------:R-:W-:Y:S05]  /*2460*/  BSYNC B0 ;  /* 0x0000000000007941 */ /* 0x000fea0003800000 */
.L_x_1054:
        /* <DEDUP_REMOVED lines=15> */
.L_x_1057:
[----:B------:R-:W-:Y:S05]  /*2560*/  BSYNC B0 ;  /* 0x0000000000007941 */ /* 0x000fea0003800000 */
.L_x_1056:
        /* <DEDUP_REMOVED lines=13> */
[----:B------:R2:W-:Y:S02]  /*2640*/  STG.E.128 [R6.64], RZ ;  /* 0x000000ff06007986 */ /* 0x0005e4000c101d04 */
.L_x_1059:
[----:B------:R-:W-:Y:S05]  /*2650*/  BSYNC B0 ;  /* 0x0000000000007941 */ /* 0x000fea0003800000 */
.L_x_1058:
        /* <DEDUP_REMOVED lines=24> */
.L_x_1061:
[----:B------:R-:W-:Y:S05]  /*27e0*/  BSYNC B0 ;  /* 0x0000000000007941 */ /* 0x000fea0003800000 */
.L_x_1060:
[----:B------:R-:W-:Y:S01]  /*27f0*/  BSSY B0, `(.L_x_1062) ;  /* 0x000000d000007945 */ /* 0x000fe20003800000 */
        /* <DEDUP_REMOVED lines=12> */
.L_x_1063:
[----:B------:R-:W-:Y:S05]  /*28c0*/  BSYNC B0 ;  /* 0x0000000000007941 */ /* 0x000fea0003800000 */
.L_x_1062:
        /* <DEDUP_REMOVED lines=13> */
.L_x_1065:
[----:B------:R-:W-:Y:S05]  /*29a0*/  BSYNC B0 ;  /* 0x0000000000007941 */ /* 0x000fea0003800000 */
.L_x_1064:
        /* <DEDUP_REMOVED lines=12> */
.L_x_1049:
[----:B------:R-:W2:Y:S01]  /*2a70*/  LDL R26, [R1+0x54] ;  /* 0x00005400011a7983 */ /* 0x000ea20000100800 */
[----:B------:R-:W-:Y:S01]  /*2a80*/  PLOP3.LUT P2, PT, PT, PT, UP6, 0x80, 0x0 ;  /* 0x000000000000781c */ /* 0x000fe20003f4f068 */
[----:B------:R-:W-:Y:S01]  /*2a90*/  ULEA.HI UR7, UR6, UR6, URZ, 0x1 ;  /* 0x0000000606077291 */ /* 0x000fe2000f8f083f */
[C---:B------:R-:W-:Y:S01]  /*2aa0*/  IADD3 R2, R0.reuse, 0x20, RZ ;  /* 0x0000002000027810 */ /* 0x040fe20007ffe0ff */
[----:B------:R-:W-:Y:S01]  /*2ab0*/  ULDC.64 UR16, c[0x0][0x198] ;  /* 0x0000660000107ab9 */ /* 0x000fe20000000a00 */
[C---:B------:R-:W-:Y:S01]  /*2ac0*/  IADD3 R24, R0.reuse, 0x40, RZ ;  /* 0x0000004000187810 */ /* 0x040fe20007ffe0ff */
[----:B------:R-:W-:Y:S01]  /*2ad0*/  ULOP3.LUT UR8, UR7, 0xfffffffe, URZ, 0xc0, !UPT ;  /* 0xfffffffe07087892 */ /* 0x000fe2000f8ec03f */
[----:B------:R-:W-:Y:S01]  /*2ae0*/  IADD3 R25, R0, 0x60, RZ ;  /* 0x0000006000197810 */ /* 0x000fe20007ffe0ff */
[----:B------:R-:W-:Y:S01]  /*2af0*/  UIMAD UR7, UR6, -0x80, UR26 ;  /* 0xffffff80060778a4 */ /* 0x000fe2000f8e021a */
[----:B------:R-:W-:Y:S01]  /*2b00*/  IMAD.U32 R22, RZ, RZ, UR24 ;  /* 0x00000018ff167e24 */ /* 0x000fe2000f8e00ff */
[----:B------:R-:W-:-:S04]  /*2b10*/  UIADD3 UR8, UR6, -UR8, URZ ;  /* 0x8000000806087290 */ /* 0x000fc8000fffe03f */
[----:B------:R-:W-:Y:S01]  /*2b20*/  ISETP.GE.AND P0, PT, R2, UR7, PT ;  /* 0x0000000702007c0c */ /* 0x000fe2000bf06270 */
[----:B------:R-:W-:Y:S01]  /*2b30*/  UISETP.NE.AND UP0, UPT, UR8, 0x1, UPT ;  /* 0x000000010800788c */ /* 0x000fe2000bf05270 */
[----:B------:R-:W-:Y:S01]  /*2b40*/  ISETP.GE.AND P3, PT, R0, UR7, PT ;  /* 0x0000000700007c0c */ /* 0x000fe2000bf66270 */
[----:B------:R-:W-:Y:S01]  /*2b50*/  UIMAD UR8, UR21, UR16, URZ ;  /* 0x00000010150872a4 */ /* 0x000fe2000f8e023f */
[----:B------:R-:W-:Y:S02]  /*2b60*/  ISETP.GE.AND P1, PT, R24, UR7, PT ;  /* 0x0000000718007c0c */ /* 0x000fe4000bf26270 */
[----:B------:R-:W-:Y:S01]  /*2b70*/  ISETP.GE.AND P6, PT, R25, UR7, PT ;  /* 0x0000000719007c0c */ /* 0x000fe2000bfc6270 */
[----:B------:R-:W-:Y:S02]  /*2b80*/  UIMAD UR15, UR24, UR17, UR8 ;  /* 0x00000011180f72a4 */ /* 0x000fe4000f8e0208 */
[----:B------:R-:W-:Y:S02]  /*2b90*/  UIMAD UR8, UR18, -0x80, UR14 ;  /* 0xffffff80120878a4 */ /* 0x000fe4000f8e020e */
[----:B------:R-:W-:-:S02]  /*2ba0*/  ULDC.64 UR16, c[0x0][0x1a0] ;  /* 0x0000680000107ab9 */ /* 0x000fc40000000a00 */
[CC--:B------:R-:W-:Y:S02]  /*2bb0*/  @!P0 LEA R16, P5, R7.reuse, R18.reuse, 0x1 ;  /* 0x0000001207108211 */ /* 0x0c0fe400078a08ff */
[----:B------:R-:W-:Y:S02]  /*2bc0*/  ISETP.GE.AND P4, PT, R2, UR8, PT ;  /* 0x0000000802007c0c */ /* 0x000fe4000bf86270 */
[-C--:B------:R-:W-:Y:S01]  /*2bd0*/  @!P0 LEA.HI.X R17, R7, R19.reuse, R6, 0x1, P5 ;  /* 0x0000001307118211 */ /* 0x080fe200028f0c06 */
[----:B------:R-:W-:Y:S01]  /*2be0*/  @!P1 IMAD.MOV.U32 R8, RZ, RZ, c[0x0][0x374] ;  /* 0x0000dd00ff089624 */ /* 0x000fe200078e00ff */
[C---:B------:R-:W-:Y:S01]  /*2bf0*/  @!P1 LEA R14, P5, R10.reuse, R18, 0x7 ;  /* 0x000000120a0e9211 */ /* 0x040fe200078a38ff */
[----:B------:R-:W-:Y:S01]  /*2c00*/  @!P6 IMAD.MOV.U32 R6, RZ, RZ, R18 ;  /* 0x000000ffff06e224 */ /* 0x000fe200078e0012 */
[-C--:B------:R-:W-:Y:S01]  /*2c10*/  @!P6 MOV R7, R19.reuse ;  /* 0x000000130007e202 */ /* 0x080fe20000000f00 */
[----:B------:R-:W-:Y:S01]  /*2c20*/  @!P6 IMAD.MOV.U32 R21, RZ, RZ, c[0x0][0x374] ;  /* 0x0000dd00ff15e624 */ /* 0x000fe200078e00ff */
[----:B------:R-:W-:-:S02]  /*2c30*/  @!P1 LEA.HI.X R15, R10, R19, R8, 0x7, P5 ;  /* 0x000000130a0f9211 */ /* 0x000fc400028f3c08 */
[----:B------:R-:W-:Y:S01]  /*2c40*/  @!P0 LEA R12, P5, R13, R32, 0x1 ;  /* 0x000000200d0c8211 */ /* 0x000fe200078a08ff */
[----:B------:R-:W-:-:S03]  /*2c50*/  @!P6 IMAD.WIDE.U32 R10, R10, 0xc0, R6 ;  /* 0x000000c00a0ae825 */ /* 0x000fc600078e0006 */
[----:B------:R-:W-:Y:S01]  /*2c60*/  @!P0 LEA.HI.X R13, R13, R33, R9, 0x1, P5 ;  /* 0x000000210d0d8211 */ /* 0x000fe200028f0c09 */
[----:B------:R-:W-:Y:S01]  /*2c70*/  IMAD.WIDE.U32 R6, R22, c[0x0][0x198], R4 ;  /* 0x0000660016067a25 */ /* 0x000fe200078e0004 */
[----:B------:R-:W-:Y:S03]  /*2c80*/  @P2 BAR.SYNC.DEFER_BLOCKING 0x0 ;  /* 0x0000000000002b1d */ /* 0x000fe60000010000 */
[----:B------:R-:W-:Y:S01]  /*2c90*/  @!P6 IMAD R21, R21, 0xc0, RZ ;  /* 0x000000c01515e824 */ /* 0x000fe200078e02ff */
[----:B------:R-:W-:Y:S01]  /*2ca0*/  IADD3 R8, P2, R6, UR32, RZ ;  /* 0x0000002006087c10 */ /* 0x000fe2000ff5e0ff */
[----:B------:R-:W-:-:S05]  /*2cb0*/  IMAD.U32 R6, RZ, RZ, UR15 ;  /* 0x0000000fff067e24 */ /* 0x000fca000f8e00ff */
[----:B------:R-:W-:Y:S01]  /*2cc0*/  IADD3.X R9, R7, UR34, R6, P2, !PT ;  /* 0x0000002207097c10 */ /* 0x000fe200097fe406 */
[----:B------:R-:W-:Y:S01]  /*2cd0*/  @!P6 IMAD.IADD R7, R11, 0x1, R21 ;  /* 0x000000010b07e824 */ /* 0x000fe200078e0215 */
[----:B------:R-:W-:Y:S02]  /*2ce0*/  PLOP3.LUT P2, PT, PT, PT, UP0, 0x80, 0x0 ;  /* 0x000000000000781c */ /* 0x000fe40003f4f008 */
[----:B------:R-:W-:Y:S01]  /*2cf0*/  ISETP.GE.AND P5, PT, R0, UR8, PT ;  /* 0x0000000800007c0c */ /* 0x000fe2000bfa6270 */
        /* <DEDUP_REMOVED lines=13> */
[----:B---3--:R-:W3:Y:S01]  /*2dd0*/  LDL R17, [R1+0x64] ;  /* 0x0000640001117983 */ /* 0x008ee20000100800 */
[----:B------:R-:W-:Y:S01]  /*2de0*/  @!P6 IMAD.MOV.U32 R6, RZ, RZ, R10 ;  /* 0x000000ffff06e224 */ /* 0x000fe200078e000a */
[----:B------:R-:W-:Y:S01]  /*2df0*/  SHF.L.U32 R192, R11, 0x1, RZ ;  /* 0x000000010bc07819 */ /* 0x000fe200000006ff */
[----:B------:R-:W-:Y:S01]  /*2e00*/  @!P1 IMAD.MOV.U32 R11, RZ, RZ, c[0x0][0x194] ;  /* 0x00006500ff0b9624 */ /* 0x000fe200078e00ff */
[----:B------:R-:W-:Y:S01]  /*2e10*/  @P1 STS.128 [R2+0xa000], RZ ;  /* 0x00a000ff02001388 */ /* 0x000fe20000000c00 */
[----:B------:R-:W-:-:S03]  /*2e20*/  IMAD.WIDE.U32 R4, R22, c[0x0][0x1a0], R4 ;  /* 0x0000680016047a25 */ /* 0x000fc600078e0004 */
[----:B------:R-:W-:Y:S01]  /*2e30*/  @!PT LDS RZ, [RZ] ;  /* 0x00000000fffff984 */ /* 0x000fe20000000800 */
[----:B------:R-:W-:Y:S01]  /*2e40*/  @!PT LDS RZ, [RZ] ;  /* 0x00000000fffff984 */ /* 0x000fe20000000800 */
[----:B------:R-:W-:Y:S01]  /*2e50*/  @!PT LDS RZ, [RZ] ;  /* 0x00000000fffff984 */ /* 0x000fe20000000800 */
[----:B------:R4:W-:Y:S01]  /*2e60*/  @!P1 LDGSTS.E.BYPASS.LTC128B.128 [R2+0xa000], [R14.64] ;  /* 0x0a0000000e029fae */ /* 0x0009e2000b901d44 */
[----:B------:R-:W-:-:S03]  /*2e70*/  IMAD.MOV.U32 R21, RZ, RZ, 0x7f800000 ;  /* 0x7f800000ff157424 */ /* 0x000fc600078e00ff */
[----:B------:R-:W-:Y:S04]  /*2e80*/  @P6 STS.128 [R2+0xb000], RZ ;  /* 0x00b000ff02006388 */ /* 0x000fe80000000c00 */
        /* <DEDUP_REMOVED lines=8> */
[----:B-----5:R-:W-:-:S02]  /*2f10*/  @!P3 IMAD.MOV.U32 R6, RZ, RZ, R32 ;  /* 0x000000ffff06b224 */ /* 0x020fc400078e0020 */
[----:B------:R-:W-:-:S05]  /*2f20*/  @!P3 IMAD.MOV.U32 R7, RZ, RZ, R33 ;  /* 0x000000ffff07b224 */ /* 0x000fca00078e0021 */
[----:B------:R-:W-:Y:S01]  /*2f30*/  @!PT LDS RZ, [RZ] ;  /* 0x00000000fffff984 */ /* 0x000fe20000000800 */
[----:B------:R-:W-:Y:S01]  /*2f40*/  @!PT LDS RZ, [RZ] ;  /* 0x00000000fffff984 */ /* 0x000fe20000000800 */
[----:B------:R-:W-:Y:S01]  /*2f50*/  @!PT LDS RZ, [RZ] ;  /* 0x00000000fffff984 */ /* 0x000fe20000000800 */
[----:B------:R5:W-:Y:S04]  /*2f60*/  @!P3 LDGSTS.E.BYPASS.LTC128B.128 [R192], [R6.64] ;  /* 0x0000000006c0bfae */ /* 0x000be8000b901d44 */
        /* <DEDUP_REMOVED lines=8> */
[----:B----4-:R-:W-:-:S03]  /*2ff0*/  @!P4 IADD3 R14, P0, R0, 0x20, RZ ;  /* 0x00000020000ec810 */ /* 0x010fc60007f1e0ff */
[----:B------:R-:W-:Y:S01]  /*3000*/  @P1 STS [R192+0x2000], RZ ;  /* 0x002000ffc0001388 */ /* 0x000fe20000000800 */
[----:B-----5:R-:W-:-:S03]  /*3010*/  IMAD R6, R23, c[0x0][0x1b0], RZ ;  /* 0x00006c0017067a24 */ /* 0x020fc600078e02ff */
[----:B------:R-:W-:Y:S01]  /*3020*/  @P1 STS [R192+0x2004], RZ ;  /* 0x002004ffc0001388 */ /* 0x000fe20000000800 */
[----:B------:R-:W-:-:S03]  /*3030*/  IMAD R10, R20, c[0x0][0x1b4], R6 ;  /* 0x00006d00140a7a24 */ /* 0x000fc600078e0206 */
[----:B------:R-:W-:Y:S01]  /*3040*/  @P1 STS [R192+0x2008], RZ ;  /* 0x002008ffc0001388 */ /* 0x000fe20000000800 */
[----:B------:R-:W-:-:S03]  /*3050*/  IMAD.WIDE.U32 R6, R20, c[0x0][0x1b0], R8 ;  /* 0x00006c0014067a25 */ /* 0x000fc600078e0008 */
[----:B------:R-:W-:Y:S01]  /*3060*/  @P1 STS [R192+0x200c], RZ ;  /* 0x00200cffc0001388 */ /* 0x000fe20000000800 */
[----:B------:R-:W-:Y:S01]  /*3070*/  @!P4 IMAD.X R8, RZ, RZ, R28, P0 ;  /* 0x000000ffff08c224 */ /* 0x000fe200000e061c */
[----:B------:R-:W-:Y:S01]  /*3080*/  IADD3 R7, R7, R10, RZ ;  /* 0x0000000a07077210 */ /* 0x000fe20007ffe0ff */
[----:B------:R-:W-:Y:S02]  /*3090*/  @!P5 IMAD R9, R28, c[0x0][0x198], RZ ;  /* 0x000066001c09da24 */ /* 0x000fe400078e02ff */
[----:B------:R-:W-:Y:S02]  /*30a0*/  @!P4 IMAD R8, R8, c[0x0][0x198], RZ ;  /* 0x000066000808ca24 */ /* 0x000fe400078e02ff */
[----:B------:R-:W-:Y:S02]  /*30b0*/  @!P5 IMAD R16, R0, c[0x0][0x19c], R9 ;  /* 0x000067000010da24 */ /* 0x000fe400078e0209 */
[----:B------:R-:W-:Y:S01]  /*30c0*/  @!P4 IMAD R15, R14, c[0x0][0x19c], R8 ;  /* 0x000067000e0fca24 */ /* 0x000fe200078e0208 */
[----:B-1----:R-:W-:Y:S01]  /*30d0*/  @!P1 LEA R12, P3, R31, R32, 0x7 ;  /* 0x000000201f0c9211 */ /* 0x002fe200078638ff */
[----:B------:R-:W-:-:S02]  /*30e0*/  @!P4 IMAD.MOV.U32 R8, RZ, RZ, R6 ;  /* 0x000000ffff08c224 */ /* 0x000fc400078e0006 */
[----:B------:R-:W-:Y:S01]  /*30f0*/  @!P4 IMAD.MOV.U32 R9, RZ, RZ, R7 ;  /* 0x000000ffff09c224 */ /* 0x000fe200078e0007 */
[----:B------:R-:W-:Y:S01]  /*3100*/  @!P1 LEA.HI.X R13, R31, R33, R11, 0x7, P3 ;  /* 0x000000211f0d9211 */ /* 0x000fe200018f3c0b */
[----:B------:R-:W-:Y:S01]  /*3110*/  @!P5 IMAD.WIDE.U32 R10, R0, c[0x0][0x198], R6 ;  /* 0x00006600000ada25 */ /* 0x000fe200078e0006 */
[----:B------:R-:W-:-:S03]  /*3120*/  ISETP.GE.AND P3, PT, R24, UR8, PT ;  /* 0x0000000818007c0c */ /* 0x000fc6000bf66270 */
        /* <DEDUP_REMOVED lines=18> */
[----:B------:R-:W-:Y:S02]  /*3250*/  @P6 STS [R192+0x3004], RZ ;  /* 0x003004ffc0006388 */ /* 0x000fe40000000800 */
[----:B------:R-:W-:Y:S02]  /*3260*/  @!P3 IADD3.X R8, RZ, R28, RZ, P0, !PT ;  /* 0x0000001cff08b210 */ /* 0x000fe400007fe4ff */
[----:B------:R-:W-:Y:S01]  /*3270*/  @!P1 IADD3 R11, P0, R0, 0x60, RZ ;  /* 0x00000060000b9810 */ /* 0x000fe20007f1e0ff */
[----:B------:R-:W-:Y:S02]  /*3280*/  @P6 STS [R192+0x3008], RZ ;  /* 0x003008ffc0006388 */ /* 0x000fe40000000800 */
[----:B------:R-:W-:Y:S02]  /*3290*/  @!P3 IMAD R8, R8, c[0x0][0x198], RZ ;  /* 0x000066000808ba24 */ /* 0x000fe400078e02ff */
[----:B------:R-:W-:Y:S01]  /*32a0*/  @!P1 IMAD.X R9, RZ, RZ, R28, P0 ;  /* 0x000000ffff099224 */ /* 0x000fe200000e061c */
[----:B------:R-:W-:Y:S01]  /*32b0*/  IADD3 R4, P0, R4, UR28, RZ ;  /* 0x0000001c04047c10 */ /* 0x000fe2000ff1e0ff */
[----:B------:R-:W-:Y:S01]  /*32c0*/  @P6 STS [R192+0x300c], RZ ;  /* 0x00300cffc0006388 */ /* 0x000fe20000000800 */
        /* <DEDUP_REMOVED lines=10> */
[C---:B------:R-:W-:Y:S01]  /*3370*/  @!P3 LEA R22, P0, R8.reuse, c[0x0][0x168], 0x1 ;  /* 0x00005a000816ba11 */ /* 0x040fe200078008ff */
[----:B------:R-:W-:Y:S02]  /*3380*/  IMAD R10, R23, c[0x0][0x1b8], RZ ;  /* 0x00006e00170a7a24 */ /* 0x000fe400078e02ff */
[----:B------:R-:W-:Y:S01]  /*3390*/  @!P1 IMAD.IADD R7, R7, 0x1, R12 ;  /* 0x0000000107079824 */ /* 0x000fe200078e020c */
[----:B------:R-:W-:Y:S01]  /*33a0*/  @!P3 LEA.HI.X R23, R8, c[0x0][0x16c], R9, 0x1, P0 ;  /* 0x00005b000817ba11 */ /* 0x000fe200000f0c09 */
[----:B------:R-:W-:Y:S01]  /*33b0*/  IMAD R10, R20, c[0x0][0x1bc], R10 ;  /* 0x00006f00140a7a24 */ /* 0x000fe200078e020a */
[----:B--2---:R-:W-:Y:S01]  /*33c0*/  @!P1 LEA R18, P0, R6, c[0x0][0x168], 0x1 ;  /* 0x00005a0006129a11 */ /* 0x004fe200078008ff */
[----:B------:R-:W-:Y:S01]  /*33d0*/  IMAD.WIDE.U32 R4, R20, c[0x0][0x1b8], R4 ;  /* 0x00006e0014047a25 */ /* 0x000fe200078e0004 */
[----:B------:R-:W-:-:S02]  /*33e0*/  MOV R20, 0x7f800000 ;  /* 0x7f80000000147802 */ /* 0x000fc40000000f00 */
[----:B------:R-:W-:Y:S01]  /*33f0*/  @!P1 LEA.HI.X R19, R6, c[0x0][0x16c], R7, 0x1, P0 ;  /* 0x00005b0006139a11 */ /* 0x000fe200000f0c07 */
[----:B------:R-:W-:Y:S02]  /*3400*/  @!P5 IMAD R8, R28, c[0x0][0x1a0], RZ ;  /* 0x000068001c08da24 */ /* 0x000fe400078e02ff */
[----:B------:R-:W-:Y:S01]  /*3410*/  IMAD.IADD R5, R5, 0x1, R10 ;  /* 0x0000000105057824 */ /* 0x000fe200078e020a */
[C---:B------:R-:W-:Y:S01]  /*3420*/  @!P4 IADD3 R10, P0, R0.reuse, 0x20, RZ ;  /* 0x00000020000ac810 */ /* 0x040fe20007f1e0ff */
[C---:B------:R-:W-:Y:S02]  /*3430*/  @!P5 IMAD R8, R0.reuse, c[0x0][0x1a4], R8 ;  /* 0x000069000008da24 */ /* 0x040fe400078e0208 */
[----:B------:R-:W-:-:S04]  /*3440*/  @!P5 IMAD.WIDE.U32 R6, R0, c[0x0][0x1a0], R4 ;  /* 0x000068000006da25 */ /* 0x000fc800078e0004 */
[----:B------:R-:W-:Y:S01]  /*3450*/  @!P4 IMAD.X R11, RZ, RZ, R28, P0 ;  /* 0x000000ffff0bc224 */ /* 0x000fe200000e061c */
[----:B------:R-:W-:Y:S01]  /*3460*/  @!P5 IADD3 R13, R7, R8, RZ ;  /* 0x00000008070dd210 */ /* 0x000fe20007ffe0ff */
[----:B------:R-:W-:Y:S01]  /*3470*/  @!P6 IMAD.MOV.U32 R8, RZ, RZ, R32 ;  /* 0x000000ffff08e224 */ /* 0x000fe200078e0020 */
[C---:B------:R-:W-:Y:S01]  /*3480*/  @!P5 LEA R12, P0, R6.reuse, c[0x0][0x170], 0x1 ;  /* 0x00005c00060cda11 */ /* 0x040fe200078008ff */
[----:B------:R-:W-:Y:S02]  /*3490*/  @!P4 IMAD R7, R11, c[0x0][0x1a0], RZ ;  /* 0x000068000b07ca24 */ /* 0x000fe400078e02ff */
[----:B------:R-:W-:Y:S01]  /*34a0*/  @!P6 IMAD.MOV.U32 R9, RZ, RZ, R33 ;  /* 0x000000ffff09e224 */ /* 0x000fe200078e0021 */
[----:B------:R-:W-:Y:S01]  /*34b0*/  @!P5 LEA.HI.X R13, R6, c[0x0][0x174], R13, 0x1, P0 ;  /* 0x00005d00060dda11 */ /* 0x000fe200000f0c0d */
[----:B------:R-:W-:Y:S01]  /*34c0*/  @!P4 IMAD R16, R10, c[0x0][0x1a4], R7 ;  /* 0x000069000a10ca24 */ /* 0x000fe200078e0207 */
[----:B------:R-:W-:Y:S01]  /*34d0*/  @!P3 IADD3 R14, P0, R0, 0x40, RZ ;  /* 0x00000040000eb810 */ /* 0x000fe20007f1e0ff */
[----:B------:R-:W-:-:S02]  /*34e0*/  @!P4 IMAD.MOV.U32 R6, RZ, RZ, R4 ;  /* 0x000000ffff06c224 */ /* 0x000fc400078e0004 */
[----:B------:R-:W-:Y:S01]  /*34f0*/  @!P4 IMAD.MOV.U32 R7, RZ, RZ, R5 ;  /* 0x000000ffff07c224 */ /* 0x000fe200078e0005 */
[----:B------:R-:W-:Y:S01]  /*3500*/  @!P3 IADD3.X R11, RZ, R28, RZ, P0, !PT ;  /* 0x0000001cff0bb210 */ /* 0x000fe200007fe4ff */
[----:B------:R-:W-:-:S04]  /*3510*/  @!P6 IMAD.WIDE.U32 R8, R31, 0xc0, R8 ;  /* 0x000000c01f08e825 */ /* 0x000fc800078e0008 */
[----:B------:R-:W-:-:S04]  /*3520*/  @!P4 IMAD.WIDE.U32 R6, R10, c[0x0][0x1a0], R6 ;  /* 0x000068000a06ca25 */ /* 0x000fc800078e0006 */
[----:B------:R-:W-:Y:S01]  /*3530*/  @!P6 IMAD.IADD R9, R9, 0x1, R15 ;  /* 0x000000010909e824 */ /* 0x000fe200078e020f */
[C---:B------:R-:W-:Y:S01]  /*3540*/  @!P4 LEA R10, P0, R6.reuse, c[0x0][0x170], 0x1 ;  /* 0x00005c00060aca11 */ /* 0x040fe200078008ff */
[----:B------:R-:W-:Y:S02]  /*3550*/  @!P4 IMAD.IADD R15, R7, 0x1, R16 ;  /* 0x00000001070fc824 */ /* 0x000fe400078e0210 */
[----:B------:R-:W-:Y:S01]  /*3560*/  @!P3 IMAD R7, R11, c[0x0][0x1a0], RZ ;  /* 0x000068000b07ba24 */ /* 0x000fe200078e02ff */
[----:B------:R-:W-:Y:S01]  /*3570*/  @!PT LDS RZ, [RZ] ;  /* 0x00000000fffff984 */ /* 0x000fe20000000800 */
[----:B------:R-:W-:Y:S01]  /*3580*/  @!PT LDS RZ, [RZ] ;  /* 0x00000000fffff984 */ /* 0x000fe20000000800 */
[----:B------:R-:W-:Y:S01]  /*3590*/  @!PT LDS RZ, [RZ] ;  /* 0x00000000fffff984 */ /* 0x000fe20000000800 */
[----:B------:R1:W-:Y:S01]  /*35a0*/  @!P6 LDGSTS.E.BYPASS.LTC128B.128 [R192+0x3000], [R8.64] ;  /* 0x0300000008c0efae */ /* 0x0003e2000b901d44 */
[----:B------:R-:W-:Y:S01]  /*35b0*/  IMAD.MOV.U32 R33, RZ, RZ, 0x7f800000 ;  /* 0x7f800000ff217424 */ /* 0x000fe200078e00ff */
[----:B------:R-:W-:Y:S01]  /*35c0*/  @!P4 LEA.HI.X R11, R6, c[0x0][0x174], R15, 0x1, P0 ;  /* 0x00005d00060bca11 */ /* 0x000fe200000f0c0f */
[----:B------:R-:W-:Y:S01]  /*35d0*/  @!P3 IMAD R16, R14, c[0x0][0x1a4], R7 ;  /* 0x000069000e10ba24 */ /* 0x000fe200078e0207 */
[----:B------:R-:W-:Y:S01]  /*35e0*/  @!P3 MOV R7, R5 ;  /* 0x000000050007b202 */ /* 0x000fe20000000f00 */
[----:B------:R-:W-:Y:S01]  /*35f0*/  @!P3 IMAD.MOV.U32 R6, RZ, RZ, R4 ;  /* 0x000000ffff06b224 */ /* 0x000fe200078e0004 */
[----:B------:R-:W-:Y:S01]  /*3600*/  @!P1 IADD3 R0, P0, R0, 0x60, RZ ;  /* 0x0000006000009810 */ /* 0x000fe20007f1e0ff */
[----:B------:R-:W-:Y:S01]  /*3610*/  @P5 STS.128 [R2+0xc000], RZ ;  /* 0x00c000ff02005388 */ /* 0x000fe20000000c00 */
[----:B------:R-:W-:-:S02]  /*3620*/  IMAD.MOV.U32 R32, RZ, RZ, 0x7f800000 ;  /* 0x7f800000ff207424 */ /* 0x000fc400078e00ff */
[----:B------:R-:W-:Y:S01]  /*3630*/  @!P3 IMAD.WIDE.U32 R6, R14, c[0x0][0x1a0], R6 ;  /* 0x000068000e06ba25 */ /* 0x000fe200078e0006 */
[----:B------:R-:W-:Y:S01]  /*3640*/  @!PT LDS RZ, [RZ] ;  /* 0x00000000fffff984 */ /* 0x000fe20000000800 */
[----:B------:R-:W-:Y:S01]  /*3650*/  @!PT LDS RZ, [RZ] ;  /* 0x00000000fffff984 */ /* 0x000fe20000000800 */
[----:B------:R-:W-:Y:S01]  /*3660*/  @!PT LDS RZ, [RZ] ;  /* 0x00000000fffff984 */ /* 0x000fe20000000800 */
[----:B------:R2:W-:Y:S03]  /*3670*/  @!P5 LDGSTS.E.BYPASS.LTC128B.128 [R2+0xc000], [R26.64] ;  /* 0x0c0000001a02dfae */ /* 0x0005e6000b901d44 */
[----:B------:R-:W-:Y:S01]  /*3680*/  @!P1 IMAD.X R15, RZ, RZ, R28, P0 ;  /* 0x000000ffff0f9224 */ /* 0x000fe200000e061c */
[----:B------:R-:W-:Y:S01]  /*3690*/  @P4 STS.128 [R2+0xd000], RZ ;  /* 0x00d000ff02004388 */ /* 0x000fe20000000c00 */
[----:B------:R-:W-:Y:S02]  /*36a0*/  @!P3 IMAD.IADD R16, R7, 0x1, R16 ;  /* 0x000000010710b824 */ /* 0x000fe400078e0210 */
[----:B------:R-:W-:Y:S01]  /*36b0*/  @!P1 IMAD.WIDE.U32 R4, R0, c[0x0][0x1a0], R4 ;  /* 0x0000680000049a25 */ /* 0x000fe200078e0004 */
        /* <DEDUP_REMOVED lines=11> */
[----:B------:R-:W-:Y:S02]  /*3770*/  @!P3 LEA.HI.X R9, R6, c[0x0][0x174], R16, 0x1, P0 ;  /* 0x00005d000609ba11 */ /* 0x000fe400000f0c10 */
[----:B------:R-:W-:Y:S01]  /*3780*/  @!P1 LEA R6, P0, R4, c[0x0][0x170], 0x1 ;  /* 0x00005c0004069a11 */ /* 0x000fe200078008ff */
        /* <DEDUP_REMOVED lines=20> */
[----:B---3--:R-:W-:-:S02]  /*38d0*/  IADD3 R14, R17, 0x8, RZ ;  /* 0x00000008110e7810 */ /* 0x008fc40007ffe0ff */
        /* <DEDUP_REMOVED lines=10> */
[----:B------:R-:W-:Y:S02]  /*3980*/  @!P1 LEA.HI.X R7, R4, c[0x0][0x174], R5, 0x1, P0 ;  /* 0x00005d0004079a11 */ /* 0x000fe400000f0c05 */
[C---:B------:R-:W-:Y:S02]  /*3990*/  SHF.L.U32 R4, R17.reuse, 0x2, RZ ;  /* 0x0000000211047819 */ /* 0x040fe400000006ff */
[----:B------:R-:W-:Y:S01]  /*39a0*/  SHF.L.U64.HI R5, R17, 0x2, R8 ;  /* 0x0000000211057819 */ /* 0x000fe20000010208 */
[----:B------:R-:W-:Y:S01]  /*39b0*/  @!PT LDS RZ, [RZ] ;  /* 0x00000000fffff984 */ /* 0x000fe20000000800 */
[----:B------:R-:W-:Y:S01]  /*39c0*/  @!PT LDS RZ, [RZ] ;  /* 0x00000000fffff984 */ /* 0x000fe20000000800 */
[----:B------:R-:W-:Y:S01]  /*39d0*/  @!PT LDS RZ, [RZ] ;  /* 0x00000000fffff984 */ /* 0x000fe20000000800 */
[----:B------:R2:W-:Y:S01]  /*39e0*/  @!P1 LDGSTS.E.BYPASS.LTC128B.128 [R2+0x13000], [R6.64] ;  /* 0x1300000006029fae */ /* 0x0005e2000b901d44 */
[----:B------:R-:W-:-:S03]  /*39f0*/  IADD3 R4, P1, R4, UR10, RZ ;  /* 0x0000000a04047c10 */ /* 0x000fc6000ff3e0ff */
[----:B------:R-:W0:Y:S01]  /*3a00*/  LDGDEPBAR ;  /* 0x00000000000079af */ /* 0x000e220000000000 */
[----:B------:R-:W-:-:S05]  /*3a10*/  IADD3.X R5, R5, UR9, RZ, P1, !PT ;  /* 0x0000000905057c10 */ /* 0x000fca0008ffe4ff */
[----:B------:R1:W3:Y:S04]  /*3a20*/  @!P3 LDG.E R33, [R4.64] ;  /* 0x000000040421b981 */ /* 0x0002e8000c1e1900 */
[----:B------:R1:W4:Y:S04]  /*3a30*/  @!P6 LDG.E R32, [R4.64+0x20] ;  /* 0x000020040420e981 */ /* 0x000328000c1e1900 */
[----:B------:R1:W5:Y:S01]  /*3a40*/  @!P5 LDG.E R21, [R4.64+0x100] ;  /* 0x000100040415d981 */ /* 0x000362000c1e1900 */
[----:B--2---:R-:W-:Y:S02]  /*3a50*/  SHF.R.S32.HI R2, RZ, 0x1f, R0 ;  /* 0x0000001fff027819 */ /* 0x004fe40000011400 */
[----:B------:R-:W-:-:S04]  /*3a60*/  @!P4 LEA R6, P0, R0, UR10, 0x2 ;  /* 0x0000000a0006cc11 */ /* 0x000fc8000f8010ff */
[----:B------:R-:W-:-:S05]  /*3a70*/  @!P4 LEA.HI.X R7, R0, UR9, R2, 0x2, P0 ;  /* 0x000000090007cc11 */ /* 0x000fca00080f1402 */
[----:B------:R2:W5:Y:S01]  /*3a80*/  @!P4 LDG.E R20, [R6.64] ;  /* 0x000000040614c981 */ /* 0x000562000c1e1900 */
[----:B------:R-:W-:-:S04]  /*3a90*/  LEA.HI R0, R30, R29, RZ, 0x4 ;  /* 0x0000001d1e007211 */ /* 0x000fc800078f20ff */
[----:B------:R-:W-:-:S05]  /*3aa0*/  LOP3.LUT R0, R0, 0xfffffff0, RZ, 0xc0, !PT ;  /* 0xfffffff000007812 */ /* 0x000fca00078ec0ff */
[----:B------:R-:W-:-:S05]  /*3ab0*/  IMAD.IADD R0, R29, 0x1, -R0 ;  /* 0x000000011d007824 */ /* 0x000fca00078e0a00 */
[----:B------:R-:W-:-:S04]  /*3ac0*/  SHF.R.S32.HI R2, RZ, 0x1f, R0 ;  /* 0x0000001fff027819 */ /* 0x000fc80000011400 */
[----:B------:R-:W-:-:S04]  /*3ad0*/  LEA.HI R2, R2, R0, RZ, 0x3 ;  /* 0x0000000002027211 */ /* 0x000fc800078f18ff */
[----:B------:R-:W-:-:S05]  /*3ae0*/  LOP3.LUT R2, R2, 0xfffffff8, RZ, 0xc0, !PT ;  /* 0xfffffff802027812 */ /* 0x000fca00078ec0ff */
[----:B------:R-:W-:-:S05]  /*3af0*/  IMAD.IADD R0, R0, 0x1, -R2 ;  /* 0x0000000100007824 */ /* 0x000fca00078e0a02 */
[C---:B------:R-:W-:Y:S02]  /*3b00*/  LOP3.LUT P0, RZ, R0.reuse, 0x2, RZ, 0xc0, !PT ;  /* 0x0000000200ff7812 */ /* 0x040fe4000780c0ff */
[----:B------:R-:W-:Y:S02]  /*3b10*/  LOP3.LUT P1, RZ, R0, 0x4, RZ, 0xc0, !PT ;  /* 0x0000000400ff7812 */ /* 0x000fe4000782c0ff */
[----:B------:R-:W-:Y:S01]  /*3b20*/  IADD3 R0, R190, 0x2000, RZ ;  /* 0x00002000be007810 */ /* 0x000fe20007ffe0ff */
[----:B-1----:R-:W-:Y:S01]  /*3b30*/  IMAD.U32 R4, RZ, RZ, UR26 ;  /* 0x0000001aff047e24 */ /* 0x002fe2000f8e00ff */
[----:B------:R-:W-:Y:S02]  /*3b40*/  IADD3 R5, R17, 0x1, RZ ;  /* 0x0000000111057810 */ /* 0x000fe40007ffe0ff */
[----:B------:R-:W-:Y:S02]  /*3b50*/  SEL R0, R0, R190, !P2 ;  /* 0x000000be00007207 */ /* 0x000fe40005000000 */
[----:B------:R-:W-:-:S03]  /*3b60*/  IADD3 R2, R5, UR14, -R4 ;  /* 0x0000000e05027c10 */ /* 0x000fc6000fffe804 */
[----:B------:R-:W-:Y:S01]  /*3b70*/  IMAD.SHL.U32 R180, R0, 0x2, RZ ;  /* 0x0000000200b47824 */ /* 0x000fe200078e00ff */
[----:B------:R-:W-:Y:S01]  /*3b80*/  MOV R0, c[0x0][0x22c] ;  /* 0x00008b0000007a02 */ /* 0x000fe20000000f00 */
[----:B------:R1:W-:Y:S04]  /*3b90*/  STL [R1+0x50], R2 ;  /* 0x0000500201007387 */ /* 0x0003e80000100800 */
[----:B------:R-:W-:-:S04]  /*3ba0*/  IMAD R0, R0, c[0x0][0x1c0], RZ ;  /* 0x0000700000007a24 */ /* 0x000fc800078e02ff */
[C---:B--2---:R-:W-:Y:S02]  /*3bb0*/  IMAD.SHL.U32 R7, R0.reuse, 0x10, RZ ;  /* 0x0000001000077824 */ /* 0x044fe400078e00ff */
[----:B------:R-:W-:Y:S01]  /*3bc0*/  IMAD.SHL.U32 R6, R0, 0x8, RZ ;  /* 0x0000000800067824 */ /* 0x000fe200078e00ff */
[----:B-1----:R-:W-:-:S04]  /*3bd0*/  IADD3 R2, R191, 0x2000, RZ ;  /* 0x00002000bf027810 */ /* 0x002fc80007ffe0ff */
[----:B------:R-:W-:-:S05]  /*3be0*/  SEL R2, R2, R191, !P2 ;  /* 0x000000bf02027207 */ /* 0x000fca0005000000 */
[----:B------:R-:W-:Y:S01]  /*3bf0*/  IMAD.SHL.U32 R188, R2, 0x2, RZ ;  /* 0x0000000202bc7824 */ /* 0x000fe200078e00ff */
[----:B------:R-:W-:-:S05]  /*3c00*/  IADD3 R2, R7, 0x20, RZ ;  /* 0x0000002007027810 */ /* 0x000fca0007ffe0ff */
[----:B------:R-:W-:-:S05]  /*3c10*/  IMAD.IADD R0, R6, 0x1, R2 ;  /* 0x0000000106007824 */ /* 0x000fca00078e0202 */
[----:B------:R-:W-:-:S05]  /*3c20*/  IADD3 R0, R6, R0, RZ ;  /* 0x0000000006007210 */ /* 0x000fca0007ffe0ff */
[----:B------:R-:W-:-:S04]  /*3c30*/  IMAD.IADD R0, R6, 0x1, R0 ;  /* 0x0000000106007824 */ /* 0x000fc800078e0200 */
[C---:B------:R-:W-:Y:S01]  /*3c40*/  IMAD.IADD R0, R6.reuse, 0x1, R0 ;  /* 0x0000000106007824 */ /* 0x040fe200078e0200 */
[C---:B------:R-:W-:Y:S01]  /*3c50*/  SHF.L.U64.HI R2, R17.reuse, 0x2, R8 ;  /* 0x0000000211027819 */ /* 0x040fe20000010208 */
[----:B------:R-:W-:Y:S01]  /*3c60*/  IMAD.SHL.U32 R4, R17, 0x4, RZ ;  /* 0x0000000411047824 */ /* 0x000fe200078e00ff */
[----:B------:R-:W-:Y:S01]  /*3c70*/  MOV R189, 0x20 ;  /* 0x0000002000bd7802 */ /* 0x000fe20000000f00 */
[----:B------:R-:W-:Y:S02]  /*3c80*/  IMAD.MOV.U32 R181, RZ, RZ, 0x40 ;  /* 0x00000040ffb57424 */ /* 0x000fe400078e00ff */
[----:B------:R-:W-:Y:S01]  /*3c90*/  IMAD.SHL.U32 R186, R191, 0x2, RZ ;  /* 0x00000002bfba7824 */ /* 0x000fe200078e00ff */
        /* <DEDUP_REMOVED lines=37> */
[----:B---3--:R-:W-:Y:S04]  /*3ef0*/  STL [R1+0x18], R33 ;  /* 0x0000182101007387 */ /* 0x008fe80000100800 */
[----:B----4-:R-:W-:Y:S04]  /*3f00*/  STL [R1+0x1c], R32 ;  /* 0x00001c2001007387 */ /* 0x010fe80000100800 */
[----:B-----5:R-:W-:Y:S04]  /*3f10*/  STL [R1+0x10], R21 ;  /* 0x0000101501007387 */ /* 0x020fe80000100800 */
[----:B------:R-:W-:Y:S04]  /*3f20*/  STL [R1+0x14], R20 ;  /* 0x0000141401007387 */ /* 0x000fe80000100800 */
[----:B------:R1:W-:Y:S02]  /*3f30*/  STL [R1+0x40], R0 ;  /* 0x0000400001007387 */ /* 0x0003e40000100800 */
[----:B-1----:R-:W-:-:S05]  /*3f40*/  IMAD.IADD R0, R6, 0x1, R0 ;  /* 0x0000000106007824 */ /* 0x002fca00078e0200 */
[----:B------:R1:W-:Y:S02]  /*3f50*/  STL [R1+0x3c], R0 ;  /* 0x00003c0001007387 */ /* 0x0003e40000100800 */
[----:B-1----:R-:W-:-:S05]  /*3f60*/  IADD3 R0, R6, R0, RZ ;  /* 0x0000000006007210 */ /* 0x002fca0007ffe0ff */
[----:B------:R1:W-:Y:S04]  /*3f70*/  STL [R1+0x38], R0 ;  /* 0x0000380001007387 */ /* 0x0003e80000100800 */
[----:B------:R2:W-:Y:S01]  /*3f80*/  STL [R1+0x4c], R2 ;  /* 0x00004c0201007387 */ /* 0x0005e20000100800 */
[----:B-1----:R-:W-:-:S05]  /*3f90*/  IMAD.IADD R0, R6, 0x1, R0 ;  /* 0x0000000106007824 */ /* 0x002fca00078e0200 */
[C---:B--2---:R-:W-:Y:S01]  /*3fa0*/  IADD3 R2, R6.reuse, R0, RZ ;  /* 0x0000000006027210 */ /* 0x044fe20007ffe0ff */
[----:B------:R-:W-:Y:S04]  /*3fb0*/  STL [R1+0x34], R0 ;  /* 0x0000340001007387 */ /* 0x000fe80000100800 */
[----:B------:R-:W-:Y:S04]  /*3fc0*/  STL [R1+0x48], R4 ;  /* 0x0000480401007387 */ /* 0x000fe80000100800 */
[----:B------:R1:W-:Y:S02]  /*3fd0*/  STL [R1+0x30], R2 ;  /* 0x0000300201007387 */ /* 0x0003e40000100800 */
[----:B-1----:R-:W-:-:S05]  /*3fe0*/  IMAD.IADD R2, R6, 0x1, R2 ;  /* 0x0000000106027824 */ /* 0x002fca00078e0202 */
[----:B------:R1:W-:Y:S02]  /*3ff0*/  STL [R1+0x2c], R2 ;  /* 0x00002c0201007387 */ /* 0x0003e40000100800 */
[----:B-1----:R-:W-:-:S05]  /*4000*/  IMAD.IADD R2, R6, 0x1, R2 ;  /* 0x0000000106027824 */ /* 0x002fca00078e0202 */
[----:B------:R1:W-:Y:S02]  /*4010*/  STL [R1+0x28], R2 ;  /* 0x0000280201007387 */ /* 0x0003e40000100800 */
[----:B-1----:R-:W-:-:S05]  /*4020*/  IADD3 R2, R6, R2, RZ ;  /* 0x0000000206027210 */ /* 0x002fca0007ffe0ff */
[----:B------:R1:W-:Y:S02]  /*4030*/  STL [R1+0x24], R2 ;  /* 0x0000240201007387 */ /* 0x0003e40000100800 */
[----:B-1----:R-:W-:-:S04]  /*4040*/  IMAD.IADD R2, R6, 0x1, R2 ;  /* 0x0000000106027824 */ /* 0x002fc800078e0202 */
[----:B------:R-:W-:Y:S01]  /*4050*/  IMAD.IADD R0, R6, 0x1, R2 ;  /* 0x0000000106007824 */ /* 0x000fe200078e0202 */
[----:B------:R1:W-:Y:S04]  /*4060*/  STL [R1+0x20], R2 ;  /* 0x0000200201007387 */ /* 0x0003e80000100800 */
[----:B------:R1:W-:Y:S02]  /*4070*/  STL [R1+0x44], R0 ;  /* 0x0000440001007387 */ /* 0x0003e40000100800 */
.L_x_1069:
        /* <DEDUP_REMOVED lines=66> */
[----:B------:R-:W1:Y:S08]  /*44a0*/  LDSM.16.M88.4 R60, [R188+0x2000] ;  /* 0x00200000bc3c783b */ /* 0x000e700000000200 */
[----:B------:R-:W2:Y:S08]  /*44b0*/  LDSM.16.M88.4 R32, [R182+0xc800] ;  /* 0x00c80000b620783b */ /* 0x000eb00000000200 */
[----:B------:R-:W2:Y:S08]  /*44c0*/  LDSM.16.M88.4 R48, [R182+0xd000] ;  /* 0x00d00000b630783b */ /* 0x000eb00000000200 */
[----:B------:R-:W2:Y:S01]  /*44d0*/  LDSM.16.M88.4 R132, [R182+0xd800] ;  /* 0x00d80000b684783b */ /* 0x000ea20000000200 */
[-C--:B-1----:R-:W-:Y:S07]  /*44e0*/  HMMA.16816.F32.BF16 R4, R64, R16.reuse, RZ ;  /* 0x000000104004723c */ /* 0x082fee00000418ff */
[----:B------:R-:W-:Y:S01]  /*44f0*/  LDSM.16.M88.4 R136, [R0] ;  /* 0x000000000088783b */ /* 0x000fe20000000200 */
[C---:B------:R-:W-:Y:S07]  /*4500*/  HMMA.16816.F32.BF16 R8, R60.reuse, R16, RZ ;  /* 0x000000103c08723c */ /* 0x040fee00000418ff */
[----:B------:R-:W1:Y:S01]  /*4510*/  LDSM.16.M88.4 R140, [R185+0xc000] ;  /* 0x00c00000b98c783b */ /* 0x000e620000000200 */
[-C--:B------:R-:W-:Y:S07]  /*4520*/  HMMA.16816.F32.BF16 R12, R60, R18.reuse, RZ ;  /* 0x000000123c0c723c */ /* 0x080fee00000418ff */
[----:B------:R1:W1:Y:S01]  /*4530*/  LDSM.16.M88.4 R144, [R0+0x2000] ;  /* 0x002000000090783b */ /* 0x0002620000000200 */
[----:B---3--:R-:W-:Y:S01]  /*4540*/  @!P0 IADD3 R2, R2, UR7, RZ ;  /* 0x0000000702028c10 */ /* 0x008fe2000fffe0ff */
[C---:B------:R-:W-:Y:S06]  /*4550*/  HMMA.16816.F32.BF16 R16, R64.reuse, R18, RZ ;  /* 0x000000124010723c */ /* 0x040fec00000418ff */
[----:B------:R-:W3:Y:S01]  /*4560*/  LDSM.16.M88.4 R148, [R185+0xc800] ;  /* 0x00c80000b994783b */ /* 0x000ee20000000200 */
[----:B----4-:R-:W-:Y:S01]  /*4570*/  FSETP.NEU.FTZ.AND P2, PT, R204, -INF , PT ;  /* 0xff800000cc00780b */ /* 0x010fe20003f5d000 */
[-C--:B--2---:R-:W-:Y:S06]  /*4580*/  HMMA.16816.F32.BF16 R20, R64, R32.reuse, RZ ;  /* 0x000000204014723c */ /* 0x084fec00000418ff */
[----:B------:R-:W-:Y:S02]  /*4590*/  LDSM.16.M88.4 R152, [R185+0xd800] ;  /* 0x00d80000b998783b */ /* 0x000fe40000000200 */
[C---:B------:R-:W-:Y:S06]  /*45a0*/  HMMA.16816.F32.BF16 R24, R60.reuse, R32, RZ ;  /* 0x000000203c18723c */ /* 0x040fec00000418ff */
[----:B------:R-:W-:Y:S01]  /*45b0*/  LDSM.16.M88.4 R156, [R164] ;  /* 0x00000000a49c783b */ /* 0x000fe20000000200 */
[----:B-1----:R-:W-:Y:S01]  /*45c0*/  IADD3 R0, R0, R181, RZ ;  /* 0x000000b500007210 */ /* 0x002fe20007ffe0ff */
        /* <DEDUP_REMOVED lines=14> */
[----:B------:R-:W-:Y:S01]  /*46b0*/  HMMA.16816.F32.BF16 R64, R64, R134, RZ ;  /* 0x000000864040723c */ /* 0x000fe200000418ff */
[----:B------:R-:W1:Y:S07]  /*46c0*/  LDSM.16.M88.4 R132, [R185+0xd000] ;  /* 0x00d00000b984783b */ /* 0x000e6e0000000200 */
[-C--:B------:R-:W-:Y:S08]  /*46d0*/  HMMA.16816.F32.BF16 R4, R136, R140.reuse, R4 ;  /* 0x0000008c8804723c */ /* 0x080ff00000041804 */
[C---:B------:R-:W-:Y:S08]  /*46e0*/  HMMA.16816.F32.BF16 R8, R144.reuse, R140, R8 ;  /* 0x0000008c9008723c */ /* 0x040ff00000041808 */
[-C--:B------:R-:W-:Y:S08]  /*46f0*/  HMMA.16816.F32.BF16 R12, R144, R142.reuse, R12 ;  /* 0x0000008e900c723c */ /* 0x080ff0000004180c */
[C---:B------:R-:W-:Y:S01]  /*4700*/  HMMA.16816.F32.BF16 R16, R136.reuse, R142, R16 ;  /* 0x0000008e8810723c */ /* 0x040fe20000041810 */
[----:B------:R-:W2:Y:S07]  /*4710*/  LDSM.16.M88.4 R140, [R183+0xc800] ;  /* 0x00c80000b78c783b */ /* 0x000eae0000000200 */
[-C--:B---3--:R-:W-:Y:S08]  /*4720*/  HMMA.16816.F32.BF16 R20, R136, R148.reuse, R20 ;  /* 0x000000948814723c */ /* 0x088ff00000041814 */
[C---:B------:R-:W-:Y:S08]  /*4730*/  HMMA.16816.F32.BF16 R24, R144.reuse, R148, R24 ;  /* 0x000000949018723c */ /* 0x040ff00000041818 */
[-C--:B------:R-:W-:Y:S08]  /*4740*/  HMMA.16816.F32.BF16 R28, R144, R150.reuse, R28 ;  /* 0x00000096901c723c */ /* 0x080ff0000004181c */
[C---:B------:R-:W-:Y:S01]  /*4750*/  HMMA.16816.F32.BF16 R32, R136.reuse, R150, R32 ;  /* 0x000000968820723c */ /* 0x040fe20000041820 */
[----:B------:R-:W3:Y:S07]  /*4760*/  LDSM.16.M88.4 R148, [R0] ;  /* 0x000000000094783b */ /* 0x000eee0000000200 */
[-C--:B-1----:R-:W-:Y:S08]  /*4770*/  HMMA.16816.F32.BF16 R36, R136, R132.reuse, R36 ;  /* 0x000000848824723c */ /* 0x082ff00000041824 */
[C---:B------:R-:W-:Y:S08]  /*4780*/  HMMA.16816.F32.BF16 R40, R144.reuse, R132, R40 ;  /* 0x000000849028723c */ /* 0x040ff00000041828 */
[-C--:B------:R-:W-:Y:S08]  /*4790*/  HMMA.16816.F32.BF16 R44, R144, R134.reuse, R44 ;  /* 0x00000086902c723c */ /* 0x080ff0000004182c */
[C---:B------:R-:W-:Y:S01]  /*47a0*/  HMMA.16816.F32.BF16 R48, R136.reuse, R134, R48 ;  /* 0x000000868830723c */ /* 0x040fe20000041830 */
[----:B------:R1:W4:Y:S07]  /*47b0*/  LDSM.16.M88.4 R132, [R0+0x2000] ;  /* 0x002000000084783b */ /* 0x00032e0000000200 */
[-C--:B------:R-:W-:Y:S08]  /*47c0*/  HMMA.16816.F32.BF16 R52, R136, R152.reuse, R52 ;  /* 0x000000988834723c */ /* 0x080ff00000041834 */
[C---:B------:R-:W-:Y:S08]  /*47d0*/  HMMA.16816.F32.BF16 R56, R144.reuse, R152, R56 ;  /* 0x000000989038723c */ /* 0x040ff00000041838 */
[-C--:B------:R-:W-:Y:S01]  /*47e0*/  HMMA.16816.F32.BF16 R60, R144, R154.reuse, R60 ;  /* 0x0000009a903c723c */ /* 0x080fe2000004183c */
[----:B-1----:R-:W-:Y:S04]  /*47f0*/  MOV R0, UR18 ;  /* 0x0000001200007c02 */ /* 0x002fe80008000f00 */
[----:B------:R-:W-:Y:S03]  /*4800*/  @!P0 LEA R0, R0, R205, 0x7 ;  /* 0x000000cd00008211 */ /* 0x000fe600078e38ff */
[----:B------:R-:W-:Y:S08]  /*4810*/  HMMA.16816.F32.BF16 R64, R136, R154, R64 ;  /* 0x0000009a8840723c */ /* 0x000ff00000041840 */
[-C--:B------:R-:W-:Y:S08]  /*4820*/  HMMA.16816.F32.BF16 R4, R156, R160.reuse, R4 ;  /* 0x000000a09c04723c */ /* 0x080ff00000041804 */
[C---:B------:R-:W-:Y:S08]  /*4830*/  HMMA.16816.F32.BF16 R8, R164.reuse, R160, R8 ;  /* 0x000000a0a408723c */ /* 0x040ff00000041808 */
[-C--:B------:R-:W-:Y:S08]  /*4840*/  HMMA.16816.F32.BF16 R12, R164, R162.reuse, R12 ;  /* 0x000000a2a40c723c */ /* 0x080ff0000004180c */
[C---:B------:R-:W-:Y:S08]  /*4850*/  HMMA.16816.F32.BF16 R16, R156.reuse, R162, R16 ;  /* 0x000000a29c10723c */ /* 0x040ff00000041810 */
        /* <DEDUP_REMOVED lines=41> */
[----:B----4-:R-:W4:Y:S09]  /*4af0*/  LDL R17, [R1+0x10] ;  /* 0x0000100001117983 */ /* 0x010f320000100800 */
        /* <DEDUP_REMOVED lines=63> */
[----:B------:R-:W-:Y:S10]  /*4ef0*/  MUFU.EX2 R19, R5 ;  /* 0x0000000500137308 */ /* 0x000ff40000000800 */
[----:B------:R2:W-:Y:S10]  /*4f00*/  MUFU.EX2 R3, R4 ;  /* 0x0000000400037308 */ /* 0x0005f40000000800 */
[----:B------:R-:W-:Y:S10]  /*4f10*/  MUFU.TANH R176, R33 ;  /* 0x0000002100b07308 */ /* 0x000ff40000002400 */
[----:B------:R-:W3:Y:S01]  /*4f20*/  MUFU.TANH R154, R20 ;  /* 0x00000014009a7308 */ /* 0x000ee20000002400 */
[----:B--2---:R-:W-:Y:S02]  /*4f30*/  MOV R4, R106 ;  /* 0x0000006a00047202 */ /* 0x004fe40000000f00 */
[----:B------:R-:W-:Y:S02]  /*4f40*/  @!P0 FSEL R4, R106, -INF , !P3 ;  /* 0xff8000006a048808 */ /* 0x000fe40005800000 */
[----:B------:R-:W-:Y:S05]  /*4f50*/  @!P0 ISETP.GE.AND P3, PT, R0, R9, PT ;  /* 0x000000090000820c */ /* 0x000fea0003f66270 */
[----:B------:R-:W-:Y:S10]  /*4f60*/  MUFU.TANH R215, R34 ;  /* 0x0000002200d77308 */ /* 0x000ff40000002400 */
[----:B------:R-:W2:Y:S10]  /*4f70*/  MUFU.TANH R153, R21 ;  /* 0x0000001500997308 */ /* 0x000eb40000002400 */
        /* <DEDUP_REMOVED lines=19> */
[C---:B------:R-:W-:Y:S01]  /*50b0*/  FMUL.FTZ R5, R16.reuse, 1.4426950216293334961 ;  /* 0x3fb8aa3b10057820 */ /* 0x040fe20000410000 */
        /* <DEDUP_REMOVED lines=175> */
[C---:B----4-:R-:W-:Y:S09]  /*5bb0*/  @!P0 IADD3 R16, R0.reuse, 0x21, RZ ;  /* 0x0000002100108810 */ /* 0x050ff20007ffe0ff */
[----:B------:R-:W4:Y:S01]  /*5bc0*/  MUFU.TANH R250, R46 ;  /* 0x0000002e00fa7308 */ /* 0x000f220000002400 */
[----:B---3--:R-:W-:Y:S04]  /*5bd0*/  @!P0 IADD3 R15, R0, 0x20, RZ ;  /* 0x00000020000f8810 */ /* 0x008fe80007ffe0ff */
[-C--:B------:R-:W-:Y:S05]  /*5be0*/  @!P0 ISETP.GE.AND P2, PT, R15, R14.reuse, PT ;  /* 0x0000000e0f00820c */ /* 0x080fea0003f46270 */
[----:B------:R-:W3:Y:S01]  /*5bf0*/  MUFU.TANH R249, R47 ;  /* 0x0000002f00f97308 */ /* 0x000ee20000002400 */
        /* <DEDUP_REMOVED lines=29> */
[----:B------:R-:W-:Y:S01]  /*5dd0*/  FMUL.FTZ R60, R60, c[0x0][0x2ec] ;  /* 0x0000bb003c3c7a20 */ /* 0x000fe20000410000 */
[----:B----4-:R-:W-:Y:S01]  /*5de0*/  MOV R6, R250 ;  /* 0x000000fa00067202 */ /* 0x010fe20000000f00 */
        /* <DEDUP_REMOVED lines=47> */
[----:B----4-:R-:W-:Y:S03]  /*60e0*/  @!P0 IADD3 R4, R0, 0x29, RZ ;  /* 0x0000002900048810 */ /* 0x010fe60007ffe0ff */
[--C-:B------:R-:W-:Y:S01]  /*60f0*/  FFMA.FTZ R16, R15, c[0x0][0x23c], -R8.reuse ;  /* 0x00008f000f107a23 */ /* 0x100fe20000010808 */
[----:B------:R-:W-:Y:S02]  /*6100*/  @!P0 ISETP.GE.AND P2, PT, R4, R10, PT ;  /* 0x0000000a0400820c */ /* 0x000fe40003f46270 */
[----:B------:R-:W-:Y:S01]  /*6110*/  MOV R15, R222 ;  /* 0x000000de000f7202 */ /* 0x000fe20000000f00 */
[----:B------:R-:W4:Y:S01]  /*6120*/  MUFU.TANH R208, R57 ;  /* 0x0000003900d07308 */ /* 0x000f220000002400 */
        /* <DEDUP_REMOVED lines=9> */
[----:B---3--:R-:W-:Y:S02]  /*61c0*/  MOV R6, R249 ;  /* 0x000000f900067202 */ /* 0x008fe40000000f00 */
[----:B------:R-:W-:Y:S02]  /*61d0*/  @!P0 FSEL R6, R249, -INF , !P2 ;  /* 0xff800000f9068808 */ /* 0x000fe40005000000 */
[-C--:B------:R-:W-:Y:S04]  /*61e0*/  @!P0 ISETP.GE.AND P2, PT, R5, R14.reuse, PT ;  /* 0x0000000e0500820c */ /* 0x080fe80003f46270 */
[----:B------:R-:W-:Y:S01]  /*61f0*/  MUFU.EX2 R74, R7 ;  /* 0x00000007004a7308 */ /* 0x000fe20000000800 */
[----:B------:R-:W-:Y:S09]  /*6200*/  FFMA.FTZ R6, R6, c[0x0][0x23c], -R2 ;  /* 0x00008f0006067a23 */ /* 0x000ff20000010802 */
[----:B------:R1:W-:Y:S10]  /*6210*/  MUFU.EX2 R73, R6 ;  /* 0x0000000600497308 */ /* 0x0003f40000000800 */
[----:B------:R-:W3:Y:S10]  /*6220*/  MUFU.TANH R230, R58 ;  /* 0x0000003a00e67308 */ /* 0x000ef40000002400 */
        /* <DEDUP_REMOVED lines=48> */
[----:B----4-:R-:W-:Y:S02]  /*6530*/  MOV R6, R208 ;  /* 0x000000d000067202 */ /* 0x010fe40000000f00 */
        /* <DEDUP_REMOVED lines=209> */
[----:B------:R2:W3:Y:S01]  /*7250*/  LDG.E R4, [R146.64+0x20] ;  /* 0x0000200492047981 */ /* 0x0004e2000c1e1900 */
        /* <DEDUP_REMOVED lines=69> */
[----:B--2---:R-:W-:Y:S02]  /*76b0*/  FMUL.FTZ R146, R17, R5 ;  /* 0x0000000511927220 */ /* 0x004fe40000410000 */
[----:B------:R-:W-:Y:S01]  /*76c0*/  FFMA.FTZ R5, -R158, R158, 1 ;  /* 0x3f8000009e057423 */ /* 0x000fe2000001019e */
[----:B------:R-:W-:Y:S01]  /*76d0*/  MOV R158, R202 ;  /* 0x000000ca009e7202 */ /* 0x000fe20000000f00 */
        /* <DEDUP_REMOVED lines=14> */
[C---:B---3--:R-:W-:Y:S02]  /*77c0*/  FADD.FTZ R7, -R4.reuse, R7 ;  /* 0x0000000704077221 */ /* 0x048fe40000010100 */
[----:B------:R-:W-:Y:S02]  /*77d0*/  FADD.FTZ R16, -R4, R6 ;  /* 0x0000000604107221 */ /* 0x000fe40000010100 */
[----:B------:R-:W-:Y:S02]  /*77e0*/  FFMA.FTZ R6, -R240, R240, 1 ;  /* 0x3f800000f0067423 */ /* 0x000fe400000101f0 */
[----:B------:R-:W-:Y:S02]  /*77f0*/  FMUL.FTZ R7, R235, R7 ;  /* 0x00000007eb077220 */ /* 0x000fe40000410000 */
[----:B------:R-:W-:Y:S02]  /*7800*/  FADD.FTZ R36, -R144, R52 ;  /* 0x0000003490247221 */ /* 0x000fe40000010100 */
[----:B------:R-:W-:Y:S02]  /*7810*/  FMUL.FTZ R33, R168, R33 ;  /* 0x00000021a8217220 */ /* 0x000fe40000410000 */
        /* <DEDUP_REMOVED lines=132> */
[----:B------:R-:W-:Y:S02]  /*8060*/  FMUL.FTZ R5, R5, c[0x0][0x2ec] ;  /* 0x0000bb0005057a20 */ /* 0x000fe40000410000 */
[----:B------:R-:W-:Y:S02]  /*8070*/  FMUL.FTZ R51, R13, R7 ;  /* 0x000000070d337220 */ /* 0x000fe40000410000 */
[----:B------:R-:W-:Y:S02]  /*8080*/  FADD.FTZ R13, -R2, R40 ;  /* 0x00000028020d7221 */ /* 0x000fe40000010100 */
[----:B------:R-:W-:Y:S02]  /*8090*/  FMUL.FTZ R4, R4, c[0x0][0x2ec] ;  /* 0x0000bb0004047a20 */ /* 0x000fe40000410000 */
[----:B------:R-:W-:Y:S02]  /*80a0*/  FMUL.FTZ R18, R12, R6 ;  /* 0x000000060c127220 */ /* 0x000fe40000410000 */
[----:B------:R-:W-:Y:S02]  /*80b0*/  FMUL.FTZ R50, R9, R5 ;  /* 0x0000000509327220 */ /* 0x000fe40000410000 */
[C---:B------:R-:W-:Y:S02]  /*80c0*/  FADD.FTZ R12, -R2.reuse, R41 ;  /* 0x00000029020c7221 */ /* 0x040fe40000010100 */
[----:B------:R-:W-:Y:S02]  /*80d0*/  FADD.FTZ R9, -R2, R44 ;  /* 0x0000002c02097221 */ /* 0x000fe40000010100 */
[----:B------:R-:W-:Y:S02]  /*80e0*/  FMUL.FTZ R13, R96, R13 ;  /* 0x0000000d600d7220 */ /* 0x000fe40000410000 */
[----:B------:R-:W-:Y:S01]  /*80f0*/  FFMA.FTZ R5, -R223, R223, 1 ;  /* 0x3f800000df057423 */ /* 0x000fe200000101df */
[----:B------:R1:W5:Y:S01]  /*8100*/  LDL.LU R96, [R1+0x110] ;  /* 0x0001100001607983 */ /* 0x0003620000300800 */
[----:B------:R-:W-:Y:S02]  /*8110*/  FMUL.FTZ R49, R8, R4 ;  /* 0x0000000408317220 */ /* 0x000fe40000410000 */
[----:B------:R-:W-:Y:S02]  /*8120*/  FADD.FTZ R8, -R2, R45 ;  /* 0x0000002d02087221 */ /* 0x000fe40000010100 */
[----:B------:R-:W-:Y:S02]  /*8130*/  FMUL.FTZ R12, R95, R12 ;  /* 0x0000000c5f0c7220 */ /* 0x000fe40000410000 */
[----:B------:R-:W-:Y:S01]  /*8140*/  FMUL.FTZ R9, R94, R9 ;  /* 0x000000095e097220 */ /* 0x000fe20000410000 */
[----:B------:R1:W5:Y:S01]  /*8150*/  LDL.LU R95, [R1+0x10c] ;  /* 0x00010c00015f7983 */ /* 0x0003620000300800 */
[----:B------:R-:W-:Y:S02]  /*8160*/  FFMA.FTZ R4, -R222, R222, 1 ;  /* 0x3f800000de047423 */ /* 0x000fe400000101de */
[----:B------:R-:W-:Y:S01]  /*8170*/  FMUL.FTZ R5, R5, c[0x0][0x2ec] ;  /* 0x0000bb0005057a20 */ /* 0x000fe20000410000 */
[----:B------:R1:W5:Y:S01]  /*8180*/  LDL.LU R94, [R1+0x108] ;  /* 0x00010800015e7983 */ /* 0x0003620000300800 */
[----:B------:R-:W-:Y:S02]  /*8190*/  FMUL.FTZ R8, R93, R8 ;  /* 0x000000085d087220 */ /* 0x000fe40000410000 */
[----:B------:R-:W-:Y:S01]  /*81a0*/  FFMA.FTZ R7, -R227, R227, 1 ;  /* 0x3f800000e3077423 */ /* 0x000fe200000101e3 */
[----:B------:R1:W5:Y:S01]  /*81b0*/  LDL.LU R93, [R1+0x104] ;  /* 0x00010400015d7983 */ /* 0x0003620000300800 */
[----:B------:R-:W-:Y:S02]  /*81c0*/  FFMA.FTZ R6, -R226, R226, 1 ;  /* 0x3f800000e2067423 */ /* 0x000fe400000101e2 */
[----:B------:R-:W-:Y:S02]  /*81d0*/  FMUL.FTZ R4, R4, c[0x0][0x2ec] ;  /* 0x0000bb0004047a20 */ /* 0x000fe40000410000 */
[----:B------:R-:W-:Y:S02]  /*81e0*/  FMUL.FTZ R44, R9, R5 ;  /* 0x00000005092c7220 */ /* 0x000fe40000410000 */
[----:B------:R-:W-:Y:S02]  /*81f0*/  FADD.FTZ R9, -R2, R57 ;  /* 0x0000003902097221 */ /* 0x000fe40000010100 */
[----:B------:R-:W-:Y:S02]  /*8200*/  FFMA.FTZ R5, -R208, R208, 1 ;  /* 0x3f800000d0057423 */ /* 0x000fe400000101d0 */
[----:B------:R-:W-:Y:S02]  /*8210*/  FMUL.FTZ R7, R7, c[0x0][0x2ec] ;  /* 0x0000bb0007077a20 */ /* 0x000fe40000410000 */
[----:B------:R-:W-:Y:S02]  /*8220*/  FMUL.FTZ R6, R6, c[0x0][0x2ec] ;  /* 0x0000bb0006067a20 */ /* 0x000fe40000410000 */
[----:B------:R-:W-:Y:S02]  /*8230*/  FMUL.FTZ R41, R8, R4 ;  /* 0x0000000408297220 */ /* 0x000fe40000410000 */
[----:B------:R-:W-:Y:S02]  /*8240*/  FADD.FTZ R8, -R2, R60 ;  /* 0x0000003c02087221 */ /* 0x000fe40000010100 */
[----:B------:R-:W-:Y:S02]  /*8250*/  FMUL.FTZ R9, R251, R9 ;  /* 0x00000009fb097220 */ /* 0x000fe40000410000 */
[----:B------:R-:W-:Y:S02]  /*8260*/  FFMA.FTZ R4, -R206, R206, 1 ;  /* 0x3f800000ce047423 */ /* 0x000fe400000101ce */
[----:B------:R-:W-:Y:S02]  /*8270*/  FMUL.FTZ R5, R5, c[0x0][0x2ec] ;  /* 0x0000bb0005057a20 */ /* 0x000fe40000410000 */
[----:B----4-:R-:W-:Y:S02]  /*8280*/  FADD.FTZ R10, -R0, R10 ;  /* 0x0000000a000a7221 */ /* 0x010fe40000010100 */
[----:B------:R-:W-:Y:S02]  /*8290*/  FMUL.FTZ R48, R13, R7 ;  /* 0x000000070d307220 */ /* 0x000fe40000410000 */
[----:B------:R-:W-:Y:S02]  /*82a0*/  FMUL.FTZ R45, R12, R6 ;  /* 0x000000060c2d7220 */ /* 0x000fe40000410000 */
[C---:B------:R-:W-:Y:S02]  /*82b0*/  FADD.FTZ R12, -R2.reuse, R56 ;  /* 0x00000038020c7221 */ /* 0x040fe40000010100 */
        /* <DEDUP_REMOVED lines=20> */
[----:B------:R-:W-:Y:S02]  /*8400*/  FMUL.FTZ R6, R6, c[0x0][0x2ec] ;  /* 0x0000bb0006067a20 */ /* 0x000fe40000410000 */
        /* <DEDUP_REMOVED lines=39> */
[----:B------:R-:W-:Y:S02]  /*8680*/  FMUL.FTZ R12, R8, R4 ;  /* 0x00000004080c7220 */ /* 0x000fe40000410000 */
[C---:B------:R-:W-:Y:S01]  /*8690*/  FADD.FTZ R8, -R0.reuse, R42 ;  /* 0x0000002a00087221 */ /* 0x040fe20000010100 */
[----:B------:R1:W5:Y:S01]  /*86a0*/  LDL.LU R78, [R1+0xc8] ;  /* 0x0000c800014e7983 */ /* 0x0003620000300800 */
[----:B------:R-:W-:Y:S02]  /*86b0*/  FMUL.FTZ R13, R7, R2 ;  /* 0x00000002070d7220 */ /* 0x000fe40000410000 */
[----:B------:R-:W-:Y:S01]  /*86c0*/  FADD.FTZ R7, -R0, R43 ;  /* 0x0000002b00077221 */ /* 0x000fe20000010100 */
        /* <DEDUP_REMOVED lines=8> */
[----:B------:R-:W-:Y:S01]  /*8750*/  FMUL.FTZ R6, R6, c[0x0][0x2ec] ;  /* 0x0000bb0006067a20 */ /* 0x000fe20000410000 */
[----:B------:R1:W5:Y:S01]  /*8760*/  LDL.LU R74, [R1+0xb8] ;  /* 0x0000b800014a7983 */ /* 0x0003620000300800 */
[----:B------:R-:W-:Y:S02]  /*8770*/  FMUL.FTZ R29, R73, R29 ;  /* 0x0000001d491d7220 */ /* 0x000fe40000410000 */
[----:B------:R-:W-:Y:S01]  /*8780*/  FMUL.FTZ R5, R5, c[0x0][0x2ec] ;  /* 0x0000bb0005057a20 */ /* 0x000fe20000410000 */
[----:B------:R1:W5:Y:S01]  /*8790*/  LDL.LU R73, [R1+0xb4] ;  /* 0x0000b40001497983 */ /* 0x0003620000300800 */
[----:B------:R-:W-:Y:S02]  /*87a0*/  FMUL.FTZ R14, R10, R6 ;  /* 0x000000060a0e7220 */ /* 0x000fe40000410000 */
[----:B------:R-:W-:Y:S02]  /*87b0*/  FFMA.FTZ R6, -R72, R72, 1 ;  /* 0x3f80000048067423 */ /* 0x000fe40000010148 */
[----:B------:R-:W-:Y:S01]  /*87c0*/  FMUL.FTZ R17, R9, R5 ;  /* 0x0000000509117220 */ /* 0x000fe20000410000 */
[----:B------:R1:W5:Y:S01]  /*87d0*/  LDL.LU R72, [R1+0xb0] ;  /* 0x0000b00001487983 */ /* 0x0003620000300800 */
[----:B------:R-:W-:Y:S02]  /*87e0*/  FFMA.FTZ R5, -R71, R71, 1 ;  /* 0x3f80000047057423 */ /* 0x000fe40000010147 */
[C---:B------:R-:W-:Y:S01]  /*87f0*/  FADD.FTZ R33, -R0.reuse, R58 ;  /* 0x0000003a00217221 */ /* 0x040fe20000010100 */
[----:B------:R1:W5:Y:S01]  /*8800*/  LDL.LU R71, [R1+0xac] ;  /* 0x0000ac0001477983 */ /* 0x0003620000300800 */
[----:B------:R-:W-:Y:S02]  /*8810*/  FADD.FTZ R30, -R0, R59 ;  /* 0x0000003b001e7221 */ /* 0x000fe40000010100 */
[----:B------:R-:W-:Y:S02]  /*8820*/  FMUL.FTZ R33, R70, R33 ;  /* 0x0000002146217220 */ /* 0x000fe40000410000 */
[C---:B------:R-:W-:Y:S01]  /*8830*/  FADD.FTZ R34, -R0.reuse, R62 ;  /* 0x0000003e00227221 */ /* 0x040fe20000010100 */
[----:B------:R1:W5:Y:S01]  /*8840*/  LDL.LU R70, [R1+0xa8] ;  /* 0x0000a80001467983 */ /* 0x0003620000300800 */
[----:B------:R-:W-:Y:S02]  /*8850*/  FMUL.FTZ R30, R69, R30 ;  /* 0x0000001e451e7220 */ /* 0x000fe40000410000 */
[----:B------:R-:W-:Y:S01]  /*8860*/  FADD.FTZ R32, -R0, R63 ;  /* 0x0000003f00207221 */ /* 0x000fe20000010100 */
[----:B------:R1:W5:Y:S01]  /*8870*/  LDL.LU R69, [R1+0xa4] ;  /* 0x0000a40001457983 */ /* 0x0003620000300800 */
[----:B------:R-:W-:Y:S02]  /*8880*/  FMUL.FTZ R34, R68, R34 ;  /* 0x0000002244227220 */ /* 0x000fe40000410000 */
[----:B------:R-:W-:Y:S01]  /*8890*/  FMUL.FTZ R32, R3, R32 ;  /* 0x0000002003207220 */ /* 0x000fe20000410000 */
[----:B------:R1:W5:Y:S01]  /*88a0*/  LDL.LU R68, [R1+0xa0] ;  /* 0x0000a00001447983 */ /* 0x0003620000300800 */
[----:B------:R-:W-:Y:S02]  /*88b0*/  FFMA.FTZ R4, -R250, R250, 1 ;  /* 0x3f800000fa047423 */ /* 0x000fe400000101fa */
[----:B------:R-:W-:Y:S01]  /*88c0*/  FFMA.FTZ R2, -R249, R249, 1 ;  /* 0x3f800000f9027423 */ /* 0x000fe200000101f9 */
[----:B------:R1:W5:Y:S01]  /*88d0*/  LDL.LU R3, [R1+0x9c] ;  /* 0x00009c0001037983 */ /* 0x0003620000300800 */
[----:B------:R-:W-:Y:S02]  /*88e0*/  FMUL.FTZ R5, R5, c[0x0][0x2ec] ;  /* 0x0000bb0005057a20 */ /* 0x000fe40000410000 */
[----:B------:R-:W-:Y:S02]  /*88f0*/  FMUL.FTZ R4, R4, c[0x0][0x2ec] ;  /* 0x0000bb0004047a20 */ /* 0x000fe40000410000 */
        /* <DEDUP_REMOVED lines=19> */
[----:B-1----:R-:W2:Y:S01]  /*8a30*/  LDL.LU R10, [R1+0x4] ;  /* 0x00000400010a7983 */ /* 0x002ea20000300800 */
[----:B------:R-:W-:Y:S01]  /*8a40*/  IMAD.MOV.U32 R2, RZ, RZ, c[0x0][0x190] ;  /* 0x00006400ff027624 */ /* 0x000fe200078e00ff */
[----:B------:R-:W-:Y:S02]  /*8a50*/  ULOP3.LUT UR7, UR6, 0x1, URZ, 0xc0, !UPT ;  /* 0x0000000106077892 */ /* 0x000fe4000f8ec03f */
[----:B------:R-:W3:Y:S01]  /*8a60*/  LDL.LU R9, [R1+0xc] ;  /* 0x00000c0001097983 */ /* 0x000ee20000300800 */
[----:B------:R-:W-:Y:S01]  /*8a70*/  IMAD.U32 R0, R2, -0x80, RZ ;  /* 0xffffff8002007824 */ /* 0x000fe200078e00ff */
[----:B------:R-:W-:Y:S04]  /*8a80*/  UISETP.NE.U32.AND UP0, UPT, UR7, 0x1, UPT ;  /* 0x000000010700788c */ /* 0x000fe8000bf05070 */
[----:B------:R-:W-:Y:S06]  /*8a90*/  USEL UR7, UR40, 0x4000, !UP0 ;  /* 0x0000400028077887 */ /* 0x000fec000c000000 */
[----:B------:R-:W-:Y:S02]  /*8aa0*/  IADD3 R192, R192, UR7, RZ ;  /* 0x00000007c0c07c10 */ /* 0x000fe4000fffe0ff */
[----:B------:R-:W-:Y:S01]  /*8ab0*/  IADD3 R188, R188, UR7, RZ ;  /* 0x00000007bcbc7c10 */ /* 0x000fe2000fffe0ff */
[----:B---3--:R-:W-:Y:S01]  /*8ac0*/  IMAD.MOV.U32 R4, RZ, RZ, R9 ;  /* 0x000000ffff047224 */ /* 0x008fe200078e0009 */
[----:B--2---:R-:W-:Y:S01]  /*8ad0*/  MOV R5, R10 ;  /* 0x0000000a00057202 */ /* 0x004fe20000000f00 */
[----:B------:R-:W-:Y:S03]  /*8ae0*/  IMAD.SHL.U32 R10, R2, 0x40, RZ ;  /* 0x00000040020a7824 */ /* 0x000fe600078e00ff */
[C---:B------:R-:W-:Y:S01]  /*8af0*/  LEA R6, P2, R0.reuse, R4, 0x1 ;  /* 0x0000000400067211 */ /* 0x040fe200078408ff */
[----:B------:R-:W-:Y:S03]  /*8b00*/  IMAD.MOV.U32 R4, RZ, RZ, 0x6 ;  /* 0x00000006ff047424 */ /* 0x000fe600078e00ff */
[----:B------:R-:W-:Y:S01]  /*8b10*/  LEA.HI.X.SX32 R8, R0, R5, 0x1, P2 ;  /* 0x0000000500087211 */ /* 0x000fe200010f0eff */
[----:B------:R-:W-:Y:S01]  /*8b20*/  STL [R1+0xc], R6 ;  /* 0x00000c0601007387 */ /* 0x000fe20000100800 */
[----:B------:R-:W-:Y:S02]  /*8b30*/  SHF.L.U64.HI R0, R2, R4, c[0x0][0x194] ;  /* 0x0000650002007619 */ /* 0x000fe40000010204 */
[----:B------:R-:W-:Y:S01]  /*8b40*/  MOV R9, R8 ;  /* 0x0000000800097202 */ /* 0x000fe20000000f00 */
[----:B------:R1:W-:Y:S02]  /*8b50*/  STL [R1+0x4], R8 ;  /* 0x0000040801007387 */ /* 0x0003e40000100800 */
[----:B-1----:R-:W-:Y:S05]  /*8b60*/  IMAD.MOV.U32 R8, RZ, RZ, R6 ;  /* 0x000000ffff087224 */ /* 0x002fea00078e0006 */
[----:B------:R-:W-:Y:S01]  /*8b70*/  @!PT LDS RZ, [RZ] ;  /* 0x00000000fffff984 */ /* 0x000fe20000000800 */
[----:B------:R-:W-:Y:S01]  /*8b80*/  @!PT LDS RZ, [RZ] ;  /* 0x00000000fffff984 */ /* 0x000fe20000000800 */
[----:B------:R-:W-:Y:S01]  /*8b90*/  @!PT LDS RZ, [RZ] ;  /* 0x00000000fffff984 */ /* 0x000fe20000000800 */
[----:B------:R1:W-:Y:S01]  /*8ba0*/  LDGSTS.E.BYPASS.LTC128B.128 [R192], [R8.64] ;  /* 0x0000000008c07fae */ /* 0x0003e2000b901d44 */
[-C--:B------:R-:W-:Y:S04]  /*8bb0*/  IADD3 R6, P2, R8, R10.reuse, RZ ;  /* 0x0000000a08067210 */ /* 0x080fe80007f5e0ff */
[-C--:B------:R-:W-:Y:S01]  /*8bc0*/  IADD3 R4, P3, R6, R10.reuse, RZ ;  /* 0x0000000a06047210 */ /* 0x080fe20007f7e0ff */
[--C-:B------:R-:W-:Y:S03]  /*8bd0*/  IMAD.X R7, R9, 0x1, R0.reuse, P2 ;  /* 0x0000000109077824 */ /* 0x100fe600010e0600 */
[----:B------:R-:W-:Y:S02]  /*8be0*/  IADD3 R10, P2, R4, R10, RZ ;  /* 0x0000000a040a7210 */ /* 0x000fe40007f5e0ff */
[----:B------:R1:W-:Y:S01]  /*8bf0*/  LDGSTS.E.BYPASS.LTC128B.128 [R192+0x1000], [R6.64] ;  /* 0x0100000006c07fae */ /* 0x0003e2000b901d44 */
[----:B------:R-:W-:Y:S05]  /*8c00*/  IADD3.X R5, R7, R0, RZ, P3, !PT ;  /* 0x0000000007057210 */ /* 0x000fea0001ffe4ff */
[----:B------:R1:W-:Y:S01]  /*8c10*/  LDGSTS.E.BYPASS.LTC128B.128 [R192+0x2000], [R4.64] ;  /* 0x0200000004c07fae */ /* 0x0003e2000b901d44 */
[----:B------:R-:W-:Y:S05]  /*8c20*/  IMAD.X R11, R5, 0x1, R0, P2 ;  /* 0x00000001050b7824 */ /* 0x000fea00010e0600 */
[----:B------:R1:W-:Y:S04]  /*8c30*/  LDGSTS.E.BYPASS.LTC128B.128 [R192+0x3000], [R10.64] ;  /* 0x030000000ac07fae */ /* 0x0003e8000b901d44 */
[----:B------:R-:W0:Y:S02]  /*8c40*/  LDGDEPBAR ;  /* 0x00000000000079af */ /* 0x000e240000000000 */
.L_x_1067:
[----:B-1----:R-:W-:Y:S01]  /*8c50*/  F2FP.BF16.PACK_AB R28, R156, R157 ;  /* 0x0000009d9c1c723e */ /* 0x002fe200000010ff */
        /* <DEDUP_REMOVED lines=69> */
[----:B------:R-:W3:Y:S04]  /*90b0*/  LDSM.16.MT88.4 R12, [R3+0x20000] ;  /* 0x02000000030c783b */ /* 0x000ee80000004200 */
[----:B------:R-:W4:Y:S04]  /*90c0*/  LDSM.16.MT88.4 R16, [R2+0x8000] ;  /* 0x008000000210783b */ /* 0x000f280000004200 */
[----:B------:R-:W-:Y:S04]  /*90d0*/  LDSM.16.MT88.4 R20, [R3+0x1c800] ;  /* 0x01c800000314783b */ /* 0x000fe80000004200 */
[----:B------:R-:W4:Y:S04]  /*90e0*/  LDSM.16.MT88.4 R24, [R0+0x8800] ;  /* 0x008800000018783b */ /* 0x000f280000004200 */
        /* <DEDUP_REMOVED lines=14> */
[-C--:B------:R-:W-:Y:S08]  /*91d0*/  HMMA.16816.F32.BF16 R68, R20, R24.reuse, R68 ;  /* 0x000000181444723c */ /* 0x080ff00000041844 */
        /* <DEDUP_REMOVED lines=78> */
[----:B------:R-:W2:Y:S01]  /*96c0*/  LDL.LU R43, [R1] ;  /* 0x00000000012b7983 */ /* 0x000ea20000300800 */
[----:B------:R-:W-:Y:S03]  /*96d0*/  IMAD.MOV.U32 R11, RZ, RZ, c[0x0][0x370] ;  /* 0x0000dc00ff0b7624 */ /* 0x000fe600078e00ff */
[----:B------:R-:W3:Y:S01]  /*96e0*/  LDL.LU R42, [R1+0x8] ;  /* 0x00000800012a7983 */ /* 0x000ee20000300800 */
[C---:B------:R-:W-:Y:S02]  /*96f0*/  IMAD.U32 R6, R11.reuse, -0x80, RZ ;  /* 0xffffff800b067824 */ /* 0x040fe400078e00ff */
[C---:B------:R-:W-:Y:S02]  /*9700*/  IMAD.SHL.U32 R10, R11.reuse, 0x40, RZ ;  /* 0x000000400b0a7824 */ /* 0x040fe400078e00ff */
[----:B---3--:R-:W-:Y:S01]  /*9710*/  IMAD.MOV.U32 R4, RZ, RZ, R42 ;  /* 0x000000ffff047224 */ /* 0x008fe200078e002a */
[----:B--2---:R-:W-:Y:S04]  /*9720*/  MOV R5, R43 ;  /* 0x0000002b00057202 */ /* 0x004fe80000000f00 */
[C---:B------:R-:W-:Y:S01]  /*9730*/  LEA R8, P2, R6.reuse, R4, 0x1 ;  /* 0x0000000406087211 */ /* 0x040fe200078408ff */
[----:B------:R-:W-:Y:S03]  /*9740*/  IMAD.MOV.U32 R4, RZ, RZ, 0x6 ;  /* 0x00000006ff047424 */ /* 0x000fe600078e00ff */
[----:B------:R-:W-:Y:S01]  /*9750*/  LEA.HI.X.SX32 R9, R6, R5, 0x1, P2 ;  /* 0x0000000506097211 */ /* 0x000fe200010f0eff */
[----:B------:R1:W-:Y:S01]  /*9760*/  STL [R1+0x8], R8 ;  /* 0x0000080801007387 */ /* 0x0003e20000100800 */
[----:B------:R-:W-:Y:S02]  /*9770*/  IADD3 R6, P2, R8, R10, RZ ;  /* 0x0000000a08067210 */ /* 0x000fe40007f5e0ff */
[----:B------:R-:W-:Y:S01]  /*9780*/  SHF.L.U64.HI R11, R11, R4, c[0x0][0x374] ;  /* 0x0000dd000b0b7619 */ /* 0x000fe20000010204 */
[----:B------:R-:W-:Y:S01]  /*9790*/  @!PT LDS RZ, [RZ] ;  /* 0x00000000fffff984 */ /* 0x000fe20000000800 */
[----:B------:R-:W-:Y:S01]  /*97a0*/  @!PT LDS RZ, [RZ] ;  /* 0x00000000fffff984 */ /* 0x000fe20000000800 */
[----:B------:R-:W-:Y:S01]  /*97b0*/  @!PT LDS RZ, [RZ] ;  /* 0x00000000fffff984 */ /* 0x000fe20000000800 */
[----:B------:R1:W-:Y:S01]  /*97c0*/  LDGSTS.E.BYPASS.LTC128B.128 [R146+0x8000], [R8.64] ;  /* 0x0800000008927fae */ /* 0x0003e2000b901d44 */
[-C--:B------:R-:W-:Y:S02]  /*97d0*/  IADD3 R4, P3, R6, R10.reuse, RZ ;  /* 0x0000000a06047210 */ /* 0x080fe40007f7e0ff */
[-C--:B------:R-:W-:Y:S01]  /*97e0*/  IADD3.X R7, R9, R11.reuse, RZ, P2, !PT ;  /* 0x0000000b09077210 */ /* 0x080fe200017fe4ff */
[----:B------:R1:W-:Y:S01]  /*97f0*/  STL [R1], R9 ;  /* 0x0000000901007387 */ /* 0x0003e20000100800 */
[----:B------:R-:W-:Y:S03]  /*9800*/  IADD3 R10, P2, R4, R10, RZ ;  /* 0x0000000a040a7210 */ /* 0x000fe60007f5e0ff */
[----:B------:R1:W-:Y:S01]  /*9810*/  LDGSTS.E.BYPASS.LTC128B.128 [R146+0x9000], [R6.64] ;  /* 0x0900000006927fae */ /* 0x0003e2000b901d44 */
[----:B------:R-:W-:Y:S05]  /*9820*/  IMAD.X R5, R7, 0x1, R11, P3 ;  /* 0x0000000107057824 */ /* 0x000fea00018e060b */
[----:B------:R1:W-:Y:S01]  /*9830*/  LDGSTS.E.BYPASS.LTC128B.128 [R146+0xa000], [R4.64] ;  /* 0x0a00000004927fae */ /* 0x0003e2000b901d44 */
[----:B------:R-:W-:Y:S05]  /*9840*/  IADD3.X R11, R5, R11, RZ, P2, !PT ;  /* 0x0000000b050b7210 */ /* 0x000fea00017fe4ff */
[----:B------:R1:W-:Y:S04]  /*9850*/  LDGSTS.E.BYPASS.LTC128B.128 [R146+0xb000], [R10.64] ;  /* 0x0b0000000a927fae */ /* 0x0003e8000b901d44 */
[----:B------:R-:W0:Y:S02]  /*9860*/  LDGDEPBAR ;  /* 0x00000000000079af */ /* 0x000e240000000000 */
.L_x_1068:
        /* <DEDUP_REMOVED lines=16> */
[----:B------:R-:W-:Y:S02]  /*9970*/  IMAD.MOV.U32 R147, RZ, RZ, c[0x0][0x22c] ;  /* 0x00008b00ff937624 */ /* 0x000fe400078e00ff */
        /* <DEDUP_REMOVED lines=126> */
[----:B----4-:R3:W-:Y:S04]  /*a160*/  @P0 STL [R1+0x10], R150 ;  /* 0x0000109601000387 */ /* 0x0107e80000100800 */
        /* <DEDUP_REMOVED lines=374> */
.L_x_1070:
        /* <DEDUP_REMOVED lines=18> */
.L_x_1071:
        /* <DEDUP_REMOVED lines=47> */
.L_x_1073:
[----:B--234-:R-:W-:Y:S05]  /*bce0*/  BSYNC B0 ;  /* 0x0000000000007941 */ /* 0x01cfea0003800000 */
.L_x_1072:
        /* <DEDUP_REMOVED lines=15> */
.L_x_1075:
[----:B------:R-:W-:Y:S05]  /*bde0*/  BSYNC B0 ;  /* 0x0000000000007941 */ /* 0x000fea0003800000 */
.L_x_1074:
        /* <DEDUP_REMOVED lines=15> */
.L_x_1077:
[----:B------:R-:W-:Y:S05]  /*bee0*/  BSYNC B0 ;  /* 0x0000000000007941 */ /* 0x000fea0003800000 */
.L_x_1076:
        /* <DEDUP_REMOVED lines=14> */
.L_x_1079:
[----:B------:R-:W-:Y:S05]  /*bfd0*/  BSYNC B0 ;  /* 0x0000000000007941 */ /* 0x000fea0003800000 */
.L_x_1078:
        /* <DEDUP_REMOVED lines=24> */
.L_x_1081:
[----:B------:R-:W-:Y:S05]  /*c160*/  BSYNC B0 ;  /* 0x0000000000007941 */ /* 0x000fea0003800000 */
.L_x_1080:
        /* <DEDUP_REMOVED lines=13> */
.L_x_1083:
[----:B------:R-:W-:Y:S05]  /*c240*/  BSYNC B0 ;  /* 0x0000000000007941 */ /* 0x000fea0003800000 */
.L_x_1082:
        /* <DEDUP_REMOVED lines=13> */
.L_x_1085:
[----:B------:R-:W-:Y:S05]  /*c320*/  BSYNC B0 ;  /* 0x0000000000007941 */ /* 0x000fea0003800000 */
.L_x_1084:
        /* <DEDUP_REMOVED lines=11> */
.L_x_1066:
[----:B------:R-:W-:Y:S05]  /*c3e0*/  BSYNC B1 ;  /* 0x0000000000017941 */ /* 0x000fea0003800000 */
.L_x_1044:
        /* <DEDUP_REMOVED lines=11> */
.L_x_1086:
[----:B------:R-:W-:Y:S05]  /*c4a0*/  EXIT ;  /* 0x000000000000794d */ /* 0x000fea0003800000 */
.L_x_1088:
        /* <DEDUP_REMOVED lines=13> */
.L_x_1276:


//--------------------- .text._ZN5flash44flash_bwd_dq_dk_dv_loop_seqk_parallel_kernelI23Flash_bwd_kernel_traitsILi64ELi128ELi128ELi8ELi4ELi4ELi4ELb0ELb0EN7cutlass10bfloat16_tE19Flash_kernel_traitsILi64ELi128ELi128ELi8ES3_EELb1ELb1ELb0ELb1ELb0ELb0ELb0EEEvNS_16Flash_bwd_paramsE --------------------------
	.section	.text._ZN5flash44flash_bwd_dq_dk_dv_loop_seqk_parallel_kernelI23Flash_bwd_kernel_traitsILi64ELi128ELi128ELi8ELi4ELi4ELi4ELb0ELb0EN7cutlass10bfloat16_tE19Flash_kernel_traitsILi64ELi128ELi128ELi8ES3_EELb1ELb1ELb0ELb1ELb0ELb0ELb0EEEvNS_16Flash_bwd_paramsE,"ax",@progbits
	.sectioninfo	@"SHI_REGISTERS=255"
	.align	128
        .global         _ZN5flash44flash_bwd_dq_dk_dv_loop_seqk_parallel_kernelI23Flash_bwd_kernel_traitsILi64ELi128ELi128ELi8ELi4ELi4ELi4ELb0ELb0EN7cutlass10bfloat16_tE19Flash_kernel_traitsILi64ELi128ELi128ELi8ES3_EELb1ELb1ELb0ELb1ELb0ELb0ELb0EEEvNS_16Flash_bwd_paramsE
        .type           _ZN5flash44flash_bwd_dq_dk_dv_loop_seqk_parallel_kernelI23Flash_bwd_kernel_traitsILi64ELi128ELi128ELi8ELi4ELi4ELi4ELb0ELb0EN7cutlass10bfloat16_tE19Flash_kernel_traitsILi64ELi128ELi128ELi8ES3_EELb1ELb1ELb0ELb1ELb0ELb0ELb0EEEvNS_16Flash_bwd_paramsE,@function
        .size           _ZN5flash44flash_bwd_dq_dk_dv_loop_seqk_parallel_kernelI23Flash_bwd_kernel_traitsILi64ELi128ELi128ELi8ELi4ELi4ELi4ELb0ELb0EN7cutlass10bfloat16_tE19Flash_kernel_traitsILi64ELi128ELi128ELi8ES3_EELb1ELb1ELb0ELb1ELb0ELb0ELb0EEEvNS_16Flash_bwd_paramsE,(.L_x_1277 - _ZN5flash44flash_bwd_dq_dk_dv_loop_seqk_parallel_kernelI23Flash_bwd_kernel_traitsILi64ELi128ELi128ELi8ELi4ELi4ELi4ELb0ELb0EN7cutlass10bfloat16_tE19Flash_kernel_traitsILi64ELi128ELi128ELi8ES3_EELb1ELb1ELb0ELb1ELb0ELb0ELb0EEEvNS_16Flash_bwd_paramsE)
        .other          _ZN5flash44flash_bwd_dq_dk_dv_loop_seqk_parallel_kernelI23Flash_bwd_kernel_traitsILi64ELi128ELi128ELi8ELi4ELi4ELi4ELb0ELb0EN7cutlass10bfloat16_tE19Flash_kernel_traitsILi64ELi128ELi128ELi8ES3_EELb1ELb1ELb0ELb1ELb0ELb0ELb0EEEvNS_16Flash_bwd_paramsE,@"STO_CUDA_ENTRY STV_DEFAULT"
_ZN5flash44flash_bwd_dq_dk_dv_loop_seqk_parallel_kernelI23Flash_bwd_kernel_traitsILi64ELi128ELi128ELi8ELi4ELi4ELi4ELb0ELb0EN7cutlass10bfloat16_tE19Flash_kernel_traitsILi64ELi128ELi128ELi8ES3_EELb1ELb1ELb0ELb1ELb0ELb0ELb0EEEvNS_16Flash_bwd_paramsE:
.text._ZN5flash44flash_bwd_dq_dk_dv_loop_seqk_parallel_kernelI23Flash_bwd_kernel_traitsILi64ELi128ELi128ELi8ELi4ELi4ELi4ELb0ELb0EN7cutlass10bfloat16_tE19Flash_kernel_traitsILi64ELi128ELi128ELi8ES3_EELb1ELb1ELb0ELb1ELb0ELb0ELb0EEEvNS_16Flash_bwd_paramsE:
        /* <DEDUP_REMOVED lines=24> */
[----:B------:R-:W-:Y:S02]  /*0180*/  ULDC UR13, c[0x0][0x194] ;  /* 0x00006500000d7ab9 */ /* 0x000fe40000000800 */
[----:B------:R-:W-:Y:S02]  /*0190*/  ULDC.U8 UR9, c[0x0][0x3d0] ;  /* 0x0000f40000097ab9 */ /* 0x000fe40000000000 */
[----:B------:R-:W-:Y:S01]  /*01a0*/  UISETP.NE.AND UP6, UPT, UR9, URZ, UPT ;  /* 0x0000003f0900728c */ /* 0x000fe2000bfc5270 */
[----:B-1----:R-:W-:Y:S01]  /*01b0*/  SHF.R.S32.HI R3, RZ, 0x1f, R10 ;  /* 0x0000001fff037819 */ /* 0x002fe2000001140a */
[----:B--2---:R-:W-:-:S02]  /*01c0*/  UIMAD.WIDE.U32 UR46, UR37, UR16, URZ ;  /* 0x00000010252e72a5 */ /* 0x004fc4000f8e003f */
[----:B------:R-:W-:Y:S01]  /*01d0*/  USHF.L.U32 UR16, UR37, 0x7, URZ ;  /* 0x0000000725107899 */ /* 0x000fe2000800063f */
[CC--:B------:R-:W-:Y:S01]  /*01e0*/  LEA.HI R2, R3.reuse, R10.reuse, RZ, 0x5 ;  /* 0x0000000a03027211 */ /* 0x0c0fe200078f28ff */
[----:B------:R-:W-:Y:S01]  /*01f0*/  USHF.R.S32.HI UR9, URZ, 0x1f, UR37 ;  /* 0x0000001f3f097899 */ /* 0x000fe20008011425 */
[CC--:B------:R-:W-:Y:S01]  /*0200*/  LEA.HI R9, R3.reuse, R10.reuse, RZ, 0x3 ;  /* 0x0000000a03097211 */ /* 0x0c0fe200078f18ff */
[----:B------:R-:W-:Y:S01]  /*0210*/  ULDC.U8 UR8, c[0x0][0x328] ;  /* 0x0000ca0000087ab9 */ /* 0x000fe20000000000 */
[----:B------:R-:W-:Y:S01]  /*0220*/  LOP3.LUT R0, R2, 0xffffffe0, RZ, 0xc0, !PT ;  /* 0xffffffe002007812 */ /* 0x000fe200078ec0ff */
[----:B------:R-:W-:Y:S01]  /*0230*/  UISETP.NE.AND UP5, UPT, UR8, URZ, UPT ;  /* 0x0000003f0800728c */ /* 0x000fe2000bfa5270 */
[--C-:B------:R-:W-:Y:S01]  /*0240*/  SHF.R.S32.HI R4, RZ, 0x5, R2.reuse ;  /* 0x00000005ff047819 */ /* 0x100fe20000011402 */
[----:B---3--:R-:W-:Y:S01]  /*0250*/  USHF.R.S32.HI UR8, URZ, 0x1f, UR38 ;  /* 0x0000001f3f087899 */ /* 0x008fe20008011426 */
[----:B------:R-:W-:Y:S01]  /*0260*/  SHF.R.S32.HI R2, RZ, 0x1f, R2 ;  /* 0x0000001fff027819 */ /* 0x000fe20000011402 */
[----:B------:R-:W-:Y:S01]  /*0270*/  IMAD.IADD R0, R10, 0x1, -R0 ;  /* 0x000000010a007824 */ /* 0x000fe200078e0a00 */
[CC--:B------:R-:W-:Y:S01]  /*0280*/  LEA.HI R6, R3.reuse, R10.reuse, RZ, 0x4 ;  /* 0x0000000a03067211 */ /* 0x0c0fe200078f20ff */
[----:B------:R-:W-:Y:S01]  /*0290*/  ULDC UR49, c[0x0][0x22c] ;  /* 0x00008b0000317ab9 */ /* 0x000fe20000000800 */
[CC--:B------:R-:W-:Y:S01]  /*02a0*/  LEA.HI R14, R3.reuse, R10.reuse, RZ, 0x7 ;  /* 0x0000000a030e7211 */ /* 0x0c0fe200078f38ff */
[----:B------:R-:W-:Y:S01]  /*02b0*/  ULDC UR40, c[0x0][0x1c0] ;  /* 0x0000700000287ab9 */ /* 0x000fe20000000800 */
[CC--:B------:R-:W-:Y:S01]  /*02c0*/  LEA.HI R13, R3.reuse, R10.reuse, RZ, 0x6 ;  /* 0x0000000a030d7211 */ /* 0x0c0fe200078f30ff */
[----:B------:R-:W-:Y:S01]  /*02d0*/  ULDC UR11, c[0x0][0x1c0] ;  /* 0x00007000000b7ab9 */ /* 0x000fe20000000800 */
[----:B------:R-:W-:Y:S01]  /*02e0*/  LEA.HI R3, R3, R10, RZ, 0x2 ;  /* 0x0000000a03037211 */ /* 0x000fe200078f10ff */
[----:B------:R-:W-:Y:S01]  /*02f0*/  ULDC UR14, c[0x0][0x1c0] ;  /* 0x00007000000e7ab9 */ /* 0x000fe20000000800 */
[----:B------:R-:W-:Y:S01]  /*0300*/  LEA.HI R2, R2, R4, RZ, 0x2 ;  /* 0x0000000402027211 */ /* 0x000fe200078f10ff */
[----:B------:R-:W-:Y:S01]  /*0310*/  ULDC UR15, c[0x0][0x1c0] ;  /* 0x00007000000f7ab9 */ /* 0x000fe20000000800 */
[----:B------:R-:W-:Y:S01]  /*0320*/  LOP3.LUT R5, R3, 0x7ffffffc, RZ, 0xc0, !PT ;  /* 0x7ffffffc03057812 */ /* 0x000fe200078ec0ff */
[----:B------:R-:W-:Y:S01]  /*0330*/  ULDC UR10, c[0x0][0x1c0] ;  /* 0x00007000000a7ab9 */ /* 0x000fe20000000800 */
[----:B------:R-:W-:Y:S01]  /*0340*/  LOP3.LUT R2, R2, 0xfffffffc, RZ, 0xc0, !PT ;  /* 0xfffffffc02027812 */ /* 0x000fe200078ec0ff */
[----:B------:R-:W-:Y:S01]  /*0350*/  UIMAD.WIDE UR40, UR49, UR40, URZ ;  /* 0x00000028312872a5 */ /* 0x000fe2000f8e023f */
[----:B------:R-:W-:Y:S01]  /*0360*/  LOP3.LUT R7, R9, 0xfffffff8, RZ, 0xc0, !PT ;  /* 0xfffffff809077812 */ /* 0x000fe200078ec0ff */
[----:B------:R-:W-:Y:S01]  /*0370*/  IMAD.IADD R15, R10, 0x1, -R5 ;  /* 0x000000010a0f7824 */ /* 0x000fe200078e0a05 */
[----:B------:R-:W-:Y:S01]  /*0380*/  SHF.R.S32.HI R5, RZ, 0x1f, R0 ;  /* 0x0000001fff057819 */ /* 0x000fe20000011400 */
[----:B------:R-:W-:Y:S01]  /*0390*/  IMAD.IADD R16, R4, 0x1, -R2 ;  /* 0x0000000104107824 */ /* 0x000fe200078e0a02 */
[----:B------:R-:W-:Y:S01]  /*03a0*/  SHF.R.S32.HI R4, RZ, 0x4, R6 ;  /* 0x00000004ff047819 */ /* 0x000fe20000011406 */
[----:B------:R-:W-:Y:S01]  /*03b0*/  IMAD.IADD R7, R10, 0x1, -R7 ;  /* 0x000000010a077824 */ /* 0x000fe200078e0a07 */
[----:B------:R-:W-:Y:S01]  /*03c0*/  LEA.HI R12, R5, R0, RZ, 0x2 ;  /* 0x00000000050c7211 */ /* 0x000fe200078f10ff */
[----:B------:R-:W-:Y:S01]  /*03d0*/  UIMAD UR50, UR38, UR49, URZ ;  /* 0x00000031263272a4 */ /* 0x000fe2000f8e023f */
[C---:B------:R-:W-:Y:S01]  /*03e0*/  LEA.HI R2, R6.reuse, R4, RZ, 0x1 ;  /* 0x0000000406027211 */ /* 0x040fe200078f08ff */
[C---:B------:R-:W-:Y:S01]  /*03f0*/  IMAD.SHL.U32 R236, R7.reuse, 0x8, RZ ;  /* 0x0000000807ec7824 */ /* 0x040fe200078e00ff */
[--C-:B------:R-:W-:Y:S01]  /*0400*/  SHF.R.S32.HI R5, RZ, 0x2, R3.reuse ;  /* 0x00000002ff057819 */ /* 0x100fe20000011403 */
[----:B------:R-:W-:Y:S01]  /*0410*/  STL [R1+0x9c], R16 ;  /* 0x00009c1001007387 */ /* 0x000fe20000100800 */
[----:B------:R-:W-:Y:S01]  /*0420*/  SHF.R.S32.HI R0, RZ, 0x1f, R3 ;  /* 0x0000001fff007819 */ /* 0x000fe20000011403 */
[----:B------:R-:W-:Y:S01]  /*0430*/  UIMAD UR49, UR49, UR11, URZ ;  /* 0x0000000b313172a4 */ /* 0x000fe2000f8e023f */
[----:B------:R-:W-:Y:S01]  /*0440*/  LOP3.LUT R8, R6, 0xfffffff0, RZ, 0xc0, !PT ;  /* 0xfffffff006087812 */ /* 0x000fe200078ec0ff */
[----:B------:R-:W-:Y:S01]  /*0450*/  UIMAD UR56, UR7, UR37, URZ ;  /* 0x00000025073872a4 */ /* 0x000fe2000f8e023f */
[----:B------:R-:W-:Y:S01]  /*0460*/  LOP3.LUT R2, R2, 0xfffffffe, RZ, 0xc0, !PT ;  /* 0xfffffffe02027812 */ /* 0x000fe200078ec0ff */
[----:B------:R-:W-:Y:S01]  /*0470*/  UIMAD UR6, UR37, UR10, UR38 ;  /* 0x0000000a250672a4 */ /* 0x000fe2000f8e0226 */
[----:B------:R-:W-:Y:S01]  /*0480*/  LEA.HI R0, R0, R5, RZ, 0x3 ;  /* 0x0000000500007211 */ /* 0x000fe200078f18ff */
[----:B------:R-:W-:Y:S01]  /*0490*/  IMAD.IADD R8, R10, 0x1, -R8 ;  /* 0x000000010a087824 */ /* 0x000fe200078e0a08 */
[--C-:B------:R-:W-:Y:S01]  /*04a0*/  SHF.R.S32.HI R3, RZ, 0x3, R9.reuse ;  /* 0x00000003ff037819 */ /* 0x100fe20000011409 */
[----:B------:R-:W-:Y:S01]  /*04b0*/  IMAD.IADD R10, R4, 0x1, -R2 ;  /* 0x00000001040a7824 */ /* 0x000fe200078e0a02 */
[----:B------:R-:W-:Y:S01]  /*04c0*/  LOP3.LUT R0, R0, 0xfffffff8, RZ, 0xc0, !PT ;  /* 0xfffffff800007812 */ /* 0x000fe200078ec0ff */
[----:B------:R-:W-:Y:S01]  /*04d0*/  @!UP5 UIMAD UR7, UR37, UR15, UR38 ;  /* 0x0000000f2507d2a4 */ /* 0x000fe2000f8e0226 */
[----:B------:R-:W-:Y:S01]  /*04e0*/  LOP3.LUT P4, RZ, R7, 0x2, RZ, 0xc0, !PT ;  /* 0x0000000207ff7812 */ /* 0x000fe2000788c0ff */
[----:B------:R-:W-:Y:S01]  /*04f0*/  IMAD.SHL.U32 R2, R3, 0x40, RZ ;  /* 0x0000004003027824 */ /* 0x000fe200078e00ff */
[----:B------:R-:W-:Y:S01]  /*0500*/  SHF.R.S32.HI R3, RZ, 0x1f, R8 ;  /* 0x0000001fff037819 */ /* 0x000fe20000011408 */
[----:B------:R-:W-:Y:S01]  /*0510*/  IMAD.IADD R6, R5, 0x1, -R0 ;  /* 0x0000000105067824 */ /* 0x000fe200078e0a00 */
[----:B------:R-:W-:Y:S01]  /*0520*/  LOP3.LUT P3, RZ, R7, 0x4, RZ, 0xc0, !PT ;  /* 0x0000000407ff7812 */ /* 0x000fe2000786c0ff */
[----:B------:R-:W-:Y:S01]  /*0530*/  ULDC UR53, c[0x0][0x214] ;  /* 0x0000850000357ab9 */ /* 0x000fe20000000800 */
[----:B------:R-:W-:Y:S01]  /*0540*/  LOP3.LUT R0, R2, 0x1c0, RZ, 0xc0, !PT ;  /* 0x000001c002007812 */ /* 0x000fe200078ec0ff */
[----:B------:R-:W-:Y:S01]  /*0550*/  USHF.L.U32 UR48, UR49, 0x7, URZ ;  /* 0x0000000731307899 */ /* 0x000fe2000800063f */
[----:B------:R-:W-:Y:S01]  /*0560*/  LEA.HI R11, R3, R8, RZ, 0x3 ;  /* 0x00000008030b7211 */ /* 0x000fe200078f18ff */
[----:B------:R-:W-:Y:S01]  /*0570*/  ULDC UR54, c[0x0][0x224] ;  /* 0x0000890000367ab9 */ /* 0x000fe20000000800 */
[----:B------:R-:W-:Y:S01]  /*0580*/  SHF.R.U32.HI R3, RZ, 0x3, R0 ;  /* 0x00000003ff037819 */ /* 0x000fe20000011600 */
[----:B------:R-:W-:Y:S01]  /*0590*/  ULDC UR60, c[0x0][0x1c8] ;  /* 0x00007200003c7ab9 */ /* 0x000fe20000000800 */
[----:B------:R-:W-:Y:S01]  /*05a0*/  LOP3.LUT R2, R0, 0x38, R236, 0xf8, !PT ;  /* 0x0000003800027812 */ /* 0x000fe200078ef8ec */
[----:B------:R-:W-:Y:S01]  /*05b0*/  @UP5 UIMAD UR58, UR37, UR53, URZ ;  /* 0x00000035253a52a4 */ /* 0x000fe2000f8e023f */
[----:B------:R-:W-:Y:S01]  /*05c0*/  LOP3.LUT R0, R11, 0xfffffff8, RZ, 0xc0, !PT ;  /* 0xfffffff80b007812 */ /* 0x000fe200078ec0ff */
[----:B------:R-:W-:Y:S01]  /*05d0*/  UIMAD UR54, UR6, UR54, URZ ;  /* 0x00000036063672a4 */ /* 0x000fe2000f8e023f */
[----:B------:R-:W-:Y:S01]  /*05e0*/  LOP3.LUT R3, R2, R3, RZ, 0x3c, !PT ;  /* 0x0000000302037212 */ /* 0x000fe200078e3cff */
[----:B------:R-:W-:Y:S01]  /*05f0*/  IMAD.SHL.U32 R2, R13, 0x8, RZ ;  /* 0x000000080d027824 */ /* 0x000fe200078e00ff */
[----:B------:R-:W-:Y:S01]  /*0600*/  LOP3.LUT R4, R6, 0x1, RZ, 0xc0, !PT ;  /* 0x0000000106047812 */ /* 0x000fe200078ec0ff */
[----:B------:R-:W-:Y:S01]  /*0610*/  IMAD.IADD R17, R8, 0x1, -R0 ;  /* 0x0000000108117824 */ /* 0x000fe200078e0a00 */
[----:B------:R-:W-:Y:S01]  /*0620*/  SEL R177, R232, 0xffffffe0, !P4 ;  /* 0xffffffe0e8b17807 */ /* 0x000fe20006000000 */
[----:B------:R-:W-:Y:S01]  /*0630*/  IMAD.SHL.U32 R0, R7, 0x40, RZ ;  /* 0x0000004007007824 */ /* 0x000fe200078e00ff */
[----:B------:R-:W-:Y:S01]  /*0640*/  LOP3.LUT R2, R3, 0xfffffe00, R2, 0xf8, !PT ;  /* 0xfffffe0003027812 */ /* 0x000fe200078ef802 */
[----:B------:R-:W-:Y:S01]  /*0650*/  IMAD.U32 R3, RZ, RZ, UR16 ;  /* 0x00000010ff037e24 */ /* 0x000fe2000f8e00ff */
[----:B------:R-:W-:Y:S01]  /*0660*/  STL [R1+0xa0], R17 ;  /* 0x0000a01101007387 */ /* 0x000fe20000100800 */
[----:B------:R-:W-:Y:S01]  /*0670*/  SHF.R.S32.HI R7, RZ, 0x7, R14 ;  /* 0x00000007ff077819 */ /* 0x000fe2000001140e */
[----:B------:R-:W-:Y:S01]  /*0680*/  IMAD.SHL.U32 R8, R10, 0x10, RZ ;  /* 0x000000100a087824 */ /* 0x000fe200078e00ff */
[----:B------:R-:W-:Y:S01]  /*0690*/  LOP3.LUT R0, R0, 0x1c0, RZ, 0xc0, !PT ;  /* 0x000001c000007812 */ /* 0x000fe200078ec0ff */
[----:B------:R1:W-:Y:S01]  /*06a0*/  STL [R1+0x98], R2 ;  /* 0x0000980201007387 */ /* 0x0003e20000100800 */
[----:B------:R-:W-:Y:S01]  /*06b0*/  ISETP.NE.U32.AND P0, PT, R4, 0x1, PT ;  /* 0x000000010400780c */ /* 0x000fe20003f05070 */
[----:B------:R-:W-:Y:S01]  /*06c0*/  @!UP5 UIMAD UR53, UR7, UR53, URZ ;  /* 0x000000350735d2a4 */ /* 0x000fe2000f8e023f */
[----:B------:R-:W-:Y:S01]  /*06d0*/  LOP3.LUT R175, R0, 0x8, R9, 0xf8, !PT ;  /* 0x0000000800af7812 */ /* 0x000fe200078ef809 */
[----:B------:R-:W-:Y:S01]  /*06e0*/  ULDC.U8 UR5, c[0x0][0x2d8] ;  /* 0x0000b60000057ab9 */ /* 0x000fe20000000000 */
[----:B------:R-:W-:Y:S01]  /*06f0*/  R2P PR, R6, 0x6 ;  /* 0x0000000606007804 */ /* 0x000fe20000000000 */
[----:B------:R-:W-:Y:S01]  /*0700*/  ULOP3.LUT UR60, UR38, UR60, URZ, 0x3c, !UPT ;  /* 0x0000003c263c7292 */ /* 0x000fe2000f8e3c3f */
[----:B------:R-:W-:Y:S01]  /*0710*/  SEL R230, R230, 0x10, !P0 ;  /* 0x00000010e6e67807 */ /* 0x000fe20004000000 */
[----:B------:R-:W-:-:S02]  /*0720*/  USHF.R.S32.HI UR61, URZ, 0x1f, UR38 ;  /* 0x0000001f3f3d7899 */ /* 0x000fc40008011426 */
[----:B------:R-:W-:Y:S01]  /*0730*/  SEL R232, R232, 0xffffffe0, !P1 ;  /* 0xffffffe0e8e87807 */ /* 0x000fe20004800000 */
[----:B------:R-:W-:Y:S02]  /*0740*/  UIMAD.WIDE.U32 UR44, UR40, UR46, URZ ;  /* 0x0000002e282c72a5 */ /* 0x000fe4000f8e003f */
[----:B------:R-:W-:Y:S02]  /*0750*/  UIMAD UR55, UR41, UR46, URZ ;  /* 0x0000002e293772a4 */ /* 0x000fe4000f8e023f */
[----:B------:R-:W-:Y:S02]  /*0760*/  USHF.R.S32.HI UR57, URZ, 0x1f, UR50 ;  /* 0x0000001f3f397899 */ /* 0x000fe40008011432 */
[----:B------:R-:W-:Y:S02]  /*0770*/  USHF.R.S32.HI UR52, URZ, 0x1f, UR48 ;  /* 0x0000001f3f347899 */ /* 0x000fe40008011430 */
[----:B------:R-:W-:Y:S01]  /*0780*/  ULDC.64 UR6, c[0x0][0x118] ;  /* 0x0000460000067ab9 */ /* 0x000fe20000000a00 */
[----:B-1----:R-:W-:-:S05]  /*0790*/  IMAD.SHL.U32 R2, R16, 0x10, RZ ;  /* 0x0000001010027824 */ /* 0x002fca00078e00ff */
[----:B------:R-:W-:Y:S02]  /*07a0*/  LEA.HI.SX32 R3, R12, R2, 0x1e ;  /* 0x000000020c037211 */ /* 0x000fe400078ff2ff */
[----:B------:R-:W-:Y:S02]  /*07b0*/  LOP3.LUT R5, R0, 0x30, R2, 0xf8, !PT ;  /* 0x0000003000057812 */ /* 0x000fe400078ef802 */
[----:B------:R-:W-:Y:S01]  /*07c0*/  SHF.R.U32.HI R0, RZ, 0x3, R0 ;  /* 0x00000003ff007819 */ /* 0x000fe20000011600 */
[----:B------:R1:W-:Y:S01]  /*07d0*/  STL [R1+0x50], R3 ;  /* 0x0000500301007387 */ /* 0x0003e20000100800 */
[----:B------:R-:W-:Y:S02]  /*07e0*/  LOP3.LUT R4, R5, 0x8, R9, 0xf8, !PT ;  /* 0x0000000805047812 */ /* 0x000fe400078ef809 */
[----:B------:R-:W-:Y:S01]  /*07f0*/  LOP3.LUT R175, R175, R0, RZ, 0x3c, !PT ;  /* 0x00000000afaf7212 */ /* 0x000fe200078e3cff */
[----:B-1----:R-:W-:-:S04]  /*0800*/  IMAD.SHL.U32 R3, R10, 0x200, RZ ;  /* 0x000002000a037824 */ /* 0x002fc800078e00ff */
[----:B------:R-:W-:Y:S01]  /*0810*/  IMAD R2, R7, 0x1000, R3 ;  /* 0x0000100007027824 */ /* 0x000fe200078e0203 */
[----:B------:R-:W-:Y:S01]  /*0820*/  LOP3.LUT R3, R3, R4, R0, 0xf6, !PT ;  /* 0x0000000403037212 */ /* 0x000fe200078ef600 */
[----:B------:R-:W-:Y:S02]  /*0830*/  IMAD.SHL.U32 R0, R6, 0x40, RZ ;  /* 0x0000004006007824 */ /* 0x000fe400078e00ff */
[----:B------:R-:W-:Y:S01]  /*0840*/  IMAD.U32 R4, RZ, RZ, UR4 ;  /* 0x00000004ff047e24 */ /* 0x000fe2000f8e00ff */
[----:B------:R-:W-:Y:S01]  /*0850*/  UIMAD UR4, UR13, 0xc0, URZ ;  /* 0x000000c00d0478a4 */ /* 0x000fe2000f8e023f */
[----:B------:R-:W-:Y:S01]  /*0860*/  IMAD.SHL.U32 R6, R15, 0x2, RZ ;  /* 0x000000020f067824 */ /* 0x000fe200078e00ff */
[----:B------:R-:W-:Y:S01]  /*0870*/  LOP3.LUT R0, R0, 0x1c0, RZ, 0xc0, !PT ;  /* 0x000001c000007812 */ /* 0x000fe200078ec0ff */
[----:B------:R-:W-:Y:S01]  /*0880*/  IMAD.IADD R175, R2, 0x1, R175 ;  /* 0x0000000102af7824 */ /* 0x000fe200078e02af */
[----:B------:R1:W-:Y:S01]  /*0890*/  STL [R1+0xd8], R4 ;  /* 0x0000d80401007387 */ /* 0x0003e20000100800 */
[----:B------:R-:W-:-:S02]  /*08a0*/  IMAD.SHL.U32 R2, R7, 0x8, RZ ;  /* 0x0000000807027824 */ /* 0x000fc400078e00ff */
[--C-:B------:R-:W-:Y:S02]  /*08b0*/  IMAD R5, R7, 0x2000, R6.reuse ;  /* 0x0000200007057824 */ /* 0x100fe400078e0206 */
[----:B------:R-:W-:Y:S01]  /*08c0*/  IMAD.U32 R7, RZ, RZ, UR4 ;  /* 0x00000004ff077e24 */ /* 0x000fe2000f8e00ff */
[----:B------:R-:W-:Y:S01]  /*08d0*/  LOP3.LUT R2, R2, 0x8, RZ, 0xc0, !PT ;  /* 0x0000000802027812 */ /* 0x000fe200078ec0ff */
[C---:B------:R-:W-:Y:S01]  /*08e0*/  IMAD R5, R16.reuse, 0x400, R5 ;  /* 0x0000040010057824 */ /* 0x040fe200078e0205 */
[----:B------:R-:W-:Y:S01]  /*08f0*/  UIMAD UR4, UR37, UR14, UR38 ;  /* 0x0000000e250472a4 */ /* 0x000fe2000f8e0226 */
[----:B------:R-:W-:Y:S01]  /*0900*/  IMAD R6, R16, 0x400, R6 ;  /* 0x0000040010067824 */ /* 0x000fe200078e0206 */
[----:B------:R2:W-:Y:S01]  /*0910*/  STL [R1+0xd4], R7 ;  /* 0x0000d40701007387 */ /* 0x0005e20000100800 */
[----:B------:R-:W-:Y:S01]  /*0920*/  LOP3.LUT R9, R2, 0x10, R8, 0xf8, !PT ;  /* 0x0000001002097812 */ /* 0x000fe200078ef808 */
[----:B------:R-:W-:Y:S01]  /*0930*/  IMAD.SHL.U32 R175, R175, 0x2, RZ ;  /* 0x00000002afaf7824 */ /* 0x000fe200078e00ff */
[----:B------:R-:W-:-:S03]  /*0940*/  USHF.L.U32 UR43, UR4, 0x5, URZ ;  /* 0x00000005042b7899 */ /* 0x000fc6000800063f */
[----:B------:R-:W-:Y:S01]  /*0950*/  IMAD.IADD R178, R175, 0x1, R177 ;  /* 0x00000001afb27824 */ /* 0x000fe200078e02b1 */
[----:B------:R-:W-:Y:S01]  /*0960*/  USHF.R.S32.HI UR51, URZ, 0x1f, UR43 ;  /* 0x0000001f3f337899 */ /* 0x000fe2000801142b */
[----:B-1----:R-:W-:-:S04]  /*0970*/  SHF.R.U32.HI R4, RZ, 0x3, R0 ;  /* 0x00000003ff047819 */ /* 0x002fc80000011600 */
[----:B------:R-:W-:Y:S01]  /*0980*/  LOP3.LUT R8, R4, R0, R2, 0x1e, !PT ;  /* 0x0000000004087212 */ /* 0x000fe200078e1e02 */
[----:B------:R-:W-:-:S04]  /*0990*/  IMAD.SHL.U32 R2, R17, 0x40, RZ ;  /* 0x0000004011027824 */ /* 0x000fc800078e00ff */
[----:B------:R-:W-:Y:S01]  /*09a0*/  IMAD.IADD R6, R6, 0x1, R8 ;  /* 0x0000000106067824 */ /* 0x000fe200078e0208 */
[----:B--2---:R-:W-:Y:S01]  /*09b0*/  LOP3.LUT R7, R4, R0, RZ, 0xfc, !PT ;  /* 0x0000000004077212 */ /* 0x004fe200078efcff */
[----:B------:R-:W-:Y:S01]  /*09c0*/  IMAD.U32 R0, RZ, RZ, UR9 ;  /* 0x00000009ff007e24 */ /* 0x000fe2000f8e00ff */
[----:B------:R-:W-:Y:S01]  /*09d0*/  LOP3.LUT R2, R2, 0x1c0, RZ, 0xc0, !PT ;  /* 0x000001c002027812 */ /* 0x000fe200078ec0ff */
[----:B------:R-:W-:Y:S02]  /*09e0*/  IMAD.SHL.U32 R0, R11, 0x40, RZ ;  /* 0x000000400b007824 */ /* 0x000fe400078e00ff */
[----:B------:R-:W-:Y:S02]  /*09f0*/  IMAD.IADD R7, R7, 0x1, R5 ;  /* 0x0000000107077824 */ /* 0x000fe400078e0205 */
[----:B------:R-:W-:Y:S01]  /*0a00*/  IMAD.SHL.U32 R5, R10, 0x8, RZ ;  /* 0x000000080a057824 */ /* 0x000fe200078e00ff */
[----:B------:R-:W-:Y:S01]  /*0a10*/  LOP3.LUT R0, R0, 0xfffffe00, RZ, 0xc0, !PT ;  /* 0xfffffe0000007812 */ /* 0x000fe200078ec0ff */
[----:B------:R-:W-:Y:S01]  /*0a20*/  IMAD.U32 R4, RZ, RZ, UR8 ;  /* 0x00000008ff047e24 */ /* 0x000fe2000f8e00ff */
[----:B------:R-:W-:Y:S01]  /*0a30*/  SHF.R.U32.HI R4, RZ, 0x3, R2 ;  /* 0x00000003ff047819 */ /* 0x000fe20000011602 */
[----:B------:R-:W-:Y:S01]  /*0a40*/  IMAD.SHL.U32 R228, R7, 0x2, RZ ;  /* 0x0000000207e47824 */ /* 0x000fe200078e00ff */
[----:B------:R-:W-:Y:S01]  /*0a50*/  LOP3.LUT R5, R2, 0x8, R5, 0xf8, !PT ;  /* 0x0000000802057812 */ /* 0x000fe200078ef805 */
[----:B------:R-:W-:Y:S01]  /*0a60*/  IMAD R181, R16, 0x400, R0 ;  /* 0x0000040010b57824 */ /* 0x000fe200078e0200 */
[----:B------:R-:W-:Y:S01]  /*0a70*/  LOP3.LUT R2, R4, R9, R2, 0x1e, !PT ;  /* 0x0000000904027212 */ /* 0x000fe200078e1e02 */
[----:B------:R-:W-:Y:S01]  /*0a80*/  IMAD.IADD R231, R228, 0x1, R230 ;  /* 0x00000001e4e77824 */ /* 0x000fe200078e02e6 */
[----:B------:R-:W-:Y:S01]  /*0a90*/  LOP3.LUT R5, R5, R4, RZ, 0x3c, !PT ;  /* 0x0000000405057212 */ /* 0x000fe200078e3cff */
[----:B------:R-:W-:Y:S01]  /*0aa0*/  IMAD.MOV.U32 R4, RZ, RZ, 0x440 ;  /* 0x00000440ff047424 */ /* 0x000fe200078e00ff */
[----:B------:R-:W-:Y:S01]  /*0ab0*/  LOP3.LUT R180, R2, R0, RZ, 0xfc, !PT ;  /* 0x0000000002b47212 */ /* 0x000fe200078efcff */
[----:B------:R-:W-:Y:S01]  /*0ac0*/  IMAD.SHL.U32 R2, R3, 0x2, RZ ;  /* 0x0000000203027824 */ /* 0x000fe200078e00ff */
[----:B------:R-:W-:Y:S01]  /*0ad0*/  LEA R0, R6, 0xc000, 0x1 ;  /* 0x0000c00006007811 */ /* 0x000fe200078e08ff */
[----:B------:R-:W-:Y:S01]  /*0ae0*/  IMAD.IADD R181, R181, 0x1, R5 ;  /* 0x00000001b5b57824 */ /* 0x000fe200078e0205 */
[----:B------:R-:W-:Y:S01]  /*0af0*/  SEL R4, R4, 0x3c0, !P2 ;  /* 0x000003c004047807 */ /* 0x000fe20005000000 */
[----:B------:R-:W-:Y:S01]  /*0b00*/  IMAD.MOV.U32 R5, RZ, RZ, 0x40 ;  /* 0x00000040ff057424 */ /* 0x000fe200078e00ff */
[----:B------:R-:W-:Y:S01]  /*0b10*/  IADD3 R12, R0, 0x420, RZ ;  /* 0x00000420000c7810 */ /* 0x000fe20007ffe0ff */
[----:B------:R-:W-:Y:S01]  /*0b20*/  IMAD.IADD R7, R232, 0x1, R0 ;  /* 0x00000001e8077824 */ /* 0x000fe200078e0200 */
[----:B------:R-:W-:Y:S01]  /*0b30*/  IADD3 R8, R0, 0x2020, RZ ;  /* 0x0000202000087810 */ /* 0x000fe20007ffe0ff */
[--C-:B------:R-:W-:Y:S01]  /*0b40*/  IMAD.IADD R235, R228, 0x1, R232.reuse ;  /* 0x00000001e4eb7824 */ /* 0x100fe200078e02e8 */
[----:B------:R-:W-:Y:S01]  /*0b50*/  SEL R176, R5, 0xffffffc0, !P3 ;  /* 0xffffffc005b07807 */ /* 0x000fe20005800000 */
[----:B------:R-:W-:Y:S01]  /*0b60*/  IMAD.IADD R234, R231, 0x1, R232 ;  /* 0x00000001e7ea7824 */ /* 0x000fe200078e02e8 */
[----:B------:R-:W-:Y:S01]  /*0b70*/  SEL R5, R5, 0xffffffc0, !P2 ;  /* 0xffffffc005057807 */ /* 0x000fe20005000000 */
[----:B------:R-:W-:Y:S01]  /*0b80*/  STL [R1+0xd0], R7 ;  /* 0x0000d00701007387 */ /* 0x000fe20000100800 */
[C---:B------:R-:W-:Y:S01]  /*0b90*/  @P1 IADD3 R12, R0.reuse, 0x3e0, RZ ;  /* 0x000003e0000c1810 */ /* 0x040fe20007ffe0ff */
[----:B------:R-:W-:Y:S01]  /*0ba0*/  IMAD.IADD R176, R175, 0x1, R176 ;  /* 0x00000001afb07824 */ /* 0x000fe200078e02b0 */
[C---:B------:R-:W-:Y:S01]  /*0bb0*/  IADD3 R11, R0.reuse, 0x2420, RZ ;  /* 0x00002420000b7810 */ /* 0x040fe20007ffe0ff */
[----:B------:R-:W-:Y:S01]  /*0bc0*/  IMAD.IADD R10, R5, 0x1, R0 ;  /* 0x00000001050a7824 */ /* 0x000fe200078e0200 */
[----:B------:R-:W-:Y:S01]  /*0bd0*/  @P1 IADD3 R8, R0, 0x1fe0, RZ ;  /* 0x00001fe000081810 */ /* 0x000fe20007ffe0ff */
[----:B------:R-:W-:Y:S01]  /*0be0*/  IMAD.IADD R229, R228, 0x1, R5 ;  /* 0x00000001e4e57824 */ /* 0x000fe200078e0205 */
[C---:B------:R-:W-:Y:S01]  /*0bf0*/  IADD3 R3, R0.reuse, 0x2440, RZ ;  /* 0x0000244000037810 */ /* 0x040fe20007ffe0ff */
[----:B------:R-:W-:Y:S01]  /*0c00*/  IMAD.IADD R177, R177, 0x1, R176 ;  /* 0x00000001b1b17824 */ /* 0x000fe200078e02b0 */
[C---:B------:R-:W-:Y:S01]  /*0c10*/  @P1 IADD3 R11, R0.reuse, 0x23e0, RZ ;  /* 0x000023e0000b1810 */ /* 0x040fe20007ffe0ff */
[----:B------:R-:W-:Y:S01]  /*0c20*/  STL [R1+0xb4], R10 ;  /* 0x0000b40a01007387 */ /* 0x000fe20000100800 */
[----:B------:R-:W-:Y:S01]  /*0c30*/  @P2 IADD3 R3, R0, 0x23c0, RZ ;  /* 0x000023c000032810 */ /* 0x000fe20007ffe0ff */
[--C-:B------:R-:W-:Y:S01]  /*0c40*/  IMAD.IADD R230, R230, 0x1, R229.reuse ;  /* 0x00000001e6e67824 */ /* 0x100fe200078e02e5 */
[C---:B------:R-:W-:Y:S01]  /*0c50*/  IADD3 R6, R0.reuse, 0x2040, RZ ;  /* 0x0000204000067810 */ /* 0x040fe20007ffe0ff */
[----:B------:R-:W-:Y:S01]  /*0c60*/  STL [R1+0xbc], R12 ;  /* 0x0000bc0c01007387 */ /* 0x000fe20000100800 */
[----:B------:R-:W-:Y:S01]  /*0c70*/  @P2 IADD3 R6, R0, 0x1fc0, RZ ;  /* 0x00001fc000062810 */ /* 0x000fe20007ffe0ff */
[----:B------:R-:W-:-:S02]  /*0c80*/  IMAD.IADD R233, R232, 0x1, R229 ;  /* 0x00000001e8e97824 */ /* 0x000fc400078e02e5 */
[----:B------:R-:W-:Y:S01]  /*0c90*/  STL [R1+0xa4], R8 ;  /* 0x0000a40801007387 */ /* 0x000fe20000100800 */
[----:B------:R-:W-:-:S03]  /*0ca0*/  IMAD.SHL.U32 R174, R181, 0x2, RZ ;  /* 0x00000002b5ae7824 */ /* 0x000fc600078e00ff */
[----:B------:R-:W-:Y:S04]  /*0cb0*/  STL [R1+0xb8], R11 ;  /* 0x0000b80b01007387 */ /* 0x000fe80000100800 */
[----:B------:R1:W-:Y:S04]  /*0cc0*/  STL [R1+0xac], R3 ;  /* 0x0000ac0301007387 */ /* 0x0003e80000100800 */
[----:B------:R2:W-:Y:S01]  /*0cd0*/  STL [R1+0xb0], R6 ;  /* 0x0000b00601007387 */ /* 0x0005e20000100800 */
[----:B-1----:R-:W-:Y:S02]  /*0ce0*/  IMAD.IADD R3, R0, 0x1, R4 ;  /* 0x0000000100037824 */ /* 0x002fe400078e0204 */
[----:B--2---:R-:W-:-:S03]  /*0cf0*/  IMAD.IADD R6, R232, 0x1, R10 ;  /* 0x00000001e8067824 */ /* 0x004fc600078e020a */
[----:B------:R1:W-:Y:S01]  /*0d00*/  STL [R1+0xa8], R3 ;  /* 0x0000a80301007387 */ /* 0x0003e20000100800 */
[C---:B------:R-:W-:Y:S02]  /*0d10*/  IMAD.IADD R0, R232.reuse, 0x1, R3 ;  /* 0x00000001e8007824 */ /* 0x040fe400078e0203 */
[----:B------:R-:W-:Y:S01]  /*0d20*/  IMAD.IADD R232, R232, 0x1, R230 ;  /* 0x00000001e8e87824 */ /* 0x000fe200078e02e6 */
[----:B------:R-:W-:Y:S04]  /*0d30*/  STL [R1+0xcc], R6 ;  /* 0x0000cc0601007387 */ /* 0x000fe80000100800 */
[----:B------:R2:W-:Y:S01]  /*0d40*/  STL [R1+0xc8], R0 ;  /* 0x0000c80001007387 */ /* 0x0005e20000100800 */
[----:B-1----:R-:W-:-:S05]  /*0d50*/  IMAD.IADD R3, R5, 0x1, R8 ;  /* 0x0000000105037824 */ /* 0x002fca00078e0208 */
[----:B------:R1:W-:Y:S01]  /*0d60*/  STL [R1+0xc4], R3 ;  /* 0x0000c40301007387 */ /* 0x0003e20000100800 */
[----:B--2---:R-:W-:-:S05]  /*0d70*/  IMAD.IADD R0, R4, 0x1, R8 ;  /* 0x0000000104007824 */ /* 0x004fca00078e0208 */
[----:B------:R1:W-:Y:S02]  /*0d80*/  STL [R1+0xc0], R0 ;  /* 0x0000c00001007387 */ /* 0x0003e40000100800 */
.L_x_1165:
        /* <DEDUP_REMOVED lines=19> */
[----:B---3--:R2:W3:Y:S01]  /*0ec0*/  @P2 LDG.E R8, [R4.64] ;  /* 0x0000002204082981 */ /* 0x0084e2000c1e1900 */
[----:B------:R-:W-:Y:S02]  /*0ed0*/  ULDC.64 UR10, c[0x0][0x248] ;  /* 0x00009200000a7ab9 */ /* 0x000fe40000000a00 */
[----:B------:R-:W-:Y:S01]  /*0ee0*/  @UP3 UIADD3.X UR9, UR14, UR13, URZ, UP0, !UPT ;  /* 0x0000000d0e093290 */ /* 0x000fe200087fe43f */
[----:B-1----:R2:W4:Y:S01]  /*0ef0*/  @P2 LDG.E R3, [R4.64+0x4] ;  /* 0x0000042204032981 */ /* 0x002522000c1e1900 */
[----:B------:R-:W-:Y:S01]  /*0f00*/  UISETP.EQ.U32.AND UP2, UPT, URZ, UR10, UPT ;  /* 0x0000000a3f00728c */ /* 0x000fe2000bf42070 */
[----:B------:R-:W-:-:S03]  /*0f10*/  MOV R6, UR8 ;  /* 0x0000000800067c02 */ /* 0x000fc60008000f00 */
[----:B------:R-:W-:Y:S01]  /*0f20*/  IMAD.U32 R7, RZ, RZ, UR9 ;  /* 0x00000009ff077e24 */ /* 0x000fe2000f8e00ff */
[----:B------:R-:W-:Y:S02]  /*0f30*/  UISETP.EQ.OR.EX UP2, UPT, URZ, UR11, !UP4, UP2 ;  /* 0x0000000b3f00728c */ /* 0x000fe4000e742720 */
[----:B------:R-:W-:Y:S02]  /*0f40*/  UIADD3 UR10, UP0, UR15, UR10, URZ ;  /* 0x0000000a0f0a7290 */ /* 0x000fe4000ff1e03f */
[----:B------:R-:W5:Y:S02]  /*0f50*/  @P0 LDG.E R6, [R6.64] ;  /* 0x0000002206060981 */ /* 0x000f64000c1e1900 */
[----:B------:R-:W-:Y:S01]  /*0f60*/  PLOP3.LUT P1, PT, PT, PT, UP2, 0x80, 0x0 ;  /* 0x000000000000781c */ /* 0x000fe20003f2f028 */
[----:B------:R-:W-:Y:S01]  /*0f70*/  UIADD3.X UR11, UR14, UR11, URZ, UP0, !UPT ;  /* 0x0000000b0e0b7290 */ /* 0x000fe200087fe43f */
[----:B--2---:R-:W-:-:S05]  /*0f80*/  IMAD.U32 R4, RZ, RZ, UR10 ;  /* 0x0000000aff047e24 */ /* 0x004fca000f8e00ff */
[----:B------:R-:W-:-:S06]  /*0f90*/  MOV R5, UR11 ;  /* 0x0000000b00057c02 */ /* 0x000fcc0008000f00 */
[----:B------:R-:W2:Y:S01]  /*0fa0*/  @!P1 LDG.E R0, [R4.64] ;  /* 0x0000002204009981 */ /* 0x000ea2000c1e1900 */
[----:B------:R-:W-:Y:S02]  /*0fb0*/  UMOV UR16, 0xffffffff ;  /* 0xffffffff00107882 */ /* 0x000fe40000000000 */
[----:B------:R-:W-:Y:S02]  /*0fc0*/  UMOV UR33, URZ ;  /* 0x0000003f00217c82 */ /* 0x000fe40008000000 */
[----:B------:R-:W-:Y:S02]  /*0fd0*/  UMOV UR36, 0xffffffff ;  /* 0xffffffff00247882 */ /* 0x000fe40000000000 */
[----:B------:R-:W-:Y:S01]  /*0fe0*/  ULDC UR10, c[0x0][0x218] ;  /* 0x00008600000a7ab9 */ /* 0x000fe20000000800 */
[----:B---3--:R-:W1:Y:S08]  /*0ff0*/  @P2 R2UR UR16, R8 ;  /* 0x00000000081023c2 */ /* 0x008e7000000e0000 */
[----:B----4-:R-:W1:Y:S08]  /*1000*/  @P2 R2UR UR25, R3 ;  /* 0x00000000031923c2 */ /* 0x010e7000000e0000 */
[----:B-----5:R3:W4:Y:S01]  /*1010*/  @P0 R2UR UR33, R6 ;  /* 0x00000000062103c2 */ /* 0x02072200000e0000 */
[----:B------:R-:W-:-:S04]  /*1020*/  ISETP.NE.U32.AND P0, PT, RZ, c[0x0][0x248], PT ;  /* 0x00009200ff007a0c */ /* 0x000fc80003f05070 */
[----:B------:R-:W-:Y:S01]  /*1030*/  ISETP.NE.AND.EX P0, PT, RZ, c[0x0][0x24c], PT, P0 ;  /* 0x00009300ff007a0c */ /* 0x000fe20003f05300 */
[----:B-1----:R-:W-:Y:S02]  /*1040*/  @UP1 UIADD3 UR25, UR25, -UR16, URZ ;  /* 0x8000001019191290 */ /* 0x002fe4000fffe03f */
[----:B--2---:R3:W1:Y:S05]  /*1050*/  @!P1 R2UR UR36, R0 ;  /* 0x00000000002493c2 */ /* 0x00466a00000e0000 */
[----:B------:R-:W-:-:S05]  /*1060*/  @!UP1 ULDC UR25, c[0x0][0x214] ;  /* 0x0000850000199ab9 */ /* 0x000fca0000000800 */
[----:B------:R-:W-:Y:S05]  /*1070*/  @!P0 BRA `(.L_x_1089) ;  /* 0x0000007000008947 */ /* 0x000fea0003800000 */
[----:B----4-:R-:W-:-:S13]  /*1080*/  PLOP3.LUT P0, PT, PT, PT, UP4, 0x80, 0x0 ;  /* 0x000000000000781c */ /* 0x010fda0003f0f048 */
[----:B---3--:R-:W2:Y:S04]  /*1090*/  @P0 LDG.E R0, [R4.64+0x4] ;  /* 0x0000042204000981 */ /* 0x008ea8000c1e1900 */
[----:B------:R-:W3:Y:S01]  /*10a0*/  @!P0 LDG.E R4, [R4.64] ;  /* 0x0000002204048981 */ /* 0x000ee2000c1e1900 */
[----:B--2---:R-:W2:Y:S02]  /*10b0*/  @P0 R2UR UR4, R0 ;  /* 0x00000000000403c2 */ /* 0x004ea400000e0000 */
[----:B-12---:R-:W-:-:S11]  /*10c0*/  @UP4 UIADD3 UR10, UR4, -UR36, URZ ;  /* 0x80000024040a4290 */ /* 0x006fd6000fffe03f */
[----:B---3--:R1:W2:Y:S01]  /*10d0*/  @!P0 R2UR UR10, R4 ;  /* 0x00000000040a83c2 */ /* 0x0082a200000e0000 */
[----:B------:R-:W-:-:S07]  /*10e0*/  DEPBAR.LE SB1, 0x0, {2} ;  /* 0x000090040000791a */ /* 0x000fce0000000000 */
.L_x_1089:
[----:B----4-:R-:W-:Y:S02]  /*10f0*/  ULDC.64 UR8, c[0x0][0x258] ;  /* 0x0000960000087ab9 */ /* 0x010fe40000000a00 */
        /* <DEDUP_REMOVED lines=8> */
[----:B---3--:R-:W2:Y:S01]  /*1180*/  @P0 LDG.E R0, [R4.64] ;  /* 0x0000002204000981 */ /* 0x008ea2000c1e1900 */
        /* <DEDUP_REMOVED lines=14> */
[----:B------:R-:W-:Y:S02]  /*1270*/  UISETP.NE.AND UP2, UPT, UR16, -0x1, UPT ;  /* 0xffffffff1000788c */ /* 0x000fe4000bf45270 */
[----:B------:R-:W-:Y:S02]  /*1280*/  ULDC.64 UR14, c[0x0][0x190] ;  /* 0x00006400000e7ab9 */ /* 0x000fe40000000a00 */
[----:B------:R-:W-:Y:S01]  /*1290*/  UIMAD.WIDE.U32 UR12, UR37, UR10, URZ ;  /* 0x0000000a250c72a5 */ /* 0x000fe2000f8e003f */
[----:B------:R-:W-:Y:S01]  /*12a0*/  PLOP3.LUT P0, PT, PT, PT, UP0, 0x80, 0x0 ;  /* 0x000000000000781c */ /* 0x000fe20003f0f008 */
[----:B------:R-:W-:-:S02]  /*12b0*/  UIMAD UR4, UR37, UR11, UR4 ;  /* 0x0000000b250472a4 */ /* 0x000fc4000f8e0204 */
[----:B------:R-:W-:Y:S02]  /*12c0*/  UIMAD.WIDE.U32 UR10, UR16, UR14, URZ ;  /* 0x0000000e100a72a5 */ /* 0x000fe4000f8e003f */
[----:B------:R-:W-:Y:S02]  /*12d0*/  UIADD3 UR8, UR25, 0x7f, URZ ;  /* 0x0000007f19087890 */ /* 0x000fe4000fffe03f */
[----:B------:R-:W-:Y:S02]  /*12e0*/  USEL UR39, UR12, UR10, !UP2 ;  /* 0x0000000a0c277287 */ /* 0x000fe4000d000000 */
[----:B------:R-:W-:Y:S02]  /*12f0*/  UIMAD UR15, UR16, UR15, URZ ;  /* 0x0000000f100f72a4 */ /* 0x000fe4000f8e023f */
[----:B------:R-:W-:Y:S02]  /*1300*/  UIADD3 UR30, UR13, UR4, URZ ;  /* 0x000000040d1e7290 */ /* 0x000fe4000fffe03f */
[----:B------:R-:W-:-:S02]  /*1310*/  USHF.R.S32.HI UR10, URZ, 0x1f, UR8 ;  /* 0x0000001f3f0a7899 */ /* 0x000fc40008011408 */
[----:B------:R-:W-:Y:S02]  /*1320*/  @UP0 UIADD3 UR4, UR33, UR36, URZ ;  /* 0x0000002421040290 */ /* 0x000fe4000fffe03f */
[----:B------:R-:W-:Y:S02]  /*1330*/  ULDC.64 UR12, c[0x0][0x198] ;  /* 0x00006600000c7ab9 */ /* 0x000fe40000000a00 */
[----:B------:R-:W-:Y:S02]  /*1340*/  @UP2 UIADD3 UR30, UR11, UR15, URZ ;  /* 0x0000000f0b1e2290 */ /* 0x000fe4000fffe03f */
[----:B------:R-:W-:Y:S02]  /*1350*/  ULEA.HI UR8, UR10, UR8, URZ, 0x7 ;  /* 0x000000080a087291 */ /* 0x000fe4000f8f383f */
[----:B------:R-:W-:Y:S02]  /*1360*/  @UP0 UIMAD.WIDE.U32 UR10, UR4, UR12, URZ ;  /* 0x0000000c040a02a5 */ /* 0x000fe4000f8e003f */
[----:B------:R-:W-:-:S02]  /*1370*/  USHF.R.S32.HI UR31, URZ, 0x7, UR8 ;  /* 0x000000073f1f7899 */ /* 0x000fc40008011408 */
        /* <DEDUP_REMOVED lines=18> */
.L_x_1091:
        /* <DEDUP_REMOVED lines=18> */
.L_x_1092:
        /* <DEDUP_REMOVED lines=17> */
[----:B------:R-:W-:Y:S01]  /*16d0*/  UIMAD UR4, UR42, UR8, UR56 ;  /* 0x000000082a0472a4 */ /* 0x000fe2000f8e0238 */
[----:B------:R-:W2:Y:S01]  /*16e0*/  S2UR UR8, SR_CTAID.X ;  /* 0x00000000000879c3 */ /* 0x000ea20000002500 */
[----:B------:R-:W-:Y:S02]  /*16f0*/  @!UP2 UMOV UR23, UR10 ;  /* 0x0000000a0017ac82 */ /* 0x000fe40008000000 */
[----:B------:R-:W-:Y:S02]  /*1700*/  UIADD3 UR4, UR47, UR4, URZ ;  /* 0x000000042f047290 */ /* 0x000fe4000fffe03f */
[----:B------:R-:W-:Y:S02]  /*1710*/  UIMAD.WIDE.U32 UR10, UR40, UR16, URZ ;  /* 0x00000010280a72a5 */ /* 0x000fe4000f8e003f */
[----:B------:R-:W-:Y:S01]  /*1720*/  UIMAD UR4, UR40, UR4, UR55 ;  /* 0x00000004280472a4 */ /* 0x000fe2000f8e0237 */
[----:B-1----:R-:W-:Y:S01]  /*1730*/  IADD3 R4, R4, 0xffffffe, RZ ;  /* 0x0ffffffe04047810 */ /* 0x002fe20007ffe0ff */
[----:B------:R-:W-:-:S02]  /*1740*/  USEL UR21, UR44, UR10, !UP2 ;  /* 0x0000000a2c157287 */ /* 0x000fc4000d000000 */
[----:B------:R-:W-:Y:S01]  /*1750*/  UIADD3 UR15, UR45, UR4, URZ ;  /* 0x000000042d0f7290 */ /* 0x000fe2000fffe03f */
[----:B------:R-:W1:Y:S01]  /*1760*/  F2I.FTZ.U32.TRUNC.NTZ R5, R4 ;  /* 0x0000000400057305 */ /* 0x000e62000021f000 */
[----:B------:R-:W-:-:S04]  /*1770*/  UIMAD UR4, UR41, UR16, URZ ;  /* 0x00000010290472a4 */ /* 0x000fc8000f8e023f */
[----:B------:R-:W-:Y:S02]  /*1780*/  @UP2 UIADD3 UR15, UR11, UR4, URZ ;  /* 0x000000040b0f2290 */ /* 0x000fe4000fffe03f */
[----:B------:R-:W-:-:S04]  /*1790*/  USHF.L.U64.HI UR4, UR37, 0x7, UR42 ;  /* 0x0000000725047899 */ /* 0x000fc8000801022a */
[----:B------:R-:W-:Y:S02]  /*17a0*/  USEL UR4, UR4, URZ, UP1 ;  /* 0x0000003f04047287 */ /* 0x000fe40008800000 */
[----:B--2---:R-:W-:Y:S01]  /*17b0*/  UIMAD.WIDE.U32 UR10, UR8, UR12, URZ ;  /* 0x0000000c080a72a5 */ /* 0x004fe2000f8e003f */
[----:B-1----:R-:W-:-:S03]  /*17c0*/  IMAD.MOV R0, RZ, RZ, -R5 ;  /* 0x000000ffff007224 */ /* 0x002fc600078e0a05 */
[----:B------:R-:W-:Y:S01]  /*17d0*/  UIMAD UR13, UR8, UR13, UR11 ;  /* 0x0000000d080d72a4 */ /* 0x000fe2000f8e020b */
[----:B------:R-:W-:Y:S01]  /*17e0*/  IMAD.MOV.U32 R4, RZ, RZ, RZ ;  /* 0x000000ffff047224 */ /* 0x000fe200078e00ff */
[----:B------:R-:W-:Y:S01]  /*17f0*/  USHF.L.U32 UR8, UR37, 0x7, URZ ;  /* 0x0000000725087899 */ /* 0x000fe2000800063f */
[----:B------:R-:W-:Y:S01]  /*1800*/  IMAD R0, R0, R6, RZ ;  /* 0x0000000600007224 */ /* 0x000fe200078e02ff */
[----:B------:R-:W-:Y:S02]  /*1810*/  USEL UR20, UR10, URZ, UP6 ;  /* 0x0000003f0a147287 */ /* 0x000fe4000b000000 */
[----:B------:R-:W-:Y:S01]  /*1820*/  USEL UR10, UR8, URZ, UP1 ;  /* 0x0000003f080a7287 */ /* 0x000fe20008800000 */
[----:B------:R-:W-:Y:S01]  /*1830*/  IMAD.HI.U32 R0, R5, R0, R4 ;  /* 0x0000000005007227 */ /* 0x000fe200078e0004 */
[----:B------:R-:W-:Y:S02]  /*1840*/  ULDC UR12, c[0x0][0x234] ;  /* 0x00008d00000c7ab9 */ /* 0x000fe40000000800 */
[----:B------:R-:W-:-:S02]  /*1850*/  UIADD3 UR10, UP1, UR17, UR10, URZ ;  /* 0x0000000a110a7290 */ /* 0x000fc4000ff3e03f */
[----:B------:R-:W-:Y:S01]  /*1860*/  USEL UR13, UR13, URZ, UP6 ;  /* 0x0000003f0d0d7287 */ /* 0x000fe2000b000000 */
[----:B------:R-:W-:Y:S01]  /*1870*/  IMAD.HI.U32 R0, R0, R3, RZ ;  /* 0x0000000300007227 */ /* 0x000fe200078e00ff */
[----:B------:R-:W-:Y:S02]  /*1880*/  UIADD3.X UR8, UR24, UR4, URZ, UP1, !UPT ;  /* 0x0000000418087290 */ /* 0x000fe40008ffe43f */
[----:B------:R-:W-:Y:S01]  /*1890*/  UIMAD UR4, UR41, UR10, URZ ;  /* 0x0000000a290472a4 */ /* 0x000fe2000f8e023f */
[----:B------:R-:W-:Y:S01]  /*18a0*/  IMAD.MOV R4, RZ, RZ, -R0 ;  /* 0x000000ffff047224 */ /* 0x000fe200078e0a00 */
[----:B------:R-:W-:Y:S02]  /*18b0*/  UIMAD.WIDE.U32 UR10, UR40, UR10, URZ ;  /* 0x0000000a280a72a5 */ /* 0x000fe4000f8e003f */
[----:B------:R-:W-:Y:S01]  /*18c0*/  UIMAD UR8, UR40, UR8, UR4 ;  /* 0x00000008280872a4 */ /* 0x000fe2000f8e0204 */
[----:B------:R-:W-:Y:S01]  /*18d0*/  IMAD R3, R6, R4, R3 ;  /* 0x0000000406037224 */ /* 0x000fe200078e0203 */
[----:B------:R-:W-:-:S02]  /*18e0*/  @UP5 USEL UR4, UR58, UR16, !UP2 ;  /* 0x000000103a045287 */ /* 0x000fc4000d000000 */
[----:B------:R-:W-:Y:S02]  /*18f0*/  UIADD3 UR8, UR11, UR8, URZ ;  /* 0x000000080b087290 */ /* 0x000fe4000fffe03f */
[----:B------:R-:W-:Y:S01]  /*1900*/  ISETP.GT.U32.AND P1, PT, R6, R3, PT ;  /* 0x000000030600720c */ /* 0x000fe20003f24070 */
[----:B------:R-:W-:-:S07]  /*1910*/  @UP5 UIMAD UR14, UR38, UR12, UR4 ;  /* 0x0000000c260e52a4 */ /* 0x000fce000f8e0204 */
[----:B------:R-:W-:-:S05]  /*1920*/  @!UP5 UMOV UR14, UR53 ;  /* 0x00000035000edc82 */ /* 0x000fca0008000000 */
[----:B------:R-:W-:Y:S01]  /*1930*/  @!P1 IMAD.IADD R3, R3, 0x1, -R6 ;  /* 0x0000000103039824 */ /* 0x000fe200078e0a06 */
[----:B------:R-:W-:Y:S02]  /*1940*/  @!P1 IADD3 R0, R0, 0x1, RZ ;  /* 0x0000000100009810 */ /* 0x000fe40007ffe0ff */
        /* <DEDUP_REMOVED lines=14> */
.L_x_1093:
[----:B------:R-:W-:Y:S02]  /*1a30*/  UMOV UR12, UR54 ;  /* 0x00000036000c7c82 */ /* 0x000fe40008000000 */
.L_x_1094:
[----:B------:R-:W1:Y:S01]  /*1a40*/  S2R R14, SR_TID.X ;  /* 0x00000000000e7919 */ /* 0x000e620000002100 */
[----:B------:R-:W-:Y:S01]  /*1a50*/  UIADD3 UR10, UP4, UP3, UR10, UR48, UR50 ;  /* 0x000000300a0a7290 */ /* 0x000fe2000fb9e032 */
[----:B------:R-:W-:Y:S01]  /*1a60*/  SHF.R.S32.HI R237, RZ, 0x1f, R236 ;  /* 0x0000001fffed7819 */ /* 0x000fe200000114ec */
[----:B------:R-:W-:Y:S01]  /*1a70*/  IMAD.U32 R10, RZ, RZ, UR7 ;  /* 0x00000007ff0a7e24 */ /* 0x000fe2000f8e00ff */
[----:B------:R-:W-:Y:S01]  /*1a80*/  BSSY B1, `(.L_x_1090) ;  /* 0x0000c39000017945 */ /* 0x000fe20003800000 */
[----:B------:R-:W-:Y:S01]  /*1a90*/  UIADD3 UR20, UP2, UP1, UR20, UR10, UR21 ;  /* 0x0000000a14147290 */ /* 0x000fe2000f95e015 */
[----:B------:R-:W-:Y:S01]  /*1aa0*/  IMAD.U32 R9, RZ, RZ, UR6 ;  /* 0x00000006ff097e24 */ /* 0x000fe2000f8e00ff */
[----:B------:R-:W-:Y:S01]  /*1ab0*/  UIADD3.X UR4, UR8, UR52, UR57, UP4, UP3 ;  /* 0x0000003408047290 */ /* 0x000fe2000a7e6439 */
[----:B------:R-:W-:Y:S01]  /*1ac0*/  IMAD.U32 R8, RZ, RZ, UR17 ;  /* 0x00000011ff087e24 */ /* 0x000fe2000f8e00ff */
[----:B------:R-:W-:-:S02]  /*1ad0*/  ULDC.64 UR10, c[0x0][0x1a8] ;  /* 0x00006a00000a7ab9 */ /* 0x000fc40000000a00 */
[----:B------:R-:W-:Y:S02]  /*1ae0*/  UIADD3.X UR16, UR13, UR4, UR15, UP2, UP1 ;  /* 0x000000040d107290 */ /* 0x000fe400097e240f */
[----:B------:R-:W-:Y:S02]  /*1af0*/  UIMAD UR4, UR61, UR10, URZ ;  /* 0x0000000a3d0472a4 */ /* 0x000fe4000f8e023f */
[----:B------:R-:W-:Y:S02]  /*1b00*/  ULDC.64 UR6, c[0x0][0x3c8] ;  /* 0x0000f20000067ab9 */ /* 0x000fe40000000a00 */
[----:B------:R-:W-:Y:S02]  /*1b10*/  UIMAD UR15, UR38, UR11, UR4 ;  /* 0x0000000b260f72a4 */ /* 0x000fe4000f8e0204 */
[----:B------:R-:W-:Y:S02]  /*1b20*/  UMOV UR21, 0x4 ;  /* 0x0000000400157882 */ /* 0x000fe40000000000 */
[----:B------:R-:W-:-:S02]  /*1b30*/  ULDC.64 UR10, c[0x0][0x378] ;  /* 0x0000de00000a7ab9 */ /* 0x000fc40000000a00 */
[----:B------:R-:W-:Y:S01]  /*1b40*/  UIMAD UR4, UR61, UR10, URZ ;  /* 0x0000000a3d0472a4 */ /* 0x000fe2000f8e023f */
[----:B-1----:R-:W-:-:S03]  /*1b50*/  SHF.R.S32.HI R11, RZ, 0x1f, R14 ;  /* 0x0000001fff0b7819 */ /* 0x002fc6000001140e */
[----:B------:R-:W-:Y:S01]  /*1b60*/  UIMAD UR13, UR38, UR11, UR4 ;  /* 0x0000000b260d72a4 */ /* 0x000fe2000f8e0204 */
[----:B------:R-:W-:Y:S02]  /*1b70*/  LEA.HI R0, R11, R14, RZ, 0x3 ;  /* 0x0000000e0b007211 */ /* 0x000fe400078f18ff */
[----:B------:R-:W-:Y:S02]  /*1b80*/  ULDC.64 UR10, c[0x0][0x370] ;  /* 0x0000dc00000a7ab9 */ /* 0x000fe40000000a00 */
[----:B------:R-:W-:Y:S01]  /*1b90*/  SHF.R.S32.HI R0, RZ, 0x3, R0 ;  /* 0x00000003ff007819 */ /* 0x000fe20000011400 */
[----:B------:R-:W-:Y:S02]  /*1ba0*/  UIMAD UR4, UR24, UR10, URZ ;  /* 0x0000000a180472a4 */ /* 0x000fe4000f8e023f */
[----:B------:R-:W-:Y:S01]  /*1bb0*/  UIADD3 UR10, UR17, UR12, URZ ;  /* 0x0000000c110a7290 */ /* 0x000fe2000fffe03f */
[----:B------:R-:W-:Y:S01]  /*1bc0*/  SHF.R.S32.HI R18, RZ, 0x1f, R0 ;  /* 0x0000001fff127819 */ /* 0x000fe20000011400 */
[----:B------:R-:W-:Y:S01]  /*1bd0*/  UIMAD UR8, UR17, UR11, UR4 ;  /* 0x0000000b110872a4 */ /* 0x000fe2000f8e0204 */
[----:B------:R-:W-:Y:S01]  /*1be0*/  IADD3 R3, P1, R0, UR17, RZ ;  /* 0x0000001100037c10 */ /* 0x000fe2000ff3e0ff */
[----:B------:R-:W-:-:S02]  /*1bf0*/  UIADD3 UR4, -UR9, UR25, UR19 ;  /* 0x0000001909047290 */ /* 0x000fc4000fffe113 */
[----:B------:R-:W-:Y:S01]  /*1c00*/  UIMAD.WIDE UR10, UR10, UR21, UR6 ;  /* 0x000000150a0a72a5 */ /* 0x000fe2000f8e0206 */
[----:B------:R-:W-:Y:S01]  /*1c10*/  IADD3.X R7, R18, UR24, RZ, P1, !PT ;  /* 0x0000001812077c10 */ /* 0x000fe20008ffe4ff */
[----:B------:R-:W-:Y:S01]  /*1c20*/  IMAD.WIDE.U32 R4, R3, c[0x0][0x190], R236 ;  /* 0x0000640003047a25 */ /* 0x000fe200078e00ec */
[----:B------:R1:W2:Y:S01]  /*1c30*/  R2UR UR6, R9 ;  /* 0x00000000090673c2 */ /* 0x0002a200000e0000 */
[----:B------:R-:W-:Y:S02]  /*1c40*/  UIADD3 UR12, UR17, UR14, URZ ;  /* 0x0000000e110c7290 */ /* 0x000fe4000fffe03f */
[----:B------:R-:W-:Y:S01]  /*1c50*/  IMAD R7, R7, c[0x0][0x190], RZ ;  /* 0x0000640007077a24 */ /* 0x000fe200078e02ff */
[----:B------:R-:W-:Y:S01]  /*1c60*/  IADD3 R6, P1, R4, UR39, RZ ;  /* 0x0000002704067c10 */ /* 0x000fe2000ff3e0ff */
[----:B------:R-:W-:Y:S02]  /*1c70*/  ULDC UR39, c[0x0][0x2e8] ;  /* 0x0000ba0000277ab9 */ /* 0x000fe40000000800 */
[----:B------:R-:W-:Y:S01]  /*1c80*/  IMAD R3, R3, c[0x0][0x194], R7 ;  /* 0x0000650003037a24 */ /* 0x000fe200078e0207 */
[----:B------:R-:W-:Y:S01]  /*1c90*/  UIADD3 UR4, UR4, -UR39, URZ ;  /* 0x8000002704047290 */ /* 0x000fe2000fffe03f */
[----:B------:R3:W4:Y:S01]  /*1ca0*/  R2UR UR7, R10 ;  /* 0x000000000a0773c2 */ /* 0x00072200000e0000 */
[----:B------:R-:W-:-:S02]  /*1cb0*/  UMOV UR24, UR10 ;  /* 0x0000000a00187c82 */ /* 0x000fc40008000000 */
[----:B------:R-:W-:Y:S01]  /*1cc0*/  IADD3.X R7, R5, UR30, R3, P1, !PT ;  /* 0x0000001e05077c10 */ /* 0x000fe20008ffe403 */
[----:B------:R-:W-:Y:S01]  /*1cd0*/  USHF.R.S32.HI UR30, URZ, 0x1f, UR4 ;  /* 0x0000001f3f1e7899 */ /* 0x000fe20008011404 */
[----:B------:R-:W-:Y:S02]  /*1ce0*/  LEA.HI R3, R11, R14, RZ, 0x5 ;  /* 0x0000000e0b037211 */ /* 0x000fe400078f28ff */
[----:B------:R-:W-:Y:S01]  /*1cf0*/  IADD3 R4, P1, R236, UR23, RZ ;  /* 0x00000017ec047c10 */ /* 0x000fe2000ff3e0ff */
[----:B------:R-:W-:Y:S02]  /*1d00*/  ULEA.HI UR30, UR30, UR4, URZ, 0x7 ;  /* 0x000000041e1e7291 */ /* 0x000fe4000f8f383f */
[----:B------:R-:W-:Y:S01]  /*1d10*/  UMOV UR23, UR11 ;  /* 0x0000000b00177c82 */ /* 0x000fe20008000000 */
[----:B------:R-:W-:Y:S01]  /*1d20*/  IADD3.X R5, R237, UR29, RZ, P1, !PT ;  /* 0x0000001ded057c10 */ /* 0x000fe20008ffe4ff */
[----:B------:R-:W-:Y:S01]  /*1d30*/  USHF.R.S32.HI UR30, URZ, 0x7, UR30 ;  /* 0x000000073f1e7899 */ /* 0x000fe2000801141e */
[----:B-1----:R-:W-:Y:S01]  /*1d40*/  LOP3.LUT R9, R3, 0xffffffe0, RZ, 0xc0, !PT ;  /* 0xffffffe003097812 */ /* 0x002fe200078ec0ff */
[----:B------:R-:W-:Y:S01]  /*1d50*/  ULDC.64 UR10, c[0x0][0x200] ;  /* 0x00008000000a7ab9 */ /* 0x000fe20000000a00 */
[----:B------:R-:W-:Y:S01]  /*1d60*/  SHF.R.S32.HI R3, RZ, 0x5, R3 ;  /* 0x00000005ff037819 */ /* 0x000fe20000011403 */
[----:B------:R-:W-:Y:S01]  /*1d70*/  IMAD.WIDE.U32 R4, R8, c[0x0][0x370], R4 ;  /* 0x0000dc0008047a25 */ /* 0x000fe200078e0004 */
[----:B------:R-:W-:-:S02]  /*1d80*/  UISETP.LT.AND UP1, UPT, URZ, UR30, UPT ;  /* 0x0000001e3f00728c */ /* 0x000fc4000bf21270 */
[----:B------:R-:W-:Y:S01]  /*1d90*/  UIMAD.WIDE UR10, UR12, UR21, UR10 ;  /* 0x000000150c0a72a5 */ /* 0x000fe2000f8e020a */
[----:B------:R-:W-:Y:S01]  /*1da0*/  IMAD.IADD R14, R14, 0x1, -R9 ;  /* 0x000000010e0e7824 */ /* 0x000fe200078e0a09 */
[----:B------:R-:W-:Y:S01]  /*1db0*/  USEL UR30, URZ, UR30, !UP1 ;  /* 0x0000001e3f1e7287 */ /* 0x000fe2000c800000 */
[----:B------:R-:W-:Y:S01]  /*1dc0*/  IADD3 R5, R5, UR8, RZ ;  /* 0x0000000805057c10 */ /* 0x000fe2000fffe0ff */
[----:B------:R-:W-:Y:S01]  /*1dd0*/  UIADD3 UR8, UR31, -0x1, URZ ;  /* 0xffffffff1f087890 */ /* 0x000fe2000fffe03f */
[----:B------:R-:W-:Y:S01]  /*1de0*/  IMAD R3, R3, UR49, R14 ;  /* 0x0000003103037c24 */ /* 0x000fe2000f8e020e */
[----:B------:R-:W-:-:S04]  /*1df0*/  UISETP.GT.AND UP1, UPT, UR31, UR30, UPT ;  /* 0x0000001e1f00728c */ /* 0x000fc8000bf24270 */
[----:B------:R-:W-:-:S04]  /*1e00*/  IADD3 R9, P1, R3, UR20, RZ ;  /* 0x0000001403097c10 */ /* 0x000fc8000ff3e0ff */
[----:B------:R-:W-:Y:S01]  /*1e10*/  LEA.HI.X.SX32 R8, R3, UR16, 0x1, P1 ;  /* 0x0000001003087c11 */ /* 0x000fe200088f0eff */
[----:B------:R-:W-:Y:S01]  /*1e20*/  IMAD.U32 R3, RZ, RZ, UR38 ;  /* 0x00000026ff037e24 */ /* 0x000fe2000f8e00ff */
[----:B------:R-:W-:-:S03]  /*1e30*/  LEA R184, P1, R9, c[0x0][0x350], 0x2 ;  /* 0x0000d40009b87a11 */ /* 0x000fc600078210ff */
[----:B------:R-:W-:Y:S01]  /*1e40*/  IMAD.WIDE.U32 R4, R3, c[0x0][0x378], R4 ;  /* 0x0000de0003047a25 */ /* 0x000fe200078e0004 */
        /* <DEDUP_REMOVED lines=32> */
.L_x_1096:
        /* <DEDUP_REMOVED lines=18> */
.L_x_1097:
[----:B------:R-:W-:Y:S01]  /*2170*/  ULDC.64 UR10, c[0x0][0x3a0] ;  /* 0x0000e800000a7ab9 */ /* 0x000fe20000000a00 */
[----:B------:R-:W-:Y:S01]  /*2180*/  IMAD.U32 R11, RZ, RZ, UR19 ;  /* 0x00000013ff0b7e24 */ /* 0x000fe2000f8e00ff */
[----:B------:R-:W-:Y:S01]  /*2190*/  UIMAD UR4, UR18, UR10, URZ ;  /* 0x0000000a120472a4 */ /* 0x000fe2000f8e023f */
[----:B------:R-:W-:Y:S01]  /*21a0*/  ISETP.GE.AND P4, PT, R236, c[0x0][0x220], PT ;  /* 0x00008800ec007a0c */ /* 0x000fe20003f86270 */
[----:B------:R-:W-:Y:S01]  /*21b0*/  UIMAD UR9, UR32, -0x80, UR9 ;  /* 0xffffff80200978a4 */ /* 0x000fe2000f8e0209 */
[----:B------:R-:W-:Y:S01]  /*21c0*/  IMAD.WIDE.U32 R4, R11, c[0x0][0x3a0], R236 ;  /* 0x0000e8000b047a25 */ /* 0x000fe200078e00ec */
[----:B------:R-:W-:Y:S01]  /*21d0*/  UIMAD UR4, UR19, UR11, UR4 ;  /* 0x0000000b130472a4 */ /* 0x000fe2000f8e0204 */
[----:B------:R-:W-:Y:S02]  /*21e0*/  BSSY B0, `(.L_x_1098) ;  /* 0x0000015000007945 */ /* 0x000fe40003800000 */
[----:B------:R-:W-:Y:S01]  /*21f0*/  ULDC.64 UR10, c[0x0][0x3b8] ;  /* 0x0000ee00000a7ab9 */ /* 0x000fe20000000a00 */
[----:B------:R-:W-:-:S02]  /*2200*/  IADD3 R4, P0, R4, UR8, RZ ;  /* 0x0000000804047c10 */ /* 0x000fc4000ff1e0ff */
        /* <DEDUP_REMOVED lines=18> */
.L_x_1099:
[----:B------:R-:W-:Y:S05]  /*2330*/  BSYNC B0 ;  /* 0x0000000000007941 */ /* 0x000fea0003800000 */
.L_x_1098:
        /* <DEDUP_REMOVED lines=15> */
.L_x_1101:
[----:B------:R-:W-:Y:S05]  /*2430*/  BSYNC B0 ;  /* 0x0000000000007941 */ /* 0x000fea0003800000 */
.L_x_1100:
        /* <DEDUP_REMOVED lines=15> */
.L_x_1103:
[----:B------:R-:W-:Y:S05]  /*2530*/  BSYNC B0 ;  /* 0x0000000000007941 */ /* 0x000fea0003800000 */
.L_x_1102:
        /* <DEDUP_REMOVED lines=14> */
.L_x_1105:
[----:B------:R-:W-:Y:S05]  /*2620*/  BSYNC B0 ;  /* 0x0000000000007941 */ /* 0x000fea0003800000 */
.L_x_1104:
[----:B------:R-:W-:Y:S01]  /*2630*/  ULDC.64 UR8, c[0x0][0x3a8] ;  /* 0x0000ea0000087ab9 */ /* 0x000fe20000000a00 */
[----:B-1----:R-:W-:Y:S01]  /*2640*/  IMAD.WIDE.U32 R4, R11, c[0x0][0x3a8], R236 ;  /* 0x0000ea000b047a25 */ /* 0x002fe200078e00ec */
[----:B------:R-:W-:Y:S01]  /*2650*/  UIMAD UR4, UR18, UR8, URZ ;  /* 0x00000008120472a4 */ /* 0x000fe2000f8e023f */
[----:B------:R-:W-:Y:S03]  /*2660*/  BSSY B0, `(.L_x_1106) ;  /* 0x0000015000007945 */ /* 0x000fe60003800000 */
[----:B------:R-:W-:Y:S01]  /*2670*/  UIMAD UR4, UR19, UR9, UR4 ;  /* 0x00000009130472a4 */ /* 0x000fe2000f8e0204 */
[----:B------:R-:W-:Y:S02]  /*2680*/  IADD3 R4, P4, R4, UR12, RZ ;  /* 0x0000000c04047c10 */ /* 0x000fe4000ff9e0ff */
[----:B------:R-:W-:-:S03]  /*2690*/  ULDC.64 UR8, c[0x0][0x3c0] ;  /* 0x0000f00000087ab9 */ /* 0x000fc60000000a00 */
[----:B------:R-:W-:Y:S01]  /*26a0*/  IMAD.U32 R3, RZ, RZ, UR4 ;  /* 0x00000004ff037e24 */ /* 0x000fe2000f8e00ff */
[----:B------:R-:W-:-:S04]  /*26b0*/  UIMAD UR4, UR61, UR8, URZ ;  /* 0x000000083d0472a4 */ /* 0x000fc8000f8e023f */
[----:B------:R-:W-:Y:S01]  /*26c0*/  IADD3.X R5, R5, UR13, R3, P4, !PT ;  /* 0x0000000d05057c10 */ /* 0x000fe2000a7fe403 */
[----:B------:R-:W-:Y:S01]  /*26d0*/  UIMAD UR4, UR38, UR9, UR4 ;  /* 0x00000009260472a4 */ /* 0x000fe2000f8e0204 */
[----:B------:R-:W-:-:S05]  /*26e0*/  MOV R3, UR38 ;  /* 0x0000002600037c02 */ /* 0x000fca0008000f00 */
        /* <DEDUP_REMOVED lines=12> */
.L_x_1107:
[----:B------:R-:W-:Y:S05]  /*27b0*/  BSYNC B0 ;  /* 0x0000000000007941 */ /* 0x000fea0003800000 */
.L_x_1106:
        /* <DEDUP_REMOVED lines=13> */
.L_x_1109:
[----:B------:R-:W-:Y:S05]  /*2890*/  BSYNC B0 ;  /* 0x0000000000007941 */ /* 0x000fea0003800000 */
.L_x_1108:
        /* <DEDUP_REMOVED lines=13> */
.L_x_1111:
[----:B------:R-:W-:Y:S05]  /*2970*/  BSYNC B0 ;  /* 0x0000000000007941 */ /* 0x000fea0003800000 */
.L_x_1110:
        /* <DEDUP_REMOVED lines=12> */
.L_x_1095:
        /* <DEDUP_REMOVED lines=22> */
.L_x_1114:
[----:B------:R-:W-:Y:S05]  /*2ba0*/  BSYNC B0 ;  /* 0x0000000000007941 */ /* 0x000fea0003800000 */
.L_x_1113:
        /* <DEDUP_REMOVED lines=16> */
.L_x_1116:
[----:B------:R-:W-:Y:S05]  /*2cb0*/  BSYNC B0 ;  /* 0x0000000000007941 */ /* 0x000fea0003800000 */
.L_x_1115:
        /* <DEDUP_REMOVED lines=16> */
.L_x_1118:
[----:B------:R-:W-:Y:S05]  /*2dc0*/  BSYNC B0 ;  /* 0x0000000000007941 */ /* 0x000fea0003800000 */
.L_x_1117:
        /* <DEDUP_REMOVED lines=19> */
.L_x_1120:
[----:B------:R-:W-:Y:S05]  /*2f00*/  BSYNC B0 ;  /* 0x0000000000007941 */ /* 0x000fea0003800000 */
.L_x_1119:
        /* <DEDUP_REMOVED lines=22> */
.L_x_1122:
[----:B------:R-:W-:Y:S05]  /*3070*/  BSYNC B0 ;  /* 0x0000000000007941 */ /* 0x000fea0003800000 */
.L_x_1121:
        /* <DEDUP_REMOVED lines=20> */
.L_x_1124:
[----:B------:R-:W-:Y:S05]  /*31c0*/  BSYNC B0 ;  /* 0x0000000000007941 */ /* 0x000fea0003800000 */
.L_x_1123:
        /* <DEDUP_REMOVED lines=20> */
.L_x_1126:
[----:B------:R-:W-:Y:S05]  /*3310*/  BSYNC B0 ;  /* 0x0000000000007941 */ /* 0x000fea0003800000 */
.L_x_1125:
        /* <DEDUP_REMOVED lines=23> */
.L_x_1128:
[----:B------:R-:W-:Y:S05]  /*3490*/  BSYNC B0 ;  /* 0x0000000000007941 */ /* 0x000fea0003800000 */
.L_x_1127:
[----:B------:R-:W5:Y:S01]  /*34a0*/  LDL R19, [R1+0x50] ;  /* 0x0000500001137983 */ /* 0x000f620000100800 */
[----:B------:R-:W-:Y:S01]  /*34b0*/  ULDC.64 UR12, c[0x0][0x198] ;  /* 0x00006600000c7ab9 */ /* 0x000fe20000000a00 */
[----:B------:R-:W-:Y:S01]  /*34c0*/  IMAD.U32 R13, RZ, RZ, UR19 ;  /* 0x00000013ff0d7e24 */ /* 0x000fe2000f8e00ff */
[----:B------:R-:W-:Y:S01]  /*34d0*/  UIMAD UR12, UR18, UR12, URZ ;  /* 0x0000000c120c72a4 */ /* 0x000fe2000f8e023f */
[----:B------:R-:W-:Y:S01]  /*34e0*/  MOV R10, 0x7f800000 ;  /* 0x7f800000000a7802 */ /* 0x000fe20000000f00 */
[----:B------:R-:W-:Y:S01]  /*34f0*/  IMAD.MOV.U32 R21, RZ, RZ, 0x7f800000 ;  /* 0x7f800000ff157424 */ /* 0x000fe200078e00ff */
[----:B------:R-:W-:Y:S01]  /*3500*/  MOV R20, 0x7f800000 ;  /* 0x7f80000000147802 */ /* 0x000fe20000000f00 */
[----:B-1----:R-:W-:Y:S01]  /*3510*/  IMAD.WIDE.U32 R4, R13, c[0x0][0x198], R236 ;  /* 0x000066000d047a25 */ /* 0x002fe200078e00ec */
[----:B------:R-:W-:-:S04]  /*3520*/  UIMAD UR12, UR19, UR13, UR12 ;  /* 0x0000000d130c72a4 */ /* 0x000fc8000f8e020c */
[----:B------:R-:W-:Y:S02]  /*3530*/  IADD3 R6, P1, R4, UR27, RZ ;  /* 0x0000001b04067c10 */ /* 0x000fe4000ff3e0ff */
[----:B------:R-:W-:Y:S01]  /*3540*/  IMAD.U32 R9, RZ, RZ, UR12 ;  /* 0x0000000cff097e24 */ /* 0x000fe2000f8e00ff */
[C---:B-----5:R-:W-:Y:S02]  /*3550*/  IADD3 R8, R19.reuse, 0x48, RZ ;  /* 0x0000004813087810 */ /* 0x060fe40007ffe0ff */
[C---:B------:R-:W-:Y:S02]  /*3560*/  IADD3 R4, R19.reuse, 0x40, RZ ;  /* 0x0000004013047810 */ /* 0x040fe40007ffe0ff */
[----:B------:R-:W-:Y:S02]  /*3570*/  ISETP.GE.AND P2, PT, R8, UR4, PT ;  /* 0x0000000408007c0c */ /* 0x000fe4000bf46270 */
[----:B------:R-:W-:Y:S02]  /*3580*/  IADD3 R7, R19, 0x8, RZ ;  /* 0x0000000813077810 */ /* 0x000fe40007ffe0ff */
[----:B------:R-:W-:-:S02]  /*3590*/  ISETP.GE.AND P3, PT, R4, UR4, PT ;  /* 0x0000000404007c0c */ /* 0x000fc4000bf66270 */
[----:B------:R-:W-:Y:S02]  /*35a0*/  ISETP.GE.AND P4, PT, R7, UR4, PT ;  /* 0x0000000407007c0c */ /* 0x000fe4000bf86270 */
[----:B------:R-:W-:Y:S02]  /*35b0*/  MOV R4, 0x4 ;  /* 0x0000000400047802 */ /* 0x000fe40000000f00 */
[----:B------:R-:W-:Y:S02]  /*35c0*/  ISETP.GE.AND P5, PT, R19, UR4, PT ;  /* 0x0000000413007c0c */ /* 0x000fe4000bfa6270 */
[----:B------:R-:W-:Y:S01]  /*35d0*/  IADD3.X R7, R5, UR28, R9, P1, !PT ;  /* 0x0000001c05077c10 */ /* 0x000fe20008ffe409 */
[----:B------:R-:W-:Y:S02]  /*35e0*/  IMAD.MOV.U32 R9, RZ, RZ, 0x4 ;  /* 0x00000004ff097424 */ /* 0x000fe400078e00ff */
[----:B------:R-:W-:-:S04]  /*35f0*/  IMAD.WIDE R4, R19, R4, UR10 ;  /* 0x0000000a13047e25 */ /* 0x000fc8000f8e0204 */
[----:B------:R-:W-:Y:S01]  /*3600*/  IMAD.MOV.U32 R19, RZ, RZ, 0x7f800000 ;  /* 0x7f800000ff137424 */ /* 0x000fe200078e00ff */
[----:B------:R1:W5:Y:S01]  /*3610*/  @!P4 LDG.E R20, [R4.64+0x20] ;  /* 0x000020220414c981 */ /* 0x000362000c1e1900 */
[----:B------:R-:W-:-:S03]  /*3620*/  @!P2 IMAD.WIDE R8, R8, R9, UR10 ;  /* 0x0000000a0808ae25 */ /* 0x000fc6000f8e0209 */
[----:B--2---:R1:W2:Y:S04]  /*3630*/  @!P5 LDG.E R21, [R4.64] ;  /* 0x000000220415d981 */ /* 0x0042a8000c1e1900 */
[----:B---3--:R-:W3:Y:S04]  /*3640*/  @!P2 LDG.E R10, [R8.64] ;  /* 0x00000022080aa981 */ /* 0x008ee8000c1e1900 */
[----:B----4-:R1:W4:Y:S01]  /*3650*/  @!P3 LDG.E R19, [R4.64+0x100] ;  /* 0x000100220413b981 */ /* 0x010322000c1e1900 */
[----:B------:R-:W-:-:S06]  /*3660*/  UIMAD UR4, UR32, -0x80, UR9 ;  /* 0xffffff80200478a4 */ /* 0x000fcc000f8e0209 */
[----:B------:R-:W-:-:S13]  /*3670*/  ISETP.GE.AND P5, PT, R0, UR4, PT ;  /* 0x0000000400007c0c */ /* 0x000fda000bfa6270 */
[----:B------:R-:W-:Y:S01]  /*3680*/  @P5 STS.128 [R3+0xc000], RZ ;  /* 0x00c000ff03005388 */ /* 0x000fe20000000c00 */
[----:B-1----:R-:W-:Y:S01]  /*3690*/  IMAD R4, R15, c[0x0][0x1b0], RZ ;  /* 0x00006c000f047a24 */ /* 0x002fe200078e02ff */
[----:B------:R-:W-:Y:S02]  /*36a0*/  BSSY B0, `(.L_x_1129) ;  /* 0x0000018000007945 */ /* 0x000fe40003800000 */
[----:B---3--:R1:W-:Y:S04]  /*36b0*/  STL [R1+0x60], R10 ;  /* 0x0000600a01007387 */ /* 0x0083e80000100800 */
[----:B----4-:R3:W-:Y:S04]  /*36c0*/  STL [R1+0x54], R19 ;  /* 0x0000541301007387 */ /* 0x0107e80000100800 */
[----:B-----5:R3:W-:Y:S04]  /*36d0*/  STL [R1+0x68], R20 ;  /* 0x0000681401007387 */ /* 0x0207e80000100800 */
[----:B--2---:R3:W-:Y:S01]  /*36e0*/  STL [R1+0x64], R21 ;  /* 0x0000641501007387 */ /* 0x0047e20000100800 */
[----:B-1----:R-:W-:-:S02]  /*36f0*/  IMAD R10, R12, c[0x0][0x1b4], R4 ;  /* 0x00006d000c0a7a24 */ /* 0x002fc400078e0204 */
[----:B------:R-:W-:-:S05]  /*3700*/  IMAD.WIDE.U32 R4, R12, c[0x0][0x1b0], R6 ;  /* 0x00006c000c047a25 */ /* 0x000fca00078e0006 */
        /* <DEDUP_REMOVED lines=17> */
.L_x_1130:
[----:B------:R-:W-:Y:S05]  /*3820*/  BSYNC B0 ;  /* 0x0000000000007941 */ /* 0x000fea0003800000 */
.L_x_1129:
        /* <DEDUP_REMOVED lines=21> */
.L_x_1132:
[----:B------:R-:W-:Y:S05]  /*3980*/  BSYNC B0 ;  /* 0x0000000000007941 */ /* 0x000fea0003800000 */
.L_x_1131:
        /* <DEDUP_REMOVED lines=21> */
.L_x_1134:
[----:B------:R-:W-:Y:S05]  /*3ae0*/  BSYNC B0 ;  /* 0x0000000000007941 */ /* 0x000fea0003800000 */
.L_x_1133:
        /* <DEDUP_REMOVED lines=21> */
.L_x_1136:
[----:B------:R-:W-:Y:S05]  /*3c40*/  BSYNC B0 ;  /* 0x0000000000007941 */ /* 0x000fea0003800000 */
.L_x_1135:
        /* <DEDUP_REMOVED lines=29> */
.L_x_1138:
[----:B------:R-:W-:Y:S05]  /*3e20*/  BSYNC B0 ;  /* 0x0000000000007941 */ /* 0x000fea0003800000 */
.L_x_1137:
        /* <DEDUP_REMOVED lines=20> */
.L_x_1140:
[----:B------:R-:W-:Y:S05]  /*3f70*/  BSYNC B0 ;  /* 0x0000000000007941 */ /* 0x000fea0003800000 */
.L_x_1139:
        /* <DEDUP_REMOVED lines=20> */
.L_x_1142:
[----:B------:R-:W-:Y:S05]  /*40c0*/  BSYNC B0 ;  /* 0x0000000000007941 */ /* 0x000fea0003800000 */
.L_x_1141:
        /* <DEDUP_REMOVED lines=19> */
.L_x_1144:
[----:B------:R-:W-:Y:S05]  /*4200*/  BSYNC B0 ;  /* 0x0000000000007941 */ /* 0x000fea0003800000 */
.L_x_1143:
[----:B------:R-:W-:Y:S02]  /*4210*/  ULDC.64 UR14, c[0x0][0x318] ;  /* 0x0000c600000e7ab9 */ /* 0x000fe40000000a00 */
[----:B------:R-:W-:Y:S01]  /*4220*/  ULDC.64 UR16, c[0x0][0x320] ;  /* 0x0000c80000107ab9 */ /* 0x000fe20000000a00 */
[----:B------:R-:W-:Y:S01]  /*4230*/  IMAD.MOV.U32 R6, RZ, RZ, c[0x0][0x308] ;  /* 0x0000c200ff067624 */ /* 0x000fe200078e00ff */
[----:B------:R-:W-:Y:S01]  /*4240*/  UISETP.NE.U32.AND UP1, UPT, URZ, UR14, UPT ;  /* 0x0000000e3f00728c */ /* 0x000fe2000bf25070 */
[----:B------:R-:W-:Y:S01]  /*4250*/  IMAD.MOV.U32 R7, RZ, RZ, c[0x0][0x30c] ;  /* 0x0000c300ff077624 */ /* 0x000fe200078e00ff */
[----:B------:R-:W0:Y:S02]  /*4260*/  LDGDEPBAR ;  /* 0x00000000000079af */ /* 0x000e240000000000 */
        /* <DEDUP_REMOVED lines=10> */
[----:B--2---:R-:W-:-:S05]  /*4310*/  IMAD.U32 R4, RZ, RZ, UR14 ;  /* 0x0000000eff047e24 */ /* 0x004fca000f8e00ff */
[----:B------:R-:W-:-:S05]  /*4320*/  IMAD.U32 R5, RZ, RZ, UR15 ;  /* 0x0000000fff057e24 */ /* 0x000fca000f8e00ff */
[----:B------:R2:W5:Y:S04]  /*4330*/  @P1 LDG.E R0, [R4.64] ;  /* 0x0000002204001981 */ /* 0x000568000c1e1900 */
[----:B--23--:R2:W3:Y:S04]  /*4340*/  LDG.E.64 R4, [R6.64+0x8] ;  /* 0x0000082206047981 */ /* 0x00c4e8000c1e1b00 */
[----:B--2---:R-:W2:Y:S01]  /*4350*/  LDG.E.64 R6, [R6.64] ;  /* 0x0000002206067981 */ /* 0x004ea2000c1e1b00 */
[----:B-1--4-:R-:W5:Y:S01]  /*4360*/  @P1 MUFU.RCP R3, c[0x0][0x238] ;  /* 0x00008e0000031b08 */ /* 0x012f620000001000 */
[----:B------:R-:W-:Y:S01]  /*4370*/  UMOV UR4, URZ ;  /* 0x0000003f00047c82 */ /* 0x000fe20008000000 */
[----:B------:R-:W-:Y:S01]  /*4380*/  IMAD.MOV.U32 R227, RZ, RZ, R226 ;  /* 0x000000ffffe37224 */ /* 0x000fe200078e00e2 */
[----:B------:R-:W1:Y:S01]  /*4390*/  S2R R8, SR_TID.X ;  /* 0x0000000000087919 */ /* 0x000e620000002100 */
[----:B------:R-:W-:Y:S01]  /*43a0*/  CS2R R126, SRZ ;  /* 0x00000000007e7805 */ /* 0x000fe2000001ff00 */
[----:B------:R-:W-:Y:S01]  /*43b0*/  CS2R R124, SRZ ;  /* 0x00000000007c7805 */ /* 0x000fe2000001ff00 */
[----:B------:R-:W-:Y:S01]  /*43c0*/  CS2R R130, SRZ ;  /* 0x0000000000827805 */ /* 0x000fe2000001ff00 */
[----:B------:R-:W4:Y:S01]  /*43d0*/  S2R R9, SR_TID.X ;  /* 0x0000000000097919 */ /* 0x000f220000002100 */
        /* <DEDUP_REMOVED lines=29> */
[----:B------:R-:W-:-:S02]  /*45b0*/  IMAD.MOV.U32 R183, RZ, RZ, 0x20 ;  /* 0x00000020ffb77424 */ /* 0x000fc400078e00ff */
[----:B------:R-:W-:Y:S02]  /*45c0*/  IMAD.MOV.U32 R182, RZ, RZ, 0x40 ;  /* 0x00000040ffb67424 */ /* 0x000fe400078e00ff */
[----:B-----5:R-:W-:Y:S01]  /*45d0*/  @P1 FMUL.FTZ R0, R0, R3 ;  /* 0x0000000300001220 */ /* 0x020fe20000410000 */
[----:B------:R-:W-:-:S03]  /*45e0*/  IADD3 R3, R180, 0x2000, RZ ;  /* 0x00002000b4037810 */ /* 0x000fc60007ffe0ff */
[----:B------:R5:W1:Y:S01]  /*45f0*/  @P1 R2UR UR12, R0 ;  /* 0x00000000000c13c2 */ /* 0x000a6200000e0000 */
[----:B------:R-:W-:-:S05]  /*4600*/  SEL R3, R3, R180, !P0 ;  /* 0x000000b403037207 */ /* 0x000fca0004000000 */
[----:B------:R-:W-:Y:S01]  /*4610*/  IMAD.SHL.U32 R172, R3, 0x2, RZ ;  /* 0x0000000203ac7824 */ /* 0x000fe200078e00ff */
[--C-:B-----5:R-:W-:Y:S01]  /*4620*/  SHF.R.S32.HI R0, RZ, 0x1f, R14.reuse ;  /* 0x0000001fff007819 */ /* 0x120fe2000001140e */
[----:B-1----:R-:W-:Y:S01]  /*4630*/  @UP1 UMOV UR4, UR12 ;  /* 0x0000000c00041c82 */ /* 0x002fe20008000000 */
[----:B---3--:R-:W-:Y:S01]  /*4640*/  IADD3 R14, P2, P1, R4, UR43, R14 ;  /* 0x0000002b040e7c10 */ /* 0x008fe2000f95e00e */
[----:B------:R-:W-:Y:S01]  /*4650*/  IMAD.SHL.U32 R4, R8, 0x2, RZ ;  /* 0x0000000208047824 */ /* 0x000fe200078e00ff */
[----:B------:R-:W-:Y:S02]  /*4660*/  SHF.R.S32.HI R8, RZ, 0x1f, R8 ;  /* 0x0000001fff087819 */ /* 0x000fe40000011408 */
[----:B------:R-:W-:Y:S02]  /*4670*/  IADD3.X R5, R5, UR51, R0, P2, P1 ;  /* 0x0000003305057c10 */ /* 0x000fe400097e2400 */
[----:B----4-:R-:W-:Y:S02]  /*4680*/  LEA.HI R8, R8, R9, RZ, 0x7 ;  /* 0x0000000908087211 */ /* 0x010fe400078f38ff */
[----:B------:R-:W-:-:S02]  /*4690*/  IADD3 R0, R181, 0x2000, RZ ;  /* 0x00002000b5007810 */ /* 0x000fc40007ffe0ff */
[----:B------:R-:W-:Y:S02]  /*46a0*/  LOP3.LUT R4, R4, 0x6, RZ, 0xc0, !PT ;  /* 0x0000000604047812 */ /* 0x000fe400078ec0ff */
[----:B------:R-:W-:Y:S02]  /*46b0*/  SHF.R.S32.HI R8, RZ, 0x7, R8 ;  /* 0x00000007ff087819 */ /* 0x000fe40000011408 */
[----:B------:R-:W-:-:S03]  /*46c0*/  SEL R0, R0, R181, !P0 ;  /* 0x000000b500007207 */ /* 0x000fc60004000000 */
[----:B------:R-:W-:Y:S02]  /*46d0*/  IMAD R4, R8, 0x40, R4 ;  /* 0x0000004008047824 */ /* 0x000fe400078e0204 */
[----:B------:R-:W-:Y:S01]  /*46e0*/  IMAD.SHL.U32 R179, R0, 0x2, RZ ;  /* 0x0000000200b37824 */ /* 0x000fe200078e00ff */
[----:B--2---:R1:W2:Y:S02]  /*46f0*/  R2UR UR13, R6 ;  /* 0x00000000060d73c2 */ /* 0x0042a400000e0000 */
[----:B------:R-:W-:-:S04]  /*4700*/  IADD3 R0, R4, UR19, RZ ;  /* 0x0000001304007c10 */ /* 0x000fc8000fffe0ff */
[C---:B------:R-:W-:Y:S02]  /*4710*/  IADD3 R4, R0.reuse, 0x30, RZ ;  /* 0x0000003000047810 */ /* 0x040fe40007ffe0ff */
[C---:B------:R-:W-:Y:S01]  /*4720*/  IADD3 R8, R0.reuse, 0x38, RZ ;  /* 0x0000003800087810 */ /* 0x040fe20007ffe0ff */
[----:B------:R-:W3:Y:S01]  /*4730*/  R2UR UR29, R7 ;  /* 0x00000000071d73c2 */ /* 0x000ee200000e0000 */
[C---:B------:R-:W-:Y:S02]  /*4740*/  IADD3 R250, R0.reuse, 0x1, RZ ;  /* 0x0000000100fa7810 */ /* 0x040fe40007ffe0ff */
[C---:B------:R-:W-:Y:S02]  /*4750*/  IADD3 R249, R0.reuse, 0x8, RZ ;  /* 0x0000000800f97810 */ /* 0x040fe40007ffe0ff */
[C---:B------:R-:W-:Y:S02]  /*4760*/  IADD3 R248, R0.reuse, 0x9, RZ ;  /* 0x0000000900f87810 */ /* 0x040fe40007ffe0ff */
[----:B------:R-:W-:-:S02]  /*4770*/  IADD3 R247, R0, 0x10, RZ ;  /* 0x0000001000f77810 */ /* 0x000fc40007ffe0ff */
[C---:B------:R-:W-:Y:S02]  /*4780*/  IADD3 R246, R0.reuse, 0x11, RZ ;  /* 0x0000001100f67810 */ /* 0x040fe40007ffe0ff */
[C---:B------:R-:W-:Y:S02]  /*4790*/  IADD3 R245, R0.reuse, 0x18, RZ ;  /* 0x0000001800f57810 */ /* 0x040fe40007ffe0ff */
[C---:B------:R-:W-:Y:S02]  /*47a0*/  IADD3 R244, R0.reuse, 0x19, RZ ;  /* 0x0000001900f47810 */ /* 0x040fe40007ffe0ff */
[C---:B-1----:R-:W-:Y:S01]  /*47b0*/  IADD3 R6, R0.reuse, 0x31, RZ ;  /* 0x0000003100067810 */ /* 0x042fe20007ffe0ff */
[----:B--2---:R-:W-:Y:S01]  /*47c0*/  UIADD3 UR22, UR13, -0x61c88647, URZ ;  /* 0x9e3779b90d167890 */ /* 0x004fe2000fffe03f */
[----:B------:R-:W-:Y:S01]  /*47d0*/  LOP3.LUT R3, R5, UR13, RZ, 0x3c, !PT ;  /* 0x0000000d05037c12 */ /* 0x000fe2000f8e3cff */
[----:B------:R-:W-:Y:S01]  /*47e0*/  UIADD3 UR21, UR13, 0x3c6ef372, URZ ;  /* 0x3c6ef3720d157890 */ /* 0x000fe2000fffe03f */
[C---:B------:R-:W-:Y:S01]  /*47f0*/  IADD3 R243, R0.reuse, 0x20, RZ ;  /* 0x0000002000f37810 */ /* 0x040fe20007ffe0ff */
[----:B------:R1:W-:Y:S01]  /*4800*/  I2F R5, R6 ;  /* 0x0000000600057306 */ /* 0x0003e20000201400 */
[C---:B------:R-:W-:Y:S01]  /*4810*/  IADD3 R242, R0.reuse, 0x21, RZ ;  /* 0x0000002100f27810 */ /* 0x040fe20007ffe0ff */
[----:B------:R2:W-:Y:S01]  /*4820*/  STL [R1+0x94], R3 ;  /* 0x0000940301007387 */ /* 0x0005e20000100800 */
[C---:B------:R-:W-:Y:S01]  /*4830*/  IADD3 R252, R0.reuse, 0x28, RZ ;  /* 0x0000002800fc7810 */ /* 0x040fe20007ffe0ff */
[----:B------:R-:W-:Y:S01]  /*4840*/  UIADD3 UR19, UR13, -0x255992d5, URZ ;  /* 0xdaa66d2b0d137890 */ /* 0x000fe2000fffe03f */
[C---:B------:R-:W-:Y:S01]  /*4850*/  IADD3 R251, R0.reuse, 0x29, RZ ;  /* 0x0000002900fb7810 */ /* 0x040fe20007ffe0ff */
[----:B------:R-:W-:Y:S01]  /*4860*/  STL [R1+0x4], R4 ;  /* 0x0000040401007387 */ /* 0x000fe20000100800 */
[----:B------:R-:W-:Y:S01]  /*4870*/  IADD3 R9, R0, 0x39, RZ ;  /* 0x0000003900097810 */ /* 0x000fe20007ffe0ff */
[----:B------:R-:W-:-:S02]  /*4880*/  UIADD3 UR17, UR13, 0x78dde6e4, URZ ;  /* 0x78dde6e40d117890 */ /* 0x000fc4000fffe03f */
[----:B------:R1:W-:Y:S01]  /*4890*/  STL [R1], R6 ;  /* 0x0000000601007387 */ /* 0x0003e20000100800 */
[----:B------:R-:W-:Y:S02]  /*48a0*/  UIADD3 UR15, UR13, 0x1715609d, URZ ;  /* 0x1715609d0d0f7890 */ /* 0x000fe4000fffe03f */
[----:B------:R-:W-:Y:S01]  /*48b0*/  UIADD3 UR13, UR13, -0x4ab325aa, URZ ;  /* 0xb54cda560d0d7890 */ /* 0x000fe2000fffe03f */
[----:B------:R-:W-:Y:S01]  /*48c0*/  STL [R1+0xc], R8 ;  /* 0x00000c0801007387 */ /* 0x000fe20000100800 */
[----:B---3--:R-:W-:Y:S02]  /*48d0*/  UIADD3 UR31, UR29, -0x4498517b, URZ ;  /* 0xbb67ae851d1f7890 */ /* 0x008fe4000fffe03f */
[----:B------:R-:W-:Y:S01]  /*48e0*/  UIADD3 UR20, UR29, 0x76cf5d0a, URZ ;  /* 0x76cf5d0a1d147890 */ /* 0x000fe2000fffe03f */
[----:B------:R-:W-:Y:S01]  /*48f0*/  STL [R1+0x8], R9 ;  /* 0x0000080901007387 */ /* 0x000fe20000100800 */
[----:B------:R-:W-:Y:S02]  /*4900*/  UIADD3 UR18, UR29, 0x32370b8f, URZ ;  /* 0x32370b8f1d127890 */ /* 0x000fe4000fffe03f */
[----:B------:R-:W-:-:S02]  /*4910*/  UIADD3 UR16, UR29, -0x126145ec, URZ ;  /* 0xed9eba141d107890 */ /* 0x000fc4000fffe03f */
[----:B------:R-:W-:Y:S02]  /*4920*/  UIADD3 UR14, UR29, -0x56f99767, URZ ;  /* 0xa90668991d0e7890 */ /* 0x000fe4000fffe03f */
[----:B------:R-:W-:Y:S01]  /*4930*/  UIADD3 UR12, UR29, 0x646e171e, URZ ;  /* 0x646e171e1d0c7890 */ /* 0x000fe2000fffe03f */
[----:B--2---:R-:W2:Y:S01]  /*4940*/  I2F R3, R0 ;  /* 0x0000000000037306 */ /* 0x004ea20000201400 */
[----:B-1----:R-:W-:-:S04]  /*4950*/  IMAD.WIDE.U32 R6, R14, -0x2daee0ad, RZ ;  /* 0xd2511f530e067825 */ /* 0x002fc800078e00ff */
[----:B--2---:R-:W-:-:S03]  /*4960*/  FMUL.FTZ R0, R3, UR4 ;  /* 0x0000000403007c20 */ /* 0x004fc60008410000 */
[----:B------:R-:W-:Y:S02]  /*4970*/  I2F R3, R8 ;  /* 0x0000000800037306 */ /* 0x000fe40000201400 */
[----:B------:R1:W-:Y:S06]  /*4980*/  STL [R1+0x4c], R0 ;  /* 0x00004c0001007387 */ /* 0x0003ec0000100800 */
[----:B-1----:R-:W1:Y:S02]  /*4990*/  I2F R0, R9 ;  /* 0x0000000900007306 */ /* 0x002e640000201400 */
[----:B-1----:R1:W-:Y:S04]  /*49a0*/  STL [R1+0x48], R0 ;  /* 0x0000480001007387 */ /* 0x0023e80000100800 */
[----:B------:R2:W-:Y:S04]  /*49b0*/  STL [R1+0x44], R3 ;  /* 0x0000440301007387 */ /* 0x0005e80000100800 */
[----:B------:R3:W-:Y:S01]  /*49c0*/  STL [R1+0x40], R5 ;  /* 0x0000400501007387 */ /* 0x0007e20000100800 */
[----:B-1----:R-:W1:Y:S08]  /*49d0*/  I2F R0, R4 ;  /* 0x0000000400007306 */ /* 0x002e700000201400 */
[----:B--2---:R-:W2:Y:S08]  /*49e0*/  I2F R3, R251 ;  /* 0x000000fb00037306 */ /* 0x004eb00000201400 */
[----:B------:R-:W4:Y:S01]  /*49f0*/  I2F R4, R252 ;  /* 0x000000fc00047306 */ /* 0x000f220000201400 */
[----:B-1----:R1:W-:Y:S04]  /*4a00*/  STL [R1+0x3c], R0 ;  /* 0x00003c0001007387 */ /* 0x0023e80000100800 */
[----:B--2---:R2:W-:Y:S03]  /*4a10*/  STL [R1+0x38], R3 ;  /* 0x0000380301007387 */ /* 0x0045e60000100800 */
[----:B---3--:R-:W-:Y:S01]  /*4a20*/  I2F R5, R246 ;  /* 0x000000f600057306 */ /* 0x008fe20000201400 */
[----:B----4-:R3:W-:Y:S07]  /*4a30*/  STL [R1+0x34], R4 ;  /* 0x0000340401007387 */ /* 0x0107ee0000100800 */
[----:B-1----:R-:W1:Y:S08]  /*4a40*/  I2F R0, R242 ;  /* 0x000000f200007306 */ /* 0x002e700000201400 */
[----:B--2---:R-:W2:Y:S08]  /*4a50*/  I2F R3, R243 ;  /* 0x000000f300037306 */ /* 0x004eb00000201400 */
[----:B---3--:R-:W3:Y:S01]  /*4a60*/  I2F R4, R244 ;  /* 0x000000f400047306 */ /* 0x008ee20000201400 */
[----:B-1----:R1:W-:Y:S04]  /*4a70*/  STL [R1+0x30], R0 ;  /* 0x0000300001007387 */ /* 0x0023e80000100800 */
[----:B--2---:R2:W-:Y:S04]  /*4a80*/  STL [R1+0x2c], R3 ;  /* 0x00002c0301007387 */ /* 0x0045e80000100800 */
[----:B---3--:R3:W-:Y:S01]  /*4a90*/  STL [R1+0x28], R4 ;  /* 0x0000280401007387 */ /* 0x0087e20000100800 */
[----:B-1----:R-:W-:-:S04]  /*4aa0*/  IMAD.MOV.U32 R0, RZ, RZ, c[0x0][0x22c] ;  /* 0x00008b00ff007624 */ /* 0x002fc800078e00ff */
[----:B------:R-:W-:Y:S01]  /*4ab0*/  IMAD R0, R0, c[0x0][0x1c0], RZ ;  /* 0x0000700000007a24 */ /* 0x000fe200078e02ff */
[----:B--2---:R-:W1:Y:S03]  /*4ac0*/  I2F R3, R245 ;  /* 0x000000f500037306 */ /* 0x004e660000201400 */
[----:B---3--:R-:W-:-:S05]  /*4ad0*/  IMAD.SHL.U32 R4, R0, 0x10, RZ ;  /* 0x0000001000047824 */ /* 0x008fca00078e00ff */
[----:B------:R-:W-:Y:S01]  /*4ae0*/  IADD3 R4, R4, 0x20, RZ ;  /* 0x0000002004047810 */ /* 0x000fe20007ffe0ff */
[----:B-1----:R1:W-:Y:S04]  /*4af0*/  STL [R1+0x24], R3 ;  /* 0x0000240301007387 */ /* 0x0023e80000100800 */
[----:B------:R2:W-:Y:S01]  /*4b00*/  STL [R1+0x20], R5 ;  /* 0x0000200501007387 */ /* 0x0005e20000100800 */
[----:B-1----:R-:W-:Y:S01]  /*4b10*/  IMAD.SHL.U32 R3, R0, 0x8, RZ ;  /* 0x0000000800037824 */ /* 0x002fe200078e00ff */
[----:B--2---:R-:W1:Y:S03]  /*4b20*/  I2F R5, R247 ;  /* 0x000000f700057306 */ /* 0x004e660000201400 */
[----:B------:R-:W-:-:S05]  /*4b30*/  IMAD.IADD R0, R3, 0x1, R4 ;  /* 0x0000000103007824 */ /* 0x000fca00078e0204 */
[C---:B------:R-:W-:Y:S01]  /*4b40*/  IADD3 R0, R3.reuse, R0, RZ ;  /* 0x0000000003007210 */ /* 0x040fe20007ffe0ff */
[----:B------:R-:W2:Y:S04]  /*4b50*/  I2F R4, R248 ;  /* 0x000000f800047306 */ /* 0x000ea80000201400 */
[----:B------:R-:W-:-:S04]  /*4b60*/  IMAD.IADD R0, R3, 0x1, R0 ;  /* 0x0000000103007824 */ /* 0x000fc800078e0200 */
[C---:B------:R-:W-:Y:S01]  /*4b70*/  IMAD.IADD R0, R3.reuse, 0x1, R0 ;  /* 0x0000000103007824 */ /* 0x040fe200078e0200 */
[----:B-1----:R-:W-:Y:S04]  /*4b80*/  STL [R1+0x1c], R5 ;  /* 0x00001c0501007387 */ /* 0x002fe80000100800 */
[----:B--2---:R1:W-:Y:S04]  /*4b90*/  STL [R1+0x18], R4 ;  /* 0x0000180401007387 */ /* 0x0043e80000100800 */
[----:B------:R2:W-:Y:S01]  /*4ba0*/  STL [R1+0x8c], R0 ;  /* 0x00008c0001007387 */ /* 0x0005e20000100800 */
[----:B-1----:R-:W1:Y:S01]  /*4bb0*/  I2F R4, R249 ;  /* 0x000000f900047306 */ /* 0x002e620000201400 */
[----:B--2---:R-:W-:-:S02]  /*4bc0*/  IMAD.IADD R0, R3, 0x1, R0 ;  /* 0x0000000103007824 */ /* 0x004fc400078e0200 */
[----:B-1----:R1:W-:Y:S04]  /*4bd0*/  STL [R1+0x14], R4 ;  /* 0x0000140401007387 */ /* 0x0023e80000100800 */
[----:B------:R2:W-:Y:S01]  /*4be0*/  STL [R1+0x88], R0 ;  /* 0x0000880001007387 */ /* 0x0005e20000100800 */
[----:B-1----:R-:W1:Y:S01]  /*4bf0*/  I2F R4, R250 ;  /* 0x000000fa00047306 */ /* 0x002e620000201400 */
[----:B--2---:R-:W-:-:S05]  /*4c00*/  IMAD.IADD R0, R3, 0x1, R0 ;  /* 0x0000000103007824 */ /* 0x004fca00078e0200 */
[----:B------:R2:W-:Y:S04]  /*4c10*/  STL [R1+0x84], R0 ;  /* 0x0000840001007387 */ /* 0x0005e80000100800 */
[----:B-1----:R1:W-:Y:S01]  /*4c20*/  STL [R1+0x10], R4 ;  /* 0x0000100401007387 */ /* 0x0023e20000100800 */
[----:B--2---:R-:W-:-:S05]  /*4c30*/  IMAD.IADD R0, R3, 0x1, R0 ;  /* 0x0000000103007824 */ /* 0x004fca00078e0200 */
[----:B------:R-:W-:Y:S01]  /*4c40*/  STL [R1+0x80], R0 ;  /* 0x0000800001007387 */ /* 0x000fe20000100800 */
[----:B-1----:R-:W-:-:S03]  /*4c50*/  IADD3 R4, R3, R0, RZ ;  /* 0x0000000003047210 */ /* 0x002fc60007ffe0ff */
[----:B------:R-:W-:Y:S04]  /*4c60*/  STL.64 [R1+0x58], R6 ;  /* 0x0000580601007387 */ /* 0x000fe80000100a00 */
[----:B------:R1:W-:Y:S02]  /*4c70*/  STL [R1+0x7c], R4 ;  /* 0x00007c0401007387 */ /* 0x0003e40000100800 */
[----:B-1----:R-:W-:-:S05]  /*4c80*/  IMAD.IADD R4, R3, 0x1, R4 ;  /* 0x0000000103047824 */ /* 0x002fca00078e0204 */
[----:B------:R1:W-:Y:S02]  /*4c90*/  STL [R1+0x78], R4 ;  /* 0x0000780401007387 */ /* 0x0003e40000100800 */
[----:B-1----:R-:W-:-:S05]  /*4ca0*/  IMAD.IADD R4, R3, 0x1, R4 ;  /* 0x0000000103047824 */ /* 0x002fca00078e0204 */
[----:B------:R1:W-:Y:S02]  /*4cb0*/  STL [R1+0x74], R4 ;  /* 0x0000740401007387 */ /* 0x0003e40000100800 */
[----:B-1----:R-:W-:-:S05]  /*4cc0*/  IMAD.IADD R4, R3, 0x1, R4 ;  /* 0x0000000103047824 */ /* 0x002fca00078e0204 */
[----:B------:R1:W-:Y:S02]  /*4cd0*/  STL [R1+0x70], R4 ;  /* 0x0000700401007387 */ /* 0x0003e40000100800 */
[----:B-1----:R-:W-:-:S04]  /*4ce0*/  IMAD.IADD R4, R3, 0x1, R4 ;  /* 0x0000000103047824 */ /* 0x002fc800078e0204 */
[----:B------:R-:W-:Y:S01]  /*4cf0*/  IMAD.IADD R0, R3, 0x1, R4 ;  /* 0x0000000103007824 */ /* 0x000fe200078e0204 */
[----:B------:R1:W-:Y:S04]  /*4d00*/  STL [R1+0x6c], R4 ;  /* 0x00006c0401007387 */ /* 0x0003e80000100800 */
[----:B------:R1:W-:Y:S02]  /*4d10*/  STL [R1+0x90], R0 ;  /* 0x0000900001007387 */ /* 0x0003e40000100800 */
.L_x_1147:
[----:B------:R-:W2:Y:S01]  /*4d20*/  LDL R3, [R1+0xa0] ;  /* 0x0000a00001037983 */ /* 0x000ea20000100800 */
[----:B------:R-:W-:Y:S02]  /*4d30*/  USHF.L.U32 UR26, UR32, 0x7, URZ ;  /* 0x00000007201a7899 */ /* 0x000fe4000800063f */
[----:B------:R-:W-:Y:S01]  /*4d40*/  UISETP.GT.AND UP2, UPT, UR8, UR30, UPT ;  /* 0x0000001e0800728c */ /* 0x000fe2000bf44270 */
[----:B------:R-:W0:Y:S01]  /*4d50*/  LDGDEPBAR ;  /* 0x00000000000079af */ /* 0x000e220000000000 */
[----:B------:R-:W-:Y:S04]  /*4d60*/  UIADD3 UR27, UR25, 0x80, UR26 ;  /* 0x00000080191b7890 */ /* 0x000fe8000fffe01a */
[----:B------:R-:W-:Y:S02]  /*4d70*/  UIADD3 UR28, UR27, -UR9, URZ ;  /* 0x800000091b1c7290 */ /* 0x000fe4000fffe03f */
[----:B------:R-:W-:Y:S01]  /*4d80*/  USHF.L.U32 UR27, UR8, 0x7, URZ ;  /* 0x00000007081b7899 */ /* 0x000fe2000800063f */
[----:B------:R-:W3:Y:S03]  /*4d90*/  S2R R191, SR_TID.X ;  /* 0x0000000000bf7919 */ /* 0x000ee60000002100 */
[----:B------:R-:W-:Y:S02]  /*4da0*/  UISETP.GE.AND UP0, UPT, UR27, UR28, UPT ;  /* 0x0000001c1b00728c */ /* 0x000fe4000bf06270 */
[----:B------:R-:W-:Y:S01]  /*4db0*/  IMAD.U32 R187, RZ, RZ, UR27 ;  /* 0x0000001bffbb7e24 */ /* 0x000fe2000f8e00ff */
[----:B------:R-:W-:Y:S02]  /*4dc0*/  UIADD3 UR28, UR26, 0x80, URZ ;  /* 0x000000801a1c7890 */ /* 0x000fe4000fffe03f */
[----:B------:R-:W4:Y:S02]  /*4dd0*/  S2R R192, SR_TID.X ;  /* 0x0000000000c07919 */ /* 0x000f240000002100 */
[----:B------:R-:W-:Y:S06]  /*4de0*/  UISETP.LT.AND UP0, UPT, UR28, UR9, UP0 ;  /* 0x000000091c00728c */ /* 0x000fec0008701270 */
[----:B------:R-:W-:Y:S01]  /*4df0*/  PLOP3.LUT P0, PT, PT, PT, UP0, 0x80, 0x0 ;  /* 0x000000000000781c */ /* 0x000fe20003f0f008 */
[----:B------:R-:W5:Y:S06]  /*4e00*/  LDL.64 R188, [R1+0x58] ;  /* 0x0000580001bc7983 */ /* 0x000f6c0000100a00 */
[----:B------:R-:W5:Y:S01]  /*4e10*/  LDL R190, [R1+0x94] ;  /* 0x0000940001be7983 */ /* 0x000f620000100800 */
[----:B---3--:R-:W-:Y:S01]  /*4e20*/  SHF.R.S32.HI R191, RZ, 0x1f, R191 ;  /* 0x0000001fffbf7819 */ /* 0x008fe200000114bf */
[----:B------:R-:W-:Y:S04]  /*4e30*/  DEPBAR.LE SB0, 0x0 ;  /* 0x000080000000791a */ /* 0x000fe80000000000 */
[----:B------:R-:W-:Y:S01]  /*4e40*/  BAR.SYNC.DEFER_BLOCKING 0x0 ;  /* 0x0000000000007b1d */ /* 0x000fe20000010000 */
[----:B----4-:R-:W-:Y:S04]  /*4e50*/  LEA.HI R191, R191, R192, RZ, 0x7 ;  /* 0x000000c0bfbf7211 */ /* 0x010fe800078f38ff */
[----:B------:R-:W-:Y:S03]  /*4e60*/  SHF.R.S32.HI R191, RZ, 0x7, R191 ;  /* 0x00000007ffbf7819 */ /* 0x000fe600000114bf */
[----:B------:R-:W-:Y:S08]  /*4e70*/  LDSM.16.M88.4 R64, [R179] ;  /* 0x00000000b340783b */ /* 0x000ff00000000200 */
[----:B------:R-:W3:Y:S08]  /*4e80*/  LDSM.16.M88.4 R16, [R175+0xc000] ;  /* 0x00c00000af10783b */ /* 0x000ef00000000200 */
[----:B------:R-:W4:Y:S08]  /*4e90*/  LDSM.16.M88.4 R60, [R179+0x2000] ;  /* 0x00200000b33c783b */ /* 0x000f300000000200 */
[----:B------:R-:W1:Y:S08]  /*4ea0*/  LDSM.16.M88.4 R32, [R175+0xc800] ;  /* 0x00c80000af20783b */ /* 0x000e700000000200 */
[----:B------:R-:W1:Y:S08]  /*4eb0*/  LDSM.16.M88.4 R48, [R175+0xd000] ;  /* 0x00d00000af30783b */ /* 0x000e700000000200 */
[----:B------:R-:W5:Y:S04]  /*4ec0*/  LDL R192, [R1+0x9c] ;  /* 0x00009c0001c07983 */ /* 0x000f680000100800 */
[----:B-1----:R-:W1:Y:S01]  /*4ed0*/  S2R R0, SR_TID.X ;  /* 0x0000000000007919 */ /* 0x002e620000002100 */
[-C--:B---3--:R-:W-:Y:S07]  /*4ee0*/  HMMA.16816.F32.BF16 R4, R64, R16.reuse, RZ ;  /* 0x000000104004723c */ /* 0x088fee00000418ff */
[----:B------:R-:W3:Y:S01]  /*4ef0*/  LDSM.16.M88.4 R132, [R175+0xd800] ;  /* 0x00d80000af84783b */ /* 0x000ee20000000200 */
[C---:B----4-:R-:W-:Y:S07]  /*4f00*/  HMMA.16816.F32.BF16 R8, R60.reuse, R16, RZ ;  /* 0x000000103c08723c */ /* 0x050fee00000418ff */
[----:B------:R-:W-:Y:S01]  /*4f10*/  LDSM.16.M88.4 R140, [R178+0xc000] ;  /* 0x00c00000b28c783b */ /* 0x000fe20000000200 */
[-C--:B------:R-:W-:Y:S01]  /*4f20*/  HMMA.16816.F32.BF16 R12, R60, R18.reuse, RZ ;  /* 0x000000123c0c723c */ /* 0x080fe200000418ff */
[----:B-1----:R-:W-:Y:S06]  /*4f30*/  @!P0 IMAD.SHL.U32 R0, R0, 0x2, RZ ;  /* 0x0000000200008824 */ /* 0x002fec00078e00ff */
[----:B------:R-:W-:Y:S01]  /*4f40*/  LDSM.16.M88.4 R148, [R178+0xc800] ;  /* 0x00c80000b294783b */ /* 0x000fe20000000200 */
[C---:B------:R-:W-:Y:S01]  /*4f50*/  HMMA.16816.F32.BF16 R16, R64.reuse, R18, RZ ;  /* 0x000000124010723c */ /* 0x040fe200000418ff */
[----:B------:R-:W-:Y:S06]  /*4f60*/  @!P0 LOP3.LUT R0, R0, 0x6, RZ, 0xc0, !PT ;  /* 0x0000000600008812 */ /* 0x000fec00078ec0ff */
[----:B------:R-:W-:Y:S01]  /*4f70*/  LDSM.16.M88.4 R156, [R176+0xc000] ;  /* 0x00c00000b09c783b */ /* 0x000fe20000000200 */
[----:B------:R-:W-:Y:S01]  /*4f80*/  @!P0 IMAD R0, R191, 0x40, R0 ;  /* 0x00000040bf008824 */ /* 0x000fe200078e0200 */
[-C--:B------:R-:W-:Y:S04]  /*4f90*/  HMMA.16816.F32.BF16 R20, R64, R32.reuse, RZ ;  /* 0x000000204014723c */ /* 0x080fe800000418ff */
[----:B------:R-:W-:Y:S02]  /*4fa0*/  @!P0 IADD3 R186, R0, UR26, RZ ;  /* 0x0000001a00ba8c10 */ /* 0x000fe4000fffe0ff */
        /* <DEDUP_REMOVED lines=13> */
[----:B------:R-:W-:Y:S01]  /*5080*/  LDSM.16.M88.4 R132, [R178+0xd000] ;  /* 0x00d00000b284783b */ /* 0x000fe20000000200 */
[----:B--2---:R-:W-:Y:S05]  /*5090*/  R2P PR, R3, 0x6 ;  /* 0x0000000603007804 */ /* 0x004fea0000000000 */
[----:B------:R-:W-:Y:S02]  /*50a0*/  SEL R173, R182, 0xffffffc0, !P2 ;  /* 0xffffffc0b6ad7807 */ /* 0x000fe40005000000 */
[----:B------:R-:W-:Y:S02]  /*50b0*/  SEL R3, R183, 0xffffffe0, !P1 ;  /* 0xffffffe0b7037807 */ /* 0x000fe40004800000 */
[----:B------:R-:W2:Y:S01]  /*50c0*/  LDL R183, [R1+0x50] ;  /* 0x0000500001b77983 */ /* 0x000ea20000100800 */
[C---:B------:R-:W-:Y:S02]  /*50d0*/  IMAD.IADD R160, R179.reuse, 0x1, R173 ;  /* 0x00000001b3a07824 */ /* 0x040fe400078e02ad */
[----:B------:R-:W-:Y:S03]  /*50e0*/  IMAD.IADD R0, R179, 0x1, R3 ;  /* 0x00000001b3007824 */ /* 0x000fe600078e0203 */
[----:B------:R-:W-:Y:S08]  /*50f0*/  LDSM.16.M88.4 R152, [R160] ;  /* 0x00000000a098783b */ /* 0x000ff00000000200 */
[----:B------:R-:W1:Y:S08]  /*5100*/  LDSM.16.M88.4 R136, [R0] ;  /* 0x000000000088783b */ /* 0x000e700000000200 */
[----:B------:R-:W3:Y:S08]  /*5110*/  LDSM.16.M88.4 R144, [R0+0x2000] ;  /* 0x002000000090783b */ /* 0x000ef00000000200 */
[----:B------:R-:W-:Y:S01]  /*5120*/  LDSM.16.M88.4 R160, [R160+0x2000] ;  /* 0x00200000a0a0783b */ /* 0x000fe20000000200 */
[-C--:B-1----:R-:W-:Y:S08]  /*5130*/  HMMA.16816.F32.BF16 R4, R136, R140.reuse, R4 ;  /* 0x0000008c8804723c */ /* 0x082ff00000041804 */
[C---:B---3--:R-:W-:Y:S08]  /*5140*/  HMMA.16816.F32.BF16 R8, R144.reuse, R140, R8 ;  /* 0x0000008c9008723c */ /* 0x048ff00000041808 */
[-C--:B------:R-:W-:Y:S08]  /*5150*/  HMMA.16816.F32.BF16 R12, R144, R142.reuse, R12 ;  /* 0x0000008e900c723c */ /* 0x080ff0000004180c */
[C---:B------:R-:W-:Y:S01]  /*5160*/  HMMA.16816.F32.BF16 R16, R136.reuse, R142, R16 ;  /* 0x0000008e8810723c */ /* 0x040fe20000041810 */
[----:B------:R-:W1:Y:S07]  /*5170*/  LDSM.16.M88.4 R140, [R178+0xd800] ;  /* 0x00d80000b28c783b */ /* 0x000e6e0000000200 */
[-C--:B------:R-:W-:Y:S08]  /*5180*/  HMMA.16816.F32.BF16 R20, R136, R148.reuse, R20 ;  /* 0x000000948814723c */ /* 0x080ff00000041814 */
[C---:B------:R-:W-:Y:S08]  /*5190*/  HMMA.16816.F32.BF16 R24, R144.reuse, R148, R24 ;  /* 0x000000949018723c */ /* 0x040ff00000041818 */
[-C--:B------:R-:W-:Y:S08]  /*51a0*/  HMMA.16816.F32.BF16 R28, R144, R150.reuse, R28 ;  /* 0x00000096901c723c */ /* 0x080ff0000004181c */
[C---:B------:R-:W-:Y:S01]  /*51b0*/  HMMA.16816.F32.BF16 R32, R136.reuse, R150, R32 ;  /* 0x000000968820723c */ /* 0x040fe20000041820 */
[----:B------:R-:W3:Y:S07]  /*51c0*/  LDSM.16.M88.4 R148, [R176+0xd800] ;  /* 0x00d80000b094783b */ /* 0x000eee0000000200 */
[-C--:B------:R-:W-:Y:S08]  /*51d0*/  HMMA.16816.F32.BF16 R36, R136, R132.reuse, R36 ;  /* 0x000000848824723c */ /* 0x080ff00000041824 */
[C---:B------:R-:W-:Y:S08]  /*51e0*/  HMMA.16816.F32.BF16 R40, R144.reuse, R132, R40 ;  /* 0x000000849028723c */ /* 0x040ff00000041828 */
[-C--:B------:R-:W-:Y:S08]  /*51f0*/  HMMA.16816.F32.BF16 R44, R144, R134.reuse, R44 ;  /* 0x00000086902c723c */ /* 0x080ff0000004182c */
[C---:B------:R-:W-:Y:S08]  /*5200*/  HMMA.16816.F32.BF16 R48, R136.reuse, R134, R48 ;  /* 0x000000868830723c */ /* 0x040ff00000041830 */
[-C--:B-1----:R-:W-:Y:S08]  /*5210*/  HMMA.16816.F32.BF16 R52, R136, R140.reuse, R52 ;  /* 0x0000008c8834723c */ /* 0x082ff00000041834 */
[C---:B------:R-:W-:Y:S07]  /*5220*/  HMMA.16816.F32.BF16 R56, R144.reuse, R140, R56 ;  /* 0x0000008c9038723c */ /* 0x040fee0000041838 */
[----:B------:R-:W-:Y:S01]  /*5230*/  IMAD.IADD R140, R0, 0x1, R173 ;  /* 0x00000001008c7824 */ /* 0x000fe200078e02ad */
[-C--:B------:R-:W-:Y:S01]  /*5240*/  HMMA.16816.F32.BF16 R60, R144, R142.reuse, R60 ;  /* 0x0000008e903c723c */ /* 0x080fe2000004183c */
[----:B------:R-:W-:Y:S03]  /*5250*/  IMAD.U32 R0, RZ, RZ, UR32 ;  /* 0x00000020ff007e24 */ /* 0x000fe6000f8e00ff */
[----:B------:R-:W-:Y:S01]  /*5260*/  LDSM.16.M88.4 R132, [R140] ;  /* 0x000000008c84783b */ /* 0x000fe20000000200 */
[----:B------:R-:W-:Y:S03]  /*5270*/  IMAD R0, R0, 0x2, R191 ;  /* 0x0000000200007824 */ /* 0x000fe600078e02bf */
[----:B------:R-:W-:Y:S01]  /*5280*/  HMMA.16816.F32.BF16 R64, R136, R142, R64 ;  /* 0x0000008e8840723c */ /* 0x000fe20000041840 */
[----:B------:R-:W-:Y:S03]  /*5290*/  IMAD.SHL.U32 R0, R0, 0x2, RZ ;  /* 0x0000000200007824 */ /* 0x000fe600078e00ff */
[----:B------:R-:W1:Y:S04]  /*52a0*/  LDSM.16.M88.4 R136, [R177+0xc000] ;  /* 0x00c00000b188783b */ /* 0x000e680000000200 */
[-C--:B------:R-:W-:Y:S04]  /*52b0*/  HMMA.16816.F32.BF16 R4, R152, R156.reuse, R4 ;  /* 0x0000009c9804723c */ /* 0x080fe80000041804 */
[----:B------:R-:W2:Y:S04]  /*52c0*/  LDSM.16.M88.4 R140, [R140+0x2000] ;  /* 0x002000008c8c783b */ /* 0x000ea80000000200 */
[C---:B------:R-:W-:Y:S04]  /*52d0*/  HMMA.16816.F32.BF16 R8, R160.reuse, R156, R8 ;  /* 0x0000009ca008723c */ /* 0x040fe80000041808 */
[----:B------:R-:W4:Y:S03]  /*52e0*/  LDL R191, [R1+0x10] ;  /* 0x0000100001bf7983 */ /* 0x000f260000100800 */
[----:B------:R-:W-:Y:S01]  /*52f0*/  IMAD.U32 R156, RZ, RZ, UR8 ;  /* 0x00000008ff9c7e24 */ /* 0x000fe2000f8e00ff */
[-C--:B------:R-:W-:Y:S04]  /*5300*/  HMMA.16816.F32.BF16 R12, R160, R158.reuse, R12 ;  /* 0x0000009ea00c723c */ /* 0x080fe8000004180c */
[----:B-----5:R-:W-:Y:S02]  /*5310*/  IMAD R156, R156, 0x8, R192 ;  /* 0x000000089c9c7824 */ /* 0x020fe400078e02c0 */
[----:B------:R-:W5:Y:S02]  /*5320*/  LDL R192, [R1+0x4c] ;  /* 0x00004c0001c07983 */ /* 0x000f640000100800 */
[C---:B------:R-:W-:Y:S01]  /*5330*/  HMMA.16816.F32.BF16 R16, R152.reuse, R158, R16 ;  /* 0x0000009e9810723c */ /* 0x040fe20000041810 */
[C---:B------:R-:W-:Y:S03]  /*5340*/  IADD3 R144, R156.reuse, 0x4, RZ ;  /* 0x000000049c907810 */ /* 0x040fe60007ffe0ff */
[----:B------:R-:W-:Y:S04]  /*5350*/  IMAD.WIDE.U32 R156, R156, -0x326172a9, RZ ;  /* 0xcd9e8d579c9c7825 */ /* 0x000fe800078e00ff */
[-C--:B------:R-:W-:Y:S01]  /*5360*/  HMMA.16816.F32.BF16 R20, R152, R164.reuse, R20 ;  /* 0x000000a49814723c */ /* 0x080fe20000041814 */
[-C--:B------:R-:W-:Y:S05]  /*5370*/  LOP3.LUT R158, R157, R190.reuse, RZ, 0x3c, !PT ;  /* 0x000000be9d9e7212 */ /* 0x080fea00078e3cff */
[----:B------:R-:W-:Y:S02]  /*5380*/  IMAD.WIDE.U32 R158, R158, -0x2daee0ad, RZ ;  /* 0xd2511f539e9e7825 */ /* 0x000fe400078e00ff */
[C---:B------:R-:W-:Y:S08]  /*5390*/  HMMA.16816.F32.BF16 R24, R160.reuse, R164, R24 ;  /* 0x000000a4a018723c */ /* 0x040ff00000041818 */
[-C--:B------:R-:W-:Y:S08]  /*53a0*/  HMMA.16816.F32.BF16 R28, R160, R166.reuse, R28 ;  /* 0x000000a6a01c723c */ /* 0x080ff0000004181c */
[C---:B------:R-:W-:Y:S08]  /*53b0*/  HMMA.16816.F32.BF16 R32, R152.reuse, R166, R32 ;  /* 0x000000a69820723c */ /* 0x040ff00000041820 */
[-C--:B------:R-:W-:Y:S08]  /*53c0*/  HMMA.16816.F32.BF16 R36, R152, R168.reuse, R36 ;  /* 0x000000a89824723c */ /* 0x080ff00000041824 */
[C---:B------:R-:W-:Y:S01]  /*53d0*/  HMMA.16816.F32.BF16 R40, R160.reuse, R168, R40 ;  /* 0x000000a8a028723c */ /* 0x040fe20000041828 */
[----:B------:R-:W5:Y:S07]  /*53e0*/  LDL R169, [R1+0x68] ;  /* 0x0000680001a97983 */ /* 0x000f6e0000100800 */
[-C--:B------:R-:W-:Y:S08]  /*53f0*/  HMMA.16816.F32.BF16 R44, R160, R170.reuse, R44 ;  /* 0x000000aaa02c723c */ /* 0x080ff0000004182c */
[C---:B------:R-:W-:Y:S01]  /*5400*/  HMMA.16816.F32.BF16 R48, R152.reuse, R170, R48 ;  /* 0x000000aa9830723c */ /* 0x040fe20000041830 */
[----:B------:R-:W5:Y:S04]  /*5410*/  LDL R171, [R1+0x64] ;  /* 0x0000640001ab7983 */ /* 0x000f680000100800 */
[----:B------:R-:W5:Y:S03]  /*5420*/  LDL R170, [R1+0x14] ;  /* 0x0000140001aa7983 */ /* 0x000f660000100800 */
[-C--:B---3--:R-:W-:Y:S08]  /*5430*/  HMMA.16816.F32.BF16 R52, R152, R148.reuse, R52 ;  /* 0x000000949834723c */ /* 0x088ff00000041834 */
[C---:B------:R-:W-:Y:S07]  /*5440*/  HMMA.16816.F32.BF16 R56, R160.reuse, R148, R56 ;  /* 0x00000094a038723c */ /* 0x040fee0000041838 */
[----:B------:R-:W-:Y:S01]  /*5450*/  LOP3.LUT R148, R189, UR29, R0, 0x96, !PT ;  /* 0x0000001dbd947c12 */ /* 0x000fe2000f8e9600 */
[-C--:B------:R-:W-:Y:S04]  /*5460*/  HMMA.16816.F32.BF16 R60, R160, R150.reuse, R60 ;  /* 0x00000096a03c723c */ /* 0x080fe8000004183c */
[----:B------:R-:W-:Y:S03]  /*5470*/  IMAD.WIDE.U32 R148, R148, -0x326172a9, RZ ;  /* 0xcd9e8d5794947825 */ /* 0x000fe600078e00ff */
[----:B------:R-:W-:Y:S01]  /*5480*/  LOP3.LUT R161, R188, UR31, RZ, 0x3c, !PT ;  /* 0x0000001fbca17c12 */ /* 0x000fe2000f8e3cff */
[----:B------:R-:W-:Y:S01]  /*5490*/  HMMA.16816.F32.BF16 R64, R152, R150, R64 ;  /* 0x000000969840723c */ /* 0x000fe20000041840 */
[----:B------:R-:W3:Y:S03]  /*54a0*/  LDL R188, [R1+0x20] ;  /* 0x0000200001bc7983 */ /* 0x000ee60000100800 */
[----:B------:R-:W-:Y:S02]  /*54b0*/  LOP3.LUT R160, R161, R159, RZ, 0x3c, !PT ;  /* 0x0000009fa1a07212 */ /* 0x000fe400078e3cff */
[----:B------:R-:W-:Y:S01]  /*54c0*/  LOP3.LUT R159, R149, UR22, R156, 0x96, !PT ;  /* 0x00000016959f7c12 */ /* 0x000fe2000f8e969c */
[----:B------:R-:W-:Y:S01]  /*54d0*/  IMAD.WIDE.U32 R152, R144, -0x326172a9, RZ ;  /* 0xcd9e8d5790987825 */ /* 0x000fe200078e00ff */
[----:B------:R-:W-:Y:S01]  /*54e0*/  IADD3 R144, R0, 0x1, RZ ;  /* 0x0000000100907810 */ /* 0x000fe20007ffe0ff */
[-C--:B-1----:R-:W-:Y:S03]  /*54f0*/  HMMA.16816.F32.BF16 R4, R132, R136.reuse, R4 ;  /* 0x000000888404723c */ /* 0x082fe60000041804 */
[----:B------:R-:W-:Y:S01]  /*5500*/  LOP3.LUT R144, R189, UR29, R144, 0x96, !PT ;  /* 0x0000001dbd907c12 */ /* 0x000fe2000f8e9690 */
[----:B------:R-:W-:Y:S01]  /*5510*/  IMAD.U32 R0, RZ, RZ, UR25 ;  /* 0x00000019ff007e24 */ /* 0x000fe2000f8e00ff */
[----:B------:R-:W-:Y:S01]  /*5520*/  LOP3.LUT R154, R153, R190, RZ, 0x3c, !PT ;  /* 0x000000be999a7212 */ /* 0x000fe200078e3cff */
[----:B------:R-:W3:Y:S01]  /*5530*/  LDL R189, [R1+0x1c] ;  /* 0x00001c0001bd7983 */ /* 0x000ee20000100800 */
[----:B------:R-:W-:Y:S01]  /*5540*/  LOP3.LUT R153, R149, UR22, R152, 0x96, !PT ;  /* 0x0000001695997c12 */ /* 0x000fe2000f8e9698 */
[----:B------:R-:W-:Y:S01]  /*5550*/  IMAD.WIDE.U32 R150, R144, -0x326172a9, RZ ;  /* 0xcd9e8d5790967825 */ /* 0x000fe200078e00ff */
[----:B--2---:R-:W-:Y:S01]  /*5560*/  @!P0 IADD3 R0, -R0, 0x1, R183 ;  /* 0x0000000100008810 */ /* 0x004fe20007ffe1b7 */
[----:B------:R-:W1:Y:S01]  /*5570*/  LDSM.16.M88.4 R144, [R177+0xc800] ;  /* 0x00c80000b190783b */ /* 0x000e620000000200 */
[C---:B------:R-:W-:Y:S01]  /*5580*/  HMMA.16816.F32.BF16 R8, R140.reuse, R136, R8 ;  /* 0x000000888c08723c */ /* 0x040fe20000041808 */
[----:B------:R-:W-:Y:S01]  /*5590*/  IMAD.WIDE.U32 R154, R154, -0x2daee0ad, RZ ;  /* 0xd2511f539a9a7825 */ /* 0x000fe200078e00ff */
[C---:B------:R-:W-:Y:S02]  /*55a0*/  LOP3.LUT R162, R151.reuse, UR22, R156, 0x96, !PT ;  /* 0x0000001697a27c12 */ /* 0x040fe4000f8e969c */
[----:B------:R-:W-:Y:S01]  /*55b0*/  LOP3.LUT R152, R151, UR22, R152, 0x96, !PT ;  /* 0x0000001697987c12 */ /* 0x000fe2000f8e9698 */
[----:B------:R-:W-:Y:S01]  /*55c0*/  IMAD.WIDE.U32 R164, R153, -0x2daee0ad, RZ ;  /* 0xd2511f5399a47825 */ /* 0x000fe200078e00ff */
[----:B------:R-:W-:Y:S01]  /*55d0*/  LOP3.LUT R157, R161, R155, RZ, 0x3c, !PT ;  /* 0x0000009ba19d7212 */ /* 0x000fe200078e3cff */
[----:B------:R-:W2:Y:S01]  /*55e0*/  LDL R190, [R1+0x18] ;  /* 0x0000180001be7983 */ /* 0x000ea20000100800 */
[----:B------:R-:W-:Y:S01]  /*55f0*/  @!P0 IADD3 R0, R187, UR9, R0 ;  /* 0x00000009bb008c10 */ /* 0x000fe2000fffe000 */
[-C--:B------:R-:W-:Y:S02]  /*5600*/  HMMA.16816.F32.BF16 R12, R140, R138.reuse, R12 ;  /* 0x0000008a8c0c723c */ /* 0x080fe4000004180c */
[----:B------:R-:W2:Y:S01]  /*5610*/  LDL R187, [R1+0x40] ;  /* 0x0000400001bb7983 */ /* 0x000ea20000100800 */
[----:B------:R-:W-:Y:S04]  /*5620*/  IMAD.WIDE.U32 R160, R160, -0x326172a9, RZ ;  /* 0xcd9e8d57a0a07825 */ /* 0x000fe800078e00ff */
[----:B------:R-:W-:Y:S01]  /*5630*/  IMAD.WIDE.U32 R136, R162, -0x2daee0ad, RZ ;  /* 0xd2511f53a2887825 */ /* 0x000fe200078e00ff */
[C---:B------:R-:W-:Y:S01]  /*5640*/  LOP3.LUT R155, R161.reuse, UR21, R148, 0x96, !PT ;  /* 0x00000015a19b7c12 */ /* 0x040fe2000f8e9694 */
[C---:B------:R-:W-:Y:S03]  /*5650*/  HMMA.16816.F32.BF16 R16, R132.reuse, R138, R16 ;  /* 0x0000008a8410723c */ /* 0x040fe60000041810 */
[----:B------:R-:W-:Y:S01]  /*5660*/  LOP3.LUT R151, R161, UR21, R150, 0x96, !PT ;  /* 0x00000015a1977c12 */ /* 0x000fe2000f8e9696 */
[----:B------:R-:W-:Y:S04]  /*5670*/  IMAD.WIDE.U32 R156, R157, -0x326172a9, RZ ;  /* 0xcd9e8d579d9c7825 */ /* 0x000fe800078e00ff */
[----:B------:R-:W-:Y:S01]  /*5680*/  IMAD.WIDE.U32 R166, R151, -0x2daee0ad, RZ ;  /* 0xd2511f5397a67825 */ /* 0x000fe200078e00ff */
[C---:B------:R-:W-:Y:S03]  /*5690*/  LOP3.LUT R168, R157.reuse, UR21, R148, 0x96, !PT ;  /* 0x000000159da87c12 */ /* 0x040fe6000f8e9694 */
[----:B------:R-:W-:Y:S01]  /*56a0*/  LOP3.LUT R157, R157, UR21, R150, 0x96, !PT ;  /* 0x000000159d9d7c12 */ /* 0x000fe2000f8e9696 */
[----:B------:R-:W-:Y:S01]  /*56b0*/  IMAD.WIDE.U32 R148, R159, -0x2daee0ad, RZ ;  /* 0xd2511f539f947825 */ /* 0x000fe200078e00ff */
[C---:B------:R-:W-:Y:S02]  /*56c0*/  @!P0 IADD3 R150, R0.reuse, 0x48, RZ ;  /* 0x0000004800968810 */ /* 0x040fe40007ffe0ff */
[----:B------:R-:W-:Y:S01]  /*56d0*/  @!P0 IADD3 R151, R0, 0x8, RZ ;  /* 0x0000000800978810 */ /* 0x000fe20007ffe0ff */
[----:B------:R-:W-:Y:S01]  /*56e0*/  IMAD.WIDE.U32 R152, R152, -0x2daee0ad, RZ ;  /* 0xd2511f5398987825 */ /* 0x000fe200078e00ff */
[----:B------:R-:W-:Y:S02]  /*56f0*/  @!P0 IMNMX R150, R150, UR9, PT ;  /* 0x0000000996968c17 */ /* 0x000fe4000b800200 */
[----:B------:R-:W-:Y:S01]  /*5700*/  LOP3.LUT R159, R149, UR20, R158, 0x96, !PT ;  /* 0x00000014959f7c12 */ /* 0x000fe2000f8e969e */
[-C--:B-1----:R-:W-:Y:S01]  /*5710*/  HMMA.16816.F32.BF16 R20, R132, R144.reuse, R20 ;  /* 0x000000908414723c */ /* 0x082fe20000041814 */
[----:B------:R-:W-:Y:S01]  /*5720*/  @!P0 ISETP.GE.AND P2, PT, R186, R150, PT ;  /* 0x00000096ba00820c */ /* 0x000fe20003f46270 */
[----:B------:R-:W-:Y:S01]  /*5730*/  IMAD.WIDE.U32 R162, R155, -0x2daee0ad, RZ ;  /* 0xd2511f539ba27825 */ /* 0x000fe200078e00ff */
[--C-:B------:R-:W-:Y:S02]  /*5740*/  LOP3.LUT R155, R165, UR20, R154.reuse, 0x96, !PT ;  /* 0x00000014a59b7c12 */ /* 0x100fe4000f8e969a */
[----:B------:R-:W-:Y:S02]  /*5750*/  LOP3.LUT R154, R153, UR20, R154, 0x96, !PT ;  /* 0x00000014999a7c12 */ /* 0x000fe4000f8e969a */
[----:B------:R-:W-:Y:S01]  /*5760*/  LOP3.LUT R153, R163, UR18, R148, 0x96, !PT ;  /* 0x00000012a3997c12 */ /* 0x000fe2000f8e9694 */
[C---:B------:R-:W-:Y:S01]  /*5770*/  HMMA.16816.F32.BF16 R24, R140.reuse, R144, R24 ;  /* 0x000000908c18723c */ /* 0x040fe20000041818 */
[C---:B------:R-:W-:Y:S03]  /*5780*/  @!P0 IADD3 R149, R0.reuse, 0x40, RZ ;  /* 0x0000004000958810 */ /* 0x040fe60007ffe0ff */
[----:B------:R-:W-:Y:S02]  /*5790*/  @!P0 IMNMX R148, R0, UR9, PT ;  /* 0x0000000900948c17 */ /* 0x000fe4000b800200 */
[----:B------:R-:W-:Y:S02]  /*57a0*/  LOP3.LUT R158, R137, UR20, R158, 0x96, !PT ;  /* 0x00000014899e7c12 */ /* 0x000fe4000f8e969e */
[----:B------:R-:W-:Y:S01]  /*57b0*/  LOP3.LUT R161, R167, UR18, R136, 0x96, !PT ;  /* 0x00000012a7a17c12 */ /* 0x000fe2000f8e9688 */
[-C--:B------:R-:W-:Y:S01]  /*57c0*/  HMMA.16816.F32.BF16 R28, R140, R146.reuse, R28 ;  /* 0x000000928c1c723c */ /* 0x080fe2000004181c */
[CC--:B------:R-:W-:Y:S01]  /*57d0*/  @!P0 ISETP.GE.AND P5, PT, R186.reuse, R148.reuse, PT ;  /* 0x00000094ba00820c */ /* 0x0c0fe20003fa6270 */
[----:B------:R-:W1:Y:S01]  /*57e0*/  LDSM.16.M88.4 R136, [R177+0xd000] ;  /* 0x00d00000b188783b */ /* 0x000e620000000200 */
[----:B------:R-:W-:Y:S02]  /*57f0*/  @!P0 IMNMX R151, R151, UR9, PT ;  /* 0x0000000997978c17 */ /* 0x000fe4000b800200 */
[----:B------:R-:W-:Y:S02]  /*5800*/  @!P0 IMNMX R149, R149, UR9, PT ;  /* 0x0000000995958c17 */ /* 0x000fe4000b800200 */
[C---:B------:R-:W-:Y:S01]  /*5810*/  @!P0 ISETP.GE.AND P4, PT, R186.reuse, R151, PT ;  /* 0x00000097ba00820c */ /* 0x040fe20003f86270 */
[C---:B------:R-:W-:Y:S01]  /*5820*/  HMMA.16816.F32.BF16 R32, R132.reuse, R146, R32 ;  /* 0x000000928420723c */ /* 0x040fe20000041820 */
[-C--:B------:R-:W-:Y:S01]  /*5830*/  @!P0 ISETP.GE.AND P3, PT, R186, R149.reuse, PT ;  /* 0x00000095ba00820c */ /* 0x080fe20003f66270 */
[----:B------:R-:W2:Y:S01]  /*5840*/  LDL R147, [R1+0x2c] ;  /* 0x00002c0001937983 */ /* 0x000ea20000100800 */
[-C--:B------:R-:W-:Y:S03]  /*5850*/  @!P0 ISETP.GE.AND P6, PT, R246, R148.reuse, PT ;  /* 0x00000094f600820c */ /* 0x080fe60003fc6270 */
[----:B------:R-:W2:Y:S04]  /*5860*/  LDL R186, [R1+0x4] ;  /* 0x0000040001ba7983 */ /* 0x000ea80000100800 */
[----:B------:R-:W2:Y:S01]  /*5870*/  LDL R146, [R1+0x30] ;  /* 0x0000300001927983 */ /* 0x000ea20000100800 */
[-C--:B-1----:R-:W-:Y:S08]  /*5880*/  HMMA.16816.F32.BF16 R36, R132, R136.reuse, R36 ;  /* 0x000000888424723c */ /* 0x082ff00000041824 */
[C---:B------:R-:W-:Y:S01]  /*5890*/  HMMA.16816.F32.BF16 R40, R140.reuse, R136, R40 ;  /* 0x000000888c28723c */ /* 0x040fe20000041828 */
[----:B------:R-:W2:Y:S04]  /*58a0*/  LDL R137, [R1+0x34] ;  /* 0x0000340001897983 */ /* 0x000ea80000100800 */
[----:B------:R-:W2:Y:S03]  /*58b0*/  LDL R136, [R1+0x38] ;  /* 0x0000380001887983 */ /* 0x000ea60000100800 */
[-C--:B------:R-:W-:Y:S08]  /*58c0*/  HMMA.16816.F32.BF16 R44, R140, R138.reuse, R44 ;  /* 0x0000008a8c2c723c */ /* 0x080ff0000004182c */
[C---:B------:R-:W-:Y:S07]  /*58d0*/  HMMA.16816.F32.BF16 R48, R132.reuse, R138, R48 ;  /* 0x0000008a8430723c */ /* 0x040fee0000041830 */
[----:B------:R-:W-:Y:S05]  /*58e0*/  IMAD.WIDE.U32 R138, R154, -0x326172a9, RZ ;  /* 0xcd9e8d579a8a7825 */ /* 0x000fea00078e00ff */
[C---:B----4-:R-:W-:Y:S02]  /*58f0*/  FFMA.FTZ R7, R191.reuse, UR4, R7 ;  /* 0x00000004bf077c23 */ /* 0x050fe40008010007 */
[C---:B------:R-:W-:Y:S02]  /*5900*/  FFMA.FTZ R9, R191.reuse, UR4, R9 ;  /* 0x00000004bf097c23 */ /* 0x040fe40008010009 */
[C---:B------:R-:W-:Y:S02]  /*5910*/  FFMA.FTZ R5, R191.reuse, UR4, R5 ;  /* 0x00000004bf057c23 */ /* 0x040fe40008010005 */
[----:B------:R-:W-:Y:S02]  /*5920*/  FFMA.FTZ R11, R191, UR4, R11 ;  /* 0x00000004bf0b7c23 */ /* 0x000fe4000801000b */
[C---:B-----5:R-:W-:Y:S02]  /*5930*/  FADD.FTZ R0, R192.reuse, R8 ;  /* 0x00000008c0007221 */ /* 0x060fe40000010000 */
[----:B------:R-:W4:Y:S01]  /*5940*/  LDL R8, [R1+0x54] ;  /* 0x0000540001087983 */ /* 0x000f220000100800 */
[----:B------:R-:W-:Y:S02]  /*5950*/  FADD.FTZ R145, R192, R10 ;  /* 0x0000000ac0917221 */ /* 0x000fe40000010000 */
[----:B------:R-:W-:Y:S01]  /*5960*/  @!P0 FSEL R0, R0, -INF , !P3 ;  /* 0xff80000000008808 */ /* 0x000fe20005800000 */
[----:B------:R-:W-:Y:S01]  /*5970*/  FADD.FTZ R4, R192, R4 ;  /* 0x00000004c0047221 */ /* 0x000fe20000010000 */
[-C--:B------:R-:W-:Y:S01]  /*5980*/  @!P0 ISETP.GE.AND P3, PT, R250, R149.reuse, PT ;  /* 0x00000095fa00820c */ /* 0x080fe20003f66270 */
[----:B------:R-:W-:Y:S01]  /*5990*/  FADD.FTZ R6, R192, R6 ;  /* 0x00000006c0067221 */ /* 0x000fe20000010000 */
[----:B------:R-:W-:Y:S02]  /*59a0*/  @!P0 FSEL R145, R145, -INF , !P2 ;  /* 0xff80000091918808 */ /* 0x000fe40005000000 */
[----:B------:R-:W-:Y:S02]  /*59b0*/  @!P0 FSEL R4, R4, -INF , !P5 ;  /* 0xff80000004048808 */ /* 0x000fe40006800000 */
[-C--:B------:R-:W-:Y:S02]  /*59c0*/  @!P0 ISETP.GE.AND P5, PT, R250, R148.reuse, PT ;  /* 0x00000094fa00820c */ /* 0x080fe40003fa6270 */
[----:B------:R-:W-:Y:S02]  /*59d0*/  @!P0 FSEL R9, R9, -INF , !P3 ;  /* 0xff80000009098808 */ /* 0x000fe40005800000 */
[-C--:B------:R-:W-:Y:S02]  /*59e0*/  @!P0 ISETP.GE.AND P3, PT, R249, R148.reuse, PT ;  /* 0x00000094f900820c */ /* 0x080fe40003f66270 */
[----:B------:R-:W-:Y:S02]  /*59f0*/  @!P0 FSEL R5, R5, -INF , !P5 ;  /* 0xff80000005058808 */ /* 0x000fe40006800000 */
[-C--:B------:R-:W-:Y:S02]  /*5a00*/  @!P0 ISETP.GE.AND P5, PT, R248, R148.reuse, PT ;  /* 0x00000094f800820c */ /* 0x080fe40003fa6270 */
[----:B------:R-:W-:Y:S02]  /*5a10*/  @!P0 FSEL R6, R6, -INF , !P4 ;  /* 0xff80000006068808 */ /* 0x000fe40006000000 */
[----:B------:R-:W-:Y:S02]  /*5a20*/  @!P0 ISETP.GE.AND P4, PT, R247, R148, PT ;  /* 0x00000094f700820c */ /* 0x000fe40003f86270 */
[----:B------:R-:W-:Y:S01]  /*5a30*/  @!P0 ISETP.GE.AND P2, PT, R249, R149, PT ;  /* 0x00000095f900820c */ /* 0x000fe20003f46270 */
[----:B------:R-:W-:Y:S01]  /*5a40*/  FMUL.FTZ R10, R169, 1.4426950216293334961 ;  /* 0x3fb8aa3ba90a7820 */ /* 0x000fe20000410000 */
[C---:B------:R-:W-:Y:S01]  /*5a50*/  FSETP.NEU.FTZ.AND P1, PT, R171.reuse, -INF , PT ;  /* 0xff800000ab00780b */ /* 0x040fe20003f3d000 */
[----:B------:R-:W-:Y:S02]  /*5a60*/  FMUL.FTZ R144, R171, 1.4426950216293334961 ;  /* 0x3fb8aa3bab907820 */ /* 0x000fe40000410000 */
[----:B------:R-:W5:Y:S01]  /*5a70*/  LDL R171, [R1+0x24] ;  /* 0x0000240001ab7983 */ /* 0x000f620000100800 */
[----:B------:R-:W-:Y:S02]  /*5a80*/  FFMA.FTZ R12, R170, UR4, R12 ;  /* 0x00000004aa0c7c23 */ /* 0x000fe4000801000c */
[----:B------:R-:W-:Y:S01]  /*5a90*/  FSEL R144, R144, RZ, P1 ;  /* 0x000000ff90907208 */ /* 0x000fe20000800000 */
[C---:B------:R-:W-:Y:S01]  /*5aa0*/  FFMA.FTZ R14, R170.reuse, UR4, R14 ;  /* 0x00000004aa0e7c23 */ /* 0x040fe2000801000e */
[----:B------:R-:W-:Y:S01]  /*5ab0*/  FSETP.NEU.FTZ.AND P1, PT, R169, -INF , PT ;  /* 0xff800000a900780b */ /* 0x000fe20003f3d000 */
[----:B------:R-:W-:Y:S01]  /*5ac0*/  FFMA.FTZ R16, R170, UR4, R16 ;  /* 0x00000004aa107c23 */ /* 0x000fe20008010010 */
[----:B------:R-:W-:Y:S01]  /*5ad0*/  @!P0 FSEL R12, R12, -INF , !P2 ;  /* 0xff8000000c0c8808 */ /* 0x000fe20005000000 */
[----:B------:R-:W-:Y:S01]  /*5ae0*/  FFMA.FTZ R18, R170, UR4, R18 ;  /* 0x00000004aa127c23 */ /* 0x000fe20008010012 */
[----:B------:R-:W-:Y:S01]  /*5af0*/  @!P0 ISETP.GE.AND P2, PT, R249, R150, PT ;  /* 0x00000096f900820c */ /* 0x000fe20003f46270 */
[----:B------:R-:W5:Y:S01]  /*5b00*/  LDL R170, [R1+0x28] ;  /* 0x0000280001aa7983 */ /* 0x000f620000100800 */
[----:B------:R-:W-:Y:S01]  /*5b10*/  FSEL R10, R10, RZ, P1 ;  /* 0x000000ff0a0a7208 */ /* 0x000fe20000800000 */
[--C-:B------:R-:W-:Y:S01]  /*5b20*/  FFMA.FTZ R4, R4, c[0x0][0x23c], -R144.reuse ;  /* 0x00008f0004047a23 */ /* 0x100fe20000010890 */
[-C--:B------:R-:W-:Y:S01]  /*5b30*/  @!P0 ISETP.GE.AND P1, PT, R250, R151.reuse, PT ;  /* 0x00000097fa00820c */ /* 0x080fe20003f26270 */
[----:B------:R-:W5:Y:S01]  /*5b40*/  LDL R169, [R1+0x60] ;  /* 0x0000600001a97983 */ /* 0x000f620000100800 */
[----:B------:R-:W-:Y:S01]  /*5b50*/  @!P0 FSEL R16, R16, -INF , !P3 ;  /* 0xff80000010108808 */ /* 0x000fe20005800000 */
[----:B------:R-:W-:Y:S01]  /*5b60*/  MUFU.EX2 R201, R4 ;  /* 0x0000000400c97308 */ /* 0x000fe20000000800 */
[----:B------:R-:W-:Y:S01]  /*5b70*/  @!P0 FSEL R7, R7, -INF , !P1 ;  /* 0xff80000007078808 */ /* 0x000fe20004800000 */
[----:B------:R-:W-:Y:S01]  /*5b80*/  FFMA.FTZ R5, R5, c[0x0][0x23c], -R144 ;  /* 0x00008f0005057a23 */ /* 0x000fe20000010890 */
[-C--:B------:R-:W-:Y:S01]  /*5b90*/  @!P0 ISETP.GE.AND P3, PT, R249, R151.reuse, PT ;  /* 0x00000097f900820c */ /* 0x080fe20003f66270 */
[--C-:B------:R-:W-:Y:S01]  /*5ba0*/  FFMA.FTZ R6, R6, c[0x0][0x23c], -R10.reuse ;  /* 0x00008f0006067a23 */ /* 0x100fe2000001080a */
[----:B------:R-:W-:Y:S01]  /*5bb0*/  @!P0 FSEL R14, R14, -INF , !P2 ;  /* 0xff8000000e0e8808 */ /* 0x000fe20005000000 */
[----:B------:R-:W-:Y:S01]  /*5bc0*/  FFMA.FTZ R7, R7, c[0x0][0x23c], -R10 ;  /* 0x00008f0007077a23 */ /* 0x000fe2000001080a */
[----:B------:R-:W-:Y:S01]  /*5bd0*/  @!P0 FSEL R18, R18, -INF , !P3 ;  /* 0xff80000012128808 */ /* 0x000fe20005800000 */
[----:B------:R-:W-:Y:S01]  /*5be0*/  FFMA.FTZ R16, R16, c[0x0][0x23c], -R144 ;  /* 0x00008f0010107a23 */ /* 0x000fe20000010890 */
[-C--:B------:R-:W-:Y:S01]  /*5bf0*/  @!P0 ISETP.GE.AND P3, PT, R243, R148.reuse, PT ;  /* 0x00000094f300820c */ /* 0x080fe20003f66270 */
[----:B------:R-:W-:Y:S01]  /*5c00*/  MUFU.EX2 R211, R5 ;  /* 0x0000000500d37308 */ /* 0x000fe20000000800 */
[----:B------:R-:W-:Y:S01]  /*5c10*/  @!P0 ISETP.GE.AND P2, PT, R245, R148, PT ;  /* 0x00000094f500820c */ /* 0x000fe20003f46270 */
[----:B------:R-:W-:Y:S02]  /*5c20*/  FFMA.FTZ R18, R18, c[0x0][0x23c], -R10 ;  /* 0x00008f0012127a23 */ /* 0x000fe4000001080a */
[C---:B---3--:R-:W-:Y:S02]  /*5c30*/  FFMA.FTZ R21, R188.reuse, UR4, R21 ;  /* 0x00000004bc157c23 */ /* 0x048fe40008010015 */
[C---:B------:R-:W-:Y:S02]  /*5c40*/  FFMA.FTZ R23, R188.reuse, UR4, R23 ;  /* 0x00000004bc177c23 */ /* 0x040fe40008010017 */
[C---:B------:R-:W-:Y:S01]  /*5c50*/  FFMA.FTZ R25, R188.reuse, UR4, R25 ;  /* 0x00000004bc197c23 */ /* 0x040fe20008010019 */
[----:B------:R-:W-:Y:S01]  /*5c60*/  @!P0 FSEL R21, R21, -INF , !P6 ;  /* 0xff80000015158808 */ /* 0x000fe20007000000 */
[----:B------:R-:W-:Y:S01]  /*5c70*/  FFMA.FTZ R27, R188, UR4, R27 ;  /* 0x00000004bc1b7c23 */ /* 0x000fe2000801001b */
[C---:B------:R-:W-:Y:S01]  /*5c80*/  @!P0 ISETP.GE.AND P6, PT, R246.reuse, R151, PT ;  /* 0x00000097f600820c */ /* 0x040fe20003fc6270 */
[----:B------:R-:W3:Y:S01]  /*5c90*/  LDL R188, [R1+0x3c] ;  /* 0x00003c0001bc7983 */ /* 0x000ee20000100800 */
[----:B------:R-:W-:Y:S01]  /*5ca0*/  MUFU.EX2 R217, R6 ;  /* 0x0000000600d97308 */ /* 0x000fe20000000800 */
[----:B------:R-:W-:Y:S01]  /*5cb0*/  FFMA.FTZ R21, R21, c[0x0][0x23c], -R144 ;  /* 0x00008f0015157a23 */ /* 0x000fe20000010890 */
[----:B------:R-:W-:Y:S02]  /*5cc0*/  @!P0 FSEL R23, R23, -INF , !P6 ;  /* 0xff80000017178808 */ /* 0x000fe40007000000 */
[C---:B------:R-:W-:Y:S01]  /*5cd0*/  @!P0 ISETP.GE.AND P6, PT, R246.reuse, R149, PT ;  /* 0x00000095f600820c */ /* 0x040fe20003fc6270 */
[----:B------:R-:W-:Y:S02]  /*5ce0*/  FFMA.FTZ R20, R189, UR4, R20 ;  /* 0x00000004bd147c23 */ /* 0x000fe40008010014 */
[----:B------:R-:W-:Y:S01]  /*5cf0*/  FFMA.FTZ R23, R23, c[0x0][0x23c], -R10 ;  /* 0x00008f0017177a23 */ /* 0x000fe2000001080a */
[----:B------:R-:W-:Y:S01]  /*5d00*/  @!P0 FSEL R25, R25, -INF , !P6 ;  /* 0xff80000019198808 */ /* 0x000fe20007000000 */
[C---:B------:R-:W-:Y:S01]  /*5d10*/  FFMA.FTZ R22, R189.reuse, UR4, R22 ;  /* 0x00000004bd167c23 */ /* 0x040fe20008010016 */
[-C--:B------:R-:W-:Y:S01]  /*5d20*/  @!P0 ISETP.GE.AND P6, PT, R246, R150.reuse, PT ;  /* 0x00000096f600820c */ /* 0x080fe20003fc6270 */
[----:B------:R-:W-:Y:S01]  /*5d30*/  MUFU.EX2 R216, R7 ;  /* 0x0000000700d87308 */ /* 0x000fe20000000800 */
[----:B------:R-:W-:Y:S01]  /*5d40*/  @!P0 FSEL R20, R20, -INF , !P4 ;  /* 0xff80000014148808 */ /* 0x000fe20006000000 */
[----:B------:R-:W-:Y:S01]  /*5d50*/  FFMA.FTZ R24, R189, UR4, R24 ;  /* 0x00000004bd187c23 */ /* 0x000fe20008010018 */
[----:B------:R-:W-:Y:S01]  /*5d60*/  @!P0 ISETP.GE.AND P4, PT, R247, R151, PT ;  /* 0x00000097f700820c */ /* 0x000fe20003f86270 */
[----:B------:R-:W-:Y:S01]  /*5d70*/  FFMA.FTZ R26, R189, UR4, R26 ;  /* 0x00000004bd1a7c23 */ /* 0x000fe2000801001a */
[----:B------:R-:W-:Y:S01]  /*5d80*/  @!P0 FSEL R27, R27, -INF , !P6 ;  /* 0xff8000001b1b8808 */ /* 0x000fe20007000000 */
[----:B------:R-:W-:Y:S01]  /*5d90*/  FFMA.FTZ R20, R20, c[0x0][0x23c], -R144 ;  /* 0x00008f0014147a23 */ /* 0x000fe20000010890 */
[----:B------:R-:W-:Y:S01]  /*5da0*/  @!P0 FSEL R22, R22, -INF , !P4 ;  /* 0xff80000016168808 */ /* 0x000fe20006000000 */
[C---:B--2---:R-:W-:Y:S01]  /*5db0*/  FFMA.FTZ R19, R190.reuse, UR4, R19 ;  /* 0x00000004be137c23 */ /* 0x044fe20008010013 */
[CC--:B------:R-:W-:Y:S01]  /*5dc0*/  @!P0 ISETP.GE.AND P4, PT, R247.reuse, R149.reuse, PT ;  /* 0x00000095f700820c */ /* 0x0c0fe20003f86270 */
[----:B------:R-:W-:Y:S01]  /*5dd0*/  FFMA.FTZ R15, R190, UR4, R15 ;  /* 0x00000004be0f7c23 */ /* 0x000fe2000801000f */
[----:B------:R-:W-:Y:S01]  /*5de0*/  @!P0 ISETP.GE.AND P6, PT, R244, R149, PT ;  /* 0x00000095f400820c */ /* 0x000fe20003fc6270 */
[----:B------:R-:W-:Y:S01]  /*5df0*/  FFMA.FTZ R22, R22, c[0x0][0x23c], -R10 ;  /* 0x00008f0016167a23 */ /* 0x000fe2000001080a */
[----:B------:R-:W-:Y:S01]  /*5e00*/  @!P0 FSEL R24, R24, -INF , !P4 ;  /* 0xff80000018188808 */ /* 0x000fe20006000000 */
[----:B------:R-:W-:Y:S01]  /*5e10*/  MUFU.EX2 R205, R16 ;  /* 0x0000001000cd7308 */ /* 0x000fe20000000800 */
[----:B------:R-:W-:Y:S01]  /*5e20*/  @!P0 ISETP.GE.AND P4, PT, R247, R150, PT ;  /* 0x00000096f700820c */ /* 0x000fe20003f86270 */
[C---:B------:R-:W-:Y:S02]  /*5e30*/  FFMA.FTZ R17, R190.reuse, UR4, R17 ;  /* 0x00000004be117c23 */ /* 0x040fe40008010011 */
[----:B------:R-:W-:Y:S01]  /*5e40*/  FFMA.FTZ R13, R190, UR4, R13 ;  /* 0x00000004be0d7c23 */ /* 0x000fe2000801000d */
[----:B------:R-:W-:Y:S02]  /*5e50*/  @!P0 FSEL R26, R26, -INF , !P4 ;  /* 0xff8000001a1a8808 */ /* 0x000fe40006000000 */
[----:B------:R-:W-:Y:S02]  /*5e60*/  @!P0 FSEL R17, R17, -INF , !P5 ;  /* 0xff80000011118808 */ /* 0x000fe40006800000 */
[----:B------:R-:W-:Y:S01]  /*5e70*/  @!P0 ISETP.GE.AND P5, PT, R248, R151, PT ;  /* 0x00000097f800820c */ /* 0x000fe20003fa6270 */
[----:B------:R-:W-:Y:S01]  /*5e80*/  MUFU.EX2 R213, R18 ;  /* 0x0000001200d57308 */ /* 0x000fe20000000800 */
[----:B------:R-:W-:Y:S01]  /*5e90*/  @!P0 ISETP.GE.AND P4, PT, R245, R149, PT ;  /* 0x00000095f500820c */ /* 0x000fe20003f86270 */
[----:B------:R-:W-:Y:S01]  /*5ea0*/  FFMA.FTZ R17, R17, c[0x0][0x23c], -R144 ;  /* 0x00008f0011117a23 */ /* 0x000fe20000010890 */
[----:B------:R-:W-:Y:S02]  /*5eb0*/  @!P0 FSEL R19, R19, -INF , !P5 ;  /* 0xff80000013138808 */ /* 0x000fe40006800000 */
[----:B------:R-:W-:Y:S03]  /*5ec0*/  @!P0 ISETP.GE.AND P5, PT, R242, R148, PT ;  /* 0x00000094f200820c */ /* 0x000fe60003fa6270 */
[----:B------:R-:W-:Y:S02]  /*5ed0*/  FFMA.FTZ R19, R19, c[0x0][0x23c], -R10 ;  /* 0x00008f0013137a23 */ /* 0x000fe4000001080a */
[----:B------:R-:W-:Y:S10]  /*5ee0*/  MUFU.EX2 R207, R22 ;  /* 0x0000001600cf7308 */ /* 0x000ff40000000800 */
[----:B------:R1:W2:Y:S10]  /*5ef0*/  MUFU.EX2 R212, R19 ;  /* 0x0000001300d47308 */ /* 0x0002b40000000800 */
[----:B------:R1:W-:Y:S01]  /*5f00*/  MUFU.EX2 R203, R23 ;  /* 0x0000001700cb7308 */ /* 0x0003e20000000800 */
[C---:B------:R-:W-:Y:S09]  /*5f10*/  FFMA.FTZ R38, R147.reuse, UR4, R38 ;  /* 0x0000000493267c23 */ /* 0x040ff20008010026 */
[----:B------:R-:W-:Y:S01]  /*5f20*/  MUFU.EX2 R204, R17 ;  /* 0x0000001100cc7308 */ /* 0x000fe20000000800 */
[----:B------:R-:W-:Y:S02]  /*5f30*/  FFMA.FTZ R36, R147, UR4, R36 ;  /* 0x0000000493247c23 */ /* 0x000fe40008010024 */
[----:B-1----:R-:W-:Y:S03]  /*5f40*/  IMAD.WIDE.U32 R18, R158, -0x326172a9, RZ ;  /* 0xcd9e8d579e127825 */ /* 0x002fe600078e00ff */
[----:B------:R-:W-:Y:S01]  /*5f50*/  @!P0 FSEL R36, R36, -INF , !P3 ;  /* 0xff80000024248808 */ /* 0x000fe20005800000 */
[----:B------:R-:W-:Y:S01]  /*5f60*/  FFMA.FTZ R37, R146, UR4, R37 ;  /* 0x0000000492257c23 */ /* 0x000fe20008010025 */
[----:B------:R-:W-:Y:S01]  /*5f70*/  @!P0 ISETP.GE.AND P3, PT, R242, R151, PT ;  /* 0x00000097f200820c */ /* 0x000fe20003f66270 */
[----:B------:R-:W-:Y:S01]  /*5f80*/  FFMA.FTZ R39, R146, UR4, R39 ;  /* 0x0000000492277c23 */ /* 0x000fe20008010027 */
[----:B------:R1:W-:Y:S01]  /*5f90*/  MUFU.EX2 R199, R20 ;  /* 0x0000001400c77308 */ /* 0x0003e20000000800 */
[--C-:B------:R-:W-:Y:S01]  /*5fa0*/  FFMA.FTZ R36, R36, c[0x0][0x23c], -R144.reuse ;  /* 0x00008f0024247a23 */ /* 0x100fe20000010890 */
[----:B------:R-:W-:Y:S01]  /*5fb0*/  @!P0 FSEL R37, R37, -INF , !P5 ;  /* 0xff80000025258808 */ /* 0x000fe20006800000 */
[----:B------:R-:W-:Y:S01]  /*5fc0*/  IMAD.WIDE.U32 R22, R161, -0x326172a9, RZ ;  /* 0xcd9e8d57a1167825 */ /* 0x000fe200078e00ff */
[-C--:B------:R-:W-:Y:S02]  /*5fd0*/  @!P0 ISETP.GE.AND P5, PT, R243, R149.reuse, PT ;  /* 0x00000095f300820c */ /* 0x080fe40003fa6270 */
[----:B------:R-:W-:Y:S01]  /*5fe0*/  @!P0 FSEL R39, R39, -INF , !P3 ;  /* 0xff80000027278808 */ /* 0x000fe20005800000 */
[----:B------:R-:W-:Y:S01]  /*5ff0*/  FFMA.FTZ R37, R37, c[0x0][0x23c], -R144 ;  /* 0x00008f0025257a23 */ /* 0x000fe20000010890 */
[-C--:B------:R-:W-:Y:S01]  /*6000*/  @!P0 ISETP.GE.AND P3, PT, R242, R149.reuse, PT ;  /* 0x00000095f200820c */ /* 0x080fe20003f66270 */
[----:B------:R-:W-:Y:S01]  /*6010*/  FFMA.FTZ R40, R147, UR4, R40 ;  /* 0x0000000493287c23 */ /* 0x000fe20008010028 */
[----:B------:R2:W-:Y:S01]  /*6020*/  MUFU.EX2 R200, R21 ;  /* 0x0000001500c87308 */ /* 0x0005e20000000800 */
[----:B------:R-:W-:Y:S02]  /*6030*/  FFMA.FTZ R39, R39, c[0x0][0x23c], -R10 ;  /* 0x00008f0027277a23 */ /* 0x000fe4000001080a */
[----:B------:R-:W-:Y:S01]  /*6040*/  FFMA.FTZ R41, R146, UR4, R41 ;  /* 0x0000000492297c23 */ /* 0x000fe20008010029 */
[----:B------:R-:W-:Y:S01]  /*6050*/  @!P0 FSEL R40, R40, -INF , !P5 ;  /* 0xff80000028288808 */ /* 0x000fe20006800000 */
[----:B------:R-:W-:Y:S01]  /*6060*/  FFMA.FTZ R42, R147, UR4, R42 ;  /* 0x00000004932a7c23 */ /* 0x000fe2000801002a */
[-C--:B------:R-:W-:Y:S01]  /*6070*/  @!P0 ISETP.GE.AND P5, PT, R243, R150.reuse, PT ;  /* 0x00000096f300820c */ /* 0x080fe20003fa6270 */
[----:B------:R-:W-:Y:S01]  /*6080*/  FFMA.FTZ R43, R146, UR4, R43 ;  /* 0x00000004922b7c23 */ /* 0x000fe2000801002b */
[----:B------:R-:W-:Y:S01]  /*6090*/  @!P0 FSEL R41, R41, -INF , !P3 ;  /* 0xff80000029298808 */ /* 0x000fe20005800000 */
[----:B------:R-:W-:Y:S01]  /*60a0*/  IMAD.WIDE.U32 R146, R157, -0x2daee0ad, RZ ;  /* 0xd2511f539d927825 */ /* 0x000fe200078e00ff */
[-C--:B------:R-:W-:Y:S02]  /*60b0*/  @!P0 ISETP.GE.AND P3, PT, R242, R150.reuse, PT ;  /* 0x00000096f200820c */ /* 0x080fe40003f66270 */
[----:B------:R-:W-:Y:S02]  /*60c0*/  @!P0 FSEL R42, R42, -INF , !P5 ;  /* 0xff8000002a2a8808 */ /* 0x000fe40006800000 */
[-C--:B------:R-:W-:Y:S02]  /*60d0*/  @!P0 ISETP.GE.AND P5, PT, R252, R149.reuse, PT ;  /* 0x00000095fc00820c */ /* 0x080fe40003fa6270 */
[----:B------:R-:W-:Y:S02]  /*60e0*/  @!P0 FSEL R43, R43, -INF , !P3 ;  /* 0xff8000002b2b8808 */ /* 0x000fe40005800000 */
[----:B------:R-:W-:Y:S02]  /*60f0*/  @!P0 ISETP.GE.AND P3, PT, R251, R149, PT ;  /* 0x00000095fb00820c */ /* 0x000fe40003f66270 */
[----:B-1----:R-:W-:Y:S01]  /*6100*/  LOP3.LUT R20, R139, UR19, R156, 0x96, !PT ;  /* 0x000000138b147c12 */ /* 0x002fe2000f8e969c */
[C---:B------:R-:W-:Y:S02]  /*6110*/  FFMA.FTZ R44, R137.reuse, UR4, R44 ;  /* 0x00000004892c7c23 */ /* 0x040fe4000801002c */
[C---:B------:R-:W-:Y:S02]  /*6120*/  FFMA.FTZ R46, R137.reuse, UR4, R46 ;  /* 0x00000004892e7c23 */ /* 0x040fe4000801002e */
[----:B--2---:R-:W-:Y:S01]  /*6130*/  IMAD.WIDE.U32 R20, R20, -0x2daee0ad, RZ ;  /* 0xd2511f5314147825 */ /* 0x004fe200078e00ff */
[----:B------:R-:W-:Y:S02]  /*6140*/  @!P0 FSEL R44, R44, -INF , !P5 ;  /* 0xff8000002c2c8808 */ /* 0x000fe40006800000 */
[-C--:B------:R-:W-:Y:S01]  /*6150*/  @!P0 ISETP.GE.AND P5, PT, R252, R150.reuse, PT ;  /* 0x00000096fc00820c */ /* 0x080fe20003fa6270 */
[C---:B------:R-:W-:Y:S02]  /*6160*/  FFMA.FTZ R45, R136.reuse, UR4, R45 ;  /* 0x00000004882d7c23 */ /* 0x040fe4000801002d */
[----:B------:R-:W-:Y:S01]  /*6170*/  FFMA.FTZ R47, R136, UR4, R47 ;  /* 0x00000004882f7c23 */ /* 0x000fe2000801002f */
[----:B------:R-:W-:Y:S01]  /*6180*/  @!P0 FSEL R46, R46, -INF , !P5 ;  /* 0xff8000002e2e8808 */ /* 0x000fe20006800000 */
[----:B------:R-:W-:Y:S01]  /*6190*/  FFMA.FTZ R48, R137, UR4, R48 ;  /* 0x0000000489307c23 */ /* 0x000fe20008010030 */
[----:B------:R-:W-:Y:S01]  /*61a0*/  @!P0 FSEL R45, R45, -INF , !P3 ;  /* 0xff8000002d2d8808 */ /* 0x000fe20005800000 */
[C---:B------:R-:W-:Y:S01]  /*61b0*/  FFMA.FTZ R49, R136.reuse, UR4, R49 ;  /* 0x0000000488317c23 */ /* 0x040fe20008010031 */
[-C--:B------:R-:W-:Y:S01]  /*61c0*/  @!P0 ISETP.GE.AND P3, PT, R251, R150.reuse, PT ;  /* 0x00000096fb00820c */ /* 0x080fe20003f66270 */
[----:B------:R-:W-:Y:S02]  /*61d0*/  FFMA.FTZ R50, R137, UR4, R50 ;  /* 0x0000000489327c23 */ /* 0x000fe40008010032 */
[----:B------:R-:W-:Y:S01]  /*61e0*/  FFMA.FTZ R51, R136, UR4, R51 ;  /* 0x0000000488337c23 */ /* 0x000fe20008010033 */
[----:B------:R-:W-:Y:S01]  /*61f0*/  @!P0 FSEL R47, R47, -INF , !P3 ;  /* 0xff8000002f2f8808 */ /* 0x000fe20005800000 */
[----:B------:R-:W-:Y:S02]  /*6200*/  IMAD.WIDE.U32 R136, R168, -0x2daee0ad, RZ ;  /* 0xd2511f53a8887825 */ /* 0x000fe400078e00ff */
[----:B------:R-:W-:Y:S01]  /*6210*/  MUFU.EX2 R168, R37 ;  /* 0x0000002500a87308 */ /* 0x000fe20000000800 */
[C---:B----4-:R-:W-:Y:S01]  /*6220*/  FSETP.NEU.FTZ.AND P1, PT, R8.reuse, -INF , PT ;  /* 0xff8000000800780b */ /* 0x050fe20003f3d000 */
[----:B------:R-:W-:Y:S05]  /*6230*/  FMUL.FTZ R8, R8, 1.4426950216293334961 ;  /* 0x3fb8aa3b08087820 */ /* 0x000fea0000410000 */
[----:B------:R-:W-:Y:S05]  /*6240*/  FSEL R8, R8, RZ, P1 ;  /* 0x000000ff08087208 */ /* 0x000fea0000800000 */
[--C-:B------:R-:W-:Y:S02]  /*6250*/  FFMA.FTZ R0, R0, c[0x0][0x23c], -R8.reuse ;  /* 0x00008f0000007a23 */ /* 0x100fe40000010808 */
[--C-:B------:R-:W-:Y:S02]  /*6260*/  FFMA.FTZ R12, R12, c[0x0][0x23c], -R8.reuse ;  /* 0x00008f000c0c7a23 */ /* 0x100fe40000010808 */
[----:B------:R-:W-:Y:S01]  /*6270*/  MUFU.EX2 R221, R0 ;  /* 0x0000000000dd7308 */ /* 0x000fe20000000800 */
[--C-:B------:R-:W-:Y:S02]  /*6280*/  FFMA.FTZ R9, R9, c[0x0][0x23c], -R8.reuse ;  /* 0x00008f0009097a23 */ /* 0x100fe40000010808 */
[--C-:B------:R-:W-:Y:S02]  /*6290*/  FFMA.FTZ R24, R24, c[0x0][0x23c], -R8.reuse ;  /* 0x00008f0018187a23 */ /* 0x100fe40000010808 */
[--C-:B------:R-:W-:Y:S02]  /*62a0*/  FFMA.FTZ R25, R25, c[0x0][0x23c], -R8.reuse ;  /* 0x00008f0019197a23 */ /* 0x100fe40000010808 */
[--C-:B------:R-:W-:Y:S02]  /*62b0*/  FFMA.FTZ R40, R40, c[0x0][0x23c], -R8.reuse ;  /* 0x00008f0028287a23 */ /* 0x100fe40000010808 */
[--C-:B------:R-:W-:Y:S01]  /*62c0*/  FFMA.FTZ R41, R41, c[0x0][0x23c], -R8.reuse ;  /* 0x00008f0029297a23 */ /* 0x100fe20000010808 */
[----:B------:R1:W2:Y:S01]  /*62d0*/  MUFU.EX2 R220, R9 ;  /* 0x0000000900dc7308 */ /* 0x0002a20000000800 */
[--C-:B------:R-:W-:Y:S02]  /*62e0*/  FFMA.FTZ R44, R44, c[0x0][0x23c], -R8.reuse ;  /* 0x00008f002c2c7a23 */ /* 0x100fe40000010808 */
[----:B------:R-:W-:Y:S07]  /*62f0*/  FFMA.FTZ R45, R45, c[0x0][0x23c], -R8 ;  /* 0x00008f002d2d7a23 */ /* 0x000fee0000010808 */
[----:B------:R-:W-:Y:S10]  /*6300*/  MUFU.EX2 R219, R12 ;  /* 0x0000000c00db7308 */ /* 0x000ff40000000800 */
[----:B------:R-:W-:Y:S01]  /*6310*/  MUFU.EX2 R210, R24 ;  /* 0x0000001800d27308 */ /* 0x000fe20000000800 */
[----:B-1----:R-:W-:Y:S01]  /*6320*/  LOP3.LUT R9, R147, UR18, R152, 0x96, !PT ;  /* 0x0000001293097c12 */ /* 0x002fe2000f8e9698 */
[----:B------:R-:W-:Y:S08]  /*6330*/  IMAD.U32 R147, RZ, RZ, UR23 ;  /* 0x00000017ff937e24 */ /* 0x000ff0000f8e00ff */
[----:B------:R-:W-:Y:S10]  /*6340*/  MUFU.EX2 R209, R25 ;  /* 0x0000001900d17308 */ /* 0x000ff40000000800 */
[----:B------:R-:W-:Y:S01]  /*6350*/  MUFU.EX2 R192, R40 ;  /* 0x0000002800c07308 */ /* 0x000fe20000000800 */
[C---:B-----5:R-:W-:Y:S02]  /*6360*/  FFMA.FTZ R28, R171.reuse, UR4, R28 ;  /* 0x00000004ab1c7c23 */ /* 0x060fe4000801001c */
[C---:B------:R-:W-:Y:S02]  /*6370*/  FFMA.FTZ R30, R171.reuse, UR4, R30 ;  /* 0x00000004ab1e7c23 */ /* 0x040fe4000801001e */
[C---:B------:R-:W-:Y:S01]  /*6380*/  FFMA.FTZ R32, R171.reuse, UR4, R32 ;  /* 0x00000004ab207c23 */ /* 0x040fe20008010020 */
[----:B------:R-:W-:Y:S01]  /*6390*/  @!P0 FSEL R28, R28, -INF , !P4 ;  /* 0xff8000001c1c8808 */ /* 0x000fe20006000000 */
[----:B------:R-:W-:Y:S01]  /*63a0*/  FFMA.FTZ R34, R171, UR4, R34 ;  /* 0x00000004ab227c23 */ /* 0x000fe20008010022 */
[CC--:B------:R-:W-:Y:S01]  /*63b0*/  @!P0 ISETP.GE.AND P4, PT, R245.reuse, R150.reuse, PT ;  /* 0x00000096f500820c */ /* 0x0c0fe20003f86270 */
[----:B------:R-:W4:Y:S01]  /*63c0*/  LDL R171, [R1] ;  /* 0x0000000001ab7983 */ /* 0x000f220000100800 */
[----:B------:R-:W-:Y:S01]  /*63d0*/  @!P0 FSEL R32, R32, -INF , !P2 ;  /* 0xff80000020208808 */ /* 0x000fe20005000000 */
[C---:B------:R-:W-:Y:S01]  /*63e0*/  FFMA.FTZ R29, R170.reuse, UR4, R29 ;  /* 0x00000004aa1d7c23 */ /* 0x040fe2000801001d */
[----:B------:R-:W-:Y:S01]  /*63f0*/  @!P0 ISETP.GE.AND P2, PT, R245, R151, PT ;  /* 0x00000097f500820c */ /* 0x000fe20003f46270 */
[----:B------:R-:W-:Y:S01]  /*6400*/  FFMA.FTZ R31, R170, UR4, R31 ;  /* 0x00000004aa1f7c23 */ /* 0x000fe2000801001f */
[----:B------:R-:W-:Y:S01]  /*6410*/  @!P0 FSEL R30, R30, -INF , !P4 ;  /* 0xff8000001e1e8808 */ /* 0x000fe20006000000 */
[C---:B------:R-:W-:Y:S01]  /*6420*/  FFMA.FTZ R33, R170.reuse, UR4, R33 ;  /* 0x00000004aa217c23 */ /* 0x040fe20008010021 */
[----:B------:R-:W-:Y:S01]  /*6430*/  FSETP.NEU.FTZ.AND P1, PT, R169, -INF , PT ;  /* 0xff800000a900780b */ /* 0x000fe20003f3d000 */
[----:B------:R-:W-:Y:S01]  /*6440*/  FFMA.FTZ R35, R170, UR4, R35 ;  /* 0x00000004aa237c23 */ /* 0x000fe20008010023 */
[----:B------:R-:W-:Y:S01]  /*6450*/  @!P0 FSEL R29, R29, -INF , !P6 ;  /* 0xff8000001d1d8808 */ /* 0x000fe20007000000 */
[----:B------:R-:W-:Y:S01]  /*6460*/  FMUL.FTZ R4, R169, 1.4426950216293334961 ;  /* 0x3fb8aa3ba9047820 */ /* 0x000fe20000410000 */
[----:B------:R-:W-:Y:S01]  /*6470*/  @!P0 ISETP.GE.AND P6, PT, R244, R150, PT ;  /* 0x00000096f400820c */ /* 0x000fe20003fc6270 */
[----:B------:R-:W5:Y:S01]  /*6480*/  LDL R170, [R1+0xc] ;  /* 0x00000c0001aa7983 */ /* 0x000f620000100800 */
[----:B------:R-:W-:Y:S01]  /*6490*/  @!P0 ISETP.GE.AND P4, PT, R252, R148, PT ;  /* 0x00000094fc00820c */ /* 0x000fe20003f86270 */
[--C-:B------:R-:W-:Y:S01]  /*64a0*/  FFMA.FTZ R28, R28, c[0x0][0x23c], -R8.reuse ;  /* 0x00008f001c1c7a23 */ /* 0x100fe20000010808 */
[----:B------:R-:W-:Y:S01]  /*64b0*/  FSEL R0, R4, RZ, P1 ;  /* 0x000000ff04007208 */ /* 0x000fe20000800000 */
[----:B------:R-:W2:Y:S01]  /*64c0*/  LDL R169, [R1+0x8] ;  /* 0x0000080001a97983 */ /* 0x000ea20000100800 */
[----:B------:R-:W-:Y:S01]  /*64d0*/  @!P0 ISETP.GE.AND P1, PT, R250, R150, PT ;  /* 0x00000096fa00820c */ /* 0x000fe20003f26270 */
[----:B------:R-:W-:Y:S01]  /*64e0*/  FFMA.FTZ R29, R29, c[0x0][0x23c], -R8 ;  /* 0x00008f001d1d7a23 */ /* 0x000fe20000010808 */
[----:B------:R-:W-:Y:S01]  /*64f0*/  @!P0 FSEL R31, R31, -INF , !P6 ;  /* 0xff8000001f1f8808 */ /* 0x000fe20007000000 */
[--C-:B------:R-:W-:Y:S01]  /*6500*/  FFMA.FTZ R145, R145, c[0x0][0x23c], -R0.reuse ;  /* 0x00008f0091917a23 */ /* 0x100fe20000010800 */
[----:B------:R-:W-:Y:S01]  /*6510*/  @!P0 FSEL R11, R11, -INF , !P1 ;  /* 0xff8000000b0b8808 */ /* 0x000fe20004800000 */
[----:B------:R-:W1:Y:S01]  /*6520*/  LDSM.16.M88.4 R4, [R177+0xd800] ;  /* 0x00d80000b104783b */ /* 0x000e620000000200 */
[----:B------:R-:W-:Y:S01]  /*6530*/  @!P0 ISETP.GE.AND P1, PT, R248, R149, PT ;  /* 0x00000095f800820c */ /* 0x000fe20003f26270 */
        /* <DEDUP_REMOVED lines=10> */
[----:B------:R-:W-:Y:S01]  /*65e0*/  FFMA.FTZ R27, R27, c[0x0][0x23c], -R0 ;  /* 0x00008f001b1b7a23 */ /* 0x000fe20000010800 */
[-C--:B------:R-:W-:Y:S01]  /*65f0*/  @!P0 ISETP.GE.AND P1, PT, R244, R148.reuse, PT ;  /* 0x00000094f400820c */ /* 0x080fe20003f26270 */
[----:B------:R-:W-:Y:S01]  /*6600*/  FFMA.FTZ R34, R34, c[0x0][0x23c], -R10 ;  /* 0x00008f0022227a23 */ /* 0x000fe2000001080a */
[----:B------:R-:W-:Y:S01]  /*6610*/  @!P0 ISETP.GE.AND P2, PT, R186, R148, PT ;  /* 0x00000094ba00820c */ /* 0x000fe20003f46270 */
[--C-:B------:R-:W-:Y:S01]  /*6620*/  FFMA.FTZ R15, R15, c[0x0][0x23c], -R0.reuse ;  /* 0x00008f000f0f7a23 */ /* 0x100fe20000010800 */
[----:B------:R-:W-:Y:S01]  /*6630*/  @!P0 FSEL R33, R33, -INF , !P1 ;  /* 0xff80000021218808 */ /* 0x000fe20004800000 */
[----:B------:R-:W-:Y:S01]  /*6640*/  MUFU.EX2 R193, R34 ;  /* 0x0000002200c17308 */ /* 0x000fe20000000800 */
[-C--:B------:R-:W-:Y:S01]  /*6650*/  @!P0 ISETP.GE.AND P1, PT, R244, R151.reuse, PT ;  /* 0x00000097f400820c */ /* 0x080fe20003f26270 */
[--C-:B------:R-:W-:Y:S01]  /*6660*/  FFMA.FTZ R30, R30, c[0x0][0x23c], -R0.reuse ;  /* 0x00008f001e1e7a23 */ /* 0x100fe20000010800 */
[----:B------:R-:W-:Y:S01]  /*6670*/  @!P0 FSEL R48, R48, -INF , !P4 ;  /* 0xff80000030308808 */ /* 0x000fe20006000000 */
[----:B------:R-:W-:Y:S01]  /*6680*/  FFMA.FTZ R31, R31, c[0x0][0x23c], -R0 ;  /* 0x00008f001f1f7a23 */ /* 0x000fe20000010800 */
[----:B------:R-:W-:Y:S01]  /*6690*/  @!P0 FSEL R35, R35, -INF , !P1 ;  /* 0xff80000023238808 */ /* 0x000fe20004800000 */
[----:B------:R-:W-:Y:S01]  /*66a0*/  FFMA.FTZ R32, R32, c[0x0][0x23c], -R144 ;  /* 0x00008f0020207a23 */ /* 0x000fe20000010890 */
[-C--:B------:R-:W-:Y:S01]  /*66b0*/  @!P0 ISETP.GE.AND P1, PT, R243, R151.reuse, PT ;  /* 0x00000097f300820c */ /* 0x080fe20003f26270 */
[----:B---3--:R-:W3:Y:S01]  /*66c0*/  LDL R145, [R1+0x48] ;  /* 0x0000480001917983 */ /* 0x008ee20000100800 */
[-C--:B------:R-:W-:Y:S01]  /*66d0*/  @!P0 ISETP.GE.AND P4, PT, R252, R151.reuse, PT ;  /* 0x00000097fc00820c */ /* 0x080fe20003f86270 */
[----:B------:R-:W-:Y:S01]  /*66e0*/  FFMA.FTZ R35, R35, c[0x0][0x23c], -R10 ;  /* 0x00008f0023237a23 */ /* 0x000fe2000001080a */
[----:B------:R-:W-:Y:S01]  /*66f0*/  @!P0 FSEL R38, R38, -INF , !P1 ;  /* 0xff80000026268808 */ /* 0x000fe20004800000 */
[--C-:B------:R-:W-:Y:S01]  /*6700*/  FFMA.FTZ R48, R48, c[0x0][0x23c], -R144.reuse ;  /* 0x00008f0030307a23 */ /* 0x100fe20000010890 */
[----:B------:R-:W-:Y:S01]  /*6710*/  @!P0 FSEL R49, R49, -INF , !P6 ;  /* 0xff80000031318808 */ /* 0x000fe20007000000 */
[----:B------:R-:W-:Y:S01]  /*6720*/  MUFU.EX2 R191, R35 ;  /* 0x0000002300bf7308 */ /* 0x000fe20000000800 */
[-C--:B------:R-:W-:Y:S01]  /*6730*/  @!P0 ISETP.GE.AND P6, PT, R251, R151.reuse, PT ;  /* 0x00000097fb00820c */ /* 0x080fe20003fc6270 */
[--C-:B------:R-:W-:Y:S01]  /*6740*/  FFMA.FTZ R33, R33, c[0x0][0x23c], -R144.reuse ;  /* 0x00008f0021217a23 */ /* 0x100fe20000010890 */
[----:B------:R-:W-:Y:S01]  /*6750*/  @!P0 FSEL R50, R50, -INF , !P4 ;  /* 0xff80000032328808 */ /* 0x000fe20006000000 */
[----:B------:R-:W-:Y:S01]  /*6760*/  FFMA.FTZ R49, R49, c[0x0][0x23c], -R144 ;  /* 0x00008f0031317a23 */ /* 0x000fe20000010890 */
[----:B------:R-:W-:Y:S01]  /*6770*/  @!P0 ISETP.GE.AND P4, PT, R186, R151, PT ;  /* 0x00000097ba00820c */ /* 0x000fe20003f86270 */
[--C-:B------:R-:W-:Y:S01]  /*6780*/  FFMA.FTZ R38, R38, c[0x0][0x23c], -R10.reuse ;  /* 0x00008f0026267a23 */ /* 0x100fe2000001080a */
[----:B------:R-:W-:Y:S01]  /*6790*/  @!P0 FSEL R51, R51, -INF , !P6 ;  /* 0xff80000033338808 */ /* 0x000fe20007000000 */
[-C--:B-1----:R-:W-:Y:S01]  /*67a0*/  HMMA.16816.F32.BF16 R52, R132, R4.reuse, R52 ;  /* 0x000000048434723c */ /* 0x082fe20000041834 */
[----:B------:R-:W-:Y:S01]  /*67b0*/  FFMA.FTZ R50, R50, c[0x0][0x23c], -R10 ;  /* 0x00008f0032327a23 */ /* 0x000fe2000001080a */
[----:B------:R-:W-:Y:S01]  /*67c0*/  MUFU.EX2 R158, R49 ;  /* 0x00000031009e7308 */ /* 0x000fe20000000800 */
[----:B------:R-:W-:Y:S02]  /*67d0*/  FFMA.FTZ R42, R42, c[0x0][0x23c], -R0 ;  /* 0x00008f002a2a7a23 */ /* 0x000fe40000010800 */
[----:B------:R-:W-:Y:S02]  /*67e0*/  FFMA.FTZ R51, R51, c[0x0][0x23c], -R10 ;  /* 0x00008f0033337a23 */ /* 0x000fe4000001080a */
[--C-:B------:R-:W-:Y:S01]  /*67f0*/  FFMA.FTZ R43, R43, c[0x0][0x23c], -R0.reuse ;  /* 0x00008f002b2b7a23 */ /* 0x100fe20000010800 */
[C---:B------:R-:W-:Y:S01]  /*6800*/  HMMA.16816.F32.BF16 R56, R140.reuse, R4, R56 ;  /* 0x000000048c38723c */ /* 0x040fe20000041838 */
[--C-:B------:R-:W-:Y:S03]  /*6810*/  FFMA.FTZ R46, R46, c[0x0][0x23c], -R0.reuse ;  /* 0x00008f002e2e7a23 */ /* 0x100fe60000010800 */
[----:B------:R-:W-:Y:S01]  /*6820*/  MUFU.EX2 R165, R50 ;  /* 0x0000003200a57308 */ /* 0x000fe20000000800 */
[----:B------:R-:W-:Y:S02]  /*6830*/  FFMA.FTZ R47, R47, c[0x0][0x23c], -R0 ;  /* 0x00008f002f2f7a23 */ /* 0x000fe40000010800 */
[----:B------:R-:W-:Y:S01]  /*6840*/  IMAD.WIDE.U32 R4, R159, -0x326172a9, RZ ;  /* 0xcd9e8d579f047825 */ /* 0x000fe200078e00ff */
[-C--:B------:R-:W-:Y:S04]  /*6850*/  HMMA.16816.F32.BF16 R60, R140, R6.reuse, R60 ;  /* 0x000000068c3c723c */ /* 0x080fe8000004183c */
[--C-:B------:R-:W-:Y:S01]  /*6860*/  LOP3.LUT R16, R5, UR19, R160.reuse, 0x96, !PT ;  /* 0x0000001305107c12 */ /* 0x100fe2000f8e96a0 */
[----:B------:R-:W-:Y:S01]  /*6870*/  IMAD.WIDE.U32 R24, R153, -0x326172a9, RZ ;  /* 0xcd9e8d5799187825 */ /* 0x000fe200078e00ff */
[----:B------:R-:W-:Y:S01]  /*6880*/  LOP3.LUT R160, R19, UR19, R160, 0x96, !PT ;  /* 0x0000001313a07c12 */ /* 0x000fe2000f8e96a0 */
[----:B------:R-:W-:Y:S01]  /*6890*/  MUFU.EX2 R189, R32 ;  /* 0x0000002000bd7308 */ /* 0x000fe20000000800 */
[----:B------:R-:W-:Y:S01]  /*68a0*/  LOP3.LUT R142, R23, UR17, R18, 0x96, !PT ;  /* 0x00000011178e7c12 */ /* 0x000fe2000f8e9612 */
[----:B------:R-:W-:Y:S03]  /*68b0*/  HMMA.16816.F32.BF16 R64, R132, R6, R64 ;  /* 0x000000068440723c */ /* 0x000fe60000041840 */
[----:B------:R-:W-:Y:S04]  /*68c0*/  IMAD.WIDE.U32 R18, R9, -0x326172a9, RZ ;  /* 0xcd9e8d5709127825 */ /* 0x000fe800078e00ff */
[----:B------:R-:W-:Y:S01]  /*68d0*/  IMAD.WIDE.U32 R142, R142, -0x2daee0ad, RZ ;  /* 0xd2511f538e8e7825 */ /* 0x000fe200078e00ff */
[----:B------:R-:W-:Y:S01]  /*68e0*/  LOP3.LUT R140, R19, UR17, R138, 0x96, !PT ;  /* 0x00000011138c7c12 */ /* 0x000fe2000f8e968a */
[----:B------:R1:W-:Y:S03]  /*68f0*/  MUFU.EX2 R202, R28 ;  /* 0x0000001c00ca7308 */ /* 0x0003e60000000800 */
[----:B------:R-:W-:Y:S02]  /*6900*/  FFMA.FTZ R52, R188, UR4, R52 ;  /* 0x00000004bc347c23 */ /* 0x000fe40008010034 */
[----:B------:R-:W-:Y:S03]  /*6910*/  IMAD.WIDE.U32 R140, R140, -0x2daee0ad, RZ ;  /* 0xd2511f538c8c7825 */ /* 0x000fe600078e00ff */
[----:B------:R-:W-:Y:S01]  /*6920*/  @!P0 FSEL R52, R52, -INF , !P2 ;  /* 0xff80000034348808 */ /* 0x000fe20005000000 */
[----:B------:R-:W-:Y:S01]  /*6930*/  FFMA.FTZ R54, R188, UR4, R54 ;  /* 0x00000004bc367c23 */ /* 0x000fe20008010036 */
[----:B------:R-:W-:Y:S01]  /*6940*/  @!P0 ISETP.GE.AND P2, PT, R186, R149, PT ;  /* 0x00000095ba00820c */ /* 0x000fe20003f46270 */
[----:B------:R-:W-:Y:S01]  /*6950*/  MUFU.EX2 R222, R14 ;  /* 0x0000000e00de7308 */ /* 0x000fe20000000800 */
[----:B------:R-:W-:Y:S02]  /*6960*/  FFMA.FTZ R56, R188, UR4, R56 ;  /* 0x00000004bc387c23 */ /* 0x000fe40008010038 */
[----:B------:R-:W-:Y:S01]  /*6970*/  @!P0 FSEL R54, R54, -INF , !P4 ;  /* 0xff80000036368808 */ /* 0x000fe20006000000 */
[----:B------:R-:W-:Y:S02]  /*6980*/  FFMA.FTZ R52, R52, c[0x0][0x23c], -R144 ;  /* 0x00008f0034347a23 */ /* 0x000fe40000010890 */
[----:B------:R-:W-:Y:S01]  /*6990*/  @!P0 FSEL R56, R56, -INF , !P2 ;  /* 0xff80000038388808 */ /* 0x000fe20005000000 */
[----:B------:R-:W-:Y:S01]  /*69a0*/  FFMA.FTZ R58, R188, UR4, R58 ;  /* 0x00000004bc3a7c23 */ /* 0x000fe2000801003a */
[----:B------:R-:W-:Y:S01]  /*69b0*/  @!P0 ISETP.GE.AND P2, PT, R186, R150, PT ;  /* 0x00000096ba00820c */ /* 0x000fe20003f46270 */
[----:B------:R-:W-:Y:S01]  /*69c0*/  FFMA.FTZ R54, R54, c[0x0][0x23c], -R10 ;  /* 0x00008f0036367a23 */ /* 0x000fe2000001080a */
[----:B------:R-:W-:Y:S01]  /*69d0*/  MUFU.EX2 R188, R33 ;  /* 0x0000002100bc7308 */ /* 0x000fe20000000800 */
[----:B------:R-:W-:Y:S01]  /*69e0*/  FFMA.FTZ R56, R56, c[0x0][0x23c], -R8 ;  /* 0x00008f0038387a23 */ /* 0x000fe20000010808 */
[----:B------:R-:W-:Y:S01]  /*69f0*/  @!P0 FSEL R58, R58, -INF , !P2 ;  /* 0xff8000003a3a8808 */ /* 0x000fe20005000000 */
[----:B------:R-:W-:Y:S01]  /*6a00*/  IMAD.WIDE.U32 R16, R16, -0x2daee0ad, RZ ;  /* 0xd2511f5310107825 */ /* 0x000fe200078e00ff */
[----:B-1----:R-:W-:Y:S03]  /*6a10*/  LOP3.LUT R28, R21, UR16, R146, 0x96, !PT ;  /* 0x00000010151c7c12 */ /* 0x002fe6000f8e9692 */
[----:B------:R-:W-:Y:S01]  /*6a20*/  IMAD.U32 R146, RZ, RZ, UR24 ;  /* 0x00000018ff927e24 */ /* 0x000fe2000f8e00ff */
[----:B------:R-:W-:Y:S01]  /*6a30*/  LOP3.LUT R17, R17, UR16, R162, 0x96, !PT ;  /* 0x0000001011117c12 */ /* 0x000fe2000f8e96a2 */
[----:B------:R-:W-:Y:S01]  /*6a40*/  FFMA.FTZ R58, R58, c[0x0][0x23c], -R0 ;  /* 0x00008f003a3a7a23 */ /* 0x000fe20000010800 */
[----:B------:R-:W-:Y:S01]  /*6a50*/  MUFU.EX2 R159, R54 ;  /* 0x00000036009f7308 */ /* 0x000fe20000000800 */
[C---:B------:R-:W-:Y:S02]  /*6a60*/  FFMA.FTZ R55, R187.reuse, UR4, R55 ;  /* 0x00000004bb377c23 */ /* 0x040fe40008010037 */
[C---:B------:R-:W-:Y:S02]  /*6a70*/  FFMA.FTZ R53, R187.reuse, UR4, R53 ;  /* 0x00000004bb357c23 */ /* 0x040fe40008010035 */
[C---:B------:R-:W-:Y:S02]  /*6a80*/  FFMA.FTZ R57, R187.reuse, UR4, R57 ;  /* 0x00000004bb397c23 */ /* 0x040fe40008010039 */
[----:B------:R-:W-:Y:S03]  /*6a90*/  FFMA.FTZ R59, R187, UR4, R59 ;  /* 0x00000004bb3b7c23 */ /* 0x000fe6000801003b */
[----:B------:R-:W-:Y:S10]  /*6aa0*/  MUFU.EX2 R163, R56 ;  /* 0x0000003800a37308 */ /* 0x000ff40000000800 */
[----:B------:R-:W-:Y:S10]  /*6ab0*/  MUFU.EX2 R167, R58 ;  /* 0x0000003a00a77308 */ /* 0x000ff40000000800 */
[----:B------:R1:W-:Y:S10]  /*6ac0*/  MUFU.EX2 R223, R15 ;  /* 0x0000000f00df7308 */ /* 0x0003f40000000800 */
[----:B------:R1:W1:Y:S10]  /*6ad0*/  MUFU.EX2 R225, R11 ;  /* 0x0000000b00e17308 */ /* 0x0002740000000800 */
[----:B------:R1:W1:Y:S02]  /*6ae0*/  MUFU.EX2 R218, R13 ;  /* 0x0000000d00da7308 */ /* 0x0002640000000800 */
[----:B-1----:R-:W-:Y:S05]  /*6af0*/  IMAD.WIDE.U32 R14, R155, -0x326172a9, RZ ;  /* 0xcd9e8d579b0e7825 */ /* 0x002fea00078e00ff */
[----:B------:R-:W-:Y:S03]  /*6b00*/  LOP3.LUT R12, R15, UR19, R156, 0x96, !PT ;  /* 0x000000130f0c7c12 */ /* 0x000fe6000f8e969c */
[----:B------:R-:W-:Y:S01]  /*6b10*/  MUFU.EX2 R155, R52 ;  /* 0x00000034009b7308 */ /* 0x000fe20000000800 */
[----:B------:R-:W-:Y:S02]  /*6b20*/  LOP3.LUT R11, R137, UR18, R164, 0x96, !PT ;  /* 0x00000012890b7c12 */ /* 0x000fe4000f8e96a4 */
[----:B------:R-:W-:Y:S03]  /*6b30*/  LOP3.LUT R137, R25, UR17, R4, 0x96, !PT ;  /* 0x0000001119897c12 */ /* 0x000fe6000f8e9604 */
[----:B------:R-:W-:Y:S04]  /*6b40*/  IMAD.WIDE.U32 R4, R11, -0x326172a9, RZ ;  /* 0xcd9e8d570b047825 */ /* 0x000fe800078e00ff */
[----:B------:R-:W-:Y:S01]  /*6b50*/  MUFU.EX2 R164, R51 ;  /* 0x0000003300a47308 */ /* 0x000fe20000000800 */
[----:B------:R-:W-:Y:S05]  /*6b60*/  IMAD.WIDE.U32 R12, R12, -0x2daee0ad, RZ ;  /* 0xd2511f530c0c7825 */ /* 0x000fea00078e00ff */
[----:B------:R-:W-:Y:S01]  /*6b70*/  LOP3.LUT R139, R13, UR16, R136, 0x96, !PT ;  /* 0x000000100d8b7c12 */ /* 0x000fe2000f8e9688 */
[----:B------:R-:W-:Y:S03]  /*6b80*/  IMAD.WIDE.U32 R136, R137, -0x2daee0ad, RZ ;  /* 0xd2511f5389887825 */ /* 0x000fe600078e00ff */
[----:B------:R1:W-:Y:S01]  /*6b90*/  MUFU.EX2 R215, R26 ;  /* 0x0000001a00d77308 */ /* 0x0003e20000000800 */
[----:B------:R-:W-:Y:S01]  /*6ba0*/  IMAD.WIDE.U32 R138, R139, -0x326172a9, RZ ;  /* 0xcd9e8d578b8a7825 */ /* 0x000fe200078e00ff */
[----:B------:R-:W-:Y:S02]  /*6bb0*/  LOP3.LUT R13, R137, UR14, R16, 0x96, !PT ;  /* 0x0000000e890d7c12 */ /* 0x000fe4000f8e9610 */
[----:B------:R-:W-:Y:S01]  /*6bc0*/  LOP3.LUT R137, R141, UR14, R20, 0x96, !PT ;  /* 0x0000000e8d897c12 */ /* 0x000fe2000f8e9614 */
[----:B------:R-:W-:Y:S01]  /*6bd0*/  IMAD.WIDE.U32 R16, R17, -0x326172a9, RZ ;  /* 0xcd9e8d5711107825 */ /* 0x000fe200078e00ff */
[----:B------:R-:W-:Y:S04]  /*6be0*/  LOP3.LUT R4, R139, UR15, R4, 0x96, !PT ;  /* 0x0000000f8b047c12 */ /* 0x000fe8000f8e9604 */
[----:B------:R-:W2:Y:S10]  /*6bf0*/  MUFU.EX2 R214, R27 ;  /* 0x0000001b00d67308 */ /* 0x000eb40000000800 */
[----:B------:R1:W1:Y:S02]  /*6c00*/  MUFU.EX2 R198, R29 ;  /* 0x0000001d00c67308 */ /* 0x0002640000000800 */
[----:B-1----:R-:W-:Y:S01]  /*6c10*/  LOP3.LUT R26, R5, UR17, R14, 0x96, !PT ;  /* 0x00000011051a7c12 */ /* 0x002fe2000f8e960e */
[----:B------:R-:W-:Y:S04]  /*6c20*/  IMAD.WIDE.U32 R14, R160, -0x2daee0ad, RZ ;  /* 0xd2511f53a00e7825 */ /* 0x000fe800078e00ff */
[----:B------:R-:W-:Y:S01]  /*6c30*/  IMAD.WIDE.U32 R4, R4, -0x2daee0ad, RZ ;  /* 0xd2511f5304047825 */ /* 0x000fe200078e00ff */
[----:B------:R-:W-:Y:S02]  /*6c40*/  LOP3.LUT R25, R15, UR16, R166, 0x96, !PT ;  /* 0x000000100f197c12 */ /* 0x000fe4000f8e96a6 */
[----:B------:R-:W-:Y:S01]  /*6c50*/  MUFU.EX2 R160, R48 ;  /* 0x0000003000a07308 */ /* 0x000fe20000000800 */
[----:B------:R-:W-:Y:S02]  /*6c60*/  LOP3.LUT R15, R17, UR15, R24, 0x96, !PT ;  /* 0x0000000f110f7c12 */ /* 0x000fe4000f8e9618 */
[----:B------:R-:W-:Y:S01]  /*6c70*/  LOP3.LUT R17, R143, UR14, R14, 0x96, !PT ;  /* 0x0000000e8f117c12 */ /* 0x000fe2000f8e960e */
[----:B------:R-:W-:Y:S01]  /*6c80*/  IMAD.WIDE.U32 R24, R25, -0x326172a9, RZ ;  /* 0xcd9e8d5719187825 */ /* 0x000fe200078e00ff */
[----:B------:R-:W-:Y:S03]  /*6c90*/  SHF.R.U32.HI R23, RZ, 0x18, R4 ;  /* 0x00000018ff177819 */ /* 0x000fe60000011604 */
[----:B------:R-:W-:Y:S01]  /*6ca0*/  IMAD.WIDE.U32 R14, R15, -0x2daee0ad, RZ ;  /* 0xd2511f530f0e7825 */ /* 0x000fe200078e00ff */
[----:B------:R-:W-:Y:S01]  /*6cb0*/  LOP3.LUT R139, R25, UR15, R22, 0x96, !PT ;  /* 0x0000000f198b7c12 */ /* 0x000fe2000f8e9616 */
[----:B------:R1:W1:Y:S01]  /*6cc0*/  MUFU.EX2 R208, R30 ;  /* 0x0000001e00d07308 */ /* 0x0002620000000800 */
[----:B------:R-:W-:Y:S01]  /*6cd0*/  LOP3.LUT R22, R4, 0xff, RZ, 0xc0, !PT ;  /* 0x000000ff04167812 */ /* 0x000fe200078ec0ff */
[----:B------:R-:W-:Y:S01]  /*6ce0*/  IMAD.WIDE.U32 R6, R17, -0x326172a9, RZ ;  /* 0xcd9e8d5711067825 */ /* 0x000fe200078e00ff */
[----:B------:R-:W-:Y:S02]  /*6cf0*/  LOP3.LUT R11, R15, UR12, R136, 0x96, !PT ;  /* 0x0000000c0f0b7c12 */ /* 0x000fe4000f8e9688 */
[----:B------:R-:W-:Y:S01]  /*6d00*/  LOP3.LUT R20, R14, 0xff, RZ, 0xc0, !PT ;  /* 0x000000ff0e147812 */ /* 0x000fe200078ec0ff */
[----:B------:R-:W-:Y:S01]  /*6d10*/  IMAD.WIDE.U32 R28, R28, -0x326172a9, RZ ;  /* 0xcd9e8d571c1c7825 */ /* 0x000fe200078e00ff */
[--C-:B------:R-:W-:Y:S02]  /*6d20*/  SHF.R.U32.HI R25, RZ, 0x18, R14.reuse ;  /* 0x00000018ff197819 */ /* 0x100fe4000001160e */
[----:B------:R-:W-:Y:S01]  /*6d30*/  SHF.R.U32.HI R32, RZ, 0x10, R14 ;  /* 0x00000010ff207819 */ /* 0x000fe2000001160e */
[----:B------:R1:W1:Y:S01]  /*6d40*/  MUFU.EX2 R206, R31 ;  /* 0x0000001f00ce7308 */ /* 0x0002620000000800 */
[----:B------:R-:W-:Y:S01]  /*6d50*/  LOP3.LUT R141, R29, UR15, R18, 0x96, !PT ;  /* 0x0000000f1d8d7c12 */ /* 0x000fe2000f8e9612 */
[----:B------:R-:W-:Y:S01]  /*6d60*/  IMAD.WIDE.U32 R26, R26, -0x2daee0ad, RZ ;  /* 0xd2511f531a1a7825 */ /* 0x000fe200078e00ff */
[----:B------:R-:W-:Y:S02]  /*6d70*/  SHF.R.U32.HI R132, RZ, 0x10, R6 ;  /* 0x00000010ff847819 */ /* 0x000fe40000011606 */
[----:B------:R-:W-:Y:S02]  /*6d80*/  LOP3.LUT R33, R6, 0xffff, RZ, 0xc0, !PT ;  /* 0x0000ffff06217812 */ /* 0x000fe400078ec0ff */
[----:B------:R-:W-:Y:S01]  /*6d90*/  LOP3.LUT R21, R27, UR14, R12, 0x96, !PT ;  /* 0x0000000e1b157c12 */ /* 0x000fe2000f8e960c */
[----:B------:R-:W-:Y:S02]  /*6da0*/  IMAD.WIDE.U32 R12, R13, -0x326172a9, RZ ;  /* 0xcd9e8d570d0c7825 */ /* 0x000fe400078e00ff */
[----:B------:R-:W-:Y:S03]  /*6db0*/  MUFU.EX2 R187, R38 ;  /* 0x0000002600bb7308 */ /* 0x000fe60000000800 */
[----:B------:R-:W-:Y:S02]  /*6dc0*/  LOP3.LUT R9, R13, UR13, R16, 0x96, !PT ;  /* 0x0000000d0d097c12 */ /* 0x000fe4000f8e9610 */
[----:B------:R-:W-:Y:S02]  /*6dd0*/  LOP3.LUT R16, R5, UR12, R26, 0x96, !PT ;  /* 0x0000000c05107c12 */ /* 0x000fe4000f8e961a */
[----:B-1----:R-:W-:Y:S02]  /*6de0*/  LOP3.LUT R30, R4, 0xffff, RZ, 0xc0, !PT ;  /* 0x0000ffff041e7812 */ /* 0x002fe400078ec0ff */
[C---:B------:R-:W-:Y:S01]  /*6df0*/  LOP3.LUT R18, R12.reuse, 0xff, RZ, 0xc0, !PT ;  /* 0x000000ff0c127812 */ /* 0x040fe200078ec0ff */
[----:B------:R-:W-:Y:S01]  /*6e00*/  MUFU.EX2 R197, R42 ;  /* 0x0000002a00c57308 */ /* 0x000fe20000000800 */
[----:B------:R-:W-:Y:S02]  /*6e10*/  SHF.R.U32.HI R19, RZ, 0x18, R12 ;  /* 0x00000018ff137819 */ /* 0x000fe4000001160c */
[----:B------:R-:W-:Y:S02]  /*6e20*/  LOP3.LUT R27, R12, 0xffff, RZ, 0xc0, !PT ;  /* 0x0000ffff0c1b7812 */ /* 0x000fe400078ec0ff */
[----:B------:R-:W-:Y:S01]  /*6e30*/  SHF.R.U32.HI R31, RZ, 0x10, R4 ;  /* 0x00000010ff1f7819 */ /* 0x000fe20000011604 */
[----:B------:R-:W-:Y:S01]  /*6e40*/  IMAD.WIDE.U32 R4, R21, -0x326172a9, RZ ;  /* 0xcd9e8d5715047825 */ /* 0x000fe200078e00ff */
[----:B------:R-:W-:Y:S02]  /*6e50*/  SHF.R.U32.HI R29, RZ, 0x10, R12 ;  /* 0x00000010ff1d7819 */ /* 0x000fe4000001160c */
[----:B------:R-:W-:Y:S01]  /*6e60*/  LOP3.LUT R26, R14, 0xffff, RZ, 0xc0, !PT ;  /* 0x0000ffff0e1a7812 */ /* 0x000fe200078ec0ff */
[----:B------:R-:W-:Y:S01]  /*6e70*/  MUFU.EX2 R190, R41 ;  /* 0x0000002900be7308 */ /* 0x000fe20000000800 */
[----:B------:R-:W-:Y:S02]  /*6e80*/  LOP3.LUT R13, R7, UR13, R24, 0x96, !PT ;  /* 0x0000000d070d7c12 */ /* 0x000fe4000f8e9618 */
[----:B------:R-:W-:Y:S02]  /*6e90*/  LOP3.LUT R21, R6, 0xff, RZ, 0xc0, !PT ;  /* 0x000000ff06157812 */ /* 0x000fe400078ec0ff */
[----:B------:R-:W-:Y:S02]  /*6ea0*/  SHF.R.U32.HI R24, RZ, 0x18, R6 ;  /* 0x00000018ff187819 */ /* 0x000fe40000011606 */
[----:B------:R-:W-:Y:S02]  /*6eb0*/  LOP3.LUT R6, R5, UR13, R138, 0x96, !PT ;  /* 0x0000000d05067c12 */ /* 0x000fe4000f8e968a */
[C---:B------:R-:W-:Y:S01]  /*6ec0*/  LOP3.LUT R12, R4.reuse, 0xffff, RZ, 0xc0, !PT ;  /* 0x0000ffff040c7812 */ /* 0x040fe200078ec0ff */
[----:B------:R-:W-:Y:S01]  /*6ed0*/  MUFU.EX2 R196, R43 ;  /* 0x0000002b00c47308 */ /* 0x000fe20000000800 */
[----:B----4-:R-:W-:Y:S02]  /*6ee0*/  @!P0 ISETP.GE.AND P1, PT, R171, R148, PT ;  /* 0x00000094ab00820c */ /* 0x010fe40003f26270 */
[----:B------:R-:W-:Y:S02]  /*6ef0*/  LOP3.LUT R17, R4, 0xff, RZ, 0xc0, !PT ;  /* 0x000000ff04117812 */ /* 0x000fe400078ec0ff */
[--C-:B------:R-:W-:Y:S02]  /*6f00*/  SHF.R.U32.HI R15, RZ, 0x10, R4.reuse ;  /* 0x00000010ff0f7819 */ /* 0x100fe40000011604 */
[----:B------:R-:W-:Y:S02]  /*6f10*/  SHF.R.U32.HI R14, RZ, 0x18, R4 ;  /* 0x00000018ff0e7819 */ /* 0x000fe40000011604 */
[C---:B------:R-:W-:Y:S01]  /*6f20*/  LOP3.LUT R4, R9.reuse, 0xff, RZ, 0xc0, !PT ;  /* 0x000000ff09047812 */ /* 0x040fe200078ec0ff */
[----:B------:R-:W-:Y:S01]  /*6f30*/  MUFU.EX2 R195, R46 ;  /* 0x0000002e00c37308 */ /* 0x000fe20000000800 */
[----:B------:R-:W-:Y:S02]  /*6f40*/  LOP3.LUT R5, R9, 0xffff, RZ, 0xc0, !PT ;  /* 0x0000ffff09057812 */ /* 0x000fe400078ec0ff */
[C---:B-----5:R-:W-:Y:S02]  /*6f50*/  @!P0 ISETP.GE.AND P2, PT, R170.reuse, R150, PT ;  /* 0x00000096aa00820c */ /* 0x060fe40003f46270 */
[CC--:B------:R-:W-:Y:S02]  /*6f60*/  @!P0 ISETP.GE.AND P5, PT, R170.reuse, R148.reuse, PT ;  /* 0x00000094aa00820c */ /* 0x0c0fe40003fa6270 */
[----:B------:R-:W-:Y:S02]  /*6f70*/  SHF.R.U32.HI R5, RZ, 0x8, R5 ;  /* 0x00000008ff057819 */ /* 0x000fe40000011605 */
[----:B--2---:R-:W-:Y:S01]  /*6f80*/  @!P0 ISETP.GE.AND P3, PT, R169, R148, PT ;  /* 0x00000094a900820c */ /* 0x004fe20003f66270 */
[----:B------:R-:W-:Y:S01]  /*6f90*/  MUFU.EX2 R194, R47 ;  /* 0x0000002f00c27308 */ /* 0x000fe20000000800 */
[----:B------:R-:W-:Y:S01]  /*6fa0*/  @!P0 ISETP.GE.AND P6, PT, R171, R151, PT ;  /* 0x00000097ab00820c */ /* 0x000fe20003fc6270 */
[----:B------:R-:W2:Y:S01]  /*6fb0*/  LDL R148, [R1+0x44] ;  /* 0x0000440001947983 */ /* 0x000ea20000100800 */
[-C--:B------:R-:W-:Y:S02]  /*6fc0*/  @!P0 ISETP.GE.AND P4, PT, R170, R149.reuse, PT ;  /* 0x00000095aa00820c */ /* 0x080fe40003f86270 */
[----:B------:R-:W-:Y:S02]  /*6fd0*/  @!P0 FSEL R55, R55, -INF , !P6 ;  /* 0xff80000037378808 */ /* 0x000fe40007000000 */
[-C--:B------:R-:W-:Y:S02]  /*6fe0*/  @!P0 ISETP.GE.AND P6, PT, R169, R149.reuse, PT ;  /* 0x00000095a900820c */ /* 0x080fe40003fc6270 */
[----:B------:R-:W-:Y:S01]  /*6ff0*/  @!P0 FSEL R53, R53, -INF , !P1 ;  /* 0xff80000035358808 */ /* 0x000fe20004800000 */
[----:B------:R-:W-:Y:S01]  /*7000*/  FFMA.FTZ R55, R55, c[0x0][0x23c], -R10 ;  /* 0x00008f0037377a23 */ /* 0x000fe2000001080a */
[----:B------:R-:W-:Y:S01]  /*7010*/  @!P0 ISETP.GE.AND P1, PT, R171, R149, PT ;  /* 0x00000095ab00820c */ /* 0x000fe20003f26270 */
[----:B------:R-:W-:Y:S01]  /*7020*/  MUFU.EX2 R186, R39 ;  /* 0x0000002700ba7308 */ /* 0x000fe20000000800 */
[----:B------:R-:W-:Y:S01]  /*7030*/  SHF.R.U32.HI R7, RZ, 0x10, R6 ;  /* 0x00000010ff077819 */ /* 0x000fe20000011606 */
[----:B------:R-:W-:Y:S01]  /*7040*/  FFMA.FTZ R53, R53, c[0x0][0x23c], -R144 ;  /* 0x00008f0035357a23 */ /* 0x000fe20000010890 */
[----:B------:R-:W-:Y:S02]  /*7050*/  @!P0 FSEL R57, R57, -INF , !P1 ;  /* 0xff80000039398808 */ /* 0x000fe40004800000 */
[-C--:B------:R-:W-:Y:S03]  /*7060*/  @!P0 ISETP.GE.AND P1, PT, R171, R150.reuse, PT ;  /* 0x00000096ab00820c */ /* 0x080fe60003f26270 */
[----:B------:R-:W-:Y:S01]  /*7070*/  FFMA.FTZ R57, R57, c[0x0][0x23c], -R8 ;  /* 0x00008f0039397a23 */ /* 0x000fe20000010808 */
[----:B------:R-:W-:Y:S01]  /*7080*/  @!P0 FSEL R59, R59, -INF , !P1 ;  /* 0xff8000003b3b8808 */ /* 0x000fe20004800000 */
[----:B------:R-:W-:Y:S01]  /*7090*/  MUFU.EX2 R153, R53 ;  /* 0x0000003500997308 */ /* 0x000fe20000000800 */
[----:B------:R-:W-:Y:S03]  /*70a0*/  @!P0 ISETP.GE.AND P1, PT, R169, R150, PT ;  /* 0x00000096a900820c */ /* 0x000fe60003f26270 */
[----:B------:R-:W-:Y:S02]  /*70b0*/  FFMA.FTZ R59, R59, c[0x0][0x23c], -R0 ;  /* 0x00008f003b3b7a23 */ /* 0x000fe40000010800 */
[C---:B---3--:R-:W-:Y:S02]  /*70c0*/  FFMA.FTZ R65, R145.reuse, UR4, R65 ;  /* 0x0000000491417c23 */ /* 0x048fe40008010041 */
[C---:B------:R-:W-:Y:S02]  /*70d0*/  FFMA.FTZ R61, R145.reuse, UR4, R61 ;  /* 0x00000004913d7c23 */ /* 0x040fe4000801003d */
[----:B------:R-:W-:Y:S01]  /*70e0*/  MUFU.EX2 R157, R55 ;  /* 0x00000037009d7308 */ /* 0x000fe20000000800 */
[----:B------:R-:W-:Y:S01]  /*70f0*/  FFMA.FTZ R67, R145, UR4, R67 ;  /* 0x0000000491437c23 */ /* 0x000fe20008010043 */
[----:B------:R-:W-:Y:S01]  /*7100*/  @!P0 FSEL R65, R65, -INF , !P3 ;  /* 0xff80000041418808 */ /* 0x000fe20005800000 */
[----:B------:R-:W-:Y:S01]  /*7110*/  FFMA.FTZ R63, R145, UR4, R63 ;  /* 0x00000004913f7c23 */ /* 0x000fe2000801003f */
[----:B------:R-:W-:Y:S02]  /*7120*/  @!P0 FSEL R61, R61, -INF , !P6 ;  /* 0xff8000003d3d8808 */ /* 0x000fe40007000000 */
[-C--:B------:R-:W-:Y:S02]  /*7130*/  @!P0 ISETP.GE.AND P6, PT, R169, R151.reuse, PT ;  /* 0x00000097a900820c */ /* 0x080fe40003fc6270 */
[----:B------:R-:W-:Y:S02]  /*7140*/  @!P0 FSEL R63, R63, -INF , !P1 ;  /* 0xff8000003f3f8808 */ /* 0x000fe40004800000 */
[----:B------:R-:W-:Y:S01]  /*7150*/  @!P0 FSEL R67, R67, -INF , !P6 ;  /* 0xff80000043438808 */ /* 0x000fe20007000000 */
[----:B------:R-:W-:Y:S01]  /*7160*/  MUFU.EX2 R162, R57 ;  /* 0x0000003900a27308 */ /* 0x000fe20000000800 */
[----:B------:R-:W-:Y:S09]  /*7170*/  ISETP.LE.U32.AND P1, PT, R19, UR5, PT ;  /* 0x0000000513007c0c */ /* 0x000ff2000bf23070 */
[----:B------:R-:W1:Y:S04]  /*7180*/  MUFU.EX2 R169, R36 ;  /* 0x0000002400a97308 */ /* 0x000e680000000800 */
[----:B------:R-:W-:Y:S06]  /*7190*/  @!P1 FADD.FTZ R212, -R212, -RZ ;  /* 0x800000ffd4d49221 */ /* 0x000fec0000010100 */
[----:B------:R-:W-:Y:S10]  /*71a0*/  MUFU.EX2 R171, R44 ;  /* 0x0000002c00ab7308 */ /* 0x000ff40000000800 */
[----:B------:R-:W-:Y:S01]  /*71b0*/  MUFU.EX2 R166, R59 ;  /* 0x0000003b00a67308 */ /* 0x000fe20000000800 */
[C---:B--2---:R-:W-:Y:S02]  /*71c0*/  FFMA.FTZ R64, R148.reuse, UR4, R64 ;  /* 0x0000000494407c23 */ /* 0x044fe40008010040 */
[C---:B------:R-:W-:Y:S02]  /*71d0*/  FFMA.FTZ R60, R148.reuse, UR4, R60 ;  /* 0x00000004943c7c23 */ /* 0x040fe4000801003c */
[----:B------:R-:W-:Y:S01]  /*71e0*/  FFMA.FTZ R66, R148, UR4, R66 ;  /* 0x0000000494427c23 */ /* 0x000fe20008010042 */
[----:B------:R-:W-:Y:S01]  /*71f0*/  @!P0 FSEL R64, R64, -INF , !P5 ;  /* 0xff80000040408808 */ /* 0x000fe20006800000 */
[----:B------:R-:W-:Y:S01]  /*7200*/  FFMA.FTZ R62, R148, UR4, R62 ;  /* 0x00000004943e7c23 */ /* 0x000fe2000801003e */
[----:B------:R-:W-:Y:S02]  /*7210*/  ISETP.LE.U32.AND P5, PT, R4, UR5, PT ;  /* 0x0000000504007c0c */ /* 0x000fe4000bfa3070 */
[--C-:B------:R-:W-:Y:S01]  /*7220*/  SHF.R.U32.HI R4, RZ, 0x18, R9.reuse ;  /* 0x00000018ff047819 */ /* 0x100fe20000011609 */
[--C-:B------:R-:W-:Y:S01]  /*7230*/  FFMA.FTZ R64, R64, c[0x0][0x23c], -R144.reuse ;  /* 0x00008f0040407a23 */ /* 0x100fe20000010890 */
[----:B------:R-:W-:Y:S01]  /*7240*/  @!P0 FSEL R60, R60, -INF , !P4 ;  /* 0xff8000003c3c8808 */ /* 0x000fe20006000000 */
[----:B------:R-:W-:Y:S01]  /*7250*/  FFMA.FTZ R144, R65, c[0x0][0x23c], -R144 ;  /* 0x00008f0041907a23 */ /* 0x000fe20000010890 */
[----:B------:R-:W-:Y:S02]  /*7260*/  ISETP.LE.U32.AND P3, PT, R4, UR5, PT ;  /* 0x0000000504007c0c */ /* 0x000fe4000bf63070 */
[----:B------:R-:W-:Y:S01]  /*7270*/  LOP3.LUT R4, R5, 0xffff, RZ, 0xc0, !PT ;  /* 0x0000ffff05047812 */ /* 0x000fe200078ec0ff */
[--C-:B------:R-:W-:Y:S01]  /*7280*/  FFMA.FTZ R60, R60, c[0x0][0x23c], -R8.reuse ;  /* 0x00008f003c3c7a23 */ /* 0x100fe20000010808 */
[----:B------:R-:W-:Y:S01]  /*7290*/  SHF.R.U32.HI R5, RZ, 0x10, R9 ;  /* 0x00000010ff057819 */ /* 0x000fe20000011609 */
[----:B------:R-:W-:Y:S01]  /*72a0*/  FFMA.FTZ R8, R61, c[0x0][0x23c], -R8 ;  /* 0x00008f003d087a23 */ /* 0x000fe20000010808 */
[----:B------:R-:W-:Y:S01]  /*72b0*/  @!P0 ISETP.GE.AND P4, PT, R170, R151, PT ;  /* 0x00000097aa00820c */ /* 0x000fe20003f86270 */
[----:B------:R-:W-:Y:S01]  /*72c0*/  MUFU.EX2 R154, R60 ;  /* 0x0000003c009a7308 */ /* 0x000fe20000000800 */
[----:B------:R-:W-:Y:S01]  /*72d0*/  LOP3.LUT R5, R5, 0xff, RZ, 0xc0, !PT ;  /* 0x000000ff05057812 */ /* 0x000fe200078ec0ff */
[----:B------:R-:W-:Y:S01]  /*72e0*/  @!P5 FADD.FTZ R201, -R201, -RZ ;  /* 0x800000ffc9c9d221 */ /* 0x000fe20000010100 */
[----:B------:R-:W-:Y:S02]  /*72f0*/  @!P0 FSEL R66, R66, -INF , !P4 ;  /* 0xff80000042428808 */ /* 0x000fe40006000000 */
[----:B------:R-:W-:Y:S01]  /*7300*/  ISETP.LE.U32.AND P4, PT, R4, UR5, PT ;  /* 0x0000000504007c0c */ /* 0x000fe2000bf83070 */
[----:B------:R-:W-:Y:S01]  /*7310*/  @!P3 FADD.FTZ R216, -R216, -RZ ;  /* 0x800000ffd8d8b221 */ /* 0x000fe20000010100 */
[----:B------:R-:W-:Y:S01]  /*7320*/  LOP3.LUT R4, R6, 0xffff, RZ, 0xc0, !PT ;  /* 0x0000ffff06047812 */ /* 0x000fe200078ec0ff */
[----:B------:R-:W-:Y:S01]  /*7330*/  FFMA.FTZ R66, R66, c[0x0][0x23c], -R10 ;  /* 0x00008f0042427a23 */ /* 0x000fe2000001080a */
[----:B------:R-:W-:Y:S01]  /*7340*/  ISETP.LE.U32.AND P6, PT, R5, UR5, PT ;  /* 0x0000000505007c0c */ /* 0x000fe2000bfc3070 */
[----:B------:R-:W-:Y:S01]  /*7350*/  MUFU.EX2 R151, R64 ;  /* 0x0000004000977308 */ /* 0x000fe20000000800 */
[----:B------:R-:W-:Y:S01]  /*7360*/  SHF.R.U32.HI R4, RZ, 0x8, R4 ;  /* 0x00000008ff047819 */ /* 0x000fe20000011604 */
[----:B------:R-:W-:Y:S01]  /*7370*/  FFMA.FTZ R10, R67, c[0x0][0x23c], -R10 ;  /* 0x00008f00430a7a23 */ /* 0x000fe2000001080a */
[----:B------:R-:W-:Y:S02]  /*7380*/  LOP3.LUT R9, R6, 0xff, RZ, 0xc0, !PT ;  /* 0x000000ff06097812 */ /* 0x000fe400078ec0ff */
[----:B------:R-:W-:Y:S02]  /*7390*/  LOP3.LUT R4, R4, 0xffff, RZ, 0xc0, !PT ;  /* 0x0000ffff04047812 */ /* 0x000fe400078ec0ff */
[----:B------:R-:W-:Y:S01]  /*73a0*/  SHF.R.U32.HI R6, RZ, 0x18, R6 ;  /* 0x00000018ff067819 */ /* 0x000fe20000011606 */
[----:B------:R-:W-:Y:S01]  /*73b0*/  @!P4 FADD.FTZ R211, -R211, -RZ ;  /* 0x800000ffd3d3c221 */ /* 0x000fe20000010100 */
[----:B------:R-:W-:Y:S01]  /*73c0*/  ISETP.LE.U32.AND P4, PT, R4, UR5, PT ;  /* 0x0000000504007c0c */ /* 0x000fe2000bf83070 */
[----:B------:R-:W-:Y:S01]  /*73d0*/  MUFU.EX2 R149, R66 ;  /* 0x0000004200957308 */ /* 0x000fe20000000800 */
[----:B------:R-:W-:Y:S01]  /*73e0*/  @!P0 FSEL R62, R62, -INF , !P2 ;  /* 0xff8000003e3e8808 */ /* 0x000fe20005000000 */
[----:B------:R-:W-:Y:S01]  /*73f0*/  @!P6 FADD.FTZ R217, -R217, -RZ ;  /* 0x800000ffd9d9e221 */ /* 0x000fe20000010100 */
[----:B------:R-:W-:Y:S02]  /*7400*/  ISETP.LE.U32.AND P6, PT, R6, UR5, PT ;  /* 0x0000000506007c0c */ /* 0x000fe4000bfc3070 */
[----:B------:R-:W-:Y:S01]  /*7410*/  ISETP.LE.U32.AND P0, PT, R9, UR5, PT ;  /* 0x0000000509007c0c */ /* 0x000fe2000bf03070 */
[--C-:B------:R-:W-:Y:S01]  /*7420*/  FFMA.FTZ R62, R62, c[0x0][0x23c], -R0.reuse ;  /* 0x00008f003e3e7a23 */ /* 0x100fe20000010800 */
[----:B------:R-:W-:Y:S01]  /*7430*/  LOP3.LUT R5, R7, 0xff, RZ, 0xc0, !PT ;  /* 0x000000ff07057812 */ /* 0x000fe200078ec0ff */
[----:B------:R-:W-:Y:S01]  /*7440*/  FFMA.FTZ R0, R63, c[0x0][0x23c], -R0 ;  /* 0x00008f003f007a23 */ /* 0x000fe20000010800 */
[----:B------:R-:W-:Y:S01]  /*7450*/  SHF.R.U32.HI R4, RZ, 0x8, R12 ;  /* 0x00000008ff047819 */ /* 0x000fe2000001160c */
[----:B------:R-:W-:Y:S01]  /*7460*/  MUFU.EX2 R161, R62 ;  /* 0x0000003e00a17308 */ /* 0x000fe20000000800 */
[----:B------:R-:W-:Y:S01]  /*7470*/  ISETP.LE.U32.AND P5, PT, R5, UR5, PT ;  /* 0x0000000505007c0c */ /* 0x000fe2000bfa3070 */
[----:B------:R-:W-:Y:S01]  /*7480*/  @!P4 FADD.FTZ R220, -R220, -RZ ;  /* 0x800000ffdcdcc221 */ /* 0x000fe20000010100 */
[----:B------:R-:W-:Y:S02]  /*7490*/  LOP3.LUT R5, R15, 0xff, RZ, 0xc0, !PT ;  /* 0x000000ff0f057812 */ /* 0x000fe400078ec0ff */
[----:B------:R-:W-:Y:S01]  /*74a0*/  LOP3.LUT R4, R4, 0xffff, RZ, 0xc0, !PT ;  /* 0x0000ffff04047812 */ /* 0x000fe200078ec0ff */
[----:B------:R-:W-:Y:S01]  /*74b0*/  @!P6 FADD.FTZ R225, -R225, -RZ ;  /* 0x800000ffe1e1e221 */ /* 0x000fe20000010100 */
[----:B------:R-:W-:Y:S01]  /*74c0*/  ISETP.LE.U32.AND P4, PT, R5, UR5, PT ;  /* 0x0000000505007c0c */ /* 0x000fe2000bf83070 */
[----:B------:R-:W-:Y:S01]  /*74d0*/  @!P0 FADD.FTZ R221, -R221, -RZ ;  /* 0x800000ffdddd8221 */ /* 0x000fe20000010100 */
[----:B------:R-:W-:Y:S01]  /*74e0*/  ISETP.LE.U32.AND P6, PT, R14, UR5, PT ;  /* 0x000000050e007c0c */ /* 0x000fe2000bfc3070 */
[----:B------:R2:W-:Y:S01]  /*74f0*/  MUFU.EX2 R150, R144 ;  /* 0x0000009000967308 */ /* 0x0005e20000000800 */
[----:B------:R-:W-:Y:S02]  /*7500*/  ISETP.LE.U32.AND P0, PT, R4, UR5, PT ;  /* 0x0000000504007c0c */ /* 0x000fe4000bf03070 */
[----:B------:R-:W-:Y:S01]  /*7510*/  SHF.R.U32.HI R4, RZ, 0x8, R27 ;  /* 0x00000008ff047819 */ /* 0x000fe2000001161b */
[----:B------:R-:W-:Y:S01]  /*7520*/  @!P5 FADD.FTZ R224, -R224, -RZ ;  /* 0x800000ffe0e0d221 */ /* 0x000fe20000010100 */
[----:B------:R-:W-:Y:S02]  /*7530*/  LOP3.LUT R6, R29, 0xff, RZ, 0xc0, !PT ;  /* 0x000000ff1d067812 */ /* 0x000fe400078ec0ff */
[----:B------:R-:W-:Y:S02]  /*7540*/  LOP3.LUT R4, R4, 0xffff, RZ, 0xc0, !PT ;  /* 0x0000ffff04047812 */ /* 0x000fe400078ec0ff */
[----:B------:R-:W-:Y:S01]  /*7550*/  ISETP.LE.U32.AND P2, PT, R18, UR5, PT ;  /* 0x0000000512007c0c */ /* 0x000fe2000bf43070 */
[----:B------:R-:W-:Y:S01]  /*7560*/  @!P4 FADD.FTZ R222, -R222, -RZ ;  /* 0x800000ffdedec221 */ /* 0x000fe20000010100 */
[----:B------:R-:W-:Y:S01]  /*7570*/  ISETP.LE.U32.AND P4, PT, R4, UR5, PT ;  /* 0x0000000504007c0c */ /* 0x000fe2000bf83070 */
[----:B------:R-:W-:Y:S01]  /*7580*/  @!P6 FADD.FTZ R223, -R223, -RZ ;  /* 0x800000ffdfdfe221 */ /* 0x000fe20000010100 */
[----:B------:R-:W-:Y:S01]  /*7590*/  ISETP.LE.U32.AND P6, PT, R6, UR5, PT ;  /* 0x0000000506007c0c */ /* 0x000fe2000bfc3070 */
[----:B------:R-:W-:Y:S01]  /*75a0*/  IMAD.WIDE.U32 R4, R137, -0x326172a9, RZ ;  /* 0xcd9e8d5789047825 */ /* 0x000fe200078e00ff */
[C---:B------:R-:W-:Y:S01]  /*75b0*/  LOP3.LUT R6, R11.reuse, 0xffff, RZ, 0xc0, !PT ;  /* 0x0000ffff0b067812 */ /* 0x040fe200078ec0ff */
[----:B------:R-:W-:Y:S01]  /*75c0*/  MUFU.EX2 R152, R8 ;  /* 0x0000000800987308 */ /* 0x000fe20000000800 */
[----:B------:R-:W-:Y:S01]  /*75d0*/  LOP3.LUT R7, R11, 0xff, RZ, 0xc0, !PT ;  /* 0x000000ff0b077812 */ /* 0x000fe200078ec0ff */
[----:B------:R-:W-:Y:S01]  /*75e0*/  @!P0 FADD.FTZ R218, -R218, -RZ ;  /* 0x800000ffdada8221 */ /* 0x000fe20000010100 */
[----:B------:R-:W-:Y:S02]  /*75f0*/  SHF.R.U32.HI R6, RZ, 0x8, R6 ;  /* 0x00000008ff067819 */ /* 0x000fe40000011606 */
[----:B------:R-:W-:Y:S01]  /*7600*/  LOP3.LUT R9, R16, 0xff, RZ, 0xc0, !PT ;  /* 0x000000ff10097812 */ /* 0x000fe200078ec0ff */
[----:B------:R-:W-:Y:S01]  /*7610*/  @!P2 FADD.FTZ R205, -R205, -RZ ;  /* 0x800000ffcdcda221 */ /* 0x000fe20000010100 */
[----:B------:R-:W-:Y:S01]  /*7620*/  LOP3.LUT R6, R6, 0xffff, RZ, 0xc0, !PT ;  /* 0x0000ffff06067812 */ /* 0x000fe200078ec0ff */
[----:B------:R-:W-:Y:S01]  /*7630*/  @!P4 FADD.FTZ R204, -R204, -RZ ;  /* 0x800000ffccccc221 */ /* 0x000fe20000010100 */
[----:B------:R-:W-:Y:S01]  /*7640*/  ISETP.LE.U32.AND P2, PT, R7, UR5, PT ;  /* 0x0000000507007c0c */ /* 0x000fe2000bf43070 */
[----:B--2---:R-:W-:Y:S01]  /*7650*/  IMAD.IADD R144, R174, 0x1, R3 ;  /* 0x00000001ae907824 */ /* 0x004fe200078e0203 */
[----:B------:R-:W-:Y:S01]  /*7660*/  ISETP.LE.U32.AND P4, PT, R6, UR5, PT ;  /* 0x0000000506007c0c */ /* 0x000fe2000bf83070 */
[----:B------:R-:W-:Y:S01]  /*7670*/  @!P6 FADD.FTZ R213, -R213, -RZ ;  /* 0x800000ffd5d5e221 */ /* 0x000fe20000010100 */
[--C-:B------:R-:W-:Y:S01]  /*7680*/  SHF.R.U32.HI R7, RZ, 0x10, R11.reuse ;  /* 0x00000010ff077819 */ /* 0x100fe2000001160b */
[----:B------:R-:W-:Y:S01]  /*7690*/  MUFU.EX2 R156, R0 ;  /* 0x00000000009c7308 */ /* 0x000fe20000000800 */
[----:B------:R-:W-:Y:S02]  /*76a0*/  SHF.R.U32.HI R11, RZ, 0x18, R11 ;  /* 0x00000018ff0b7819 */ /* 0x000fe4000001160b */
[----:B------:R-:W-:Y:S02]  /*76b0*/  LOP3.LUT R6, R7, 0xff, RZ, 0xc0, !PT ;  /* 0x000000ff07067812 */ /* 0x000fe400078ec0ff */
[----:B------:R-:W-:Y:S02]  /*76c0*/  ISETP.LE.U32.AND P6, PT, R11, UR5, PT ;  /* 0x000000050b007c0c */ /* 0x000fe4000bfc3070 */
[----:B------:R-:W-:Y:S01]  /*76d0*/  ISETP.LE.U32.AND P1, PT, R6, UR5, PT ;  /* 0x0000000506007c0c */ /* 0x000fe2000bf23070 */
[----:B------:R-:W-:Y:S01]  /*76e0*/  @!P2 FADD.FTZ R199, -R199, -RZ ;  /* 0x800000ffc7c7a221 */ /* 0x000fe20000010100 */
[----:B------:R-:W-:Y:S01]  /*76f0*/  LOP3.LUT R6, R16, 0xffff, RZ, 0xc0, !PT ;  /* 0x0000ffff10067812 */ /* 0x000fe200078ec0ff */
[----:B------:R-:W-:Y:S01]  /*7700*/  @!P4 FADD.FTZ R200, -R200, -RZ ;  /* 0x800000ffc8c8c221 */ /* 0x000fe20000010100 */
[----:B------:R-:W-:Y:S01]  /*7710*/  ISETP.LE.U32.AND P4, PT, R9, UR5, PT ;  /* 0x0000000509007c0c */ /* 0x000fe2000bf83070 */
[----:B------:R-:W2:Y:S01]  /*7720*/  MUFU.EX2 R170, R45 ;  /* 0x0000002d00aa7308 */ /* 0x000ea20000000800 */
[--C-:B------:R-:W-:Y:S02]  /*7730*/  SHF.R.U32.HI R7, RZ, 0x10, R16.reuse ;  /* 0x00000010ff077819 */ /* 0x100fe40000011610 */
[----:B------:R-:W-:Y:S02]  /*7740*/  SHF.R.U32.HI R16, RZ, 0x18, R16 ;  /* 0x00000018ff107819 */ /* 0x000fe40000011610 */
[----:B------:R-:W-:Y:S01]  /*7750*/  SHF.R.U32.HI R6, RZ, 0x8, R6 ;  /* 0x00000008ff067819 */ /* 0x000fe20000011606 */
[----:B------:R-:W-:Y:S01]  /*7760*/  @!P6 FADD.FTZ R203, -R203, -RZ ;  /* 0x800000ffcbcbe221 */ /* 0x000fe20000010100 */
[----:B------:R-:W-:Y:S01]  /*7770*/  LOP3.LUT R7, R7, 0xff, RZ, 0xc0, !PT ;  /* 0x000000ff07077812 */ /* 0x000fe200078ec0ff */
[----:B------:R-:W-:Y:S01]  /*7780*/  @!P1 FADD.FTZ R207, -R207, -RZ ;  /* 0x800000ffcfcf9221 */ /* 0x000fe20000010100 */
[----:B------:R-:W-:Y:S01]  /*7790*/  LOP3.LUT R6, R6, 0xffff, RZ, 0xc0, !PT ;  /* 0x0000ffff06067812 */ /* 0x000fe200078ec0ff */
[----:B------:R-:W3:Y:S01]  /*77a0*/  MUFU.EX2 R148, R10 ;  /* 0x0000000a00947308 */ /* 0x000ee20000000800 */
[----:B------:R-:W-:Y:S01]  /*77b0*/  ISETP.LE.U32.AND P5, PT, R22, UR5, PT ;  /* 0x0000000516007c0c */ /* 0x000fe2000bfa3070 */
[----:B------:R-:W-:Y:S01]  /*77c0*/  @!P4 FADD.FTZ R210, -R210, -RZ ;  /* 0x800000ffd2d2c221 */ /* 0x000fe20000010100 */
[----:B------:R-:W-:Y:S02]  /*77d0*/  ISETP.LE.U32.AND P4, PT, R16, UR5, PT ;  /* 0x0000000510007c0c */ /* 0x000fe4000bf83070 */
[----:B------:R-:W-:Y:S02]  /*77e0*/  ISETP.LE.U32.AND P1, PT, R7, UR5, PT ;  /* 0x0000000507007c0c */ /* 0x000fe4000bf23070 */
[----:B------:R-:W-:Y:S01]  /*77f0*/  ISETP.LE.U32.AND P6, PT, R6, UR5, PT ;  /* 0x0000000506007c0c */ /* 0x000fe2000bfc3070 */
[----:B------:R-:W-:Y:S01]  /*7800*/  IMAD.WIDE.U32 R6, R139, -0x2daee0ad, RZ ;  /* 0xd2511f538b067825 */ /* 0x000fe200078e00ff */
[----:B------:R-:W-:Y:S02]  /*7810*/  SHF.R.U32.HI R14, RZ, 0x8, R30 ;  /* 0x00000008ff0e7819 */ /* 0x000fe4000001161e */
[----:B------:R-:W-:Y:S02]  /*7820*/  ISETP.LE.U32.AND P3, PT, R17, UR5, PT ;  /* 0x0000000511007c0c */ /* 0x000fe4000bf63070 */
[----:B------:R-:W-:Y:S01]  /*7830*/  LOP3.LUT R14, R14, 0xffff, RZ, 0xc0, !PT ;  /* 0x0000ffff0e0e7812 */ /* 0x000fe200078ec0ff */
[----:B------:R-:W-:Y:S01]  /*7840*/  @!P5 FADD.FTZ R202, -R202, -RZ ;  /* 0x800000ffcacad221 */ /* 0x000fe20000010100 */
[----:B------:R-:W-:Y:S01]  /*7850*/  ISETP.LE.U32.AND P0, PT, R20, UR5, PT ;  /* 0x0000000514007c0c */ /* 0x000fe2000bf03070 */
[----:B------:R-:W-:Y:S01]  /*7860*/  @!P4 FADD.FTZ R214, -R214, -RZ ;  /* 0x800000ffd6d6c221 */ /* 0x000fe20000010100 */
[----:B------:R-:W-:Y:S01]  /*7870*/  ISETP.LE.U32.AND P4, PT, R14, UR5, PT ;  /* 0x000000050e007c0c */ /* 0x000fe2000bf83070 */
[----:B------:R-:W-:Y:S01]  /*7880*/  @!P1 FADD.FTZ R215, -R215, -RZ ;  /* 0x800000ffd7d79221 */ /* 0x000fe20000010100 */
[----:B------:R-:W-:Y:S01]  /*7890*/  LOP3.LUT R14, R31, 0xff, RZ, 0xc0, !PT ;  /* 0x000000ff1f0e7812 */ /* 0x000fe200078ec0ff */
[----:B------:R-:W-:Y:S01]  /*78a0*/  @!P6 FADD.FTZ R209, -R209, -RZ ;  /* 0x800000ffd1d1e221 */ /* 0x000fe20000010100 */
[C---:B------:R-:W-:Y:S02]  /*78b0*/  LOP3.LUT R17, R4.reuse, 0xffff, RZ, 0xc0, !PT ;  /* 0x0000ffff04117812 */ /* 0x040fe400078ec0ff */
[----:B------:R-:W-:Y:S01]  /*78c0*/  LOP3.LUT R19, R4, 0xff, RZ, 0xc0, !PT ;  /* 0x000000ff04137812 */ /* 0x000fe200078ec0ff */
[----:B------:R-:W-:Y:S01]  /*78d0*/  @!P3 FADD.FTZ R219, -R219, -RZ ;  /* 0x800000ffdbdbb221 */ /* 0x000fe20000010100 */
[----:B------:R-:W-:Y:S02]  /*78e0*/  SHF.R.U32.HI R18, RZ, 0x10, R4 ;  /* 0x00000010ff127819 */ /* 0x000fe40000011604 */
[----:B------:R-:W-:Y:S01]  /*78f0*/  LOP3.LUT R12, R5, UR13, R28, 0x96, !PT ;  /* 0x0000000d050c7c12 */ /* 0x000fe2000f8e961c */
[----:B------:R-:W-:Y:S01]  /*7900*/  @!P0 FADD.FTZ R189, -R189, -RZ ;  /* 0x800000ffbdbd8221 */ /* 0x000fe20000010100 */
[----:B------:R-:W-:Y:S01]  /*7910*/  SHF.R.U32.HI R20, RZ, 0x18, R4 ;  /* 0x00000018ff147819 */ /* 0x000fe20000011604 */
[----:B------:R-:W-:Y:S01]  /*7920*/  IMAD.WIDE.U32 R4, R141, -0x2daee0ad, RZ ;  /* 0xd2511f538d047825 */ /* 0x000fe200078e00ff */
[----:B------:R-:W-:Y:S02]  /*7930*/  ISETP.LE.U32.AND P5, PT, R14, UR5, PT ;  /* 0x000000050e007c0c */ /* 0x000fe4000bfa3070 */
[--C-:B------:R-:W-:Y:S01]  /*7940*/  SHF.R.U32.HI R16, RZ, 0x18, R6.reuse ;  /* 0x00000018ff107819 */ /* 0x100fe20000011606 */
[----:B------:R-:W-:Y:S01]  /*7950*/  @!P4 FADD.FTZ R198, -R198, -RZ ;  /* 0x800000ffc6c6c221 */ /* 0x000fe20000010100 */
[----:B------:R-:W-:Y:S02]  /*7960*/  ISETP.LE.U32.AND P6, PT, R21, UR5, PT ;  /* 0x0000000515007c0c */ /* 0x000fe4000bfc3070 */
[----:B------:R-:W-:Y:S02]  /*7970*/  ISETP.LE.U32.AND P1, PT, R24, UR5, PT ;  /* 0x0000000518007c0c */ /* 0x000fe4000bf23070 */
[C---:B------:R-:W-:Y:S02]  /*7980*/  LOP3.LUT R15, R6.reuse, 0xff, RZ, 0xc0, !PT ;  /* 0x000000ff060f7812 */ /* 0x040fe400078ec0ff */
[----:B------:R-:W-:Y:S02]  /*7990*/  LOP3.LUT R21, R6, 0xffff, RZ, 0xc0, !PT ;  /* 0x0000ffff06157812 */ /* 0x000fe400078ec0ff */
[----:B------:R-:W-:Y:S01]  /*79a0*/  SHF.R.U32.HI R24, RZ, 0x10, R6 ;  /* 0x00000010ff187819 */ /* 0x000fe20000011606 */
[----:B------:R-:W-:Y:S01]  /*79b0*/  @!P5 FADD.FTZ R208, -R208, -RZ ;  /* 0x800000ffd0d0d221 */ /* 0x000fe20000010100 */
[----:B------:R-:W-:Y:S02]  /*79c0*/  SHF.R.U32.HI R6, RZ, 0x8, R26 ;  /* 0x00000008ff067819 */ /* 0x000fe4000001161a */
[----:B------:R-:W-:Y:S01]  /*79d0*/  LOP3.LUT R9, R5, UR12, R140, 0x96, !PT ;  /* 0x0000000c05097c12 */ /* 0x000fe2000f8e968c */
[----:B------:R-:W-:Y:S01]  /*79e0*/  @!P6 FADD.FTZ R160, -R160, -RZ ;  /* 0x800000ffa0a0e221 */ /* 0x000fe20000010100 */
[----:B------:R-:W-:Y:S01]  /*79f0*/  ISETP.LE.U32.AND P3, PT, R23, UR5, PT ;  /* 0x0000000517007c0c */ /* 0x000fe2000bf63070 */
[----:B------:R-:W-:Y:S01]  /*7a00*/  @!P1 FADD.FTZ R164, -R164, -RZ ;  /* 0x800000ffa4a49221 */ /* 0x000fe20000010100 */
[----:B------:R-:W-:Y:S02]  /*7a10*/  LOP3.LUT R23, R4, 0xffff, RZ, 0xc0, !PT ;  /* 0x0000ffff04177812 */ /* 0x000fe400078ec0ff */
[----:B------:R-:W-:Y:S02]  /*7a20*/  LOP3.LUT R5, R6, 0xffff, RZ, 0xc0, !PT ;  /* 0x0000ffff06057812 */ /* 0x000fe400078ec0ff */
[----:B------:R-:W-:Y:S02]  /*7a30*/  LOP3.LUT R11, R7, UR12, R142, 0x96, !PT ;  /* 0x0000000c070b7c12 */ /* 0x000fe4000f8e968e */
[----:B------:R-:W-:Y:S02]  /*7a40*/  ISETP.LE.U32.AND P4, PT, R5, UR5, PT ;  /* 0x0000000505007c0c */ /* 0x000fe4000bf83070 */
[----:B------:R-:W-:Y:S02]  /*7a50*/  LOP3.LUT R5, R32, 0xff, RZ, 0xc0, !PT ;  /* 0x000000ff20057812 */ /* 0x000fe400078ec0ff */
[----:B------:R-:W-:Y:S01]  /*7a60*/  LOP3.LUT R7, R4, 0xff, RZ, 0xc0, !PT ;  /* 0x000000ff04077812 */ /* 0x000fe200078ec0ff */
[----:B------:R-:W-:Y:S01]  /*7a70*/  @!P3 FADD.FTZ R206, -R206, -RZ ;  /* 0x800000ffceceb221 */ /* 0x000fe20000010100 */
[----:B------:R-:W-:Y:S02]  /*7a80*/  ISETP.LE.U32.AND P5, PT, R5, UR5, PT ;  /* 0x0000000505007c0c */ /* 0x000fe4000bfa3070 */
[C---:B------:R-:W-:Y:S02]  /*7a90*/  LOP3.LUT R5, R13.reuse, 0xff, RZ, 0xc0, !PT ;  /* 0x000000ff0d057812 */ /* 0x040fe400078ec0ff */
[--C-:B------:R-:W-:Y:S02]  /*7aa0*/  SHF.R.U32.HI R14, RZ, 0x18, R4.reuse ;  /* 0x00000018ff0e7819 */ /* 0x100fe40000011604 */
[----:B------:R-:W-:Y:S01]  /*7ab0*/  SHF.R.U32.HI R22, RZ, 0x10, R4 ;  /* 0x00000010ff167819 */ /* 0x000fe20000011604 */
[----:B------:R-:W-:Y:S01]  /*7ac0*/  @!P4 FADD.FTZ R188, -R188, -RZ ;  /* 0x800000ffbcbcc221 */ /* 0x000fe20000010100 */
[----:B------:R-:W-:Y:S02]  /*7ad0*/  LOP3.LUT R4, R13, 0xffff, RZ, 0xc0, !PT ;  /* 0x0000ffff0d047812 */ /* 0x000fe400078ec0ff */
[----:B------:R-:W-:Y:S02]  /*7ae0*/  ISETP.LE.U32.AND P2, PT, R25, UR5, PT ;  /* 0x0000000519007c0c */ /* 0x000fe4000bf43070 */
[----:B------:R-:W-:Y:S01]  /*7af0*/  ISETP.LE.U32.AND P3, PT, R5, UR5, PT ;  /* 0x0000000505007c0c */ /* 0x000fe2000bf63070 */
[----:B------:R-:W-:Y:S01]  /*7b00*/  @!P5 FADD.FTZ R193, -R193, -RZ ;  /* 0x800000ffc1c1d221 */ /* 0x000fe20000010100 */
[--C-:B------:R-:W-:Y:S02]  /*7b10*/  SHF.R.U32.HI R5, RZ, 0x18, R13.reuse ;  /* 0x00000018ff057819 */ /* 0x100fe4000001160d */
[----:B------:R-:W-:Y:S02]  /*7b20*/  SHF.R.U32.HI R13, RZ, 0x10, R13 ;  /* 0x00000010ff0d7819 */ /* 0x000fe4000001160d */
[----:B------:R-:W-:Y:S02]  /*7b30*/  SHF.R.U32.HI R4, RZ, 0x8, R4 ;  /* 0x00000008ff047819 */ /* 0x000fe40000011604 */
[----:B------:R-:W-:Y:S02]  /*7b40*/  LOP3.LUT R13, R13, 0xff, RZ, 0xc0, !PT ;  /* 0x000000ff0d0d7812 */ /* 0x000fe400078ec0ff */
[----:B------:R-:W-:Y:S01]  /*7b50*/  LOP3.LUT R4, R4, 0xffff, RZ, 0xc0, !PT ;  /* 0x0000ffff04047812 */ /* 0x000fe200078ec0ff */
[----:B------:R-:W-:Y:S01]  /*7b60*/  @!P2 FADD.FTZ R191, -R191, -RZ ;  /* 0x800000ffbfbfa221 */ /* 0x000fe20000010100 */
[----:B------:R-:W-:Y:S01]  /*7b70*/  ISETP.LE.U32.AND P5, PT, R13, UR5, PT ;  /* 0x000000050d007c0c */ /* 0x000fe2000bfa3070 */
[----:B-1----:R-:W-:Y:S01]  /*7b80*/  @!P3 FADD.FTZ R169, -R169, -RZ ;  /* 0x800000ffa9a9b221 */ /* 0x002fe20000010100 */
[----:B------:R-:W-:Y:S02]  /*7b90*/  ISETP.LE.U32.AND P0, PT, R5, UR5, PT ;  /* 0x0000000505007c0c */ /* 0x000fe4000bf03070 */
[----:B------:R-:W-:Y:S02]  /*7ba0*/  ISETP.LE.U32.AND P4, PT, R4, UR5, PT ;  /* 0x0000000504007c0c */ /* 0x000fe4000bf83070 */
[C---:B------:R-:W-:Y:S02]  /*7bb0*/  LOP3.LUT R5, R12.reuse, 0xff, RZ, 0xc0, !PT ;  /* 0x000000ff0c057812 */ /* 0x040fe400078ec0ff */
[----:B------:R-:W-:Y:S02]  /*7bc0*/  LOP3.LUT R4, R12, 0xffff, RZ, 0xc0, !PT ;  /* 0x0000ffff0c047812 */ /* 0x000fe400078ec0ff */
[----:B------:R-:W-:Y:S02]  /*7bd0*/  ISETP.LE.U32.AND P2, PT, R5, UR5, PT ;  /* 0x0000000505007c0c */ /* 0x000fe4000bf43070 */
[----:B------:R-:W-:Y:S01]  /*7be0*/  SHF.R.U32.HI R5, RZ, 0x8, R4 ;  /* 0x00000008ff057819 */ /* 0x000fe20000011604 */
[----:B------:R-:W-:Y:S01]  /*7bf0*/  @!P5 FADD.FTZ R187, -R187, -RZ ;  /* 0x800000ffbbbbd221 */ /* 0x000fe20000010100 */
[--C-:B------:R-:W-:Y:S01]  /*7c00*/  SHF.R.U32.HI R4, RZ, 0x10, R12.reuse ;  /* 0x00000010ff047819 */ /* 0x100fe2000001160c */
[----:B------:R-:W-:Y:S01]  /*7c10*/  @!P0 FADD.FTZ R186, -R186, -RZ ;  /* 0x800000ffbaba8221 */ /* 0x000fe20000010100 */
[----:B------:R-:W-:Y:S01]  /*7c20*/  LOP3.LUT R5, R5, 0xffff, RZ, 0xc0, !PT ;  /* 0x0000ffff05057812 */ /* 0x000fe200078ec0ff */
[----:B------:R-:W-:Y:S01]  /*7c30*/  @!P4 FADD.FTZ R168, -R168, -RZ ;  /* 0x800000ffa8a8c221 */ /* 0x000fe20000010100 */
[----:B------:R-:W-:Y:S02]  /*7c40*/  LOP3.LUT R4, R4, 0xff, RZ, 0xc0, !PT ;  /* 0x000000ff04047812 */ /* 0x000fe400078ec0ff */
[----:B------:R-:W-:Y:S02]  /*7c50*/  ISETP.LE.U32.AND P4, PT, R5, UR5, PT ;  /* 0x0000000505007c0c */ /* 0x000fe4000bf83070 */
[----:B------:R-:W-:Y:S01]  /*7c60*/  ISETP.LE.U32.AND P5, PT, R4, UR5, PT ;  /* 0x0000000504007c0c */ /* 0x000fe2000bfa3070 */
[----:B------:R-:W-:Y:S01]  /*7c70*/  @!P2 FADD.FTZ R192, -R192, -RZ ;  /* 0x800000ffc0c0a221 */ /* 0x000fe20000010100 */
[----:B------:R-:W-:Y:S02]  /*7c80*/  SHF.R.U32.HI R6, RZ, 0x18, R12 ;  /* 0x00000018ff067819 */ /* 0x000fe4000001160c */
[----:B------:R-:W-:Y:S02]  /*7c90*/  SHF.R.U32.HI R4, RZ, 0x8, R17 ;  /* 0x00000008ff047819 */ /* 0x000fe40000011611 */
[----:B------:R-:W-:Y:S02]  /*7ca0*/  ISETP.LE.U32.AND P3, PT, R6, UR5, PT ;  /* 0x0000000506007c0c */ /* 0x000fe4000bf63070 */
[----:B------:R-:W-:Y:S02]  /*7cb0*/  LOP3.LUT R5, R18, 0xff, RZ, 0xc0, !PT ;  /* 0x000000ff12057812 */ /* 0x000fe400078ec0ff */
[----:B------:R-:W-:Y:S01]  /*7cc0*/  LOP3.LUT R4, R4, 0xffff, RZ, 0xc0, !PT ;  /* 0x0000ffff04047812 */ /* 0x000fe200078ec0ff */
[----:B------:R-:W-:Y:S01]  /*7cd0*/  @!P4 FADD.FTZ R190, -R190, -RZ ;  /* 0x800000ffbebec221 */ /* 0x000fe20000010100 */
[----:B------:R-:W-:Y:S01]  /*7ce0*/  ISETP.LE.U32.AND P2, PT, R5, UR5, PT ;  /* 0x0000000505007c0c */ /* 0x000fe2000bf43070 */
[----:B------:R-:W-:Y:S01]  /*7cf0*/  @!P5 FADD.FTZ R197, -R197, -RZ ;  /* 0x800000ffc5c5d221 */ /* 0x000fe20000010100 */
[----:B------:R-:W-:Y:S02]  /*7d00*/  ISETP.LE.U32.AND P5, PT, R20, UR5, PT ;  /* 0x0000000514007c0c */ /* 0x000fe4000bfa3070 */
[----:B------:R-:W-:Y:S02]  /*7d10*/  ISETP.LE.U32.AND P4, PT, R4, UR5, PT ;  /* 0x0000000504007c0c */ /* 0x000fe4000bf83070 */
[----:B------:R-:W-:Y:S01]  /*7d20*/  LOP3.LUT R4, R132, 0xff, RZ, 0xc0, !PT ;  /* 0x000000ff84047812 */ /* 0x000fe200078ec0ff */
[----:B------:R-:W-:Y:S01]  /*7d30*/  @!P3 FADD.FTZ R196, -R196, -RZ ;  /* 0x800000ffc4c4b221 */ /* 0x000fe20000010100 */
[----:B------:R-:W-:Y:S02]  /*7d40*/  LOP3.LUT R5, R11, 0xffff, RZ, 0xc0, !PT ;  /* 0x0000ffff0b057812 */ /* 0x000fe400078ec0ff */
[----:B------:R-:W-:Y:S02]  /*7d50*/  ISETP.LE.U32.AND P3, PT, R4, UR5, PT ;  /* 0x0000000504007c0c */ /* 0x000fe4000bf63070 */
[----:B------:R-:W-:Y:S01]  /*7d60*/  SHF.R.U32.HI R4, RZ, 0x8, R33 ;  /* 0x00000008ff047819 */ /* 0x000fe20000011621 */
[----:B------:R-:W-:Y:S01]  /*7d70*/  @!P2 FADD.FTZ R195, -R195, -RZ ;  /* 0x800000ffc3c3a221 */ /* 0x000fe20000010100 */
[----:B------:R-:W-:Y:S01]  /*7d80*/  SHF.R.U32.HI R6, RZ, 0x8, R5 ;  /* 0x00000008ff067819 */ /* 0x000fe20000011605 */
[----:B------:R-:W-:Y:S01]  /*7d90*/  @!P5 FADD.FTZ R194, -R194, -RZ ;  /* 0x800000ffc2c2d221 */ /* 0x000fe20000010100 */
[----:B------:R-:W-:Y:S01]  /*7da0*/  LOP3.LUT R4, R4, 0xffff, RZ, 0xc0, !PT ;  /* 0x0000ffff04047812 */ /* 0x000fe200078ec0ff */
[----:B--2---:R-:W-:Y:S01]  /*7db0*/  @!P4 FADD.FTZ R170, -R170, -RZ ;  /* 0x800000ffaaaac221 */ /* 0x004fe20000010100 */
[----:B------:R-:W-:Y:S02]  /*7dc0*/  ISETP.LE.U32.AND P5, PT, R7, UR5, PT ;  /* 0x0000000507007c0c */ /* 0x000fe4000bfa3070 */
[----:B------:R-:W-:Y:S02]  /*7dd0*/  LOP3.LUT R7, R11, 0xff, RZ, 0xc0, !PT ;  /* 0x000000ff0b077812 */ /* 0x000fe400078ec0ff */
[----:B------:R-:W-:Y:S01]  /*7de0*/  ISETP.LE.U32.AND P2, PT, R4, UR5, PT ;  /* 0x0000000504007c0c */ /* 0x000fe2000bf43070 */
[----:B------:R-:W-:Y:S01]  /*7df0*/  @!P3 FADD.FTZ R165, -R165, -RZ ;  /* 0x800000ffa5a5b221 */ /* 0x000fe20000010100 */
[----:B------:R-:W-:Y:S02]  /*7e00*/  SHF.R.U32.HI R4, RZ, 0x10, R11 ;  /* 0x00000010ff047819 */ /* 0x000fe4000001160b */
[----:B------:R-:W-:Y:S02]  /*7e10*/  ISETP.LE.U32.AND P6, PT, R7, UR5, PT ;  /* 0x0000000507007c0c */ /* 0x000fe4000bfc3070 */
[----:B------:R-:W-:Y:S02]  /*7e20*/  LOP3.LUT R5, R4, 0xff, RZ, 0xc0, !PT ;  /* 0x000000ff04057812 */ /* 0x000fe400078ec0ff */
[----:B------:R-:W-:Y:S01]  /*7e30*/  LOP3.LUT R4, R6, 0xffff, RZ, 0xc0, !PT ;  /* 0x0000ffff06047812 */ /* 0x000fe200078ec0ff */
[----:B------:R-:W-:Y:S01]  /*7e40*/  @!P5 FADD.FTZ R154, -R154, -RZ ;  /* 0x800000ff9a9ad221 */ /* 0x000fe20000010100 */
[----:B------:R-:W-:Y:S02]  /*7e50*/  ISETP.LE.U32.AND P0, PT, R19, UR5, PT ;  /* 0x0000000513007c0c */ /* 0x000fe4000bf03070 */
[----:B------:R-:W-:Y:S01]  /*7e60*/  ISETP.LE.U32.AND P3, PT, R4, UR5, PT ;  /* 0x0000000504007c0c */ /* 0x000fe2000bf63070 */
[----:B------:R-:W-:Y:S01]  /*7e70*/  @!P2 FADD.FTZ R158, -R158, -RZ ;  /* 0x800000ff9e9ea221 */ /* 0x000fe20000010100 */
[----:B------:R-:W-:Y:S02]  /*7e80*/  LOP3.LUT R4, R9, 0xffff, RZ, 0xc0, !PT ;  /* 0x0000ffff09047812 */ /* 0x000fe400078ec0ff */
[----:B------:R-:W-:Y:S01]  /*7e90*/  ISETP.LE.U32.AND P2, PT, R5, UR5, PT ;  /* 0x0000000505007c0c */ /* 0x000fe2000bf43070 */
[----:B------:R-:W-:Y:S01]  /*7ea0*/  @!P6 FADD.FTZ R155, -R155, -RZ ;  /* 0x800000ff9b9be221 */ /* 0x000fe20000010100 */
[----:B------:R-:W-:Y:S02]  /*7eb0*/  LOP3.LUT R5, R9, 0xff, RZ, 0xc0, !PT ;  /* 0x000000ff09057812 */ /* 0x000fe400078ec0ff */
[----:B------:R-:W-:Y:S02]  /*7ec0*/  SHF.R.U32.HI R4, RZ, 0x8, R4 ;  /* 0x00000008ff047819 */ /* 0x000fe40000011604 */
[----:B------:R-:W-:Y:S01]  /*7ed0*/  ISETP.LE.U32.AND P6, PT, R5, UR5, PT ;  /* 0x0000000505007c0c */ /* 0x000fe2000bfc3070 */
[----:B------:R-:W-:Y:S01]  /*7ee0*/  @!P0 FADD.FTZ R171, -R171, -RZ ;  /* 0x800000ffabab8221 */ /* 0x000fe20000010100 */
[----:B------:R-:W-:Y:S01]  /*7ef0*/  LOP3.LUT R4, R4, 0xffff, RZ, 0xc0, !PT ;  /* 0x0000ffff04047812 */ /* 0x000fe200078ec0ff */
[----:B------:R-:W-:Y:S01]  /*7f00*/  @!P3 FADD.FTZ R153, -R153, -RZ ;  /* 0x800000ff9999b221 */ /* 0x000fe20000010100 */
[----:B------:R-:W-:Y:S02]  /*7f10*/  SHF.R.U32.HI R5, RZ, 0x10, R9 ;  /* 0x00000010ff057819 */ /* 0x000fe40000011609 */
[----:B------:R-:W-:Y:S01]  /*7f20*/  ISETP.LE.U32.AND P3, PT, R4, UR5, PT ;  /* 0x0000000504007c0c */ /* 0x000fe2000bf63070 */
[----:B------:R-:W-:Y:S01]  /*7f30*/  @!P2 FADD.FTZ R159, -R159, -RZ ;  /* 0x800000ff9f9fa221 */ /* 0x000fe20000010100 */
[----:B------:R-:W-:Y:S02]  /*7f40*/  LOP3.LUT R4, R5, 0xff, RZ, 0xc0, !PT ;  /* 0x000000ff05047812 */ /* 0x000fe400078ec0ff */
[----:B------:R-:W-:Y:S02]  /*7f50*/  SHF.R.U32.HI R5, RZ, 0x8, R21 ;  /* 0x00000008ff057819 */ /* 0x000fe40000011615 */
[----:B------:R-:W-:Y:S01]  /*7f60*/  ISETP.LE.U32.AND P2, PT, R4, UR5, PT ;  /* 0x0000000504007c0c */ /* 0x000fe2000bf43070 */
[----:B------:R-:W-:Y:S01]  /*7f70*/  @!P6 FADD.FTZ R163, -R163, -RZ ;  /* 0x800000ffa3a3e221 */ /* 0x000fe20000010100 */
[----:B------:R-:W-:Y:S02]  /*7f80*/  LOP3.LUT R4, R5, 0xffff, RZ, 0xc0, !PT ;  /* 0x0000ffff05047812 */ /* 0x000fe400078ec0ff */
[----:B------:R-:W-:Y:S02]  /*7f90*/  ISETP.LE.U32.AND P0, PT, R15, UR5, PT ;  /* 0x000000050f007c0c */ /* 0x000fe4000bf03070 */
[----:B------:R-:W-:Y:S01]  /*7fa0*/  ISETP.LE.U32.AND P6, PT, R4, UR5, PT ;  /* 0x0000000504007c0c */ /* 0x000fe2000bfc3070 */
[----:B------:R-:W-:Y:S01]  /*7fb0*/  @!P3 FADD.FTZ R162, -R162, -RZ ;  /* 0x800000ffa2a2b221 */ /* 0x000fe20000010100 */
[----:B------:R-:W-:Y:S02]  /*7fc0*/  SHF.R.U32.HI R6, RZ, 0x8, R23 ;  /* 0x00000008ff067819 */ /* 0x000fe40000011617 */
[----:B------:R-:W-:Y:S02]  /*7fd0*/  LOP3.LUT R4, R24, 0xff, RZ, 0xc0, !PT ;  /* 0x000000ff18047812 */ /* 0x000fe400078ec0ff */
[----:B------:R-:W-:Y:S01]  /*7fe0*/  F2FP.RELU.BF16.PACK_AB R7, R211, R201 ;  /* 0x000000c9d307723e */ /* 0x000fe200000018ff */
[----:B------:R-:W-:Y:S01]  /*7ff0*/  @!P2 FADD.FTZ R167, -R167, -RZ ;  /* 0x800000ffa7a7a221 */ /* 0x000fe20000010100 */
[----:B------:R-:W-:Y:S02]  /*8000*/  LOP3.LUT R5, R22, 0xff, RZ, 0xc0, !PT ;  /* 0x000000ff16057812 */ /* 0x000fe400078ec0ff */
        /* <DEDUP_REMOVED lines=14> */
[----:B------:R-:W-:Y:S01]  /*80f0*/  F2FP.RELU.BF16.PACK_AB R0, R196, R197 ;  /* 0x000000c5c400723e */ /* 0x000fe200000018ff */
[----:B------:R5:W-:Y:S01]  /*8100*/  STS [R231+0x1c400], R4 ;  /* 0x01c40004e7007388 */ /* 0x000be20000000800 */
[----:B------:R-:W-:Y:S01]  /*8110*/  SHF.R.U32.HI R11, RZ, 0x18, R11 ;  /* 0x00000018ff0b7819 */ /* 0x000fe2000001160b */
[----:B------:R-:W-:Y:S01]  /*8120*/  @!P0 FADD.FTZ R161, -R161, -RZ ;  /* 0x800000ffa1a18221 */ /* 0x000fe20000010100 */
[----:B------:R-:W-:Y:S02]  /*8130*/  ISETP.LE.U32.AND P4, PT, R16, UR5, PT ;  /* 0x0000000510007c0c */ /* 0x000fe4000bf83070 */
[----:B------:R-:W-:Y:S01]  /*8140*/  ISETP.LE.U32.AND P1, PT, R11, UR5, PT ;  /* 0x000000050b007c0c */ /* 0x000fe2000bf23070 */
[----:B------:R-:W-:Y:S01]  /*8150*/  @!P6 FADD.FTZ R152, -R152, -RZ ;  /* 0x800000ff9898e221 */ /* 0x000fe20000010100 */
[----:B------:R-:W-:Y:S02]  /*8160*/  SHF.R.U32.HI R9, RZ, 0x18, R9 ;  /* 0x00000018ff097819 */ /* 0x000fe40000011609 */
[----:B------:R-:W-:Y:S02]  /*8170*/  LEA R146, P0, R183, R146, 0x2 ;  /* 0x00000092b7927211 */ /* 0x000fe400078010ff */
[----:B------:R-:W-:Y:S02]  /*8180*/  ISETP.LE.U32.AND P3, PT, R9, UR5, PT ;  /* 0x0000000509007c0c */ /* 0x000fe4000bf63070 */
[----:B-1----:R-:W-:Y:S02]  /*8190*/  F2FP.RELU.BF16.PACK_AB R7, R220, R221 ;  /* 0x000000dddc07723e */ /* 0x002fe400000018ff */
[----:B------:R-:W-:Y:S01]  /*81a0*/  LEA.HI.X.SX32 R147, R183, R147, 0x2, P0 ;  /* 0x00000093b7937211 */ /* 0x000fe200000f16ff */
[----:B---3--:R-:W-:Y:S01]  /*81b0*/  @!P4 FADD.FTZ R148, -R148, -RZ ;  /* 0x800000ff9494c221 */ /* 0x008fe20000010100 */
[----:B--2---:R-:W-:Y:S01]  /*81c0*/  F2FP.RELU.BF16.PACK_AB R6, R225, R224 ;  /* 0x000000e0e106723e */ /* 0x004fe200000018ff */
[----:B------:R1:W-:Y:S01]  /*81d0*/  STS [R228+0x1e000], R7 ;  /* 0x01e00007e4007388 */ /* 0x0003e20000000800 */
[----:B------:R-:W-:Y:S01]  /*81e0*/  @!P1 FADD.FTZ R157, -R157, -RZ ;  /* 0x800000ff9d9d9221 */ /* 0x000fe20000010100 */
[----:B------:R-:W-:Y:S01]  /*81f0*/  ISETP.LE.U32.AND P1, PT, R14, UR5, PT ;  /* 0x000000050e007c0c */ /* 0x000fe2000bf23070 */
[----:B------:R-:W-:Y:S01]  /*8200*/  IMAD.MOV.U32 R183, RZ, RZ, 0x20 ;  /* 0x00000020ffb77424 */ /* 0x000fe200078e00ff */
[----:B----4-:R-:W-:Y:S01]  /*8210*/  F2FP.RELU.BF16.PACK_AB R5, R218, R219 ;  /* 0x000000dbda05723e */ /* 0x010fe200000018ff */
[----:B------:R2:W-:Y:S01]  /*8220*/  STS [R228+0x1e400], R6 ;  /* 0x01e40006e4007388 */ /* 0x0005e20000000800 */
[----:B------:R-:W-:Y:S01]  /*8230*/  @!P3 FADD.FTZ R166, -R166, -RZ ;  /* 0x800000ffa6a6b221 */ /* 0x000fe20000010100 */
[----:B-----5:R-:W-:Y:S02]  /*8240*/  F2FP.RELU.BF16.PACK_AB R4, R223, R222 ;  /* 0x000000dedf04723e */ /* 0x020fe400000018ff */
[----:B------:R3:W-:Y:S01]  /*8250*/  STS [R231+0x1e000], R5 ;  /* 0x01e00005e7007388 */ /* 0x0007e20000000800 */
[----:B------:R-:W-:Y:S02]  /*8260*/  FSETP.GE.FTZ.AND P0, PT, R201, RZ, PT ;  /* 0x000000ffc900720b */ /* 0x000fe40003f16000 */
[----:B------:R-:W-:Y:S01]  /*8270*/  FSETP.GE.FTZ.AND P3, PT, R205, RZ, PT ;  /* 0x000000ffcd00720b */ /* 0x000fe20003f76000 */
[----:B------:R4:W-:Y:S01]  /*8280*/  STS [R231+0x1e400], R4 ;  /* 0x01e40004e7007388 */ /* 0x0009e20000000800 */
[----:B------:R-:W-:Y:S01]  /*8290*/  FSETP.GE.FTZ.AND P2, PT, R204, RZ, PT ;  /* 0x000000ffcc00720b */ /* 0x000fe20003f56000 */
[----:B------:R-:W-:Y:S01]  /*82a0*/  @!P1 FADD.FTZ R156, -R156, -RZ ;  /* 0x800000ff9c9c9221 */ /* 0x000fe20000010100 */
[----:B------:R-:W-:Y:S01]  /*82b0*/  FSETP.GE.FTZ.AND P1, PT, R199, RZ, PT ;  /* 0x000000ffc700720b */ /* 0x000fe20003f36000 */
[----:B------:R-:W-:Y:S01]  /*82c0*/  STS [R235+0x1c000], R8 ;  /* 0x01c00008eb007388 */ /* 0x000fe20000000800 */
[----:B------:R-:W-:Y:S03]  /*82d0*/  FSETP.GE.FTZ.AND P4, PT, R200, RZ, PT ;  /* 0x000000ffc800720b */ /* 0x000fe60003f96000 */
[----:B------:R-:W5:Y:S01]  /*82e0*/  LDG.E R145, [R146.64] ;  /* 0x0000002292917981 */ /* 0x000f62000c1e1900 */
[----:B-1----:R-:W-:Y:S05]  /*82f0*/  F2FP.RELU.BF16.PACK_AB R7, R203, R207 ;  /* 0x000000cfcb07723e */ /* 0x002fea00000018ff */
        /* <DEDUP_REMOVED lines=21> */
[----:B------:R3:W-:Y:S04]  /*8450*/  STS [R230+0x1c400], R4 ;  /* 0x01c40004e6007388 */ /* 0x0007e80000000800 */
[----:B------:R4:W-:Y:S01]  /*8460*/  STS [R229+0x1e000], R6 ;  /* 0x01e00006e5007388 */ /* 0x0009e20000000800 */
[----:B-1----:R-:W-:Y:S03]  /*8470*/  F2FP.RELU.BF16.PACK_AB R7, R170, R171 ;  /* 0x000000abaa07723e */ /* 0x002fe600000018ff */
[----:B------:R1:W-:Y:S04]  /*8480*/  STS [R229+0x1e400], R0 ;  /* 0x01e40000e5007388 */ /* 0x0003e80000000800 */
[----:B------:R1:W-:Y:S01]  /*8490*/  STS [R230+0x1e000], R7 ;  /* 0x01e00007e6007388 */ /* 0x0003e20000000800 */
[----:B--2---:R-:W-:Y:S02]  /*84a0*/  F2FP.RELU.BF16.PACK_AB R5, R153, R155 ;  /* 0x0000009b9905723e */ /* 0x004fe400000018ff */
[----:B---3--:R-:W-:Y:S02]  /*84b0*/  F2FP.RELU.BF16.PACK_AB R4, R157, R159 ;  /* 0x0000009f9d04723e */ /* 0x008fe400000018ff */
[----:B----4-:R-:W-:Y:S02]  /*84c0*/  F2FP.RELU.BF16.PACK_AB R6, R194, R195 ;  /* 0x000000c3c206723e */ /* 0x010fe400000018ff */
[----:B-1----:R-:W-:Y:S03]  /*84d0*/  F2FP.RELU.BF16.PACK_AB R0, R150, R151 ;  /* 0x000000979600723e */ /* 0x002fe600000018ff */
        /* <DEDUP_REMOVED lines=24> */
[-C--:B------:R-:W-:Y:S08]  /*8660*/  HMMA.16816.F32.BF16 R12, R60, R18.reuse, RZ ;  /* 0x000000123c0c723c */ /* 0x080ff000000418ff */
        /* <DEDUP_REMOVED lines=30> */
[C---:B------:R-:W-:Y:S07]  /*8850*/  HMMA.16816.F32.BF16 R56, R132.reuse, R140, R56 ;  /* 0x0000008c8438723c */ /* 0x040fee0000041838 */
[C-C-:B------:R-:W-:Y:S01]  /*8860*/  IMAD.IADD R140, R174.reuse, 0x1, R173.reuse ;  /* 0x00000001ae8c7824 */ /* 0x140fe200078e02ad */
[-C--:B------:R-:W-:Y:S04]  /*8870*/  HMMA.16816.F32.BF16 R60, R132, R142.reuse, R60 ;  /* 0x0000008e843c723c */ /* 0x080fe8000004183c */
[----:B------:R-:W-:Y:S04]  /*8880*/  LDSM.16.M88.4 R132, [R140+0x8000] ;  /* 0x008000008c84783b */ /* 0x000fe80000000200 */
[----:B------:R-:W-:Y:S04]  /*8890*/  HMMA.16816.F32.BF16 R64, R136, R142, R64 ;  /* 0x0000008e8840723c */ /* 0x000fe80000041840 */
[----:B------:R-:W1:Y:S08]  /*88a0*/  LDSM.16.M88.4 R136, [R176+0x10000] ;  /* 0x01000000b088783b */ /* 0x000e700000000200 */
[----:B------:R-:W2:Y:S01]  /*88b0*/  LDSM.16.M88.4 R140, [R140+0xa000] ;  /* 0x00a000008c8c783b */ /* 0x000ea20000000200 */
        /* <DEDUP_REMOVED lines=17> */
[----:B------:R-:W-:Y:S01]  /*89d0*/  IMAD.IADD R136, R174, 0x1, R173 ;  /* 0x00000001ae887824 */ /* 0x000fe200078e02ad */
[-C--:B------:R-:W-:Y:S04]  /*89e0*/  HMMA.16816.F32.BF16 R60, R140, R138.reuse, R60 ;  /* 0x0000008a8c3c723c */ /* 0x080fe8000004183c */
[----:B------:R-:W-:Y:S02]  /*89f0*/  IMAD.IADD R136, R3, 0x1, R136 ;  /* 0x0000000103887824 */ /* 0x000fe400078e0288 */
[----:B------:R-:W2:Y:S02]  /*8a00*/  LDG.E R3, [R146.64+0x100] ;  /* 0x0001002292037981 */ /* 0x000ea4000c1e1900 */
[----:B------:R-:W-:Y:S02]  /*8a10*/  HMMA.16816.F32.BF16 R64, R132, R138, R64 ;  /* 0x0000008a8440723c */ /* 0x000fe40000041840 */
[----:B------:R-:W-:Y:S08]  /*8a20*/  LDSM.16.M88.4 R140, [R136+0x8000] ;  /* 0x00800000888c783b */ /* 0x000ff00000000200 */
[----:B------:R-:W1:Y:S08]  /*8a30*/  LDSM.16.M88.4 R132, [R177+0x10000] ;  /* 0x01000000b184783b */ /* 0x000e700000000200 */
[----:B------:R-:W3:Y:S01]  /*8a40*/  LDSM.16.M88.4 R136, [R136+0xa000] ;  /* 0x00a000008888783b */ /* 0x000ee20000000200 */
[-C--:B-1----:R-:W-:Y:S08]  /*8a50*/  HMMA.16816.F32.BF16 R4, R140, R132.reuse, R4 ;  /* 0x000000848c04723c */ /* 0x082ff00000041804 */
[C---:B---3--:R-:W-:Y:S08]  /*8a60*/  HMMA.16816.F32.BF16 R8, R136.reuse, R132, R8 ;  /* 0x000000848808723c */ /* 0x048ff00000041808 */
[-C--:B------:R-:W-:Y:S08]  /*8a70*/  HMMA.16816.F32.BF16 R12, R136, R134.reuse, R12 ;  /* 0x00000086880c723c */ /* 0x080ff0000004180c */
[----:B-----5:R-:W-:Y:S01]  /*8a80*/  FADD.FTZ R0, -R145, R4 ;  /* 0x0000000491007221 */ /* 0x020fe20000010100 */
[C---:B------:R-:W-:Y:S01]  /*8a90*/  HMMA.16816.F32.BF16 R16, R140.reuse, R134, R16 ;  /* 0x000000868c10723c */ /* 0x040fe20000041810 */
[----:B------:R-:W3:Y:S03]  /*8aa0*/  LDG.E R4, [R146.64+0x20] ;  /* 0x0000202292047981 */ /* 0x000ee6000c1e1900 */
[-C--:B------:R-:W-:Y:S01]  /*8ab0*/  FSEL R0, R0, R145.reuse, P0 ;  /* 0x0000009100007208 */ /* 0x080fe20000000000 */
[----:B------:R-:W1:Y:S01]  /*8ac0*/  LDSM.16.M88.4 R132, [R177+0x10800] ;  /* 0x01080000b184783b */ /* 0x000e620000000200 */
[----:B------:R-:W-:Y:S03]  /*8ad0*/  FSETP.GE.FTZ.AND P0, PT, R211, RZ, PT ;  /* 0x000000ffd300720b */ /* 0x000fe60003f16000 */
[----:B------:R-:W-:Y:S03]  /*8ae0*/  FMUL.FTZ R201, R201, R0 ;  /* 0x00000000c9c97220 */ /* 0x000fe60000410000 */
[----:B------:R-:W-:Y:S02]  /*8af0*/  FADD.FTZ R0, -R145, R5 ;  /* 0x0000000591007221 */ /* 0x000fe40000010100 */
[----:B------:R-:W-:Y:S03]  /*8b00*/  IMAD.MOV.U32 R5, RZ, RZ, c[0x0][0x22c] ;  /* 0x00008b00ff057624 */ /* 0x000fe600078e00ff */
[-C--:B------:R-:W-:Y:S01]  /*8b10*/  FSEL R0, R0, R145.reuse, P0 ;  /* 0x0000009100007208 */ /* 0x080fe20000000000 */
[----:B------:R-:W-:Y:S04]  /*8b20*/  IMAD R5, R5, c[0x0][0x1c0], RZ ;  /* 0x0000700005057a24 */ /* 0x000fe800078e02ff */
[----:B------:R-:W-:Y:S02]  /*8b30*/  FMUL.FTZ R211, R211, R0 ;  /* 0x00000000d3d37220 */ /* 0x000fe40000410000 */
[----:B------:R-:W-:Y:S01]  /*8b40*/  FADD.FTZ R16, -R145, R16 ;  /* 0x0000001091107221 */ /* 0x000fe20000010100 */
[----:B------:R-:W4:Y:S01]  /*8b50*/  LDG.E R0, [R146.64+0x120] ;  /* 0x0001202292007981 */ /* 0x000f22000c1e1900 */
[----:B------:R-:W-:Y:S02]  /*8b60*/  IMAD.U32 R5, R5, -0x80, RZ ;  /* 0xffffff8005057824 */ /* 0x000fe400078e00ff */
[----:B------:R-:W-:Y:S01]  /*8b70*/  FADD.FTZ R17, -R145, R17 ;  /* 0x0000001191117221 */ /* 0x000fe20000010100 */
[-C--:B------:R-:W-:Y:S02]  /*8b80*/  FSEL R16, R16, R145.reuse, P3 ;  /* 0x0000009110107208 */ /* 0x080fe40001800000 */
[----:B------:R-:W-:Y:S02]  /*8b90*/  LEA R184, P0, R5, R184, 0x2 ;  /* 0x000000b805b87211 */ /* 0x000fe400078010ff */
[----:B------:R-:W-:Y:S01]  /*8ba0*/  FSEL R17, R17, R145, P2 ;  /* 0x0000009111117208 */ /* 0x000fe20001000000 */
[----:B------:R-:W-:Y:S01]  /*8bb0*/  FMUL.FTZ R205, R205, R16 ;  /* 0x00000010cdcd7220 */ /* 0x000fe20000410000 */
[----:B------:R-:W-:Y:S02]  /*8bc0*/  LEA.HI.X.SX32 R185, R5, R185, 0x2, P0 ;  /* 0x000000b905b97211 */ /* 0x000fe400000f16ff */
[----:B------:R-:W-:Y:S01]  /*8bd0*/  FSETP.GE.FTZ.AND P0, PT, R168, RZ, PT ;  /* 0x000000ffa800720b */ /* 0x000fe20003f16000 */
[----:B------:R-:W-:Y:S01]  /*8be0*/  FMUL.FTZ R204, R204, R17 ;  /* 0x00000011cccc7220 */ /* 0x000fe20000410000 */
[----:B------:R-:W-:Y:S02]  /*8bf0*/  FSETP.GE.FTZ.AND P3, PT, R189, RZ, PT ;  /* 0x000000ffbd00720b */ /* 0x000fe40003f76000 */
[----:B------:R-:W-:Y:S01]  /*8c00*/  FSETP.GE.FTZ.AND P2, PT, R188, RZ, PT ;  /* 0x000000ffbc00720b */ /* 0x000fe20003f56000 */
[-C--:B-1----:R-:W-:Y:S08]  /*8c10*/  HMMA.16816.F32.BF16 R20, R140, R132.reuse, R20 ;  /* 0x000000848c14723c */ /* 0x082ff00000041814 */
[C---:B------:R-:W-:Y:S08]  /*8c20*/  HMMA.16816.F32.BF16 R24, R136.reuse, R132, R24 ;  /* 0x000000848818723c */ /* 0x040ff00000041818 */
[-C--:B------:R-:W-:Y:S08]  /*8c30*/  HMMA.16816.F32.BF16 R28, R136, R134.reuse, R28 ;  /* 0x00000086881c723c */ /* 0x080ff0000004181c */
[C---:B------:R-:W-:Y:S01]  /*8c40*/  FADD.FTZ R20, -R145.reuse, R20 ;  /* 0x0000001491147221 */ /* 0x040fe20000010100 */
[C---:B------:R-:W-:Y:S01]  /*8c50*/  HMMA.16816.F32.BF16 R32, R140.reuse, R134, R32 ;  /* 0x000000868c20723c */ /* 0x040fe20000041820 */
[----:B------:R-:W1:Y:S02]  /*8c60*/  LDSM.16.M88.4 R132, [R177+0x11000] ;  /* 0x01100000b184783b */ /* 0x000e640000000200 */
[----:B------:R-:W-:Y:S01]  /*8c70*/  FADD.FTZ R21, -R145, R21 ;  /* 0x0000001591157221 */ /* 0x000fe20000010100 */
[-C--:B------:R-:W-:Y:S02]  /*8c80*/  FSEL R20, R20, R145.reuse, P1 ;  /* 0x0000009114147208 */ /* 0x080fe40000800000 */
[----:B------:R-:W-:Y:S02]  /*8c90*/  FSETP.GE.FTZ.AND P1, PT, R169, RZ, PT ;  /* 0x000000ffa900720b */ /* 0x000fe40003f36000 */
[----:B------:R-:W-:Y:S01]  /*8ca0*/  FSEL R21, R21, R145, P4 ;  /* 0x0000009115157208 */ /* 0x000fe20002000000 */
[----:B------:R-:W-:Y:S01]  /*8cb0*/  FMUL.FTZ R199, R199, R20 ;  /* 0x00000014c7c77220 */ /* 0x000fe20000410000 */
[----:B------:R-:W-:Y:S03]  /*8cc0*/  FSETP.GE.FTZ.AND P4, PT, R159, RZ, PT ;  /* 0x000000ff9f00720b */ /* 0x000fe60003f96000 */
[----:B------:R-:W-:Y:S11]  /*8cd0*/  FMUL.FTZ R200, R200, R21 ;  /* 0x00000015c8c87220 */ /* 0x000ff60000410000 */
[C---:B------:R-:W-:Y:S02]  /*8ce0*/  FADD.FTZ R20, -R145.reuse, R32 ;  /* 0x0000002091147221 */ /* 0x040fe40000010100 */
[----:B------:R-:W-:Y:S03]  /*8cf0*/  FADD.FTZ R17, -R145, R33 ;  /* 0x0000002191117221 */ /* 0x000fe60000010100 */
[-C--:B------:R-:W-:Y:S02]  /*8d00*/  FSEL R20, R20, R145.reuse, P3 ;  /* 0x0000009114147208 */ /* 0x080fe40001800000 */
        /* <DEDUP_REMOVED lines=30> */
[----:B------:R-:W-:Y:S03]  /*8ef0*/  HMMA.16816.F32.BF16 R64, R140, R134, R64 ;  /* 0x000000868c40723c */ /* 0x000fe60000041840 */
[----:B------:R-:W-:Y:S01]  /*8f00*/  FADD.FTZ R52, -R145, R52 ;  /* 0x0000003491347221 */ /* 0x000fe20000010100 */
[-C--:B------:R-:W-:Y:S02]  /*8f10*/  FSEL R53, R53, R145.reuse, P1 ;  /* 0x0000009135357208 */ /* 0x080fe40000800000 */
[----:B------:R-:W-:Y:S02]  /*8f20*/  FSETP.GE.FTZ.AND P1, PT, R151, RZ, PT ;  /* 0x000000ff9700720b */ /* 0x000fe40003f36000 */
[----:B------:R-:W-:Y:S01]  /*8f30*/  FSEL R52, R52, R145, P2 ;  /* 0x0000009134347208 */ /* 0x000fe20001000000 */
[----:B------:R-:W-:Y:S01]  /*8f40*/  FMUL.FTZ R53, R153, R53 ;  /* 0x0000003599357220 */ /* 0x000fe20000410000 */
[----:B------:R-:W-:Y:S03]  /*8f50*/  FSETP.GE.FTZ.AND P2, PT, R149, RZ, PT ;  /* 0x000000ff9500720b */ /* 0x000fe60003f56000 */
[----:B------:R-:W-:Y:S02]  /*8f60*/  FMUL.FTZ R52, R155, R52 ;  /* 0x000000349b347220 */ /* 0x000fe40000410000 */
[C---:B--2---:R-:W-:Y:S02]  /*8f70*/  FADD.FTZ R5, -R3.reuse, R8 ;  /* 0x0000000803057221 */ /* 0x044fe40000010100 */
[----:B------:R-:W-:Y:S07]  /*8f80*/  FADD.FTZ R56, -R3, R56 ;  /* 0x0000003803387221 */ /* 0x000fee0000010100 */
[----:B------:R-:W-:Y:S02]  /*8f90*/  FADD.FTZ R64, -R145, R64 ;  /* 0x0000004091407221 */ /* 0x000fe40000010100 */
[C---:B------:R-:W-:Y:S02]  /*8fa0*/  FADD.FTZ R57, -R3.reuse, R57 ;  /* 0x0000003903397221 */ /* 0x040fe40000010100 */
[----:B------:R-:W-:Y:S01]  /*8fb0*/  FADD.FTZ R60, -R3, R60 ;  /* 0x0000003c033c7221 */ /* 0x000fe20000010100 */
[----:B------:R-:W-:Y:S01]  /*8fc0*/  FSEL R64, R64, R145, P1 ;  /* 0x0000009140407208 */ /* 0x000fe20000800000 */
[----:B------:R-:W-:Y:S01]  /*8fd0*/  @P0 FADD.FTZ R145, -R145, R65 ;  /* 0x0000004191910221 */ /* 0x000fe20000010100 */
[----:B------:R-:W-:Y:S01]  /*8fe0*/  FSETP.GE.FTZ.AND P1, PT, R217, RZ, PT ;  /* 0x000000ffd900720b */ /* 0x000fe20003f36000 */
[----:B------:R-:W-:Y:S01]  /*8ff0*/  FADD.FTZ R45, -R3, R45 ;  /* 0x0000002d032d7221 */ /* 0x000fe20000010100 */
        /* <DEDUP_REMOVED lines=9> */
[C---:B------:R-:W-:Y:S02]  /*9090*/  FADD.FTZ R7, -R4.reuse, R7 ;  /* 0x0000000704077221 */ /* 0x040fe40000010100 */
[----:B------:R-:W-:Y:S01]  /*90a0*/  FADD.FTZ R38, -R4, R38 ;  /* 0x0000002604267221 */ /* 0x000fe20000010100 */
[-C--:B------:R-:W-:Y:S01]  /*90b0*/  FSEL R18, R18, R4.reuse, P1 ;  /* 0x0000000412127208 */ /* 0x080fe20000800000 */
[C---:B------:R-:W-:Y:S01]  /*90c0*/  FADD.FTZ R19, -R4.reuse, R19 ;  /* 0x0000001304137221 */ /* 0x040fe20000010100 */
[----:B------:R-:W-:Y:S01]  /*90d0*/  FSETP.GE.FTZ.AND P1, PT, R207, RZ, PT ;  /* 0x000000ffcf00720b */ /* 0x000fe20003f36000 */
[C---:B------:R-:W-:Y:S01]  /*90e0*/  FADD.FTZ R50, -R4.reuse, R50 ;  /* 0x0000003204327221 */ /* 0x040fe20000010100 */
[-C--:B------:R-:W-:Y:S01]  /*90f0*/  FSEL R7, R7, R4.reuse, P0 ;  /* 0x0000000407077208 */ /* 0x080fe20000000000 */
        /* <DEDUP_REMOVED lines=8> */
[----:B------:R-:W-:Y:S01]  /*9180*/  FMUL.FTZ R216, R216, R7 ;  /* 0x00000007d8d87220 */ /* 0x000fe20000410000 */
[----:B------:R-:W-:Y:S01]  /*9190*/  FSETP.GE.FTZ.AND P1, PT, R187, RZ, PT ;  /* 0x000000ffbb00720b */ /* 0x000fe20003f36000 */
[C---:B------:R-:W-:Y:S01]  /*91a0*/  FADD.FTZ R51, -R4.reuse, R51 ;  /* 0x0000003304337221 */ /* 0x040fe20000010100 */
[-C--:B------:R-:W-:Y:S01]  /*91b0*/  FSEL R19, R19, R4.reuse, P0 ;  /* 0x0000000413137208 */ /* 0x080fe20000000000 */
[----:B------:R-:W-:Y:S01]  /*91c0*/  FADD.FTZ R54, -R4, R54 ;  /* 0x0000003604367221 */ /* 0x000fe20000010100 */
[-C--:B------:R-:W-:Y:S01]  /*91d0*/  FSEL R38, R38, R4.reuse, P1 ;  /* 0x0000000426267208 */ /* 0x080fe20000800000 */
[C---:B------:R-:W-:Y:S01]  /*91e0*/  FADD.FTZ R7, -R4.reuse, R55 ;  /* 0x0000003704077221 */ /* 0x040fe20000010100 */
        /* <DEDUP_REMOVED lines=8> */
[-C--:B------:R-:W-:Y:S01]  /*9270*/  FSEL R23, R23, R4.reuse, P0 ;  /* 0x0000000417177208 */ /* 0x080fe20000000000 */
[C---:B----4-:R-:W-:Y:S01]  /*9280*/  FADD.FTZ R10, -R0.reuse, R10 ;  /* 0x0000000a000a7221 */ /* 0x050fe20000010100 */
[----:B------:R-:W-:Y:S01]  /*9290*/  FSETP.GE.FTZ.AND P0, PT, R191, RZ, PT ;  /* 0x000000ffbf00720b */ /* 0x000fe20003f16000 */
[----:B------:R-:W-:Y:S01]  /*92a0*/  FADD.FTZ R26, -R0, R26 ;  /* 0x0000001a001a7221 */ /* 0x000fe20000010100 */
        /* <DEDUP_REMOVED lines=76> */
[----:B------:R-:W-:Y:S02]  /*9770*/  FSETP.GE.FTZ.AND P2, PT, R223, RZ, PT ;  /* 0x000000ffdf00720b */ /* 0x000fe40003f56000 */
[-C--:B------:R-:W-:Y:S01]  /*9780*/  FSEL R8, R8, R3.reuse, P4 ;  /* 0x0000000308087208 */ /* 0x080fe20002000000 */
[----:B------:R-:W-:Y:S01]  /*9790*/  FMUL.FTZ R60, R154, R60 ;  /* 0x0000003c9a3c7220 */ /* 0x000fe20000410000 */
[----:B------:R-:W-:Y:S01]  /*97a0*/  FSEL R45, R45, R3, P3 ;  /* 0x000000032d2d7208 */ /* 0x000fe20001800000 */
[----:B------:R-:W-:Y:S01]  /*97b0*/  @P0 FADD.FTZ R3, -R3, R61 ;  /* 0x0000003d03030221 */ /* 0x000fe20000010100 */
        /* <DEDUP_REMOVED lines=34> */
[-C--:B------:R-:W-:Y:S02]  /*99e0*/  FSEL R4, R4, R0.reuse, P1 ;  /* 0x0000000004047208 */ /* 0x080fe40000800000 */
[----:B------:R-:W-:Y:S02]  /*99f0*/  FSETP.GE.FTZ.AND P1, PT, R194, RZ, PT ;  /* 0x000000ffc200720b */ /* 0x000fe40003f36000 */
[----:B------:R-:W-:Y:S01]  /*9a00*/  FSEL R3, R3, R0, P0 ;  /* 0x0000000003037208 */ /* 0x000fe20000000000 */
[----:B------:R-:W-:Y:S01]  /*9a10*/  FMUL.FTZ R31, R196, R4 ;  /* 0x00000004c41f7220 */ /* 0x000fe20000410000 */
[----:B------:R-:W-:Y:S01]  /*9a20*/  FSETP.GE.FTZ.AND P0, PT, R156, RZ, PT ;  /* 0x000000ff9c00720b */ /* 0x000fe20003f16000 */
[----:B------:R-:W-:Y:S01]  /*9a30*/  FADD.FTZ R4, -R0, R59 ;  /* 0x0000003b00047221 */ /* 0x000fe20000010100 */
[-C--:B------:R-:W-:Y:S01]  /*9a40*/  FSEL R5, R42, R0.reuse, P2 ;  /* 0x000000002a057208 */ /* 0x080fe20001000000 */
        /* <DEDUP_REMOVED lines=20> */
[----:B------:R-:W-:Y:S01]  /*9b90*/  ULOP3.LUT UR26, UR8, 0x1, URZ, 0xc0, !UPT ;  /* 0x00000001081a7892 */ /* 0x000fe2000f8ec03f */
[----:B------:R-:W-:Y:S01]  /*9ba0*/  PLOP3.LUT P2, PT, PT, PT, PT, 0x8, 0x0 ;  /* 0x000000000000781c */ /* 0x000fe20003f4e170 */
[----:B------:R-:W-:Y:S01]  /*9bb0*/  IMAD.MOV.U32 R6, RZ, RZ, R239 ;  /* 0x000000ffff067224 */ /* 0x000fe200078e00ef */
[----:B------:R-:W-:Y:S01]  /*9bc0*/  PLOP3.LUT P3, PT, PT, PT, PT, 0x8, 0x0 ;  /* 0x000000000000781c */ /* 0x000fe20003f6e170 */
[----:B------:R-:W-:Y:S01]  /*9bd0*/  UISETP.NE.U32.AND UP0, UPT, UR26, 0x1, UPT ;  /* 0x000000011a00788c */ /* 0x000fe2000bf05070 */
[----:B------:R-:W-:Y:S02]  /*9be0*/  IMAD.MOV.U32 R7, RZ, RZ, R238 ;  /* 0x000000ffff077224 */ /* 0x000fe400078e00ee */
[----:B------:R-:W-:Y:S03]  /*9bf0*/  IMAD.MOV.U32 R15, RZ, RZ, c[0x0][0x190] ;  /* 0x00006400ff0f7624 */ /* 0x000fe600078e00ff */
[----:B------:R-:W-:Y:S01]  /*9c00*/  PLOP3.LUT P5, PT, PT, PT, UP0, 0x80, 0x0 ;  /* 0x000000000000781c */ /* 0x000fe20003faf008 */
[----:B------:R-:W-:Y:S01]  /*9c10*/  IMAD.SHL.U32 R4, R15, 0x80, RZ ;  /* 0x000000800f047824 */ /* 0x000fe200078e00ff */
[C---:B------:R-:W-:Y:S01]  /*9c20*/  @P4 IADD3 R3, R226.reuse, -0x4000, RZ ;  /* 0xffffc000e2034810 */ /* 0x040fe20007ffe0ff */
[----:B------:R-:W-:Y:S01]  /*9c30*/  @!P4 IMAD.MOV.U32 R5, RZ, RZ, c[0x0][0x194] ;  /* 0x00006500ff05c624 */ /* 0x000fe200078e00ff */
[----:B------:R-:W-:Y:S01]  /*9c40*/  @P4 PLOP3.LUT P2, PT, P5, PT, PT, 0x80, 0x0 ;  /* 0x000000000000481c */ /* 0x000fe20002f4f070 */
[----:B------:R-:W-:Y:S01]  /*9c50*/  IMAD.MOV R4, RZ, RZ, -R4 ;  /* 0x000000ffff047224 */ /* 0x000fe200078e0a04 */
[----:B------:R-:W-:Y:S02]  /*9c60*/  PLOP3.LUT P0, PT, PT, PT, UP0, 0x80, 0x0 ;  /* 0x000000000000781c */ /* 0x000fe40003f0f008 */
[----:B------:R-:W-:Y:S02]  /*9c70*/  @P4 IADD3 R0, R226, -0x4000, RZ ;  /* 0xffffc000e2004810 */ /* 0x000fe40007ffe0ff */
[----:B------:R-:W-:Y:S02]  /*9c80*/  @!P4 PLOP3.LUT P5, PT, P0, PT, PT, 0x80, 0x0 ;  /* 0x000000000000c81c */ /* 0x000fe400007af070 */
[C---:B------:R-:W-:Y:S02]  /*9c90*/  LEA R6, P0, R4.reuse, R6, 0x1 ;  /* 0x0000000604067211 */ /* 0x040fe400078008ff */
[----:B------:R-:W-:Y:S02]  /*9ca0*/  @!P4 PLOP3.LUT P3, PT, P5, PT, PT, 0x80, 0x0 ;  /* 0x000000000000c81c */ /* 0x000fe40002f6f070 */
[----:B------:R-:W-:Y:S02]  /*9cb0*/  LEA.HI.X.SX32 R7, R4, R7, 0x1, P0 ;  /* 0x0000000704077211 */ /* 0x000fe400000f0eff */
[----:B------:R-:W-:Y:S02]  /*9cc0*/  @P2 IADD3 R3, R226, 0x4000, RZ ;  /* 0x00004000e2032810 */ /* 0x000fe40007ffe0ff */
[----:B------:R-:W-:Y:S03]  /*9cd0*/  PLOP3.LUT P2, PT, PT, PT, PT, 0x8, 0x0 ;  /* 0x000000000000781c */ /* 0x000fe60003f4e170 */
[----:B------:R-:W-:Y:S01]  /*9ce0*/  @P4 STS [R3], RZ ;  /* 0x000000ff03004388 */ /* 0x000fe20000000800 */
[----:B------:R-:W-:Y:S03]  /*9cf0*/  @P4 PLOP3.LUT P2, PT, P5, PT, PT, 0x80, 0x0 ;  /* 0x000000000000481c */ /* 0x000fe60002f4f070 */
[----:B------:R-:W-:Y:S04]  /*9d00*/  @P4 STS [R3+0x4], RZ ;  /* 0x000004ff03004388 */ /* 0x000fe80000000800 */
[----:B------:R-:W-:Y:S04]  /*9d10*/  @P4 STS [R3+0x8], RZ ;  /* 0x000008ff03004388 */ /* 0x000fe80000000800 */
[----:B------:R1:W-:Y:S02]  /*9d20*/  @P4 STS [R3+0xc], RZ ;  /* 0x00000cff03004388 */ /* 0x0003e40000000800 */
[----:B------:R-:W-:Y:S02]  /*9d30*/  @P2 IADD3 R0, R226, 0x4000, RZ ;  /* 0x00004000e2002810 */ /* 0x000fe40007ffe0ff */
[C---:B------:R-:W-:Y:S02]  /*9d40*/  @!P4 IADD3 R3, R227.reuse, -0x4000, RZ ;  /* 0xffffc000e303c810 */ /* 0x040fe40007ffe0ff */
[----:B-1----:R-:W-:Y:S05]  /*9d50*/  @P3 IADD3 R3, R227, 0x4000, RZ ;  /* 0x00004000e3033810 */ /* 0x002fea0007ffe0ff */
[----:B------:R-:W-:Y:S01]  /*9d60*/  @!PT LDS RZ, [RZ] ;  /* 0x00000000fffff984 */ /* 0x000fe20000000800 */
[----:B------:R-:W-:Y:S01]  /*9d70*/  @!PT LDS RZ, [RZ] ;  /* 0x00000000fffff984 */ /* 0x000fe20000000800 */
[----:B------:R-:W-:Y:S01]  /*9d80*/  @!PT LDS RZ, [RZ] ;  /* 0x00000000fffff984 */ /* 0x000fe20000000800 */
[----:B------:R1:W-:Y:S04]  /*9d90*/  @!P4 LDGSTS.E.BYPASS.LTC128B.128 [R3], [R6.64] ;  /* 0x000000000603cfae */ /* 0x0003e8000b901d46 */
[----:B------:R-:W-:Y:S04]  /*9da0*/  @P4 STS [R0+0x1000], RZ ;  /* 0x001000ff00004388 */ /* 0x000fe80000000800 */
[----:B------:R-:W-:Y:S04]  /*9db0*/  @P4 STS [R0+0x1004], RZ ;  /* 0x001004ff00004388 */ /* 0x000fe80000000800 */
[----:B------:R-:W-:Y:S04]  /*9dc0*/  @P4 STS [R0+0x1008], RZ ;  /* 0x001008ff00004388 */ /* 0x000fe80000000800 */
[----:B------:R2:W-:Y:S01]  /*9dd0*/  @P4 STS [R0+0x100c], RZ ;  /* 0x00100cff00004388 */ /* 0x0005e20000000800 */
[--C-:B-1----:R-:W-:Y:S02]  /*9de0*/  @!P4 SHF.R.S32.HI R3, RZ, 0x1f, R4.reuse ;  /* 0x0000001fff03c819 */ /* 0x102fe40000011404 */
[C---:B------:R-:W-:Y:S04]  /*9df0*/  @!P4 LEA R0, P0, R15.reuse, R4, 0x5 ;  /* 0x000000040f00c211 */ /* 0x040fe800078028ff */
[----:B------:R-:W-:Y:S02]  /*9e00*/  @!P4 LEA.HI.X R3, R15, R3, R5, 0x5, P0 ;  /* 0x000000030f03c211 */ /* 0x000fe400000f2c05 */
[C---:B------:R-:W-:Y:S04]  /*9e10*/  @!P4 LEA R8, P0, R0.reuse, R239, 0x1 ;  /* 0x000000ef0008c211 */ /* 0x040fe800078008ff */
[----:B------:R-:W-:Y:S02]  /*9e20*/  @!P4 LEA.HI.X R9, R0, R238, R3, 0x1, P0 ;  /* 0x000000ee0009c211 */ /* 0x000fe400000f0c03 */
[----:B------:R-:W-:Y:S02]  /*9e30*/  PLOP3.LUT P0, PT, PT, PT, PT, 0x8, 0x0 ;  /* 0x000000000000781c */ /* 0x000fe40003f0e170 */
[----:B------:R-:W-:Y:S02]  /*9e40*/  @!P4 PLOP3.LUT P0, PT, P5, PT, PT, 0x80, 0x0 ;  /* 0x000000000000c81c */ /* 0x000fe40002f0f070 */
[C---:B------:R-:W-:Y:S02]  /*9e50*/  @!P4 IADD3 R0, R227.reuse, -0x4000, RZ ;  /* 0xffffc000e300c810 */ /* 0x040fe40007ffe0ff */
[----:B------:R-:W-:Y:S09]  /*9e60*/  @!P4 SHF.R.S32.HI R3, RZ, 0x1f, R4 ;  /* 0x0000001fff03c819 */ /* 0x000ff20000011404 */
[----:B--2---:R-:W-:Y:S02]  /*9e70*/  @P0 IADD3 R0, R227, 0x4000, RZ ;  /* 0x00004000e3000810 */ /* 0x004fe40007ffe0ff */
[----:B------:R-:W-:Y:S02]  /*9e80*/  PLOP3.LUT P0, PT, PT, PT, PT, 0x8, 0x0 ;  /* 0x000000000000781c */ /* 0x000fe40003f0e170 */
[----:B------:R-:W-:Y:S01]  /*9e90*/  @P4 PLOP3.LUT P0, PT, P5, PT, PT, 0x80, 0x0 ;  /* 0x000000000000481c */ /* 0x000fe20002f0f070 */
[----:B------:R-:W-:Y:S01]  /*9ea0*/  @!PT LDS RZ, [RZ] ;  /* 0x00000000fffff984 */ /* 0x000fe20000000800 */
[----:B------:R-:W-:Y:S01]  /*9eb0*/  @!PT LDS RZ, [RZ] ;  /* 0x00000000fffff984 */ /* 0x000fe20000000800 */
[----:B------:R-:W-:Y:S01]  /*9ec0*/  @!PT LDS RZ, [RZ] ;  /* 0x00000000fffff984 */ /* 0x000fe20000000800 */
[----:B------:R1:W-:Y:S02]  /*9ed0*/  @!P4 LDGSTS.E.BYPASS.LTC128B.128 [R0+0x1000], [R8.64] ;  /* 0x010000000800cfae */ /* 0x0003e4000b901d46 */
[C---:B------:R-:W-:Y:S10]  /*9ee0*/  @P4 IADD3 R0, R226.reuse, -0x4000, RZ ;  /* 0xffffc000e2004810 */ /* 0x040ff40007ffe0ff */
[----:B-1----:R-:W-:Y:S05]  /*9ef0*/  @P0 IADD3 R0, R226, 0x4000, RZ ;  /* 0x00004000e2000810 */ /* 0x002fea0007ffe0ff */
[----:B------:R-:W-:Y:S04]  /*9f00*/  @P4 STS [R0+0x2000], RZ ;  /* 0x002000ff00004388 */ /* 0x000fe80000000800 */
[----:B------:R-:W-:Y:S04]  /*9f10*/  @P4 STS [R0+0x2004], RZ ;  /* 0x002004ff00004388 */ /* 0x000fe80000000800 */
[----:B------:R-:W-:Y:S04]  /*9f20*/  @P4 STS [R0+0x2008], RZ ;  /* 0x002008ff00004388 */ /* 0x000fe80000000800 */
[----:B------:R1:W-:Y:S02]  /*9f30*/  @P4 STS [R0+0x200c], RZ ;  /* 0x00200cff00004388 */ /* 0x0003e40000000800 */
[C---:B------:R-:W-:Y:S04]  /*9f40*/  @!P4 LEA R0, P0, R15.reuse, R4, 0x6 ;  /* 0x000000040f00c211 */ /* 0x040fe800078030ff */
[----:B------:R-:W-:Y:S02]  /*9f50*/  @!P4 LEA.HI.X R3, R15, R3, R5, 0x6, P0 ;  /* 0x000000030f03c211 */ /* 0x000fe400000f3405 */
[C---:B------:R-:W-:Y:S02]  /*9f60*/  @!P4 LEA R8, P0, R0.reuse, R239, 0x1 ;  /* 0x000000ef0008c211 */ /* 0x040fe400078008ff */
[----:B------:R-:W-:Y:S02]  /*9f70*/  @!P4 SHF.R.S32.HI R5, RZ, 0x1f, R4 ;  /* 0x0000001fff05c819 */ /* 0x000fe40000011404 */
[----:B------:R-:W-:Y:S01]  /*9f80*/  @!P4 LEA.HI.X R9, R0, R238, R3, 0x1, P0 ;  /* 0x000000ee0009c211 */ /* 0x000fe200000f0c03 */
[----:B------:R-:W-:Y:S01]  /*9f90*/  @!P4 IMAD.MOV.U32 R3, RZ, RZ, c[0x0][0x194] ;  /* 0x00006500ff03c624 */ /* 0x000fe200078e00ff */
[----:B------:R-:W-:Y:S01]  /*9fa0*/  PLOP3.LUT P0, PT, PT, PT, PT, 0x8, 0x0 ;  /* 0x000000000000781c */ /* 0x000fe20003f0e170 */
[----:B------:R-:W-:Y:S01]  /*9fb0*/  @!P4 IMAD.WIDE.U32 R4, R15, 0x60, R4 ;  /* 0x000000600f04c825 */ /* 0x000fe200078e0004 */
[----:B------:R-:W-:Y:S02]  /*9fc0*/  @!P4 PLOP3.LUT P0, PT, P5, PT, PT, 0x80, 0x0 ;  /* 0x000000000000c81c */ /* 0x000fe40002f0f070 */
[----:B------:R-:W-:Y:S01]  /*9fd0*/  @!P4 IADD3 R0, R227, -0x4000, RZ ;  /* 0xffffc000e300c810 */ /* 0x000fe20007ffe0ff */
[----:B------:R-:W-:Y:S04]  /*9fe0*/  @!P4 IMAD R3, R3, 0x60, RZ ;  /* 0x000000600303c824 */ /* 0x000fe800078e02ff */
[----:B------:R-:W-:Y:S06]  /*9ff0*/  @!P4 IMAD.IADD R3, R5, 0x1, R3 ;  /* 0x000000010503c824 */ /* 0x000fec00078e0203 */
[----:B-1----:R-:W-:Y:S02]  /*a000*/  @P0 IADD3 R0, R227, 0x4000, RZ ;  /* 0x00004000e3000810 */ /* 0x002fe40007ffe0ff */
[----:B------:R-:W-:Y:S02]  /*a010*/  PLOP3.LUT P0, PT, PT, PT, PT, 0x8, 0x0 ;  /* 0x000000000000781c */ /* 0x000fe40003f0e170 */
[----:B------:R-:W-:Y:S01]  /*a020*/  @P4 PLOP3.LUT P0, PT, P5, PT, PT, 0x80, 0x0 ;  /* 0x000000000000481c */ /* 0x000fe20002f0f070 */
[----:B------:R-:W-:Y:S01]  /*a030*/  @!PT LDS RZ, [RZ] ;  /* 0x00000000fffff984 */ /* 0x000fe20000000800 */
[----:B------:R-:W-:Y:S01]  /*a040*/  @!PT LDS RZ, [RZ] ;  /* 0x00000000fffff984 */ /* 0x000fe20000000800 */
[----:B------:R-:W-:Y:S01]  /*a050*/  @!PT LDS RZ, [RZ] ;  /* 0x00000000fffff984 */ /* 0x000fe20000000800 */
[----:B------:R1:W-:Y:S02]  /*a060*/  @!P4 LDGSTS.E.BYPASS.LTC128B.128 [R0+0x2000], [R8.64] ;  /* 0x020000000800cfae */ /* 0x0003e4000b901d46 */
[C---:B------:R-:W-:Y:S10]  /*a070*/  @P4 IADD3 R0, R226.reuse, -0x4000, RZ ;  /* 0xffffc000e2004810 */ /* 0x040ff40007ffe0ff */
[----:B-1----:R-:W-:Y:S02]  /*a080*/  @P0 IADD3 R0, R226, 0x4000, RZ ;  /* 0x00004000e2000810 */ /* 0x002fe40007ffe0ff */
[----:B------:R-:W-:Y:S01]  /*a090*/  @!P4 LEA R8, P2, R4, R239, 0x1 ;  /* 0x000000ef0408c211 */ /* 0x000fe200078408ff */
[----:B------:R-:W-:Y:S01]  /*a0a0*/  IMAD.MOV.U32 R239, RZ, RZ, R6 ;  /* 0x000000ffffef7224 */ /* 0x000fe200078e0006 */
[----:B------:R-:W-:Y:S01]  /*a0b0*/  PLOP3.LUT P0, PT, PT, PT, PT, 0x8, 0x0 ;  /* 0x000000000000781c */ /* 0x000fe20003f0e170 */
[----:B------:R-:W-:Y:S01]  /*a0c0*/  @P4 STS [R0+0x3000], RZ ;  /* 0x003000ff00004388 */ /* 0x000fe20000000800 */
[----:B------:R-:W-:Y:S01]  /*a0d0*/  @!P4 LEA.HI.X R9, R4, R238, R3, 0x1, P2 ;  /* 0x000000ee0409c211 */ /* 0x000fe200010f0c03 */
[----:B------:R-:W-:Y:S01]  /*a0e0*/  IMAD.MOV.U32 R238, RZ, RZ, R7 ;  /* 0x000000ffffee7224 */ /* 0x000fe200078e0007 */
[----:B------:R-:W-:Y:S01]  /*a0f0*/  @!P4 PLOP3.LUT P0, PT, P5, PT, PT, 0x80, 0x0 ;  /* 0x000000000000c81c */ /* 0x000fe20002f0f070 */
[----:B------:R-:W-:Y:S04]  /*a100*/  @P4 STS [R0+0x3004], RZ ;  /* 0x003004ff00004388 */ /* 0x000fe80000000800 */
[----:B------:R-:W-:Y:S04]  /*a110*/  @P4 STS [R0+0x3008], RZ ;  /* 0x003008ff00004388 */ /* 0x000fe80000000800 */
[----:B------:R1:W-:Y:S02]  /*a120*/  @P4 STS [R0+0x300c], RZ ;  /* 0x00300cff00004388 */ /* 0x0003e40000000800 */
[C---:B------:R-:W-:Y:S02]  /*a130*/  @!P4 IADD3 R0, R227.reuse, -0x4000, RZ ;  /* 0xffffc000e300c810 */ /* 0x040fe40007ffe0ff */
[----:B-1----:R-:W-:Y:S05]  /*a140*/  @P0 IADD3 R0, R227, 0x4000, RZ ;  /* 0x00004000e3000810 */ /* 0x002fea0007ffe0ff */
        /* <DEDUP_REMOVED lines=10> */
.L_x_1145:
        /* <DEDUP_REMOVED lines=41> */
[----:B------:R-:W-:Y:S01]  /*a480*/  F2FP.BF16.PACK_AB R29, R148, R149 ;  /* 0x00000095941d723e */ /* 0x000fe200000010ff */
[----:B------:R-:W-:Y:S01]  /*a490*/  IMAD.SHL.U32 R64, R180, 0x2, RZ ;  /* 0x00000002b4407824 */ /* 0x000fe200078e00ff */
        /* <DEDUP_REMOVED lines=24> */
[----:B-1----:R-:W-:Y:S05]  /*a620*/  IMAD.IADD R0, R64, 0x1, R173 ;  /* 0x0000000140007824 */ /* 0x002fea00078e02ad */
        /* <DEDUP_REMOVED lines=103> */
[----:B------:R-:W-:Y:S01]  /*aca0*/  SHF.R.S32.HI R5, RZ, 0x1f, R4 ;  /* 0x0000001fff057819 */ /* 0x000fe20000011404 */
[----:B------:R1:W-:Y:S01]  /*acb0*/  @P0 STS.128 [R133+0x8000], RZ ;  /* 0x008000ff85000388 */ /* 0x0003e20000000c00 */
[----:B------:R-:W-:Y:S01]  /*acc0*/  @!P0 IMAD.MOV.U32 R13, RZ, RZ, c[0x0][0x374] ;  /* 0x0000dd00ff0d8624 */ /* 0x000fe200078e00ff */
[----:B------:R-:W-:Y:S01]  /*acd0*/  @!P0 LEA R3, P3, R8, R4, 0x5 ;  /* 0x0000000408038211 */ /* 0x000fe200078628ff */
[----:B------:R-:W-:Y:S01]  /*ace0*/  @!P0 IMAD.MOV.U32 R14, RZ, RZ, c[0x0][0x374] ;  /* 0x0000dd00ff0e8624 */ /* 0x000fe200078e00ff */
[----:B------:R-:W-:Y:S01]  /*acf0*/  LEA.HI.X R7, R4, R240, R5, 0x1, P4 ;  /* 0x000000f004077211 */ /* 0x000fe200020f0c05 */
[----:B------:R-:W-:Y:S01]  /*ad00*/  @!P0 IMAD.MOV.U32 R15, RZ, RZ, c[0x0][0x374] ;  /* 0x0000dd00ff0f8624 */ /* 0x000fe200078e00ff */
[C---:B------:R-:W-:Y:S02]  /*ad10*/  @!P0 LEA.HI.X R13, R8.reuse, R5, R13, 0x5, P3 ;  /* 0x00000005080d8211 */ /* 0x040fe400018f2c0d */
[----:B------:R-:W-:Y:S01]  /*ad20*/  @!P0 LEA R12, P3, R3, R241, 0x1 ;  /* 0x000000f1030c8211 */ /* 0x000fe200078608ff */
[----:B------:R-:W-:Y:S01]  /*ad30*/  @!PT LDS RZ, [RZ] ;  /* 0x00000000fffff984 */ /* 0x000fe20000000800 */
[----:B------:R-:W-:Y:S01]  /*ad40*/  @!PT LDS RZ, [RZ] ;  /* 0x00000000fffff984 */ /* 0x000fe20000000800 */
[----:B------:R-:W-:Y:S01]  /*ad50*/  @!PT LDS RZ, [RZ] ;  /* 0x00000000fffff984 */ /* 0x000fe20000000800 */
[----:B------:R1:W-:Y:S01]  /*ad60*/  @!P0 LDGSTS.E.BYPASS.LTC128B.128 [R133+0x8000], [R6.64] ;  /* 0x0800000006858fae */ /* 0x0003e2000b901d46 */
[C---:B------:R-:W-:Y:S01]  /*ad70*/  @!P0 LEA R11, P2, R8.reuse, R4, 0x6 ;  /* 0x00000004080b8211 */ /* 0x040fe200078430ff */
[----:B------:R-:W-:Y:S01]  /*ad80*/  @!P0 IMAD R15, R15, 0x60, RZ ;  /* 0x000000600f0f8824 */ /* 0x000fe200078e02ff */
[-C--:B------:R-:W-:Y:S01]  /*ad90*/  @!P0 LEA.HI.X R13, R3, R240.reuse, R13, 0x1, P3 ;  /* 0x000000f0030d8211 */ /* 0x080fe200018f0c0d */
[----:B------:R1:W-:Y:S01]  /*ada0*/  @P0 STS.128 [R133+0x9000], RZ ;  /* 0x009000ff85000388 */ /* 0x0003e20000000c00 */
[C---:B------:R-:W-:Y:S01]  /*adb0*/  @!P0 LEA.HI.X R14, R8.reuse, R5, R14, 0x6, P2 ;  /* 0x00000005080e8211 */ /* 0x040fe200010f340e */
[----:B------:R-:W-:Y:S01]  /*adc0*/  @!P0 IMAD.WIDE.U32 R8, R8, 0x60, R4 ;  /* 0x0000006008088825 */ /* 0x000fe200078e0004 */
[-C--:B------:R-:W-:Y:S01]  /*add0*/  @!P0 LEA R10, P2, R11, R241.reuse, 0x1 ;  /* 0x000000f10b0a8211 */ /* 0x080fe200078408ff */
        /* <DEDUP_REMOVED lines=21> */
.L_x_1146:
[----:B------:R-:W2:Y:S01]  /*af30*/  LDL R3, [R1+0x50] ;  /* 0x0000500001037983 */ /* 0x000ea20000100800 */
[----:B-1----:R-:W-:Y:S01]  /*af40*/  IMAD.MOV.U32 R4, RZ, RZ, 0x4 ;  /* 0x00000004ff047424 */ /* 0x002fe200078e00ff */
[----:B------:R-:W-:Y:S01]  /*af50*/  @UP2 UIADD3 UR27, UP0, UR10, -0x200, URZ ;  /* 0xfffffe000a1b2890 */ /* 0x000fe2000ff1e03f */
[----:B------:R-:W-:Y:S01]  /*af60*/  IMAD.IADD R132, R173, 0x1, R144 ;  /* 0x00000001ad847824 */ /* 0x000fe200078e0290 */
[----:B------:R1:W3:Y:S01]  /*af70*/  LDL R137, [R1+0x64] ;  /* 0x0000640001897983 */ /* 0x0002e20000100800 */
[----:B------:R-:W-:Y:S01]  /*af80*/  IMAD.MOV.U32 R136, RZ, RZ, c[0x0][0x22c] ;  /* 0x00008b00ff887624 */ /* 0x000fe200078e00ff */
[----:B------:R-:W-:Y:S02]  /*af90*/  @UP2 UIADD3.X UR26, UR11, -0x1, URZ, UP0, !UPT ;  /* 0xffffffff0b1a2890 */ /* 0x000fe400087fe43f */
[----:B------:R1:W4:Y:S01]  /*afa0*/  LDL R138, [R1+0x60] ;  /* 0x00006000018a7983 */ /* 0x0003220000100800 */
[----:B------:R-:W-:Y:S01]  /*afb0*/  IMAD R136, R136, c[0x0][0x1c0], RZ ;  /* 0x0000700088887a24 */ /* 0x000fe200078e02ff */
[----:B------:R-:W-:Y:S02]  /*afc0*/  UISETP.GT.AND UP1, UPT, UR8, UR30, UPT ;  /* 0x0000001e0800728c */ /* 0x000fe4000bf24270 */
[----:B------:R1:W5:Y:S01]  /*afd0*/  LDL R139, [R1+0x54] ;  /* 0x00005400018b7983 */ /* 0x0003620000100800 */
[----:B------:R-:W-:Y:S03]  /*afe0*/  IMAD.SHL.U32 R136, R136, 0x8, RZ ;  /* 0x0000000888887824 */ /* 0x000fe600078e00ff */
[----:B------:R1:W5:Y:S04]  /*aff0*/  LDL R140, [R1+0x68] ;  /* 0x00006800018c7983 */ /* 0x0003680000100800 */
[----:B------:R-:W-:Y:S04]  /*b000*/  LDSM.16.M88.4 R32, [R174+0x14000] ;  /* 0x01400000ae20783b */ /* 0x000fe80000000200 */
[----:B------:R-:W1:Y:S04]  /*b010*/  LDSM.16.MT88.4 R16, [R64+0xc000] ;  /* 0x00c000004010783b */ /* 0x000e680000004200 */
[----:B------:R-:W1:Y:S04]  /*b020*/  LDSM.16.M88.4 R28, [R174+0x16000] ;  /* 0x01600000ae1c783b */ /* 0x000e680000000200 */
[----:B------:R-:W1:Y:S04]  /*b030*/  LDSM.16.MT88.4 R36, [R0+0xc000] ;  /* 0x00c000000024783b */ /* 0x000e680000004200 */
[----:B------:R-:W-:Y:S04]  /*b040*/  LDSM.16.M88.4 R40, [R144+0x14000] ;  /* 0x014000009028783b */ /* 0x000fe80000000200 */
[----:B------:R-:W1:Y:S04]  /*b050*/  LDSM.16.MT88.4 R44, [R64+0xc800] ;  /* 0x00c80000402c783b */ /* 0x000e680000004200 */
[----:B------:R-:W1:Y:S04]  /*b060*/  LDSM.16.M88.4 R48, [R144+0x16000] ;  /* 0x016000009030783b */ /* 0x000e680000000200 */
[----:B------:R-:W1:Y:S04]  /*b070*/  LDSM.16.MT88.4 R52, [R0+0xc800] ;  /* 0x00c800000034783b */ /* 0x000e680000004200 */
[----:B------:R-:W-:Y:S01]  /*b080*/  LDSM.16.MT88.4 R56, [R64+0xd000] ;  /* 0x00d000004038783b */ /* 0x000fe20000004200 */
[----:B--2---:R-:W-:Y:S05]  /*b090*/  @P1 IADD3 R3, R3, -0x80, RZ ;  /* 0xffffff8003031810 */ /* 0x004fea0007ffe0ff */
[----:B------:R-:W-:Y:S01]  /*b0a0*/  @P1 IMAD.WIDE R134, R3, R4, UR10 ;  /* 0x0000000a03861e25 */ /* 0x000fe2000f8e0204 */
[----:B------:R-:W-:Y:S01]  /*b0b0*/  @UP2 UMOV UR11, UR26 ;  /* 0x0000001a000b2c82 */ /* 0x000fe20008000000 */
[-C--:B-1----:R-:W-:Y:S01]  /*b0c0*/  HMMA.16816.F32.BF16 R4, R32, R16.reuse, RZ ;  /* 0x000000102004723c */ /* 0x082fe200000418ff */
[----:B------:R-:W-:Y:S02]  /*b0d0*/  ULOP3.LUT UR26, UR8, 0x1, URZ, 0xc0, !UPT ;  /* 0x00000001081a7892 */ /* 0x000fe4000f8ec03f */
[----:B---3--:R-:W2:Y:S01]  /*b0e0*/  @P1 LDG.E R137, [R134.64] ;  /* 0x0000000686891981 */ /* 0x008ea2000c1e1900 */
[----:B------:R-:W-:Y:S01]  /*b0f0*/  IMAD.IADD R3, R174, 0x1, R173 ;  /* 0x00000001ae037824 */ /* 0x000fe200078e02ad */
[----:B------:R-:W-:Y:S02]  /*b100*/  UISETP.NE.U32.AND UP0, UPT, UR26, 0x1, UPT ;  /* 0x000000011a00788c */ /* 0x000fe4000bf05070 */
[----:B----4-:R-:W3:Y:S01]  /*b110*/  @P1 LDG.E R138, [R134.64+0x120] ;  /* 0x00012006868a1981 */ /* 0x010ee2000c1e1900 */
[C---:B------:R-:W-:Y:S01]  /*b120*/  HMMA.16816.F32.BF16 R8, R28.reuse, R16, RZ ;  /* 0x000000101c08723c */ /* 0x040fe200000418ff */
[----:B------:R-:W-:Y:S02]  /*b130*/  @UP2 UMOV UR10, UR27 ;  /* 0x0000001b000a2c82 */ /* 0x000fe40008000000 */
[----:B------:R-:W-:Y:S01]  /*b140*/  LDSM.16.M88.4 R60, [R3+0x16000] ;  /* 0x01600000033c783b */ /* 0x000fe20000000200 */
[----:B------:R-:W-:Y:S03]  /*b150*/  UIADD3 UR8, UR8, -0x1, URZ ;  /* 0xffffffff08087890 */ /* 0x000fe6000fffe03f */
[----:B-----5:R-:W4:Y:S01]  /*b160*/  @P1 LDG.E R139, [R134.64+0x100] ;  /* 0x00010006868b1981 */ /* 0x020f22000c1e1900 */
[-C--:B------:R-:W-:Y:S03]  /*b170*/  HMMA.16816.F32.BF16 R12, R28, R18.reuse, RZ ;  /* 0x000000121c0c723c */ /* 0x080fe600000418ff */
[----:B------:R-:W5:Y:S05]  /*b180*/  @P1 LDG.E R140, [R134.64+0x20] ;  /* 0x00002006868c1981 */ /* 0x000f6a000c1e1900 */
        /* <DEDUP_REMOVED lines=14> */
[----:B------:R-:W-:Y:S07]  /*b270*/  LDSM.16.MT88.4 R48, [R64+0xd800] ;  /* 0x00d800004030783b */ /* 0x000fee0000004200 */
[----:B------:R-:W-:Y:S01]  /*b280*/  HMMA.16816.F32.BF16 R32, R40, R54, R32 ;  /* 0x000000362820723c */ /* 0x000fe20000041820 */
[----:B------:R-:W1:Y:S04]  /*b290*/  LDSM.16.M88.4 R40, [R132+0x14000] ;  /* 0x014000008428783b */ /* 0x000e680000000200 */
[----:B------:R-:W1:Y:S03]  /*b2a0*/  LDSM.16.M88.4 R52, [R132+0x16000] ;  /* 0x016000008434783b */ /* 0x000e660000000200 */
        /* <DEDUP_REMOVED lines=10> */
[----:B------:R-:W-:Y:S04]  /*b350*/  LDSM.16.M88.4 R36, [R174+0x18000] ;  /* 0x01800000ae24783b */ /* 0x000fe80000000200 */
[----:B------:R-:W1:Y:S03]  /*b360*/  LDSM.16.MT88.4 R44, [R64+0xe000] ;  /* 0x00e00000402c783b */ /* 0x000e660000004200 */
[-C--:B------:R-:W-:Y:S08]  /*b370*/  HMMA.16816.F32.BF16 R4, R40, R48.reuse, R4 ;  /* 0x000000302804723c */ /* 0x080ff00000041804 */
[C---:B------:R-:W-:Y:S08]  /*b380*/  HMMA.16816.F32.BF16 R8, R52.reuse, R48, R8 ;  /* 0x000000303408723c */ /* 0x040ff00000041808 */
[-C--:B------:R-:W-:Y:S08]  /*b390*/  HMMA.16816.F32.BF16 R12, R52, R50.reuse, R12 ;  /* 0x00000032340c723c */ /* 0x080ff0000004180c */
[C---:B------:R-:W-:Y:S01]  /*b3a0*/  HMMA.16816.F32.BF16 R16, R40.reuse, R50, R16 ;  /* 0x000000322810723c */ /* 0x040fe20000041810 */
[----:B------:R-:W2:Y:S07]  /*b3b0*/  LDSM.16.MT88.4 R48, [R0+0xe000] ;  /* 0x00e000000030783b */ /* 0x000eae0000004200 */
        /* <DEDUP_REMOVED lines=11> */
[----:B------:R-:W4:Y:S07]  /*b470*/  LDSM.16.MT88.4 R44, [R0+0xe800] ;  /* 0x00e80000002c783b */ /* 0x000f2e0000004200 */
[-C--:B--2---:R-:W-:Y:S08]  /*b480*/  HMMA.16816.F32.BF16 R20, R36, R48.reuse, R20 ;  /* 0x000000302414723c */ /* 0x084ff00000041814 */
[C---:B------:R-:W-:Y:S01]  /*b490*/  HMMA.16816.F32.BF16 R24, R60.reuse, R48, R24 ;  /* 0x000000303c18723c */ /* 0x040fe20000041818 */
[----:B------:R2:W-:Y:S07]  /*b4a0*/  @P1 STL [R1+0x64], R137 ;  /* 0x0000648901001387 */ /* 0x0005ee0000100800 */
[-C--:B------:R-:W-:Y:S01]  /*b4b0*/  HMMA.16816.F32.BF16 R28, R60, R50.reuse, R28 ;  /* 0x000000323c1c723c */ /* 0x080fe2000004181c */
[----:B------:R-:W-:Y:S04]  /*b4c0*/  LDSM.16.M88.4 R60, [R3+0x1a000] ;  /* 0x01a00000033c783b */ /* 0x000fe80000000200 */
[----:B---3--:R3:W-:Y:S03]  /*b4d0*/  @P1 STL [R1+0x60], R138 ;  /* 0x0000608a01001387 */ /* 0x0087e60000100800 */
[----:B------:R-:W-:Y:S01]  /*b4e0*/  HMMA.16816.F32.BF16 R32, R36, R50, R32 ;  /* 0x000000322420723c */ /* 0x000fe20000041820 */
[----:B------:R-:W-:Y:S04]  /*b4f0*/  LDSM.16.MT88.4 R48, [R64+0xf000] ;  /* 0x00f000004030783b */ /* 0x000fe80000004200 */
[----:B------:R3:W3:Y:S03]  /*b500*/  LDSM.16.M88.4 R36, [R3+0x18000] ;  /* 0x018000000324783b */ /* 0x0006e60000000200 */
[-C--:B-1----:R-:W-:Y:S01]  /*b510*/  HMMA.16816.F32.BF16 R4, R40, R52.reuse, R4 ;  /* 0x000000342804723c */ /* 0x082fe20000041804 */
[----:B------:R-:W-:Y:S04]  /*b520*/  LDSM.16.MT88.4 R64, [R64+0xf800] ;  /* 0x00f800004040783b */ /* 0x000fe80000004200 */
[----:B----4-:R1:W-:Y:S03]  /*b530*/  @P1 STL [R1+0x54], R139 ;  /* 0x0000548b01001387 */ /* 0x0103e60000100800 */
[C---:B------:R-:W-:Y:S01]  /*b540*/  HMMA.16816.F32.BF16 R8, R56.reuse, R52, R8 ;  /* 0x000000343808723c */ /* 0x040fe20000041808 */
[----:B--2---:R-:W-:Y:S01]  /*b550*/  IMAD.MOV.U32 R137, RZ, RZ, c[0x0][0x22c] ;  /* 0x00008b00ff897624 */ /* 0x004fe200078e00ff */
[----:B-----5:R2:W-:Y:S03]  /*b560*/  @P1 STL [R1+0x68], R140 ;  /* 0x0000688c01001387 */ /* 0x0205e60000100800 */
[----:B------:R-:W-:Y:S03]  /*b570*/  IMAD R137, R137, c[0x0][0x1c0], RZ ;  /* 0x0000700089897a24 */ /* 0x000fe600078e02ff */
[-C--:B------:R-:W-:Y:S01]  /*b580*/  HMMA.16816.F32.BF16 R12, R56, R54.reuse, R12 ;  /* 0x00000036380c723c */ /* 0x080fe2000004180c */
[----:B---3--:R-:W-:Y:S03]  /*b590*/  IMAD.MOV.U32 R138, RZ, RZ, c[0x0][0x22c] ;  /* 0x00008b00ff8a7624 */ /* 0x008fe600078e00ff */
[----:B------:R-:W-:Y:S02]  /*b5a0*/  IMAD.SHL.U32 R137, R137, 0x10, RZ ;  /* 0x0000001089897824 */ /* 0x000fe400078e00ff */
[----:B------:R-:W-:Y:S02]  /*b5b0*/  IMAD R138, R138, c[0x0][0x1c0], RZ ;  /* 0x000070008a8a7a24 */ /* 0x000fe400078e02ff */
[C---:B------:R-:W-:Y:S01]  /*b5c0*/  HMMA.16816.F32.BF16 R16, R40.reuse, R54, R16 ;  /* 0x000000362810723c */ /* 0x040fe20000041810 */
[----:B------:R-:W3:Y:S03]  /*b5d0*/  LDSM.16.MT88.4 R52, [R0+0xf000] ;  /* 0x00f000000034783b */ /* 0x000ee60000004200 */
[----:B------:R-:W-:Y:S02]  /*b5e0*/  IMAD R138, R138, 0x18, RZ ;  /* 0x000000188a8a7824 */ /* 0x000fe400078e02ff */
[----:B------:R-:W-:Y:S02]  /*b5f0*/  IMAD.MOV.U32 R3, RZ, RZ, c[0x0][0x22c] ;  /* 0x00008b00ff037624 */ /* 0x000fe400078e00ff */
[-C--:B------:R-:W-:Y:S01]  /*b600*/  HMMA.16816.F32.BF16 R20, R40, R44.reuse, R20 ;  /* 0x0000002c2814723c */ /* 0x080fe20000041814 */
[----:B-1----:R-:W-:Y:S03]  /*b610*/  IMAD.MOV.U32 R139, RZ, RZ, c[0x0][0x22c] ;  /* 0x00008b00ff8b7624 */ /* 0x002fe600078e00ff */
[----:B------:R-:W-:Y:S02]  /*b620*/  IMAD R3, R3, c[0x0][0x1c0], RZ ;  /* 0x0000700003037a24 */ /* 0x000fe400078e02ff */
[----:B------:R-:W-:Y:S02]  /*b630*/  IMAD R139, R139, c[0x0][0x1c0], RZ ;  /* 0x000070008b8b7a24 */ /* 0x000fe400078e02ff */
[C---:B------:R-:W-:Y:S01]  /*b640*/  HMMA.16816.F32.BF16 R24, R56.reuse, R44, R24 ;  /* 0x0000002c3818723c */ /* 0x040fe20000041818 */
[----:B--2---:R-:W-:Y:S03]  /*b650*/  IMAD.MOV.U32 R140, RZ, RZ, c[0x0][0x22c] ;  /* 0x00008b00ff8c7624 */ /* 0x004fe600078e00ff */
[----:B------:R-:W-:Y:S02]  /*b660*/  IMAD.SHL.U32 R139, R139, 0x20, RZ ;  /* 0x000000208b8b7824 */ /* 0x000fe400078e00ff */
[----:B------:R-:W-:Y:S02]  /*b670*/  IMAD R3, R3, 0x50, RZ ;  /* 0x0000005003037824 */ /* 0x000fe400078e02ff */
[-C--:B------:R-:W-:Y:S01]  /*b680*/  HMMA.16816.F32.BF16 R28, R56, R46.reuse, R28 ;  /* 0x0000002e381c723c */ /* 0x080fe2000004181c */
[----:B------:R-:W1:Y:S03]  /*b690*/  LDSM.16.M88.4 R56, [R132+0x18000] ;  /* 0x018000008438783b */ /* 0x000e660000000200 */
[----:B------:R-:W-:Y:S04]  /*b6a0*/  IMAD R140, R140, c[0x0][0x1c0], RZ ;  /* 0x000070008c8c7a24 */ /* 0x000fe800078e02ff */
[----:B------:R-:W-:Y:S01]  /*b6b0*/  HMMA.16816.F32.BF16 R32, R40, R46, R32 ;  /* 0x0000002e2820723c */ /* 0x000fe20000041820 */
[----:B------:R-:W2:Y:S03]  /*b6c0*/  LDSM.16.M88.4 R40, [R132+0x1a000] ;  /* 0x01a000008428783b */ /* 0x000ea60000000200 */
[----:B------:R-:W-:Y:S01]  /*b6d0*/  IMAD R140, R140, 0x30, RZ ;  /* 0x000000308c8c7824 */ /* 0x000fe200078e02ff */
[----:B------:R4:W5:Y:S03]  /*b6e0*/  LDSM.16.MT88.4 R44, [R0+0xf800] ;  /* 0x00f80000002c783b */ /* 0x0009660000004200 */
[-C--:B------:R-:W-:Y:S08]  /*b6f0*/  HMMA.16816.F32.BF16 R4, R36, R48.reuse, R4 ;  /* 0x000000302404723c */ /* 0x080ff00000041804 */
[C---:B------:R-:W-:Y:S08]  /*b700*/  HMMA.16816.F32.BF16 R8, R60.reuse, R48, R8 ;  /* 0x000000303c08723c */ /* 0x040ff00000041808 */
[-C--:B------:R-:W-:Y:S01]  /*b710*/  HMMA.16816.F32.BF16 R12, R60, R50.reuse, R12 ;  /* 0x000000323c0c723c */ /* 0x080fe2000004180c */
[----:B----4-:R-:W-:Y:S07]  /*b720*/  IMAD.MOV.U32 R0, RZ, RZ, c[0x0][0x22c] ;  /* 0x00008b00ff007624 */ /* 0x010fee00078e00ff */
[C---:B------:R-:W-:Y:S04]  /*b730*/  HMMA.16816.F32.BF16 R16, R36.reuse, R50, R16 ;  /* 0x000000322410723c */ /* 0x040fe80000041810 */
[----:B------:R-:W-:Y:S04]  /*b740*/  IMAD R0, R0, c[0x0][0x1c0], RZ ;  /* 0x0000700000007a24 */ /* 0x000fe800078e02ff */
[-C--:B---3--:R-:W-:Y:S04]  /*b750*/  HMMA.16816.F32.BF16 R20, R36, R52.reuse, R20 ;  /* 0x000000342414723c */ /* 0x088fe80000041814 */
[----:B------:R-:W-:Y:S04]  /*b760*/  IMAD R0, R0, 0x48, RZ ;  /* 0x0000004800007824 */ /* 0x000fe800078e02ff */
[C---:B------:R-:W-:Y:S08]  /*b770*/  HMMA.16816.F32.BF16 R24, R60.reuse, R52, R24 ;  /* 0x000000343c18723c */ /* 0x040ff00000041818 */
[-C--:B------:R-:W-:Y:S08]  /*b780*/  HMMA.16816.F32.BF16 R28, R60, R54.reuse, R28 ;  /* 0x000000363c1c723c */ /* 0x080ff0000004181c */
[----:B------:R-:W-:Y:S07]  /*b790*/  HMMA.16816.F32.BF16 R32, R36, R54, R32 ;  /* 0x000000362420723c */ /* 0x000fee0000041820 */
[CC--:B------:R-:W-:Y:S01]  /*b7a0*/  LEA R36, P2, R136.reuse, R184.reuse, 0x2 ;  /* 0x000000b888247211 */ /* 0x0c0fe200078410ff */
[-C--:B-1----:R-:W-:Y:S05]  /*b7b0*/  HMMA.16816.F32.BF16 R4, R56, R64.reuse, R4 ;  /* 0x000000403804723c */ /* 0x082fea0000041804 */
[-C--:B------:R-:W-:Y:S02]  /*b7c0*/  LEA.HI.X.SX32 R37, R136, R185.reuse, 0x2, P2 ;  /* 0x000000b988257211 */ /* 0x080fe400010f16ff */
[CC--:B------:R-:W-:Y:S01]  /*b7d0*/  LEA R38, P0, R137.reuse, R184.reuse, 0x2 ;  /* 0x000000b889267211 */ /* 0x0c0fe200078010ff */
[C---:B--2---:R-:W-:Y:S04]  /*b7e0*/  HMMA.16816.F32.BF16 R8, R40.reuse, R64, R8 ;  /* 0x000000402808723c */ /* 0x044fe80000041808 */
[-C--:B------:R-:W-:Y:S04]  /*b7f0*/  LEA.HI.X.SX32 R39, R137, R185.reuse, 0x2, P0 ;  /* 0x000000b989277211 */ /* 0x080fe800000f16ff */
[-C--:B------:R-:W-:Y:S07]  /*b800*/  HMMA.16816.F32.BF16 R12, R40, R66.reuse, R12 ;  /* 0x00000042280c723c */ /* 0x080fee000004180c */
[----:B------:R1:W-:Y:S01]  /*b810*/  RED.E.ADD.F32.FTZ.RN.STRONG.GPU [R184.64], R4 ;  /* 0x00000004b800798e */ /* 0x0003e2000c10e786 */
[C---:B------:R-:W-:Y:S03]  /*b820*/  HMMA.16816.F32.BF16 R16, R56.reuse, R66, R16 ;  /* 0x000000423810723c */ /* 0x040fe60000041810 */
[----:B------:R2:W-:Y:S04]  /*b830*/  RED.E.ADD.F32.FTZ.RN.STRONG.GPU [R36.64], R5 ;  /* 0x000000052400798e */ /* 0x0005e8000c10e786 */
[----:B------:R3:W-:Y:S01]  /*b840*/  RED.E.ADD.F32.FTZ.RN.STRONG.GPU [R38.64], R6 ;  /* 0x000000062600798e */ /* 0x0007e2000c10e786 */
[-C--:B-----5:R-:W-:Y:S08]  /*b850*/  HMMA.16816.F32.BF16 R20, R56, R44.reuse, R20 ;  /* 0x0000002c3814723c */ /* 0x0a0ff00000041814 */
[C---:B------:R-:W-:Y:S08]  /*b860*/  HMMA.16816.F32.BF16 R24, R40.reuse, R44, R24 ;  /* 0x0000002c2818723c */ /* 0x040ff00000041818 */
[-C--:B------:R-:W-:Y:S04]  /*b870*/  HMMA.16816.F32.BF16 R28, R40, R46.reuse, R28 ;  /* 0x0000002e281c723c */ /* 0x080fe8000004181c */
[CC--:B-1----:R-:W-:Y:S03]  /*b880*/  LEA R4, P0, R139.reuse, R184.reuse, 0x2 ;  /* 0x000000b88b047211 */ /* 0x0c2fe600078010ff */
[CC--:B------:R-:W-:Y:S01]  /*b890*/  LEA R40, P1, R138.reuse, R184.reuse, 0x2 ;  /* 0x000000b88a287211 */ /* 0x0c0fe200078210ff */
[----:B------:R-:W-:Y:S01]  /*b8a0*/  HMMA.16816.F32.BF16 R32, R56, R46, R32 ;  /* 0x0000002e3820723c */ /* 0x000fe20000041820 */
[----:B------:R-:W-:Y:S03]  /*b8b0*/  IMAD.MOV.U32 R43, RZ, RZ, c[0x0][0x22c] ;  /* 0x00008b00ff2b7624 */ /* 0x000fe600078e00ff */
[-C--:B------:R-:W-:Y:S01]  /*b8c0*/  LEA.HI.X.SX32 R41, R138, R185.reuse, 0x2, P1 ;  /* 0x000000b98a297211 */ /* 0x080fe200008f16ff */
[----:B------:R-:W-:Y:S01]  /*b8d0*/  IMAD.MOV.U32 R138, RZ, RZ, c[0x0][0x22c] ;  /* 0x00008b00ff8a7624 */ /* 0x000fe200078e00ff */
[-C--:B--2---:R-:W-:Y:S01]  /*b8e0*/  LEA.HI.X.SX32 R5, R139, R185.reuse, 0x2, P0 ;  /* 0x000000b98b057211 */ /* 0x084fe200000f16ff */
[----:B------:R-:W-:Y:S01]  /*b8f0*/  IMAD.MOV.U32 R139, RZ, RZ, c[0x0][0x22c] ;  /* 0x00008b00ff8b7624 */ /* 0x000fe200078e00ff */
[-C--:B---3--:R-:W-:Y:S01]  /*b900*/  LEA R6, P0, R140, R184.reuse, 0x2 ;  /* 0x000000b88c067211 */ /* 0x088fe200078010ff */
[----:B------:R1:W-:Y:S03]  /*b910*/  RED.E.ADD.F32.FTZ.RN.STRONG.GPU [R40.64], R7 ;  /* 0x000000072800798e */ /* 0x0003e6000c10e786 */
[----:B------:R-:W-:Y:S01]  /*b920*/  IMAD R138, R138, c[0x0][0x1c0], RZ ;  /* 0x000070008a8a7a24 */ /* 0x000fe200078e02ff */
[----:B------:R2:W-:Y:S01]  /*b930*/  RED.E.ADD.F32.FTZ.RN.STRONG.GPU [R4.64], R8 ;  /* 0x000000080400798e */ /* 0x0005e2000c10e786 */
[----:B------:R-:W-:Y:S02]  /*b940*/  IMAD R139, R139, c[0x0][0x1c0], RZ ;  /* 0x000070008b8b7a24 */ /* 0x000fe400078e02ff */
[----:B------:R-:W-:Y:S02]  /*b950*/  IMAD R138, R138, 0x28, RZ ;  /* 0x000000288a8a7824 */ /* 0x000fe400078e02ff */
[----:B------:R-:W-:Y:S02]  /*b960*/  IMAD R139, R139, 0x38, RZ ;  /* 0x000000388b8b7824 */ /* 0x000fe400078e02ff */
[----:B------:R-:W-:Y:S01]  /*b970*/  IMAD R43, R43, c[0x0][0x1c0], RZ ;  /* 0x000070002b2b7a24 */ /* 0x000fe200078e02ff */
[CC--:B------:R-:W-:Y:S01]  /*b980*/  LEA R38, P1, R138.reuse, R184.reuse, 0x2 ;  /* 0x000000b88a267211 */ /* 0x0c0fe200078210ff */
[----:B------:R-:W-:Y:S02]  /*b990*/  IMAD.MOV.U32 R42, RZ, RZ, c[0x0][0x22c] ;  /* 0x00008b00ff2a7624 */ /* 0x000fe400078e00ff */
[----:B------:R-:W-:Y:S01]  /*b9a0*/  IMAD R43, R43, 0x58, RZ ;  /* 0x000000582b2b7824 */ /* 0x000fe200078e02ff */
[-C--:B------:R-:W-:Y:S01]  /*b9b0*/  LEA.HI.X.SX32 R39, R138, R185.reuse, 0x2, P1 ;  /* 0x000000b98a277211 */ /* 0x080fe200008f16ff */
[----:B------:R-:W-:Y:S02]  /*b9c0*/  IMAD.MOV.U32 R138, RZ, RZ, c[0x0][0x22c] ;  /* 0x00008b00ff8a7624 */ /* 0x000fe400078e00ff */
[----:B------:R-:W-:Y:S02]  /*b9d0*/  IMAD R42, R42, c[0x0][0x1c0], RZ ;  /* 0x000070002a2a7a24 */ /* 0x000fe400078e02ff */
[----:B------:R3:W-:Y:S01]  /*b9e0*/  RED.E.ADD.F32.FTZ.RN.STRONG.GPU [R38.64], R9 ;  /* 0x000000092600798e */ /* 0x0007e2000c10e786 */
[----:B------:R-:W-:Y:S02]  /*b9f0*/  IMAD R138, R138, c[0x0][0x1c0], RZ ;  /* 0x000070008a8a7a24 */ /* 0x000fe400078e02ff */
[----:B------:R-:W-:Y:S02]  /*ba00*/  IMAD R42, R42, 0x68, RZ ;  /* 0x000000682a2a7824 */ /* 0x000fe400078e02ff */
[----:B------:R-:W-:Y:S01]  /*ba10*/  IMAD.SHL.U32 R138, R138, 0x40, RZ ;  /* 0x000000408a8a7824 */ /* 0x000fe200078e00ff */
[-C--:B-1----:R-:W-:Y:S02]  /*ba20*/  LEA.HI.X.SX32 R7, R140, R185.reuse, 0x2, P0 ;  /* 0x000000b98c077211 */ /* 0x082fe400000f16ff */
[----:B------:R-:W-:Y:S02]  /*ba30*/  IADD3 R40, R137, 0x20, RZ ;  /* 0x0000002089287810 */ /* 0x000fe40007ffe0ff */
[CC--:B--2---:R-:W-:Y:S01]  /*ba40*/  LEA R4, P1, R139.reuse, R184.reuse, 0x2 ;  /* 0x000000b88b047211 */ /* 0x0c4fe200078210ff */
[----:B------:R1:W-:Y:S01]  /*ba50*/  RED.E.ADD.F32.FTZ.RN.STRONG.GPU [R6.64], R10 ;  /* 0x0000000a0600798e */ /* 0x0003e2000c10e786 */
[-C--:B------:R-:W-:Y:S01]  /*ba60*/  LEA R8, P0, R138, R184.reuse, 0x2 ;  /* 0x000000b88a087211 */ /* 0x080fe200078010ff */
[C---:B------:R-:W-:Y:S01]  /*ba70*/  IMAD.IADD R40, R136.reuse, 0x1, R40 ;  /* 0x0000000188287824 */ /* 0x040fe200078e0228 */
[-C--:B------:R-:W-:Y:S03]  /*ba80*/  LEA.HI.X.SX32 R5, R139, R185.reuse, 0x2, P1 ;  /* 0x000000b98b057211 */ /* 0x080fe600008f16ff */
[----:B------:R-:W-:Y:S02]  /*ba90*/  IMAD.IADD R40, R136, 0x1, R40 ;  /* 0x0000000188287824 */ /* 0x000fe400078e0228 */
[----:B------:R2:W-:Y:S01]  /*baa0*/  RED.E.ADD.F32.FTZ.RN.STRONG.GPU [R4.64], R11 ;  /* 0x0000000b0400798e */ /* 0x0005e2000c10e786 */
[-C--:B---3--:R-:W-:Y:S03]  /*bab0*/  LEA.HI.X.SX32 R9, R138, R185.reuse, 0x2, P0 ;  /* 0x000000b98a097211 */ /* 0x088fe600000f16ff */
[----:B------:R-:W3:Y:S01]  /*bac0*/  LDL R38, [R1+0x8c] ;  /* 0x00008c0001267983 */ /* 0x000ee20000100800 */
[----:B------:R-:W-:Y:S01]  /*bad0*/  IMAD.MOV.U32 R138, RZ, RZ, c[0x0][0x22c] ;  /* 0x00008b00ff8a7624 */ /* 0x000fe200078e00ff */
[----:B------:R-:W-:Y:S02]  /*bae0*/  IADD3 R39, R137, 0x20, RZ ;  /* 0x0000002089277810 */ /* 0x000fe40007ffe0ff */
[----:B------:R4:W-:Y:S01]  /*baf0*/  RED.E.ADD.F32.FTZ.RN.STRONG.GPU [R8.64], R16 ;  /* 0x000000100800798e */ /* 0x0009e2000c10e786 */
[----:B------:R-:W-:Y:S02]  /*bb00*/  IMAD R138, R138, c[0x0][0x1c0], RZ ;  /* 0x000070008a8a7a24 */ /* 0x000fe400078e02ff */
[----:B------:R-:W-:Y:S02]  /*bb10*/  IMAD.IADD R39, R136, 0x1, R39 ;  /* 0x0000000188277824 */ /* 0x000fe400078e0227 */
[----:B------:R-:W-:Y:S01]  /*bb20*/  IMAD.SHL.U32 R138, R138, 0x10, RZ ;  /* 0x000000108a8a7824 */ /* 0x000fe200078e00ff */
[-C--:B-1----:R-:W-:Y:S01]  /*bb30*/  LEA R6, P1, R0, R184.reuse, 0x2 ;  /* 0x000000b800067211 */ /* 0x082fe200078210ff */
[----:B------:R-:W-:Y:S03]  /*bb40*/  IMAD.IADD R39, R136, 0x1, R39 ;  /* 0x0000000188277824 */ /* 0x000fe600078e0227 */
[-C--:B------:R-:W-:Y:S01]  /*bb50*/  LEA.HI.X.SX32 R7, R0, R185.reuse, 0x2, P1 ;  /* 0x000000b900077211 */ /* 0x080fe200008f16ff */
[----:B------:R-:W-:Y:S02]  /*bb60*/  IMAD.MOV.U32 R0, RZ, RZ, c[0x0][0x22c] ;  /* 0x00008b00ff007624 */ /* 0x000fe400078e00ff */
[----:B------:R-:W-:Y:S01]  /*bb70*/  IMAD.IADD R39, R136, 0x1, R39 ;  /* 0x0000000188277824 */ /* 0x000fe200078e0227 */
[CC--:B--2---:R-:W-:Y:S01]  /*bb80*/  LEA R4, P0, R3.reuse, R184.reuse, 0x2 ;  /* 0x000000b803047211 */ /* 0x0c4fe200078010ff */
[----:B------:R1:W-:Y:S01]  /*bb90*/  RED.E.ADD.F32.FTZ.RN.STRONG.GPU [R6.64], R17 ;  /* 0x000000110600798e */ /* 0x0003e2000c10e786 */
[----:B------:R-:W-:Y:S02]  /*bba0*/  IMAD R0, R0, c[0x0][0x1c0], RZ ;  /* 0x0000700000007a24 */ /* 0x000fe400078e02ff */
[-C--:B------:R-:W-:Y:S01]  /*bbb0*/  LEA.HI.X.SX32 R5, R3, R185.reuse, 0x2, P0 ;  /* 0x000000b903057211 */ /* 0x080fe200000f16ff */
[----:B------:R-:W-:Y:S02]  /*bbc0*/  IMAD.MOV.U32 R3, RZ, RZ, c[0x0][0x22c] ;  /* 0x00008b00ff037624 */ /* 0x000fe400078e00ff */
[----:B------:R-:W-:Y:S02]  /*bbd0*/  IMAD R0, R0, 0x60, RZ ;  /* 0x0000006000007824 */ /* 0x000fe400078e02ff */
[----:B------:R2:W-:Y:S01]  /*bbe0*/  RED.E.ADD.F32.FTZ.RN.STRONG.GPU [R4.64], R18 ;  /* 0x000000120400798e */ /* 0x0005e2000c10e786 */
[----:B------:R-:W-:Y:S02]  /*bbf0*/  IMAD R3, R3, c[0x0][0x1c0], RZ ;  /* 0x0000700003037a24 */ /* 0x000fe400078e02ff */
[CC--:B------:R-:W-:Y:S02]  /*bc00*/  LEA R10, P0, R0.reuse, R184.reuse, 0x2 ;  /* 0x000000b8000a7211 */ /* 0x0c0fe400078010ff */
[-C--:B----4-:R-:W-:Y:S01]  /*bc10*/  LEA R16, P1, R43, R184.reuse, 0x2 ;  /* 0x000000b82b107211 */ /* 0x090fe200078210ff */
[----:B------:R-:W-:Y:S01]  /*bc20*/  IMAD R3, R3, 0x70, RZ ;  /* 0x0000007003037824 */ /* 0x000fe200078e02ff */
[-C--:B------:R-:W-:Y:S01]  /*bc30*/  LEA.HI.X.SX32 R11, R0, R185.reuse, 0x2, P0 ;  /* 0x000000b9000b7211 */ /* 0x080fe200000f16ff */
[----:B------:R-:W-:Y:S01]  /*bc40*/  IMAD.MOV.U32 R0, RZ, RZ, c[0x0][0x22c] ;  /* 0x00008b00ff007624 */ /* 0x000fe200078e00ff */
[-C--:B------:R-:W-:Y:S03]  /*bc50*/  LEA R8, P2, R42, R184.reuse, 0x2 ;  /* 0x000000b82a087211 */ /* 0x080fe600078410ff */
[----:B------:R-:W-:Y:S01]  /*bc60*/  IMAD R0, R0, c[0x0][0x1c0], RZ ;  /* 0x0000700000007a24 */ /* 0x000fe200078e02ff */
[-C--:B------:R-:W-:Y:S03]  /*bc70*/  LEA.HI.X.SX32 R9, R42, R185.reuse, 0x2, P2 ;  /* 0x000000b92a097211 */ /* 0x080fe600010f16ff */
[----:B------:R-:W-:Y:S01]  /*bc80*/  IMAD R0, R0, 0x78, RZ ;  /* 0x0000007800007824 */ /* 0x000fe200078e02ff */
[-C--:B-1----:R-:W-:Y:S02]  /*bc90*/  LEA.HI.X.SX32 R17, R43, R185.reuse, 0x2, P1 ;  /* 0x000000b92b117211 */ /* 0x082fe400008f16ff */
[CC--:B------:R-:W-:Y:S03]  /*bca0*/  LEA R6, P1, R3.reuse, R184.reuse, 0x2 ;  /* 0x000000b803067211 */ /* 0x0c0fe600078210ff */
[----:B------:R1:W-:Y:S01]  /*bcb0*/  RED.E.ADD.F32.FTZ.RN.STRONG.GPU [R16.64], R19 ;  /* 0x000000131000798e */ /* 0x0003e2000c10e786 */
[-C--:B------:R-:W-:Y:S02]  /*bcc0*/  LEA.HI.X.SX32 R7, R3, R185.reuse, 0x2, P1 ;  /* 0x000000b903077211 */ /* 0x080fe400008f16ff */
[-C--:B--2---:R-:W-:Y:S01]  /*bcd0*/  LEA R4, P0, R0, R184.reuse, 0x2 ;  /* 0x000000b800047211 */ /* 0x084fe200078010ff */
[----:B------:R-:W2:Y:S01]  /*bce0*/  LDL R18, [R1+0x88] ;  /* 0x0000880001127983 */ /* 0x000ea20000100800 */
[----:B------:R-:W-:Y:S02]  /*bcf0*/  IADD3 R3, R138, 0x20, RZ ;  /* 0x000000208a037810 */ /* 0x000fe40007ffe0ff */
[-C--:B------:R-:W-:Y:S01]  /*bd00*/  LEA.HI.X.SX32 R5, R0, R185.reuse, 0x2, P0 ;  /* 0x000000b900057211 */ /* 0x080fe200000f16ff */
[----:B------:R4:W-:Y:S01]  /*bd10*/  RED.E.ADD.F32.FTZ.RN.STRONG.GPU [R10.64], R12 ;  /* 0x0000000c0a00798e */ /* 0x0009e2000c10e786 */
[----:B------:R-:W-:Y:S03]  /*bd20*/  IADD3 R0, R137, 0x20, RZ ;  /* 0x0000002089007810 */ /* 0x000fe60007ffe0ff */
[----:B------:R5:W-:Y:S02]  /*bd30*/  RED.E.ADD.F32.FTZ.RN.STRONG.GPU [R8.64], R13 ;  /* 0x0000000d0800798e */ /* 0x000be4000c10e786 */
[----:B------:R-:W-:Y:S02]  /*bd40*/  IMAD.IADD R0, R136, 0x1, R0 ;  /* 0x0000000188007824 */ /* 0x000fe400078e0200 */
[----:B------:R5:W-:Y:S04]  /*bd50*/  RED.E.ADD.F32.FTZ.RN.STRONG.GPU [R6.64], R14 ;  /* 0x0000000e0600798e */ /* 0x000be8000c10e786 */
[----:B------:R5:W-:Y:S04]  /*bd60*/  RED.E.ADD.F32.FTZ.RN.STRONG.GPU [R4.64], R15 ;  /* 0x0000000f0400798e */ /* 0x000be8000c10e786 */
[----:B------:R-:W-:Y:S04]  /*bd70*/  RED.E.ADD.F32.FTZ.RN.STRONG.GPU [R184.64+0x80], R20 ;  /* 0x00008014b800798e */ /* 0x000fe8000c10e786 */
[----:B-1----:R-:W2:Y:S04]  /*bd80*/  LDL R17, [R1+0x84] ;  /* 0x0000840001117983 */ /* 0x002ea80000100800 */
[----:B------:R-:W2:Y:S04]  /*bd90*/  LDL R16, [R1+0x78] ;  /* 0x0000780001107983 */ /* 0x000ea80000100800 */
[----:B----4-:R-:W4:Y:S01]  /*bda0*/  LDL R11, [R1+0x80] ;  /* 0x00008000010b7983 */ /* 0x010f220000100800 */
[CC--:B-----5:R-:W-:Y:S03]  /*bdb0*/  LEA R8, P0, R3.reuse, R184.reuse, 0x2 ;  /* 0x000000b803087211 */ /* 0x0e0fe600078010ff */
[----:B------:R-:W5:Y:S01]  /*bdc0*/  LDL R10, [R1+0x7c] ;  /* 0x00007c00010a7983 */ /* 0x000f620000100800 */
[CC--:B------:R-:W-:Y:S03]  /*bdd0*/  LEA R6, P1, R0.reuse, R184.reuse, 0x2 ;  /* 0x000000b800067211 */ /* 0x0c0fe600078210ff */
[----:B------:R-:W5:Y:S01]  /*bde0*/  LDL R14, [R1+0x70] ;  /* 0x00007000010e7983 */ /* 0x000f620000100800 */
[-C--:B------:R-:W-:Y:S02]  /*bdf0*/  LEA.HI.X.SX32 R9, R3, R185.reuse, 0x2, P0 ;  /* 0x000000b903097211 */ /* 0x080fe400000f16ff */
[-C--:B------:R-:W-:Y:S01]  /*be00*/  LEA.HI.X.SX32 R7, R0, R185.reuse, 0x2, P1 ;  /* 0x000000b900077211 */ /* 0x080fe200008f16ff */
[----:B------:R-:W5:Y:S01]  /*be10*/  LDL R15, [R1+0x74] ;  /* 0x00007400010f7983 */ /* 0x000f620000100800 */
[CC--:B------:R-:W-:Y:S03]  /*be20*/  LEA R4, P0, R40.reuse, R184.reuse, 0x2 ;  /* 0x000000b828047211 */ /* 0x0c0fe600078010ff */
[----:B------:R-:W5:Y:S01]  /*be30*/  LDL R3, [R1+0x6c] ;  /* 0x00006c0001037983 */ /* 0x000f620000100800 */
[-C--:B------:R-:W-:Y:S03]  /*be40*/  LEA.HI.X.SX32 R5, R40, R185.reuse, 0x2, P0 ;  /* 0x000000b928057211 */ /* 0x080fe600000f16ff */
[----:B------:R-:W5:Y:S04]  /*be50*/  LDL R0, [R1+0x90] ;  /* 0x0000900001007983 */ /* 0x000f680000100800 */
        /* <DEDUP_REMOVED lines=9> */
[-C--:B------:R-:W-:Y:S05]  /*bef0*/  LEA.HI.X.SX32 R7, R38, R185.reuse, 0x2, P0 ;  /* 0x000000b926077211 */ /* 0x080fea00000f16ff */
[----:B------:R4:W-:Y:S01]  /*bf00*/  RED.E.ADD.F32.FTZ.RN.STRONG.GPU [R6.64], R26 ;  /* 0x0000001a0600798e */ /* 0x0009e2000c10e786 */
[CC--:B--2---:R-:W-:Y:S04]  /*bf10*/  LEA R4, P1, R18.reuse, R184.reuse, 0x2 ;  /* 0x000000b812047211 */ /* 0x0c4fe800078210ff */
[-C--:B------:R-:W-:Y:S05]  /*bf20*/  LEA.HI.X.SX32 R5, R18, R185.reuse, 0x2, P1 ;  /* 0x000000b912057211 */ /* 0x080fea00008f16ff */
[----:B------:R5:W-:Y:S04]  /*bf30*/  RED.E.ADD.F32.FTZ.RN.STRONG.GPU [R4.64], R27 ;  /* 0x0000001b0400798e */ /* 0x000be8000c10e786 */
[----:B------:R-:W-:Y:S01]  /*bf40*/  LDSM.16.MT88.4 R24, [R172+0x800] ;  /* 0x00080000ac18783b */ /* 0x000fe20000004200 */
[CC--:B-1----:R-:W-:Y:S04]  /*bf50*/  LEA R8, P0, R17.reuse, R184.reuse, 0x2 ;  /* 0x000000b811087211 */ /* 0x0c2fe800078010ff */
[-C--:B------:R-:W-:Y:S02]  /*bf60*/  LEA.HI.X.SX32 R9, R17, R185.reuse, 0x2, P0 ;  /* 0x000000b911097211 */ /* 0x080fe400000f16ff */
[CC--:B----4-:R-:W-:Y:S03]  /*bf70*/  LEA R6, P1, R11.reuse, R184.reuse, 0x2 ;  /* 0x000000b80b067211 */ /* 0x0d0fe600078210ff */
[----:B------:R1:W-:Y:S01]  /*bf80*/  RED.E.ADD.F32.FTZ.RN.STRONG.GPU [R8.64], R32 ;  /* 0x000000200800798e */ /* 0x0003e2000c10e786 */
[CC--:B-----5:R-:W-:Y:S02]  /*bf90*/  LEA R4, P0, R10.reuse, R184.reuse, 0x2 ;  /* 0x000000b80a047211 */ /* 0x0e0fe400078010ff */
[-C--:B------:R-:W-:Y:S02]  /*bfa0*/  LEA.HI.X.SX32 R7, R11, R185.reuse, 0x2, P1 ;  /* 0x000000b90b077211 */ /* 0x080fe400008f16ff */
[-C--:B------:R-:W-:Y:S02]  /*bfb0*/  LEA.HI.X.SX32 R5, R10, R185.reuse, 0x2, P0 ;  /* 0x000000b90a057211 */ /* 0x080fe400000f16ff */
[CC--:B------:R-:W-:Y:S01]  /*bfc0*/  LEA R12, P1, R16.reuse, R184.reuse, 0x2 ;  /* 0x000000b8100c7211 */ /* 0x0c0fe200078210ff */
[----:B------:R2:W-:Y:S01]  /*bfd0*/  RED.E.ADD.F32.FTZ.RN.STRONG.GPU [R6.64], R33 ;  /* 0x000000210600798e */ /* 0x0005e2000c10e786 */
[CC--:B------:R-:W-:Y:S02]  /*bfe0*/  LEA R10, P0, R15.reuse, R184.reuse, 0x2 ;  /* 0x000000b80f0a7211 */ /* 0x0c0fe400078010ff */
[-C--:B------:R-:W-:Y:S01]  /*bff0*/  LEA.HI.X.SX32 R13, R16, R185.reuse, 0x2, P1 ;  /* 0x000000b9100d7211 */ /* 0x080fe200008f16ff */
[----:B------:R3:W-:Y:S01]  /*c000*/  RED.E.ADD.F32.FTZ.RN.STRONG.GPU [R4.64], R34 ;  /* 0x000000220400798e */ /* 0x0007e2000c10e786 */
[-C--:B------:R-:W-:Y:S03]  /*c010*/  LEA.HI.X.SX32 R11, R15, R185.reuse, 0x2, P0 ;  /* 0x000000b90f0b7211 */ /* 0x080fe600000f16ff */
[----:B------:R-:W-:Y:S04]  /*c020*/  RED.E.ADD.F32.FTZ.RN.STRONG.GPU [R12.64], R35 ;  /* 0x000000230c00798e */ /* 0x000fe8000c10e786 */
[----:B------:R-:W-:Y:S04]  /*c030*/  RED.E.ADD.F32.FTZ.RN.STRONG.GPU [R10.64], R28 ;  /* 0x0000001c0a00798e */ /* 0x000fe8000c10e786 */
[----:B------:R-:W-:Y:S01]  /*c040*/  LDSM.16.MT88.4 R32, [R2+0x18800] ;  /* 0x018800000220783b */ /* 0x000fe20000004200 */
[CC--:B-1----:R-:W-:Y:S04]  /*c050*/  LEA R8, P2, R14.reuse, R184.reuse, 0x2 ;  /* 0x000000b80e087211 */ /* 0x0c2fe800078410ff */
[-C--:B------:R-:W-:Y:S02]  /*c060*/  LEA.HI.X.SX32 R9, R14, R185.reuse, 0x2, P2 ;  /* 0x000000b90e097211 */ /* 0x080fe400010f16ff */
[----:B------:R-:W-:Y:S01]  /*c070*/  LDSM.16.MT88.4 R12, [R2+0x18000] ;  /* 0x01800000020c783b */ /* 0x000fe20000004200 */
[CC--:B--2---:R-:W-:Y:S03]  /*c080*/  LEA R6, P1, R3.reuse, R184.reuse, 0x2 ;  /* 0x000000b803067211 */ /* 0x0c4fe600078210ff */
[----:B------:R-:W-:Y:S01]  /*c090*/  RED.E.ADD.F32.FTZ.RN.STRONG.GPU [R8.64], R29 ;  /* 0x0000001d0800798e */ /* 0x000fe2000c10e786 */
[C---:B---3--:R-:W-:Y:S03]  /*c0a0*/  LEA R4, P0, R0.reuse, R184, 0x2 ;  /* 0x000000b800047211 */ /* 0x048fe600078010ff */
[----:B------:R-:W-:Y:S01]  /*c0b0*/  LDSM.16.MT88.4 R8, [R172] ;  /* 0x00000000ac08783b */ /* 0x000fe20000004200 */
[-C--:B------:R-:W-:Y:S02]  /*c0c0*/  LEA.HI.X.SX32 R7, R3, R185.reuse, 0x2, P1 ;  /* 0x000000b903077211 */ /* 0x080fe400008f16ff */
[----:B------:R-:W-:Y:S01]  /*c0d0*/  LEA.HI.X.SX32 R5, R0, R185, 0x2, P0 ;  /* 0x000000b900057211 */ /* 0x000fe200000f16ff */
[----:B------:R-:W-:Y:S01]  /*c0e0*/  IMAD.IADD R0, R173, 0x1, R172 ;  /* 0x00000001ad007824 */ /* 0x000fe200078e02ac */
[----:B------:R-:W-:Y:S01]  /*c0f0*/  PLOP3.LUT P1, PT, PT, PT, UP0, 0x80, 0x0 ;  /* 0x000000000000781c */ /* 0x000fe20003f2f008 */
[----:B------:R-:W-:Y:S01]  /*c100*/  RED.E.ADD.F32.FTZ.RN.STRONG.GPU [R6.64], R30 ;  /* 0x0000001e0600798e */ /* 0x000fe2000c10e786 */
[----:B------:R-:W-:Y:S01]  /*c110*/  PLOP3.LUT P0, PT, PT, PT, UP1, 0x80, 0x0 ;  /* 0x000000000000781c */ /* 0x000fe20003f0f018 */
[----:B------:R-:W-:Y:S02]  /*c120*/  @UP2 UIADD3 UR24, UP0, UR24, -0x200, URZ ;  /* 0xfffffe0018182890 */ /* 0x000fe4000ff1e03f */
[----:B------:R-:W-:Y:S02]  /*c130*/  RED.E.ADD.F32.FTZ.RN.STRONG.GPU [R4.64], R31 ;  /* 0x0000001f0400798e */ /* 0x000fe4000c10e786 */
[----:B------:R-:W-:Y:S02]  /*c140*/  @UP2 UIADD3.X UR23, UR23, -0x1, URZ, UP0, !UPT ;  /* 0xffffffff17172890 */ /* 0x000fe400087fe43f */
[----:B------:R-:W1:Y:S04]  /*c150*/  LDSM.16.MT88.4 R4, [R2+0x14000] ;  /* 0x014000000204783b */ /* 0x000e680000004200 */
[----:B------:R-:W2:Y:S04]  /*c160*/  LDSM.16.MT88.4 R16, [R0] ;  /* 0x000000000010783b */ /* 0x000ea80000004200 */
[----:B------:R-:W3:Y:S01]  /*c170*/  LDSM.16.MT88.4 R28, [R0+0x800] ;  /* 0x00080000001c783b */ /* 0x000ee20000004200 */
        /* <DEDUP_REMOVED lines=37> */
[C---:B----4-:R-:W-:Y:S08]  /*c3d0*/  HMMA.16816.F32.BF16 R104, R28.reuse, R24, R104 ;  /* 0x000000181c68723c */ /* 0x050ff00000041868 */
        /* <DEDUP_REMOVED lines=33> */
[----:B------:R4:W5:Y:S03]  /*c5f0*/  LDSM.16.MT88.4 R32, [R0+0x3800] ;  /* 0x003800000020783b */ /* 0x0009660000004200 */
[-C--:B-1----:R-:W-:Y:S08]  /*c600*/  HMMA.16816.F32.BF16 R100, R4, R8.reuse, R100 ;  /* 0x000000080464723c */ /* 0x082ff00000041864 */
[C---:B------:R-:W-:Y:S08]  /*c610*/  HMMA.16816.F32.BF16 R104, R12.reuse, R8, R104 ;  /* 0x000000080c68723c */ /* 0x040ff00000041868 */
[-C--:B------:R-:W-:Y:S04]  /*c620*/  HMMA.16816.F32.BF16 R108, R12, R10.reuse, R108 ;  /* 0x0000000a0c6c723c */ /* 0x080fe8000004186c */
[C---:B----4-:R-:W-:Y:S02]  /*c630*/  IADD3 R0, R172.reuse, -0x4000, RZ ;  /* 0xffffc000ac007810 */ /* 0x050fe40007ffe0ff */
[----:B------:R-:W-:Y:S02]  /*c640*/  @P1 IADD3 R0, R172, 0x4000, RZ ;  /* 0x00004000ac001810 */ /* 0x000fe40007ffe0ff */
[C---:B------:R-:W-:Y:S04]  /*c650*/  HMMA.16816.F32.BF16 R112, R4.reuse, R10, R112 ;  /* 0x0000000a0470723c */ /* 0x040fe80000041870 */
[----:B------:R-:W-:Y:S04]  /*c660*/  IMAD.MOV.U32 R172, RZ, RZ, R0 ;  /* 0x000000ffffac7224 */ /* 0x000fe800078e0000 */
        /* <DEDUP_REMOVED lines=8> */
[-C--:B-----5:R-:W-:Y:S08]  /*c6f0*/  HMMA.16816.F32.BF16 R116, R20, R32.reuse, R116 ;  /* 0x000000201474723c */ /* 0x0a0ff00000041874 */
        /* <DEDUP_REMOVED lines=14> */
[----:B------:R-:W5:Y:S01]  /*c7e0*/  LDL R37, [R1+0xa4] ;  /* 0x0000a40001257983 */ /* 0x000f620000100800 */
        /* <DEDUP_REMOVED lines=177> */
.L_x_1148:
        /* <DEDUP_REMOVED lines=19> */
.L_x_1149:
        /* <DEDUP_REMOVED lines=10> */
[----:B------:R-:W-:Y:S01]  /*d4d0*/  BSSY B0, `(.L_x_1150) ;  /* 0x0000023000007945 */ /* 0x000fe20003800000 */
[----:B------:R-:W-:Y:S01]  /*d4e0*/  UIMAD UR9, UR32, -0x80, UR9 ;  /* 0xffffff80200978a4 */ /* 0x000fe2000f8e0209 */
[----:B------:R-:W-:Y:S01]  /*d4f0*/  IMAD.WIDE.U32 R4, R13, c[0x0][0x3a0], R6 ;  /* 0x0000e8000d047a25 */ /* 0x000fe200078e0006 */
[----:B------:R-:W-:-:S02]  /*d500*/  UIMAD UR8, UR4, UR11, UR8 ;  /* 0x0000000b040872a4 */ /* 0x000fc4000f8e0208 */
[----:B------:R-:W-:Y:S02]  /*d510*/  USHF.R.S32.HI UR17, URZ, 0x1f, UR38 ;  /* 0x0000001f3f117899 */ /* 0x000fe40008011426 */
[----:B------:R-:W-:Y:S01]  /*d520*/  IADD3 R4, P0, R4, UR15, RZ ;  /* 0x0000000f04047c10 */ /* 0x000fe2000ff1e0ff */
[----:B------:R-:W-:Y:S01]  /*d530*/  ULDC.64 UR10, c[0x0][0x3b8] ;  /* 0x0000ee00000a7ab9 */ /* 0x000fe20000000a00 */
[----:B------:R-:W-:Y:S01]  /*d540*/  IMAD.U32 R0, RZ, RZ, UR8 ;  /* 0x00000008ff007e24 */ /* 0x000fe2000f8e00ff */
[----:B------:R-:W-:Y:S01]  /*d550*/  UIMAD UR8, UR17, UR10, URZ ;  /* 0x0000000a110872a4 */ /* 0x000fe2000f8e023f */
[----:B------:R1:W2:Y:S03]  /*d560*/  LDS.128 R20, [R133+0xd000] ;  /* 0x00d0000085147984 */ /* 0x0002a60000000c00 */
[----:B------:R-:W-:Y:S01]  /*d570*/  IADD3.X R5, R5, UR16, R0, P0, !PT ;  /* 0x0000001005057c10 */ /* 0x000fe200087fe400 */
[----:B------:R-:W-:Y:S01]  /*d580*/  UIMAD UR8, UR38, UR11, UR8 ;  /* 0x0000000b260872a4 */ /* 0x000fe2000f8e0208 */
        /* <DEDUP_REMOVED lines=13> */
[----:B------:R-:W5:Y:S01]  /*d660*/  LDS.128 R16, [R133+0xc000] ;  /* 0x00c0000085107984 */ /* 0x000f620000000c00 */
        /* <DEDUP_REMOVED lines=8> */
[----:B-----5:R4:W-:Y:S04]  /*d6f0*/  STG.E.128 [R10.64], R16 ;  /* 0x000000100a007986 */ /* 0x0209e8000c101d06 */
.L_x_1151:
[----:B------:R-:W-:Y:S05]  /*d700*/  BSYNC B0 ;  /* 0x0000000000007941 */ /* 0x000fea0003800000 */
.L_x_1150:
        /* <DEDUP_REMOVED lines=15> */
.L_x_1153:
[----:B------:R-:W-:Y:S05]  /*d800*/  BSYNC B0 ;  /* 0x0000000000007941 */ /* 0x000fea0003800000 */
.L_x_1152:
        /* <DEDUP_REMOVED lines=15> */
.L_x_1155:
[----:B------:R-:W-:Y:S05]  /*d900*/  BSYNC B0 ;  /* 0x0000000000007941 */ /* 0x000fea0003800000 */
.L_x_1154:
        /* <DEDUP_REMOVED lines=14> */
.L_x_1157:
[----:B------:R-:W-:Y:S05]  /*d9f0*/  BSYNC B0 ;  /* 0x0000000000007941 */ /* 0x000fea0003800000 */
.L_x_1156:
[----:B------:R-:W-:Y:S01]  /*da00*/  ULDC.64 UR8, c[0x0][0x3a8] ;  /* 0x0000ea0000087ab9 */ /* 0x000fe20000000a00 */
[----:B------:R-:W-:Y:S01]  /*da10*/  IMAD.WIDE.U32 R6, R13, c[0x0][0x3a8], R6 ;  /* 0x0000ea000d067a25 */ /* 0x000fe200078e0006 */
[----:B------:R-:W-:Y:S01]  /*da20*/  UIMAD UR8, UR12, UR8, URZ ;  /* 0x000000080c0872a4 */ /* 0x000fe2000f8e023f */
[----:B------:R-:W-:Y:S01]  /*da30*/  BSSY B0, `(.L_x_1158) ;  /* 0x0000016000007945 */ /* 0x000fe20003800000 */
[----:B------:R-:W-:Y:S02]  /*da40*/  USHF.R.S32.HI UR10, URZ, 0x1f, UR38 ;  /* 0x0000001f3f0a7899 */ /* 0x000fe40008011426 */
[----:B------:R-:W-:Y:S01]  /*da50*/  UIMAD UR4, UR4, UR9, UR8 ;  /* 0x00000009040472a4 */ /* 0x000fe2000f8e0208 */
[----:B--2---:R-:W-:Y:S02]  /*da60*/  IADD3 R4, P0, R6, UR13, RZ ;  /* 0x0000000d06047c10 */ /* 0x004fe4000ff1e0ff */
[----:B------:R-:W-:-:S03]  /*da70*/  ULDC.64 UR8, c[0x0][0x3c0] ;  /* 0x0000f00000087ab9 */ /* 0x000fc60000000a00 */
[----:B------:R-:W-:Y:S01]  /*da80*/  IMAD.U32 R3, RZ, RZ, UR4 ;  /* 0x00000004ff037e24 */ /* 0x000fe2000f8e00ff */
[----:B------:R-:W-:-:S04]  /*da90*/  UIMAD UR4, UR10, UR8, URZ ;  /* 0x000000080a0472a4 */ /* 0x000fc8000f8e023f */
[----:B------:R-:W-:Y:S01]  /*daa0*/  IADD3.X R5, R7, UR14, R3, P0, !PT ;  /* 0x0000000e07057c10 */ /* 0x000fe200087fe403 */
[----:B------:R-:W-:Y:S01]  /*dab0*/  UIMAD UR4, UR38, UR9, UR4 ;  /* 0x00000009260472a4 */ /* 0x000fe2000f8e0204 */
[----:B------:R-:W-:-:S05]  /*dac0*/  MOV R3, UR38 ;  /* 0x0000002600037c02 */ /* 0x000fca0008000f00 */
        /* <DEDUP_REMOVED lines=12> */
.L_x_1159:
[----:B------:R-:W-:Y:S05]  /*db90*/  BSYNC B0 ;  /* 0x0000000000007941 */ /* 0x000fea0003800000 */
.L_x_1158:
        /* <DEDUP_REMOVED lines=13> */
.L_x_1161:
[----:B------:R-:W-:Y:S05]  /*dc70*/  BSYNC B0 ;  /* 0x0000000000007941 */ /* 0x000fea0003800000 */
.L_x_1160:
        /* <DEDUP_REMOVED lines=13> */
.L_x_1163:
[----:B------:R-:W-:Y:S05]  /*dd50*/  BSYNC B0 ;  /* 0x0000000000007941 */ /* 0x000fea0003800000 */
.L_x_1162:
        /* <DEDUP_REMOVED lines=11> */
.L_x_1112:
[----:B------:R-:W-:Y:S05]  /*de10*/  BSYNC B1 ;  /* 0x0000000000017941 */ /* 0x000fea0003800000 */
.L_x_1090:
        /* <DEDUP_REMOVED lines=11> */
.L_x_1164:
[----:B------:R-:W-:Y:S05]  /*ded0*/  EXIT ;  /* 0x000000000000794d */ /* 0x000fea0003800000 */
.L_x_1166:
        /* <DEDUP_REMOVED lines=10> */
.L_x_1277:


//--------------------- .text._ZN5flash44flash_bwd_dq_dk_dv_loop_seqk_parallel_kernelI23Flash_bwd_kernel_traitsILi64ELi128ELi128ELi8ELi4ELi4ELi4ELb0ELb0EN7cutlass10bfloat16_tE19Flash_kernel_traitsILi64ELi128ELi128ELi8ES3_EELb0ELb1ELb0ELb1ELb0ELb0ELb1EEEvNS_16Flash_bwd_paramsE --------------------------
	.section	.text._ZN5flash44flash_bwd_dq_dk_dv_loop_seqk_parallel_kernelI23Flash_bwd_kernel_traitsILi64ELi128ELi128ELi8ELi4ELi4ELi4ELb0ELb0EN7cutlass10bfloat16_tE19Flash_kernel_traitsILi64ELi128ELi128ELi8ES3_EELb0ELb1ELb0ELb1ELb0ELb0ELb1EEEvNS_16Flash_bwd_paramsE,"ax",@progbits
	.sectioninfo	@"SHI_REGISTERS=255"
	.align	128
        .global         _ZN5flash44flash_bwd_dq_dk_dv_loop_seqk_parallel_kernelI23Flash_bwd_kernel_traitsILi64ELi128ELi128ELi8ELi4ELi4ELi4ELb0ELb0EN7cutlass10bfloat16_tE19Flash_kernel_traitsILi64ELi128ELi128ELi8ES3_EELb0ELb1ELb0ELb1ELb0ELb0ELb1EEEvNS_16Flash_bwd_paramsE
        .type           _ZN5flash44flash_bwd_dq_dk_dv_loop_seqk_parallel_kernelI23Flash_bwd_kernel_traitsILi64ELi128ELi128ELi8ELi4ELi4ELi4ELb0ELb0EN7cutlass10bfloat16_tE19Flash_kernel_traitsILi64ELi128ELi128ELi8ES3_EELb0ELb1ELb0ELb1ELb0ELb0ELb1EEEvNS_16Flash_bwd_paramsE,@function
        .size           _ZN5flash44flash_bwd_dq_dk_dv_loop_seqk_parallel_kernelI23Flash_bwd_kernel_traitsILi64ELi128ELi128ELi8ELi4ELi4ELi4ELb0ELb0EN7cutlass10bfloat16_tE19Flash_kernel_traitsILi64ELi128ELi128ELi8ES3_EELb0ELb1ELb0ELb1ELb0ELb0ELb1EEEvNS_16Flash_bwd_paramsE,(.L_x_1278 - _ZN5flash44flash_bwd_dq_dk_dv_loop_seqk_parallel_kernelI23Flash_bwd_kernel_traitsILi64ELi128ELi128ELi8ELi4ELi4ELi4ELb0ELb0EN7cutlass10bfloat16_tE19Flash_kernel_traitsILi64ELi128ELi128ELi8ES3_EELb0ELb1ELb0ELb1ELb0ELb0ELb1EEEvNS_16Flash_bwd_paramsE)
        .other          _ZN5flash44flash_bwd_dq_dk_dv_loop_seqk_parallel_kernelI23Flash_bwd_kernel_traitsILi64ELi128ELi128ELi8ELi4ELi4ELi4ELb0ELb0EN7cutlass10bfloat16_tE19Flash_kernel_traitsILi64ELi128ELi128ELi8ES3_EELb0ELb1ELb0ELb1ELb0ELb0ELb1EEEvNS_16Flash_bwd_paramsE,@"STO_CUDA_ENTRY STV_DEFAULT"
_ZN5flash44flash_bwd_dq_dk_dv_loop_seqk_parallel_kernelI23Flash_bwd_kernel_traitsILi64ELi128ELi128ELi8ELi4ELi4ELi4ELb0ELb0EN7cutlass10bfloat16_tE19Flash_kernel_traitsILi64ELi128ELi128ELi8ES3_EELb0ELb1ELb0ELb1ELb0ELb0ELb1EEEvNS_16Flash_bwd_paramsE:
.text._ZN5flash44flash_bwd_dq_dk_dv_loop_seqk_parallel_kernelI23Flash_bwd_kernel_traitsILi64ELi128ELi128ELi8ELi4ELi4ELi4ELb0ELb0EN7cutlass10bfloat16_tE19Flash_kernel_traitsILi64ELi128ELi128ELi8ES3_EELb0ELb1ELb0ELb1ELb0ELb0ELb1EEEvNS_16Flash_bwd_paramsE:
        /* <DEDUP_REMOVED lines=32> */
[CC--:B------:R-:W-:Y:S01]  /*0200*/  LEA.HI R10, R0.reuse, R6.reuse, RZ, 0x3 ;  /* 0x00000006000a7211 */ /* 0x0c0fe200078f18ff */
[----:B------:R-:W-:Y:S01]  /*0210*/  UIMAD.WIDE UR38, UR47, UR38, URZ ;  /* 0x000000262f2672a5 */ /* 0x000fe2000f8e023f */
[CC--:B------:R-:W-:Y:S01]  /*0220*/  LEA.HI R13, R0.reuse, R6.reuse, RZ, 0x7 ;  /* 0x00000006000d7211 */ /* 0x0c0fe200078f38ff */
[----:B---3--:R-:W-:Y:S01]  /*0230*/  UIMAD UR48, UR36, UR47, URZ ;  /* 0x0000002f243072a4 */ /* 0x008fe2000f8e023f */
[CC--:B------:R-:W-:Y:S01]  /*0240*/  LEA.HI R8, R0.reuse, R6.reuse, RZ, 0x5 ;  /* 0x0000000600087211 */ /* 0x0c0fe200078f28ff */
[----:B------:R-:W-:Y:S01]  /*0250*/  UIMAD UR47, UR47, UR12, URZ ;  /* 0x0000000c2f2f72a4 */ /* 0x000fe2000f8e023f */
[CC--:B------:R-:W-:Y:S01]  /*0260*/  LEA.HI R12, R0.reuse, R6.reuse, RZ, 0x6 ;  /* 0x00000006000c7211 */ /* 0x0c0fe200078f30ff */
[----:B------:R-:W-:Y:S01]  /*0270*/  ULDC UR13, c[0x0][0x1c0] ;  /* 0x00007000000d7ab9 */ /* 0x000fe20000000800 */
[----:B------:R-:W-:Y:S01]  /*0280*/  LEA.HI R0, R0, R6, RZ, 0x2 ;  /* 0x0000000600007211 */ /* 0x000fe200078f10ff */
[----:B------:R-:W-:Y:S01]  /*0290*/  ULDC UR11, c[0x0][0x1c0] ;  /* 0x00007000000b7ab9 */ /* 0x000fe20000000800 */
[----:B------:R-:W-:Y:S01]  /*02a0*/  SHF.R.S32.HI R3, RZ, 0x4, R2 ;  /* 0x00000004ff037819 */ /* 0x000fe20000011402 */
[----:B------:R-:W-:Y:S01]  /*02b0*/  UIMAD UR53, UR5, UR32, URZ ;  /* 0x00000020053572a4 */ /* 0x000fe2000f8e023f */
[----:B------:R-:W-:Y:S01]  /*02c0*/  LOP3.LUT R4, R2, 0xfffffff0, RZ, 0xc0, !PT ;  /* 0xfffffff002047812 */ /* 0x000fe200078ec0ff */
[----:B------:R-:W-:Y:S01]  /*02d0*/  UIMAD UR4, UR32, UR11, UR36 ;  /* 0x0000000b200472a4 */ /* 0x000fe2000f8e0224 */
[----:B------:R-:W-:Y:S01]  /*02e0*/  LOP3.LUT R5, R10, 0xfffffff8, RZ, 0xc0, !PT ;  /* 0xfffffff80a057812 */ /* 0x000fe200078ec0ff */
[----:B------:R-:W-:Y:S01]  /*02f0*/  @!UP5 UIMAD UR5, UR32, UR13, UR36 ;  /* 0x0000000d2005d2a4 */ /* 0x000fe2000f8e0224 */
[----:B------:R-:W-:Y:S01]  /*0300*/  LOP3.LUT R11, R8, 0xffffffe0, RZ, 0xc0, !PT ;  /* 0xffffffe0080b7812 */ /* 0x000fe200078ec0ff */
[----:B------:R-:W-:Y:S01]  /*0310*/  IMAD.IADD R7, R6, 0x1, -R4 ;  /* 0x0000000106077824 */ /* 0x000fe200078e0a04 */
[----:B------:R-:W-:Y:S01]  /*0320*/  LOP3.LUT R9, R0, 0x7ffffffc, RZ, 0xc0, !PT ;  /* 0x7ffffffc00097812 */ /* 0x000fe200078ec0ff */
[----:B------:R-:W-:Y:S01]  /*0330*/  IMAD.IADD R5, R6, 0x1, -R5 ;  /* 0x0000000106057824 */ /* 0x000fe200078e0a05 */
[----:B------:R-:W-:Y:S01]  /*0340*/  LEA.HI R2, R2, R3, RZ, 0x1 ;  /* 0x0000000302027211 */ /* 0x000fe200078f08ff */
[C---:B------:R-:W-:Y:S01]  /*0350*/  IMAD.IADD R17, R6.reuse, 0x1, -R11 ;  /* 0x0000000106117824 */ /* 0x040fe200078e0a0b */
[----:B------:R-:W-:Y:S01]  /*0360*/  SHF.R.S32.HI R15, RZ, 0x3, R10 ;  /* 0x00000003ff0f7819 */ /* 0x000fe2000001140a */
[----:B------:R-:W-:Y:S01]  /*0370*/  IMAD.IADD R14, R6, 0x1, -R9 ;  /* 0x00000001060e7824 */ /* 0x000fe200078e0a09 */
[----:B------:R-:W-:Y:S01]  /*0380*/  LOP3.LUT R2, R2, 0xfffffffe, RZ, 0xc0, !PT ;  /* 0xfffffffe02027812 */ /* 0x000fe200078ec0ff */
[----:B------:R-:W-:Y:S01]  /*0390*/  IMAD.SHL.U32 R206, R5, 0x8, RZ ;  /* 0x0000000805ce7824 */ /* 0x000fe200078e00ff */
[--C-:B------:R-:W-:Y:S01]  /*03a0*/  SHF.R.S32.HI R6, RZ, 0x2, R0.reuse ;  /* 0x00000002ff067819 */ /* 0x100fe20000011400 */
[----:B------:R-:W-:Y:S01]  /*03b0*/  IMAD.SHL.U32 R4, R15, 0x40, RZ ;  /* 0x000000400f047824 */ /* 0x000fe200078e00ff */
[----:B------:R-:W-:Y:S01]  /*03c0*/  SHF.R.S32.HI R0, RZ, 0x1f, R0 ;  /* 0x0000001fff007819 */ /* 0x000fe20000011400 */
[----:B------:R-:W-:Y:S01]  /*03d0*/  IMAD.IADD R11, R3, 0x1, -R2 ;  /* 0x00000001030b7824 */ /* 0x000fe200078e0a02 */
[----:B------:R-:W-:Y:S01]  /*03e0*/  SHF.R.S32.HI R18, RZ, 0x5, R8 ;  /* 0x00000005ff127819 */ /* 0x000fe20000011408 */
[----:B------:R-:W-:Y:S01]  /*03f0*/  STL [R1+0xd4], R17 ;  /* 0x0000d41101007387 */ /* 0x000fe20000100800 */
[----:B------:R-:W-:Y:S01]  /*0400*/  LEA.HI R2, R0, R6, RZ, 0x3 ;  /* 0x0000000600027211 */ /* 0x000fe200078f18ff */
[----:B------:R-:W-:Y:S01]  /*0410*/  USHF.L.U32 UR46, UR47, 0x7, URZ ;  /* 0x000000072f2e7899 */ /* 0x000fe2000800063f */
[----:B------:R-:W-:Y:S01]  /*0420*/  LOP3.LUT R0, R4, 0x1c0, RZ, 0xc0, !PT ;  /* 0x000001c004007812 */ /* 0x000fe200078ec0ff */
[----:B------:R-:W-:Y:S01]  /*0430*/  IMAD.SHL.U32 R4, R11, 0x200, RZ ;  /* 0x000002000b047824 */ /* 0x000fe200078e00ff */
[----:B------:R-:W-:Y:S01]  /*0440*/  LOP3.LUT R2, R2, 0xfffffff8, RZ, 0xc0, !PT ;  /* 0xfffffff802027812 */ /* 0x000fe200078ec0ff */
[----:B------:R-:W-:Y:S01]  /*0450*/  ULDC UR50, c[0x0][0x214] ;  /* 0x0000850000327ab9 */ /* 0x000fe20000000800 */
[----:B------:R-:W-:Y:S01]  /*0460*/  SHF.R.U32.HI R3, RZ, 0x3, R0 ;  /* 0x00000003ff037819 */ /* 0x000fe20000011600 */
[----:B------:R-:W-:Y:S01]  /*0470*/  ULDC UR57, c[0x0][0x1c8] ;  /* 0x0000720000397ab9 */ /* 0x000fe20000000800 */
[----:B------:R-:W-:Y:S01]  /*0480*/  LOP3.LUT R0, R0, 0x38, R206, 0xf8, !PT ;  /* 0x0000003800007812 */ /* 0x000fe200078ef8ce */
[----:B------:R-:W-:Y:S01]  /*0490*/  IMAD.IADD R9, R6, 0x1, -R2 ;  /* 0x0000000106097824 */ /* 0x000fe200078e0a02 */
[----:B------:R-:W-:Y:S01]  /*04a0*/  LOP3.LUT P4, RZ, R5, 0x2, RZ, 0xc0, !PT ;  /* 0x0000000205ff7812 */ /* 0x000fe2000788c0ff */
[----:B------:R-:W-:Y:S01]  /*04b0*/  IMAD.SHL.U32 R2, R12, 0x8, RZ ;  /* 0x000000080c027824 */ /* 0x000fe200078e00ff */
[----:B------:R-:W-:Y:S01]  /*04c0*/  LOP3.LUT R0, R0, R3, RZ, 0x3c, !PT ;  /* 0x0000000300007212 */ /* 0x000fe200078e3cff */
[----:B------:R-:W-:Y:S01]  /*04d0*/  ULDC.U8 UR10, c[0x0][0x3d0] ;  /* 0x0000f400000a7ab9 */ /* 0x000fe20000000000 */
[----:B------:R-:W-:Y:S01]  /*04e0*/  SHF.R.S32.HI R3, RZ, 0x1f, R7 ;  /* 0x0000001fff037819 */ /* 0x000fe20000011407 */
[----:B------:R-:W-:Y:S01]  /*04f0*/  ULDC UR51, c[0x0][0x224] ;  /* 0x0000890000337ab9 */ /* 0x000fe20000000800 */
[----:B------:R-:W-:Y:S01]  /*0500*/  LOP3.LUT R15, R0, 0xfffffe00, R2, 0xf8, !PT ;  /* 0xfffffe00000f7812 */ /* 0x000fe200078ef802 */
[----:B------:R-:W-:Y:S01]  /*0510*/  ULDC UR60, c[0x0][0x374] ;  /* 0x0000dd00003c7ab9 */ /* 0x000fe20000000800 */
[----:B------:R-:W-:Y:S01]  /*0520*/  LEA.HI R12, R3, R7, RZ, 0x3 ;  /* 0x00000007030c7211 */ /* 0x000fe200078f18ff */
[----:B------:R-:W-:Y:S01]  /*0530*/  ULDC UR59, c[0x0][0x194] ;  /* 0x00006500003b7ab9 */ /* 0x000fe20000000800 */
[----:B------:R-:W-:Y:S01]  /*0540*/  SHF.R.S32.HI R2, RZ, 0x1f, R8 ;  /* 0x0000001fff027819 */ /* 0x000fe20000011408 */
[----:B------:R-:W-:Y:S01]  /*0550*/  IMAD.SHL.U32 R8, R11, 0x10, RZ ;  /* 0x000000100b087824 */ /* 0x000fe200078e00ff */
[----:B------:R-:W-:Y:S01]  /*0560*/  LOP3.LUT R0, R12, 0xfffffff8, RZ, 0xc0, !PT ;  /* 0xfffffff80c007812 */ /* 0x000fe200078ec0ff */
[----:B------:R-:W-:Y:S01]  /*0570*/  STL [R1+0xa0], R15 ;  /* 0x0000a00f01007387 */ /* 0x000fe20000100800 */
[----:B------:R-:W-:Y:S01]  /*0580*/  LOP3.LUT R3, R9, 0x1, RZ, 0xc0, !PT ;  /* 0x0000000109037812 */ /* 0x000fe200078ec0ff */
[----:B------:R-:W-:Y:S01]  /*0590*/  IMAD.SHL.U32 R193, R15, 0x2, RZ ;  /* 0x000000020fc17824 */ /* 0x000fe200078e00ff */
[----:B------:R-:W-:Y:S01]  /*05a0*/  LOP3.LUT P3, RZ, R5, 0x4, RZ, 0xc0, !PT ;  /* 0x0000000405ff7812 */ /* 0x000fe2000786c0ff */
[----:B------:R-:W-:Y:S01]  /*05b0*/  IMAD.IADD R16, R7, 0x1, -R0 ;  /* 0x0000000107107824 */ /* 0x000fe200078e0a00 */
[----:B------:R-:W-:Y:S01]  /*05c0*/  LEA.HI R0, R2, R18, RZ, 0x2 ;  /* 0x0000001202007211 */ /* 0x000fe200078f10ff */
[----:B------:R-:W-:Y:S01]  /*05d0*/  @UP5 UIMAD UR55, UR32, UR50, URZ ;  /* 0x00000032203752a4 */ /* 0x000fe2000f8e023f */
[----:B------:R-:W-:Y:S01]  /*05e0*/  ISETP.NE.U32.AND P0, PT, R3, 0x1, PT ;  /* 0x000000010300780c */ /* 0x000fe20003f05070 */
[----:B------:R-:W-:Y:S01]  /*05f0*/  ULDC.64 UR6, c[0x0][0x118] ;  /* 0x0000460000067ab9 */ /* 0x000fe20000000a00 */
[----:B------:R-:W-:Y:S01]  /*0600*/  LOP3.LUT R2, R0, 0xfffffffc, RZ, 0xc0, !PT ;  /* 0xfffffffc00027812 */ /* 0x000fe200078ec0ff */
[----:B------:R-:W-:Y:S01]  /*0610*/  IMAD.SHL.U32 R0, R5, 0x40, RZ ;  /* 0x0000004005007824 */ /* 0x000fe200078e00ff */
[----:B------:R-:W-:Y:S01]  /*0620*/  SHF.R.S32.HI R6, RZ, 0x1f, R17 ;  /* 0x0000001fff067819 */ /* 0x000fe20000011411 */
[----:B------:R-:W-:Y:S01]  /*0630*/  STL [R1+0x90], R16 ;  /* 0x0000901001007387 */ /* 0x000fe20000100800 */
[----:B------:R-:W-:Y:S01]  /*0640*/  SHF.R.S32.HI R5, RZ, 0x7, R13 ;  /* 0x00000007ff057819 */ /* 0x000fe2000001140d */
[----:B------:R-:W-:Y:S01]  /*0650*/  IMAD.IADD R189, R18, 0x1, -R2 ;  /* 0x0000000112bd7824 */ /* 0x000fe200078e0a02 */
[----:B------:R-:W-:Y:S01]  /*0660*/  LOP3.LUT R0, R0, 0x1c0, RZ, 0xc0, !PT ;  /* 0x000001c000007812 */ /* 0x000fe200078ec0ff */
[----:B------:R-:W-:Y:S01]  /*0670*/  ULOP3.LUT UR57, UR36, UR57, URZ, 0x3c, !UPT ;  /* 0x0000003924397292 */ /* 0x000fe2000f8e3c3f */
[----:B------:R-:W-:Y:S01]  /*0680*/  LEA.HI R6, R6, R17, RZ, 0x2 ;  /* 0x0000001106067211 */ /* 0x000fe200078f10ff */
[----:B------:R-:W-:Y:S01]  /*0690*/  IMAD.SHL.U32 R2, R189, 0x10, RZ ;  /* 0x00000010bd027824 */ /* 0x000fe200078e00ff */
[C---:B------:R-:W-:Y:S01]  /*06a0*/  LOP3.LUT R183, R0.reuse, 0x8, R10, 0xf8, !PT ;  /* 0x0000000800b77812 */ /* 0x040fe200078ef80a */
[----:B------:R-:W-:Y:S01]  /*06b0*/  USHF.R.S32.HI UR58, URZ, 0x1f, UR36 ;  /* 0x0000001f3f3a7899 */ /* 0x000fe20008011424 */
[----:B------:R-:W-:Y:S01]  /*06c0*/  SHF.R.U32.HI R3, RZ, 0x3, R0 ;  /* 0x00000003ff037819 */ /* 0x000fe20000011600 */
[----:B------:R-:W-:Y:S01]  /*06d0*/  UISETP.NE.AND UP6, UPT, UR10, URZ, UPT ;  /* 0x0000003f0a00728c */ /* 0x000fe2000bfc5270 */
[----:B------:R-:W-:Y:S01]  /*06e0*/  LOP3.LUT R7, R0, 0x30, R2, 0xf8, !PT ;  /* 0x0000003000077812 */ /* 0x000fe200078ef802 */
[----:B------:R-:W-:Y:S01]  /*06f0*/  IMAD R0, R5, 0x1000, R4 ;  /* 0x0000100005007824 */ /* 0x000fe200078e0204 */
[----:B------:R-:W-:Y:S01]  /*0700*/  LOP3.LUT R183, R183, R3, RZ, 0x3c, !PT ;  /* 0x00000003b7b77212 */ /* 0x000fe200078e3cff */
[----:B------:R-:W-:Y:S01]  /*0710*/  UIMAD UR60, UR60, 0xc0, URZ ;  /* 0x000000c03c3c78a4 */ /* 0x000fe2000f8e023f */
[----:B------:R-:W-:Y:S01]  /*0720*/  LEA.HI.SX32 R13, R6, R2, 0x1e ;  /* 0x00000002060d7211 */ /* 0x000fe200078ff2ff */
[----:B------:R-:W-:Y:S01]  /*0730*/  IMAD.U32 R6, RZ, RZ, UR14 ;  /* 0x0000000eff067e24 */ /* 0x000fe2000f8e00ff */
[----:B------:R-:W-:Y:S01]  /*0740*/  LOP3.LUT R2, R7, 0x8, R10, 0xf8, !PT ;  /* 0x0000000807027812 */ /* 0x000fe200078ef80a */
[----:B------:R-:W-:Y:S01]  /*0750*/  IMAD.IADD R183, R0, 0x1, R183 ;  /* 0x0000000100b77824 */ /* 0x000fe200078e02b7 */
[C---:B------:R-:W-:Y:S01]  /*0760*/  R2P PR, R9.reuse, 0x6 ;  /* 0x0000000609007804 */ /* 0x040fe20000000000 */
[----:B------:R-:W-:Y:S01]  /*0770*/  IMAD.SHL.U32 R0, R9, 0x40, RZ ;  /* 0x0000004009007824 */ /* 0x000fe200078e00ff */
[----:B------:R-:W-:Y:S01]  /*0780*/  LOP3.LUT R3, R4, R2, R3, 0xf6, !PT ;  /* 0x0000000204037212 */ /* 0x000fe200078ef603 */
[----:B------:R-:W-:Y:S01]  /*0790*/  IMAD.SHL.U32 R2, R5, 0x8, RZ ;  /* 0x0000000805027824 */ /* 0x000fe200078e00ff */
[----:B------:R-:W-:Y:S01]  /*07a0*/  STL [R1+0x98], R13 ;  /* 0x0000980d01007387 */ /* 0x000fe20000100800 */
[----:B------:R-:W-:Y:S01]  /*07b0*/  IMAD.SHL.U32 R7, R14, 0x2, RZ ;  /* 0x000000020e077824 */ /* 0x000fe200078e00ff */
[----:B------:R-:W-:Y:S01]  /*07c0*/  LOP3.LUT R0, R0, 0x1c0, RZ, 0xc0, !PT ;  /* 0x000001c000007812 */ /* 0x000fe200078ec0ff */
[----:B------:R-:W-:Y:S01]  /*07d0*/  IMAD.SHL.U32 R183, R183, 0x2, RZ ;  /* 0x00000002b7b77824 */ /* 0x000fe200078e00ff */
[----:B------:R-:W-:Y:S01]  /*07e0*/  LOP3.LUT R2, R2, 0x8, RZ, 0xc0, !PT ;  /* 0x0000000802027812 */ /* 0x000fe200078ec0ff */
[----:B------:R-:W-:Y:S01]  /*07f0*/  IMAD R5, R5, 0x2000, R7 ;  /* 0x0000200005057824 */ /* 0x000fe200078e0207 */
[----:B------:R-:W-:Y:S01]  /*0800*/  SHF.R.U32.HI R4, RZ, 0x3, R0 ;  /* 0x00000003ff047819 */ /* 0x000fe20000011600 */
[----:B------:R-:W-:Y:S01]  /*0810*/  UIMAD UR59, UR59, 0xc0, URZ ;  /* 0x000000c03b3b78a4 */ /* 0x000fe2000f8e023f */
[----:B------:R-:W-:Y:S01]  /*0820*/  LOP3.LUT R9, R2, 0x10, R8, 0xf8, !PT ;  /* 0x0000001002097812 */ /* 0x000fe200078ef808 */
[----:B------:R-:W-:Y:S01]  /*0830*/  IMAD R5, R189, 0x400, R5 ;  /* 0x00000400bd057824 */ /* 0x000fe200078e0205 */
[CC--:B------:R-:W-:Y:S01]  /*0840*/  LOP3.LUT R6, R4.reuse, R0.reuse, RZ, 0xfc, !PT ;  /* 0x0000000004067212 */ /* 0x0c0fe200078efcff */
[----:B------:R-:W-:Y:S01]  /*0850*/  USHF.R.S32.HI UR61, URZ, 0x1f, UR36 ;  /* 0x0000001f3f3d7899 */ /* 0x000fe20008011424 */
[----:B------:R-:W-:Y:S01]  /*0860*/  LOP3.LUT R8, R4, R0, R2, 0x1e, !PT ;  /* 0x0000000004087212 */ /* 0x000fe200078e1e02 */
[----:B------:R-:W-:Y:S01]  /*0870*/  IMAD.SHL.U32 R2, R16, 0x40, RZ ;  /* 0x0000004010027824 */ /* 0x000fe200078e00ff */
[----:B------:R-:W-:Y:S01]  /*0880*/  SEL R185, R198, 0xffffffe0, !P4 ;  /* 0xffffffe0c6b97807 */ /* 0x000fe20006000000 */
[----:B------:R-:W-:Y:S01]  /*0890*/  IMAD.IADD R194, R6, 0x1, R5 ;  /* 0x0000000106c27824 */ /* 0x000fe200078e0205 */
[----:B------:R-:W-:Y:S01]  /*08a0*/  SEL R198, R198, 0xffffffe0, !P1 ;  /* 0xffffffe0c6c67807 */ /* 0x000fe20004800000 */
[----:B------:R-:W-:Y:S01]  /*08b0*/  IMAD.SHL.U32 R0, R12, 0x40, RZ ;  /* 0x000000400c007824 */ /* 0x000fe200078e00ff */
[----:B------:R-:W-:Y:S01]  /*08c0*/  LOP3.LUT R2, R2, 0x1c0, RZ, 0xc0, !PT ;  /* 0x000001c002027812 */ /* 0x000fe200078ec0ff */
[----:B------:R-:W-:Y:S01]  /*08d0*/  IMAD.SHL.U32 R5, R11, 0x8, RZ ;  /* 0x000000080b057824 */ /* 0x000fe200078e00ff */
[----:B------:R-:W-:Y:S01]  /*08e0*/  SEL R196, R196, 0x10, !P0 ;  /* 0x00000010c4c47807 */ /* 0x000fe20004000000 */
[----:B------:R-:W-:Y:S01]  /*08f0*/  IMAD.U32 R4, RZ, RZ, UR8 ;  /* 0x00000008ff047e24 */ /* 0x000fe2000f8e00ff */
[----:B------:R-:W-:Y:S01]  /*0900*/  LOP3.LUT R0, R0, 0xfffffe00, RZ, 0xc0, !PT ;  /* 0xfffffe0000007812 */ /* 0x000fe200078ec0ff */
[C---:B------:R-:W-:Y:S01]  /*0910*/  IMAD R6, R189.reuse, 0x400, R7 ;  /* 0x00000400bd067824 */ /* 0x040fe200078e0207 */
[----:B------:R-:W-:Y:S01]  /*0920*/  LOP3.LUT R5, R2, 0x8, R5, 0xf8, !PT ;  /* 0x0000000802057812 */ /* 0x000fe200078ef805 */
[----:B------:R-:W-:Y:S01]  /*0930*/  IMAD.SHL.U32 R194, R194, 0x2, RZ ;  /* 0x00000002c2c27824 */ /* 0x000fe200078e00ff */
[----:B------:R-:W-:Y:S01]  /*0940*/  SHF.R.U32.HI R4, RZ, 0x3, R2 ;  /* 0x00000003ff047819 */ /* 0x000fe20000011602 */
[----:B------:R-:W-:Y:S01]  /*0950*/  IMAD R189, R189, 0x400, R0 ;  /* 0x00000400bdbd7824 */ /* 0x000fe200078e0200 */
[----:B------:R-:W-:Y:S01]  /*0960*/  SHF.R.S32.HI R7, RZ, 0x1f, R13 ;  /* 0x0000001fff077819 */ /* 0x000fe2000001140d */
[----:B------:R-:W-:Y:S01]  /*0970*/  IMAD.IADD R6, R6, 0x1, R8 ;  /* 0x0000000106067824 */ /* 0x000fe200078e0208 */
[----:B------:R-:W-:Y:S01]  /*0980*/  LOP3.LUT R5, R5, R4, RZ, 0x3c, !PT ;  /* 0x0000000405057212 */ /* 0x000fe200078e3cff */
[----:B------:R-:W-:Y:S01]  /*0990*/  IMAD.IADD R197, R194, 0x1, R196 ;  /* 0x00000001c2c57824 */ /* 0x000fe200078e02c4 */
[----:B------:R-:W-:Y:S01]  /*09a0*/  LOP3.LUT R2, R4, R9, R2, 0x1e, !PT ;  /* 0x0000000904027212 */ /* 0x000fe200078e1e02 */
[----:B------:R-:W-:Y:S01]  /*09b0*/  IMAD.MOV.U32 R4, RZ, RZ, 0x440 ;  /* 0x00000440ff047424 */ /* 0x000fe200078e00ff */
[----:B------:R-:W-:Y:S01]  /*09c0*/  IADD3 R8, R13, 0x1, RZ ;  /* 0x000000010d087810 */ /* 0x000fe20007ffe0ff */
[----:B------:R-:W-:Y:S01]  /*09d0*/  IMAD.IADD R189, R189, 0x1, R5 ;  /* 0x00000001bdbd7824 */ /* 0x000fe200078e0205 */
[----:B------:R-:W-:Y:S01]  /*09e0*/  LOP3.LUT R188, R2, R0, RZ, 0xfc, !PT ;  /* 0x0000000002bc7212 */ /* 0x000fe200078efcff */
[----:B------:R-:W-:Y:S01]  /*09f0*/  IMAD.MOV.U32 R5, RZ, RZ, 0x40 ;  /* 0x00000040ff057424 */ /* 0x000fe200078e00ff */
[----:B------:R-:W-:Y:S01]  /*0a00*/  IADD3 R0, R13, -0x80, RZ ;  /* 0xffffff800d007810 */ /* 0x000fe20007ffe0ff */
[----:B------:R1:W-:Y:S01]  /*0a10*/  STL [R1+0xd0], R7 ;  /* 0x0000d00701007387 */ /* 0x0003e20000100800 */
[----:B------:R-:W-:Y:S01]  /*0a20*/  LEA R6, R6, 0xc000, 0x1 ;  /* 0x0000c00006067811 */ /* 0x000fe200078e08ff */
[----:B------:R-:W-:Y:S01]  /*0a30*/  IMAD.IADD R186, R183, 0x1, R185 ;  /* 0x00000001b7ba7824 */ /* 0x000fe200078e02b9 */
[----:B------:R-:W-:Y:S01]  /*0a40*/  SHF.R.S32.HI R2, RZ, 0x1f, R0 ;  /* 0x0000001fff027819 */ /* 0x000fe20000011400 */
[----:B------:R2:W-:Y:S01]  /*0a50*/  STL [R1+0x8c], R8 ;  /* 0x00008c0801007387 */ /* 0x0005e20000100800 */
[C---:B------:R-:W-:Y:S01]  /*0a60*/  SEL R184, R5.reuse, 0xffffffc0, !P3 ;  /* 0xffffffc005b87807 */ /* 0x040fe20005800000 */
[--C-:B------:R-:W-:Y:S01]  /*0a70*/  IMAD.IADD R201, R194, 0x1, R198.reuse ;  /* 0x00000001c2c97824 */ /* 0x100fe200078e02c6 */
[----:B------:R-:W-:Y:S01]  /*0a80*/  SEL R5, R5, 0xffffffc0, !P2 ;  /* 0xffffffc005057807 */ /* 0x000fe20005000000 */
[----:B------:R-:W-:Y:S01]  /*0a90*/  IMAD.IADD R200, R197, 0x1, R198 ;  /* 0x00000001c5c87824 */ /* 0x000fe200078e02c6 */
[----:B------:R-:W-:Y:S01]  /*0aa0*/  SEL R4, R4, 0x3c0, !P2 ;  /* 0x000003c004047807 */ /* 0x000fe20005000000 */
[----:B------:R-:W-:Y:S01]  /*0ab0*/  IMAD.IADD R184, R183, 0x1, R184 ;  /* 0x00000001b7b87824 */ /* 0x000fe200078e02b8 */
[----:B------:R-:W-:Y:S01]  /*0ac0*/  IADD3 R11, R6, 0x420, RZ ;  /* 0x00000420060b7810 */ /* 0x000fe20007ffe0ff */
[----:B------:R-:W-:Y:S01]  /*0ad0*/  IMAD.IADD R195, R194, 0x1, R5 ;  /* 0x00000001c2c37824 */ /* 0x000fe200078e0205 */
[C---:B------:R-:W-:Y:S01]  /*0ae0*/  @P1 IADD3 R11, R6.reuse, 0x3e0, RZ ;  /* 0x000003e0060b1810 */ /* 0x040fe20007ffe0ff */
[----:B------:R-:W-:Y:S01]  /*0af0*/  IMAD.IADD R185, R185, 0x1, R184 ;  /* 0x00000001b9b97824 */ /* 0x000fe200078e02b8 */
[----:B------:R-:W-:Y:S01]  /*0b00*/  IADD3 R10, R6, 0x2420, RZ ;  /* 0x00002420060a7810 */ /* 0x000fe20007ffe0ff */
[--C-:B------:R-:W-:Y:S01]  /*0b10*/  IMAD.IADD R196, R196, 0x1, R195.reuse ;  /* 0x00000001c4c47824 */ /* 0x100fe200078e02c3 */
[----:B------:R-:W-:Y:S01]  /*0b20*/  IADD3 R9, R6, 0x2040, RZ ;  /* 0x0000204006097810 */ /* 0x000fe20007ffe0ff */
[----:B------:R-:W-:Y:S01]  /*0b30*/  IMAD.IADD R199, R198, 0x1, R195 ;  /* 0x00000001c6c77824 */ /* 0x000fe200078e02c3 */
[C---:B------:R-:W-:Y:S01]  /*0b40*/  @P1 IADD3 R10, R6.reuse, 0x23e0, RZ ;  /* 0x000023e0060a1810 */ /* 0x040fe20007ffe0ff */
[----:B------:R-:W-:Y:S01]  /*0b50*/  UIMAD.WIDE.U32 UR42, UR38, UR44, URZ ;  /* 0x0000002c262a72a5 */ /* 0x000fe2000f8e003f */
[----:B------:R-:W-:Y:S01]  /*0b60*/  @P2 IADD3 R9, R6, 0x1fc0, RZ ;  /* 0x00001fc006092810 */ /* 0x000fe20007ffe0ff */
[----:B------:R-:W-:-:S02]  /*0b70*/  UIMAD UR52, UR39, UR44, URZ ;  /* 0x0000002c273472a4 */ /* 0x000fc4000f8e023f */
[----:B------:R-:W-:Y:S01]  /*0b80*/  USHF.R.S32.HI UR54, URZ, 0x1f, UR48 ;  /* 0x0000001f3f367899 */ /* 0x000fe20008011430 */
[C---:B-1----:R-:W-:Y:S01]  /*0b90*/  SHF.L.U64.HI R7, R0.reuse, 0x2, R2 ;  /* 0x0000000200077819 */ /* 0x042fe20000010202 */
[----:B------:R-:W-:Y:S01]  /*0ba0*/  IMAD.SHL.U32 R0, R0, 0x4, RZ ;  /* 0x0000000400007824 */ /* 0x000fe200078e00ff */
[----:B------:R-:W-:Y:S01]  /*0bb0*/  UIMAD UR51, UR4, UR51, URZ ;  /* 0x00000033043372a4 */ /* 0x000fe2000f8e023f */
[----:B------:R-:W-:Y:S01]  /*0bc0*/  IMAD.SHL.U32 R2, R3, 0x2, RZ ;  /* 0x0000000203027824 */ /* 0x000fe200078e00ff */
[----:B------:R-:W-:Y:S01]  /*0bd0*/  @!UP5 UIMAD UR50, UR5, UR50, URZ ;  /* 0x000000320532d2a4 */ /* 0x000fe2000f8e023f */
[--C-:B--2---:R-:W-:Y:S01]  /*0be0*/  IMAD.IADD R8, R5, 0x1, R6.reuse ;  /* 0x0000000105087824 */ /* 0x104fe200078e0206 */
[----:B------:R1:W-:Y:S01]  /*0bf0*/  STL [R1+0x88], R7 ;  /* 0x0000880701007387 */ /* 0x0003e20000100800 */
[----:B------:R-:W-:Y:S01]  /*0c00*/  IMAD.IADD R3, R198, 0x1, R6 ;  /* 0x00000001c6037824 */ /* 0x000fe200078e0206 */
[----:B------:R-:W-:Y:S02]  /*0c10*/  USHF.R.S32.HI UR49, URZ, 0x1f, UR46 ;  /* 0x0000001f3f317899 */ /* 0x000fe4000801142e */
[----:B------:R2:W-:Y:S01]  /*0c20*/  STL [R1+0x84], R0 ;  /* 0x0000840001007387 */ /* 0x0005e20000100800 */
[----:B------:R-:W-:-:S03]  /*0c30*/  UMOV UR41, 0xffffc000 ;  /* 0xffffc00000297882 */ /* 0x000fc60000000000 */
[----:B------:R-:W-:Y:S04]  /*0c40*/  STL [R1+0x94], R6 ;  /* 0x0000940601007387 */ /* 0x000fe80000100800 */
[----:B------:R-:W-:Y:S04]  /*0c50*/  STL [R1+0xb0], R8 ;  /* 0x0000b00801007387 */ /* 0x000fe80000100800 */
[----:B------:R3:W-:Y:S01]  /*0c60*/  STL [R1+0xcc], R3 ;  /* 0x0000cc0301007387 */ /* 0x0007e20000100800 */
[C---:B-1----:R-:W-:Y:S02]  /*0c70*/  IADD3 R7, R6.reuse, 0x2020, RZ ;  /* 0x0000202006077810 */ /* 0x042fe40007ffe0ff */
[C---:B------:R-:W-:Y:S01]  /*0c80*/  @P1 IADD3 R7, R6.reuse, 0x1fe0, RZ ;  /* 0x00001fe006071810 */ /* 0x040fe20007ffe0ff */
[----:B--2---:R-:W-:-:S05]  /*0c90*/  IMAD.IADD R0, R6, 0x1, R4 ;  /* 0x0000000106007824 */ /* 0x004fca00078e0204 */
[----:B------:R1:W-:Y:S04]  /*0ca0*/  STL [R1+0xac], R0 ;  /* 0x0000ac0001007387 */ /* 0x0003e80000100800 */
[----:B------:R-:W-:Y:S01]  /*0cb0*/  STL [R1+0xb8], R11 ;  /* 0x0000b80b01007387 */ /* 0x000fe20000100800 */
[----:B---3--:R-:W-:-:S03]  /*0cc0*/  IADD3 R3, R6, 0x2440, RZ ;  /* 0x0000244006037810 */ /* 0x008fc60007ffe0ff */
[----:B------:R-:W-:Y:S01]  /*0cd0*/  STL [R1+0x9c], R7 ;  /* 0x00009c0701007387 */ /* 0x000fe20000100800 */
[----:B------:R-:W-:Y:S01]  /*0ce0*/  @P2 IADD3 R3, R6, 0x23c0, RZ ;  /* 0x000023c006032810 */ /* 0x000fe20007ffe0ff */
[C---:B------:R-:W-:Y:S02]  /*0cf0*/  IMAD.IADD R6, R198.reuse, 0x1, R8 ;  /* 0x00000001c6067824 */ /* 0x040fe400078e0208 */
[----:B------:R-:W-:Y:S04]  /*0d00*/  STL [R1+0xb4], R10 ;  /* 0x0000b40a01007387 */ /* 0x000fe80000100800 */
[----:B------:R-:W-:Y:S04]  /*0d10*/  STL [R1+0xa8], R9 ;  /* 0x0000a80901007387 */ /* 0x000fe80000100800 */
[----:B------:R2:W-:Y:S04]  /*0d20*/  STL [R1+0xa4], R3 ;  /* 0x0000a40301007387 */ /* 0x0005e80000100800 */
[----:B------:R-:W-:Y:S01]  /*0d30*/  STL [R1+0xc8], R6 ;  /* 0x0000c80601007387 */ /* 0x000fe20000100800 */
[----:B-1----:R-:W-:-:S02]  /*0d40*/  IMAD.IADD R0, R198, 0x1, R0 ;  /* 0x00000001c6007824 */ /* 0x002fc400078e0200 */
[----:B------:R-:W-:-:S03]  /*0d50*/  IMAD.IADD R198, R198, 0x1, R196 ;  /* 0x00000001c6c67824 */ /* 0x000fc600078e02c4 */
[----:B------:R1:W-:Y:S01]  /*0d60*/  STL [R1+0xc4], R0 ;  /* 0x0000c40001007387 */ /* 0x0003e20000100800 */
[----:B--2---:R-:W-:-:S05]  /*0d70*/  IMAD.IADD R3, R5, 0x1, R7 ;  /* 0x0000000105037824 */ /* 0x004fca00078e0207 */
[----:B------:R2:W-:Y:S01]  /*0d80*/  STL [R1+0xc0], R3 ;  /* 0x0000c00301007387 */ /* 0x0005e20000100800 */
[----:B-1----:R-:W-:-:S05]  /*0d90*/  IMAD.IADD R0, R4, 0x1, R7 ;  /* 0x0000000104007824 */ /* 0x002fca00078e0207 */
[----:B------:R2:W-:Y:S02]  /*0da0*/  STL [R1+0xbc], R0 ;  /* 0x0000bc0001007387 */ /* 0x0005e40000100800 */
.L_x_1243:
        /* <DEDUP_REMOVED lines=12> */
[----:B--2---:R-:W-:Y:S01]  /*0e70*/  IMAD.U32 R4, RZ, RZ, UR4 ;  /* 0x00000004ff047e24 */ /* 0x004fe2000f8e00ff */
[----:B------:R-:W-:Y:S01]  /*0e80*/  ULDC.U8 UR13, c[0x0][0x312] ;  /* 0x0000c480000d7ab9 */ /* 0x000fe20000000000 */
[----:B------:R-:W-:Y:S01]  /*0e90*/  PLOP3.LUT P0, PT, PT, PT, UP3, 0x80, 0x0 ;  /* 0x000000000000781c */ /* 0x000fe20003f0f038 */
[----:B------:R-:W-:Y:S01]  /*0ea0*/  ULDC.64 UR8, c[0x0][0x248] ;  /* 0x0000920000087ab9 */ /* 0x000fe20000000a00 */
[----:B------:R-:W-:Y:S01]  /*0eb0*/  IMAD.U32 R5, RZ, RZ, UR5 ;  /* 0x00000005ff057e24 */ /* 0x000fe2000f8e00ff */
[----:B------:R-:W-:-:S02]  /*0ec0*/  UISETP.NE.AND UP4, UPT, UR13, URZ, UPT ;  /* 0x0000003f0d00728c */ /* 0x000fc4000bf85270 */
[----:B------:R-:W-:Y:S02]  /*0ed0*/  @UP3 UIADD3 UR4, UP0, UR14, UR10, URZ ;  /* 0x0000000a0e043290 */ /* 0x000fe4000ff1e03f */
[----:B-1-3--:R1:W3:Y:S01]  /*0ee0*/  @P2 LDG.E R8, [R4.64] ;  /* 0x0000000604082981 */ /* 0x00a2e2000c1e1900 */
[----:B------:R-:W-:Y:S02]  /*0ef0*/  UISETP.EQ.U32.AND UP2, UPT, URZ, UR8, UPT ;  /* 0x000000083f00728c */ /* 0x000fe4000bf42070 */
[----:B------:R-:W-:Y:S01]  /*0f00*/  @UP3 UIADD3.X UR5, UR12, UR11, URZ, UP0, !UPT ;  /* 0x0000000b0c053290 */ /* 0x000fe200087fe43f */
[----:B--2---:R1:W2:Y:S01]  /*0f10*/  @P2 LDG.E R3, [R4.64+0x4] ;  /* 0x0000040604032981 */ /* 0x0042a2000c1e1900 */
[----:B------:R-:W-:Y:S01]  /*0f20*/  MOV R6, UR4 ;  /* 0x0000000400067c02 */ /* 0x000fe20008000f00 */
[----:B------:R-:W-:-:S03]  /*0f30*/  UISETP.EQ.OR.EX UP2, UPT, URZ, UR9, !UP4, UP2 ;  /* 0x000000093f00728c */ /* 0x000fc6000e742720 */
[----:B------:R-:W-:Y:S01]  /*0f40*/  IMAD.U32 R7, RZ, RZ, UR5 ;  /* 0x00000005ff077e24 */ /* 0x000fe2000f8e00ff */
[----:B------:R-:W-:-:S04]  /*0f50*/  UIADD3 UR8, UP0, UR14, UR8, URZ ;  /* 0x000000080e087290 */ /* 0x000fc8000ff1e03f */
[----:B----4-:R-:W4:Y:S01]  /*0f60*/  @P0 LDG.E R6, [R6.64] ;  /* 0x0000000606060981 */ /* 0x010f22000c1e1900 */
        /* <DEDUP_REMOVED lines=9> */
[----:B---3--:R-:W1:Y:S08]  /*1000*/  @P2 R2UR UR13, R8 ;  /* 0x00000000080d23c2 */ /* 0x008e7000000e0000 */
[----:B--2---:R-:W1:Y:S08]  /*1010*/  @P2 R2UR UR4, R3 ;  /* 0x00000000030423c2 */ /* 0x004e7000000e0000 */
        /* <DEDUP_REMOVED lines=14> */
.L_x_1167:
        /* <DEDUP_REMOVED lines=24> */
[----:B------:R-:W-:Y:S01]  /*1280*/  UIMAD UR12, UR40, UR10, URZ ;  /* 0x0000000a280c72a4 */ /* 0x000fe2000f8e023f */
[----:B------:R-:W-:Y:S01]  /*1290*/  PLOP3.LUT P1, PT, PT, PT, UP0, 0x80, 0x0 ;  /* 0x000000000000781c */ /* 0x000fe20003f2f008 */
[----:B------:R-:W-:Y:S02]  /*12a0*/  UIMAD.WIDE.U32 UR4, UR32, UR10, URZ ;  /* 0x0000000a200472a5 */ /* 0x000fe4000f8e003f */
[----:B------:R-:W-:-:S02]  /*12b0*/  USHF.R.S32.HI UR10, URZ, 0x1f, UR9 ;  /* 0x0000001f3f0a7899 */ /* 0x000fc40008011409 */
[----:B------:R-:W-:Y:S02]  /*12c0*/  UIMAD UR16, UR32, UR11, UR12 ;  /* 0x0000000b201072a4 */ /* 0x000fe4000f8e020c */
[----:B------:R-:W-:Y:S02]  /*12d0*/  ULDC.64 UR14, c[0x0][0x190] ;  /* 0x00006400000e7ab9 */ /* 0x000fe40000000a00 */
[----:B------:R-:W-:Y:S02]  /*12e0*/  ULEA.HI UR12, UR10, UR9, URZ, 0x7 ;  /* 0x000000090a0c7291 */ /* 0x000fe4000f8f383f */
[----:B------:R-:W-:Y:S02]  /*12f0*/  UISETP.NE.AND UP2, UPT, UR13, -0x1, UPT ;  /* 0xffffffff0d00788c */ /* 0x000fe4000bf45270 */
[----:B------:R-:W-:Y:S02]  /*1300*/  UIMAD.WIDE.U32 UR10, UR13, UR14, URZ ;  /* 0x0000000e0d0a72a5 */ /* 0x000fe4000f8e003f */
[----:B------:R-:W-:-:S02]  /*1310*/  @UP0 UIADD3 UR9, UR23, UR26, URZ ;  /* 0x0000001a17090290 */ /* 0x000fc4000fffe03f */
[----:B------:R-:W-:Y:S02]  /*1320*/  ULDC.64 UR18, c[0x0][0x198] ;  /* 0x0000660000127ab9 */ /* 0x000fe40000000a00 */
[----:B------:R-:W-:Y:S02]  /*1330*/  UIADD3 UR35, UR5, UR16, URZ ;  /* 0x0000001005237290 */ /* 0x000fe4000fffe03f */
[----:B------:R-:W-:Y:S02]  /*1340*/  USEL UR37, UR4, UR10, !UP2 ;  /* 0x0000000a04257287 */ /* 0x000fe4000d000000 */
[----:B------:R-:W-:Y:S02]  /*1350*/  @UP0 UIMAD.WIDE.U32 UR4, UR9, UR18, URZ ;  /* 0x00000012090402a5 */ /* 0x000fe4000f8e003f */
[----:B------:R-:W-:Y:S02]  /*1360*/  USHF.R.S32.HI UR33, URZ, 0x7, UR12 ;  /* 0x000000073f217899 */ /* 0x000fe4000801140c */
[----:B------:R-:W-:-:S02]  /*1370*/  @UP0 UIMAD UR30, UR9, UR19, UR5 ;  /* 0x00000013091e02a4 */ /* 0x000fc4000f8e0205 */
[----:B------:R-:W-:Y:S02]  /*1380*/  ULOP3.LUT UR9, UR12, 0xffffff80, URZ, 0xc0, !UPT ;  /* 0xffffff800c097892 */ /* 0x000fe4000f8ec03f */
[----:B------:R-:W-:Y:S02]  /*1390*/  UIMAD UR5, UR13, UR15, URZ ;  /* 0x0000000f0d0572a4 */ /* 0x000fe4000f8e023f */
[----:B------:R-:W-:Y:S02]  /*13a0*/  UIADD3 UR15, UR9, -0x80, URZ ;  /* 0xffffff80090f7890 */ /* 0x000fe4000fffe03f */
        /* <DEDUP_REMOVED lines=16> */
.L_x_1169:
        /* <DEDUP_REMOVED lines=18> */
.L_x_1170:
        /* <DEDUP_REMOVED lines=71> */
.L_x_1171:
[----:B------:R-:W-:Y:S02]  /*1a40*/  UMOV UR9, UR51 ;  /* 0x0000003300097c82 */ /* 0x000fe40008000000 */
.L_x_1172:
[----:B------:R-:W2:Y:S01]  /*1a50*/  LDL R10, [R1+0xd4] ;  /* 0x0000d400010a7983 */ /* 0x000ea20000100800 */
[----:B------:R-:W-:Y:S01]  /*1a60*/  UIADD3 UR4, UP4, UP3, UR4, UR46, UR48 ;  /* 0x0000002e04047290 */ /* 0x000fe2000fb9e030 */
[----:B------:R-:W-:Y:S01]  /*1a70*/  SHF.R.S32.HI R207, RZ, 0x1f, R206 ;  /* 0x0000001fffcf7819 */ /* 0x000fe200000114ce */
[----:B------:R-:W-:Y:S01]  /*1a80*/  UMOV UR13, 0x4 ;  /* 0x00000004000d7882 */ /* 0x000fe20000000000 */
[----:B------:R-:W1:Y:S01]  /*1a90*/  S2R R19, SR_TID.X ;  /* 0x0000000000137919 */ /* 0x000e620000002100 */
[----:B------:R-:W-:Y:S01]  /*1aa0*/  UIADD3 UR25, UP2, UP1, UR16, UR4, UR18 ;  /* 0x0000000410197290 */ /* 0x000fe2000f95e012 */
[----:B------:R-:W-:Y:S01]  /*1ab0*/  BSSY B1, `(.L_x_1168) ;  /* 0x0000baf000017945 */ /* 0x000fe20003800000 */
[----:B------:R-:W-:Y:S01]  /*1ac0*/  UIADD3.X UR4, UR10, UR49, UR54, UP4, UP3 ;  /* 0x000000310a047290 */ /* 0x000fe2000a7e6436 */
[----:B------:R-:W3:Y:S01]  /*1ad0*/  S2R R20, SR_TID.X ;  /* 0x0000000000147919 */ /* 0x000ee20000002100 */
[----:B------:R-:W-:-:S02]  /*1ae0*/  UIADD3 UR9, UR15, UR9, URZ ;  /* 0x000000090f097290 */ /* 0x000fc4000fffe03f */
[----:B------:R-:W-:Y:S01]  /*1af0*/  UIADD3.X UR19, UR11, UR4, UR14, UP2, UP1 ;  /* 0x000000040b137290 */ /* 0x000fe200097e240e */
[----:B------:R-:W4:Y:S02]  /*1b00*/  S2R R8, SR_TID.X ;  /* 0x0000000000087919 */ /* 0x000f240000002100 */
[----:B------:R-:W-:Y:S02]  /*1b10*/  ULDC.64 UR4, c[0x0][0x1a8] ;  /* 0x00006a0000047ab9 */ /* 0x000fe40000000a00 */
[----:B------:R-:W-:Y:S01]  /*1b20*/  UIMAD UR4, UR58, UR4, URZ ;  /* 0x000000043a0472a4 */ /* 0x000fe2000f8e023f */
[----:B------:R-:W5:Y:S01]  /*1b30*/  S2R R9, SR_TID.X ;  /* 0x0000000000097919 */ /* 0x000f620000002100 */
[----:B------:R-:W-:Y:S02]  /*1b40*/  ULDC.64 UR10, c[0x0][0x200] ;  /* 0x00008000000a7ab9 */ /* 0x000fe40000000a00 */
[----:B------:R-:W-:-:S03]  /*1b50*/  UIMAD UR18, UR36, UR5, UR4 ;  /* 0x00000005241272a4 */ /* 0x000fc6000f8e0204 */
[----:B------:R-:W-:Y:S02]  /*1b60*/  ULDC.64 UR4, c[0x0][0x378] ;  /* 0x0000de0000047ab9 */ /* 0x000fe40000000a00 */
[----:B------:R-:W-:Y:S01]  /*1b70*/  UIMAD UR4, UR58, UR4, URZ ;  /* 0x000000043a0472a4 */ /* 0x000fe2000f8e023f */
[----:B-1----:R-:W-:-:S03]  /*1b80*/  SHF.R.S32.HI R19, RZ, 0x1f, R19 ;  /* 0x0000001fff137819 */ /* 0x002fc60000011413 */
[----:B------:R-:W-:-:S03]  /*1b90*/  UIMAD UR16, UR36, UR5, UR4 ;  /* 0x00000005241072a4 */ /* 0x000fc6000f8e0204 */
[----:B------:R-:W-:Y:S01]  /*1ba0*/  ULDC.64 UR4, c[0x0][0x370] ;  /* 0x0000dc0000047ab9 */ /* 0x000fe20000000a00 */
[----:B---3--:R-:W-:Y:S01]  /*1bb0*/  LEA.HI R19, R19, R20, RZ, 0x3 ;  /* 0x0000001413137211 */ /* 0x008fe200078f18ff */
[----:B------:R-:W-:Y:S01]  /*1bc0*/  UIMAD UR4, UR31, UR4, URZ ;  /* 0x000000041f0472a4 */ /* 0x000fe2000f8e023f */
[----:B----4-:R-:W-:-:S03]  /*1bd0*/  SHF.R.S32.HI R8, RZ, 0x1f, R8 ;  /* 0x0000001fff087819 */ /* 0x010fc60000011408 */
[----:B------:R-:W-:Y:S01]  /*1be0*/  UIMAD UR14, UR15, UR5, UR4 ;  /* 0x000000050f0e72a4 */ /* 0x000fe2000f8e0204 */
[----:B------:R-:W-:Y:S01]  /*1bf0*/  SHF.R.S32.HI R19, RZ, 0x3, R19 ;  /* 0x00000003ff137819 */ /* 0x000fe20000011413 */
[----:B------:R-:W-:Y:S01]  /*1c00*/  UIADD3 UR4, UR15, UR12, URZ ;  /* 0x0000000c0f047290 */ /* 0x000fe2000fffe03f */
[----:B-----5:R-:W-:Y:S02]  /*1c10*/  LEA.HI R8, R8, R9, RZ, 0x5 ;  /* 0x0000000908087211 */ /* 0x020fe400078f28ff */
[----:B------:R-:W-:Y:S01]  /*1c20*/  SHF.R.S32.HI R16, RZ, 0x1f, R19 ;  /* 0x0000001fff107819 */ /* 0x000fe20000011413 */
[----:B------:R-:W-:Y:S01]  /*1c30*/  UIMAD.WIDE UR4, UR4, UR13, UR10 ;  /* 0x0000000d040472a5 */ /* 0x000fe2000f8e020a */
[----:B------:R-:W-:Y:S02]  /*1c40*/  IADD3 R0, P0, R19, UR15, RZ ;  /* 0x0000000f13007c10 */ /* 0x000fe4000ff1e0ff */
[----:B------:R-:W-:Y:S02]  /*1c50*/  SHF.R.S32.HI R8, RZ, 0x5, R8 ;  /* 0x00000005ff087819 */ /* 0x000fe40000011408 */
[----:B------:R-:W-:Y:S01]  /*1c60*/  IADD3.X R3, R16, UR31, RZ, P0, !PT ;  /* 0x0000001f10037c10 */ /* 0x000fe200087fe4ff */
[----:B------:R-:W-:Y:S01]  /*1c70*/  IMAD.WIDE.U32 R4, R0, c[0x0][0x190], R206 ;  /* 0x0000640000047a25 */ /* 0x000fe200078e00ce */
[----:B------:R-:W-:-:S02]  /*1c80*/  UMOV UR11, UR4 ;  /* 0x00000004000b7c82 */ /* 0x000fc40008000000 */
[----:B------:R-:W-:Y:S01]  /*1c90*/  UMOV UR10, UR5 ;  /* 0x00000005000a7c82 */ /* 0x000fe20008000000 */
[----:B------:R-:W-:Y:S01]  /*1ca0*/  IMAD R3, R3, c[0x0][0x190], RZ ;  /* 0x0000640003037a24 */ /* 0x000fe200078e02ff */
[----:B------:R-:W-:Y:S01]  /*1cb0*/  ULDC.64 UR4, c[0x0][0x3c8] ;  /* 0x0000f20000047ab9 */ /* 0x000fe20000000a00 */
[----:B------:R-:W-:Y:S01]  /*1cc0*/  IADD3 R6, P0, R4, UR37, RZ ;  /* 0x0000002504067c10 */ /* 0x000fe2000ff1e0ff */
[----:B------:R-:W-:Y:S01]  /*1cd0*/  UIMAD.WIDE UR4, UR9, UR13, UR4 ;  /* 0x0000000d090472a5 */ /* 0x000fe2000f8e0204 */
[----:B------:R-:W-:Y:S01]  /*1ce0*/  IMAD R0, R0, c[0x0][0x194], R3 ;  /* 0x0000650000007a24 */ /* 0x000fe200078e0203 */
[----:B------:R-:W-:Y:S01]  /*1cf0*/  ULDC UR31, c[0x0][0x2e8] ;  /* 0x0000ba00001f7ab9 */ /* 0x000fe20000000800 */
[----:B------:R-:W-:-:S03]  /*1d00*/  IMAD.U32 R3, RZ, RZ, UR15 ;  /* 0x0000000fff037e24 */ /* 0x000fc6000f8e00ff */
[----:B------:R-:W-:Y:S01]  /*1d10*/  IADD3.X R7, R5, UR35, R0, P0, !PT ;  /* 0x0000002305077c10 */ /* 0x000fe200087fe400 */
[----:B------:R-:W-:Y:S01]  /*1d20*/  UMOV UR13, UR4 ;  /* 0x00000004000d7c82 */ /* 0x000fe20008000000 */
[----:B------:R-:W-:Y:S01]  /*1d30*/  IADD3 R4, P0, R206, UR27, RZ ;  /* 0x0000001bce047c10 */ /* 0x000fe2000ff1e0ff */
[----:B------:R-:W-:Y:S02]  /*1d40*/  UIADD3 UR4, -UR8, UR17, UR22 ;  /* 0x0000001108047290 */ /* 0x000fe4000fffe116 */
[----:B------:R-:W-:Y:S01]  /*1d50*/  UMOV UR12, UR5 ;  /* 0x00000005000c7c82 */ /* 0x000fe20008000000 */
[----:B------:R-:W-:Y:S01]  /*1d60*/  IADD3.X R5, R207, UR29, RZ, P0, !PT ;  /* 0x0000001dcf057c10 */ /* 0x000fe200087fe4ff */
[----:B------:R-:W-:Y:S02]  /*1d70*/  UIADD3 UR4, UR4, -UR31, URZ ;  /* 0x8000001f04047290 */ /* 0x000fe4000fffe03f */
[----:B------:R-:W-:Y:S02]  /*1d80*/  UIADD3 UR5, UR33, -0x1, URZ ;  /* 0xffffffff21057890 */ /* 0x000fe4000fffe03f */
[----:B------:R-:W-:Y:S01]  /*1d90*/  USHF.R.S32.HI UR15, URZ, 0x1f, UR4 ;  /* 0x0000001f3f0f7899 */ /* 0x000fe20008011404 */
[----:B------:R-:W-:-:S03]  /*1da0*/  IMAD.WIDE.U32 R4, R3, c[0x0][0x370], R4 ;  /* 0x0000dc0003047a25 */ /* 0x000fc600078e0004 */
[----:B------:R-:W-:Y:S02]  /*1db0*/  ULEA.HI UR15, UR15, UR4, URZ, 0x7 ;  /* 0x000000040f0f7291 */ /* 0x000fe4000f8f383f */
[----:B------:R-:W-:Y:S02]  /*1dc0*/  IADD3 R5, R5, UR14, RZ ;  /* 0x0000000e05057c10 */ /* 0x000fe4000fffe0ff */
[----:B------:R-:W-:-:S04]  /*1dd0*/  USHF.R.S32.HI UR15, URZ, 0x7, UR15 ;  /* 0x000000073f0f7899 */ /* 0x000fc8000801140f */
[----:B------:R-:W-:-:S04]  /*1de0*/  UISETP.LT.AND UP1, UPT, URZ, UR15, UPT ;  /* 0x0000000f3f00728c */ /* 0x000fc8000bf21270 */
[----:B------:R-:W-:-:S04]  /*1df0*/  USEL UR15, URZ, UR15, !UP1 ;  /* 0x0000000f3f0f7287 */ /* 0x000fc8000c800000 */
[----:B------:R-:W-:Y:S01]  /*1e00*/  UISETP.GT.AND UP1, UPT, UR33, UR15, UPT ;  /* 0x0000000f2100728c */ /* 0x000fe2000bf24270 */
[----:B--2---:R-:W-:-:S05]  /*1e10*/  IMAD R0, R8, UR47, R10 ;  /* 0x0000002f08007c24 */ /* 0x004fca000f8e020a */
        /* <DEDUP_REMOVED lines=37> */
.L_x_1174:
        /* <DEDUP_REMOVED lines=18> */
.L_x_1175:
        /* <DEDUP_REMOVED lines=28> */
.L_x_1177:
[----:B------:R-:W-:Y:S05]  /*2350*/  BSYNC B0 ;  /* 0x0000000000007941 */ /* 0x000fea0003800000 */
.L_x_1176:
        /* <DEDUP_REMOVED lines=15> */
.L_x_1179:
[----:B------:R-:W-:Y:S05]  /*2450*/  BSYNC B0 ;  /* 0x0000000000007941 */ /* 0x000fea0003800000 */
.L_x_1178:
        /* <DEDUP_REMOVED lines=15> */
.L_x_1181:
[----:B------:R-:W-:Y:S05]  /*2550*/  BSYNC B0 ;  /* 0x0000000000007941 */ /* 0x000fea0003800000 */
.L_x_1180:
        /* <DEDUP_REMOVED lines=14> */
.L_x_1183:
[----:B------:R-:W-:Y:S05]  /*2640*/  BSYNC B0 ;  /* 0x0000000000007941 */ /* 0x000fea0003800000 */
.L_x_1182:
[----:B------:R-:W-:Y:S01]  /*2650*/  ULDC.64 UR4, c[0x0][0x3a8] ;  /* 0x0000ea0000047ab9 */ /* 0x000fe20000000a00 */
[----:B--2---:R-:W-:Y:S01]  /*2660*/  IMAD.U32 R4, RZ, RZ, UR22 ;  /* 0x00000016ff047e24 */ /* 0x004fe2000f8e00ff */
[----:B------:R-:W-:Y:S01]  /*2670*/  UIMAD UR4, UR20, UR4, URZ ;  /* 0x00000004140472a4 */ /* 0x000fe2000f8e023f */
[----:B------:R-:W-:Y:S02]  /*2680*/  BSSY B0, `(.L_x_1184) ;  /* 0x0000016000007945 */ /* 0x000fe40003800000 */
[----:B------:R-:W-:Y:S01]  /*2690*/  IMAD.WIDE.U32 R4, R4, c[0x0][0x3a8], R206 ;  /* 0x0000ea0004047a25 */ /* 0x000fe200078e00ce */
[----:B------:R-:W-:-:S04]  /*26a0*/  UIMAD UR4, UR22, UR5, UR4 ;  /* 0x00000005160472a4 */ /* 0x000fc8000f8e0204 */
[----:B------:R-:W-:Y:S02]  /*26b0*/  IADD3 R4, P4, R4, UR9, RZ ;  /* 0x0000000904047c10 */ /* 0x000fe4000ff9e0ff */
[----:B------:R-:W-:Y:S01]  /*26c0*/  MOV R0, UR4 ;  /* 0x0000000400007c02 */ /* 0x000fe20008000f00 */
[----:B------:R-:W-:Y:S02]  /*26d0*/  ULDC.64 UR4, c[0x0][0x3c0] ;  /* 0x0000f00000047ab9 */ /* 0x000fe40000000a00 */
[----:B------:R-:W-:Y:S01]  /*26e0*/  UIMAD UR4, UR58, UR4, URZ ;  /* 0x000000043a0472a4 */ /* 0x000fe2000f8e023f */
[----:B------:R-:W-:Y:S01]  /*26f0*/  IADD3.X R5, R5, UR11, R0, P4, !PT ;  /* 0x0000000b05057c10 */ /* 0x000fe2000a7fe400 */
[----:B------:R-:W-:Y:S02]  /*2700*/  IMAD.U32 R0, RZ, RZ, UR36 ;  /* 0x00000024ff007e24 */ /* 0x000fe4000f8e00ff */
[----:B------:R-:W-:Y:S02]  /*2710*/  UIMAD UR4, UR36, UR5, UR4 ;  /* 0x00000005240472a4 */ /* 0x000fe4000f8e0204 */
        /* <DEDUP_REMOVED lines=12> */
.L_x_1185:
[----:B------:R-:W-:Y:S05]  /*27e0*/  BSYNC B0 ;  /* 0x0000000000007941 */ /* 0x000fea0003800000 */
.L_x_1184:
        /* <DEDUP_REMOVED lines=13> */
.L_x_1187:
[----:B------:R-:W-:Y:S05]  /*28c0*/  BSYNC B0 ;  /* 0x0000000000007941 */ /* 0x000fea0003800000 */
.L_x_1186:
        /* <DEDUP_REMOVED lines=13> */
.L_x_1189:
[----:B------:R-:W-:Y:S05]  /*29a0*/  BSYNC B0 ;  /* 0x0000000000007941 */ /* 0x000fea0003800000 */
.L_x_1188:
        /* <DEDUP_REMOVED lines=12> */
.L_x_1173:
[----:B------:R-:W-:Y:S01]  /*2a70*/  PLOP3.LUT P0, PT, PT, PT, UP6, 0x80, 0x0 ;  /* 0x000000000000781c */ /* 0x000fe20003f0f068 */
[----:B------:R-:W-:Y:S01]  /*2a80*/  ULEA.HI UR4, UR5, UR5, URZ, 0x1 ;  /* 0x0000000505047291 */ /* 0x000fe2000f8f083f */
[----:B------:R-:W-:Y:S03]  /*2a90*/  BSSY B0, `(.L_x_1191) ;  /* 0x0000012000007945 */ /* 0x000fe60003800000 */
[----:B------:R-:W-:-:S04]  /*2aa0*/  ULOP3.LUT UR4, UR4, 0xfffffffe, URZ, 0xc0, !UPT ;  /* 0xfffffffe04047892 */ /* 0x000fc8000f8ec03f */
[----:B------:R-:W-:-:S04]  /*2ab0*/  UIADD3 UR4, UR5, -UR4, URZ ;  /* 0x8000000405047290 */ /* 0x000fc8000fffe03f */
[----:B------:R-:W-:Y:S01]  /*2ac0*/  @P0 BAR.SYNC.DEFER_BLOCKING 0x0 ;  /* 0x0000000000000b1d */ /* 0x000fe20000010000 */
[----:B------:R-:W-:Y:S02]  /*2ad0*/  UISETP.NE.AND UP0, UPT, UR4, 0x1, UPT ;  /* 0x000000010400788c */ /* 0x000fe4000bf05270 */
[----:B------:R-:W-:-:S06]  /*2ae0*/  UIMAD UR4, UR5, -0x80, UR17 ;  /* 0xffffff80050478a4 */ /* 0x000fcc000f8e0211 */
[----:B------:R-:W-:-:S13]  /*2af0*/  ISETP.GE.AND P1, PT, R19, UR4, PT ;  /* 0x0000000413007c0c */ /* 0x000fda000bf26270 */
        /* <DEDUP_REMOVED lines=11> */
.L_x_1192:
[----:B------:R-:W-:Y:S05]  /*2bb0*/  BSYNC B0 ;  /* 0x0000000000007941 */ /* 0x000fea0003800000 */
.L_x_1191:
        /* <DEDUP_REMOVED lines=8> */
[----:B------:R-:W-:Y:S02]  /*2c40*/  IMAD.MOV.U32 R0, RZ, RZ, c[0x0][0x370] ;  /* 0x0000dc00ff007624 */ /* 0x000fe400078e00ff */
[----:B------:R-:W-:-:S03]  /*2c50*/  IMAD.MOV.U32 R3, RZ, RZ, c[0x0][0x374] ;  /* 0x0000dd00ff037624 */ /* 0x000fc600078e00ff */
[----:B---3--:R-:W-:-:S04]  /*2c60*/  LEA R4, P0, R0, R211, 0x6 ;  /* 0x000000d300047211 */ /* 0x008fc800078030ff */
[----:B------:R-:W-:-:S05]  /*2c70*/  LEA.HI.X R5, R0, R208, R3, 0x6, P0 ;  /* 0x000000d000057211 */ /* 0x000fca00000f3403 */
[----:B------:R-:W-:Y:S01]  /*2c80*/  @!PT LDS RZ, [RZ] ;  /* 0x00000000fffff984 */ /* 0x000fe20000000800 */
[----:B------:R-:W-:Y:S01]  /*2c90*/  @!PT LDS RZ, [RZ] ;  /* 0x00000000fffff984 */ /* 0x000fe20000000800 */
[----:B------:R-:W-:Y:S01]  /*2ca0*/  @!PT LDS RZ, [RZ] ;  /* 0x00000000fffff984 */ /* 0x000fe20000000800 */
[----:B------:R3:W-:Y:S04]  /*2cb0*/  LDGSTS.E.BYPASS.LTC128B.128 [R193+0x9000], [R4.64] ;  /* 0x0900000004c17fae */ /* 0x0007e8000b901d46 */
.L_x_1194:
[----:B------:R-:W-:Y:S05]  /*2cc0*/  BSYNC B0 ;  /* 0x0000000000007941 */ /* 0x000fea0003800000 */
.L_x_1193:
        /* <DEDUP_REMOVED lines=16> */
.L_x_1196:
[----:B------:R-:W-:Y:S05]  /*2dd0*/  BSYNC B0 ;  /* 0x0000000000007941 */ /* 0x000fea0003800000 */
.L_x_1195:
        /* <DEDUP_REMOVED lines=17> */
.L_x_1198:
[----:B------:R-:W-:Y:S05]  /*2ef0*/  BSYNC B0 ;  /* 0x0000000000007941 */ /* 0x000fea0003800000 */
.L_x_1197:
[----:B------:R-:W5:Y:S01]  /*2f00*/  LDL R3, [R1+0xa0] ;  /* 0x0000a00001037983 */ /* 0x000f620000100800 */
[----:B------:R-:W-:Y:S01]  /*2f10*/  PLOP3.LUT P0, PT, PT, PT, UP0, 0x80, 0x0 ;  /* 0x000000000000781c */ /* 0x000fe20003f0f008 */
[----:B------:R-:W-:Y:S01]  /*2f20*/  BSSY B0, `(.L_x_1199) ;  /* 0x0000015000007945 */ /* 0x000fe20003800000 */
[----:B-----5:R-:W-:-:S04]  /*2f30*/  IADD3 R0, R3, 0x2000, RZ ;  /* 0x0000200003007810 */ /* 0x020fc80007ffe0ff */
        /* <DEDUP_REMOVED lines=13> */
[----:B---3--:R-:W-:Y:S02]  /*3010*/  MOV R4, R210 ;  /* 0x000000d200047202 */ /* 0x008fe40000000f00 */
[----:B------:R-:W-:-:S05]  /*3020*/  MOV R5, R209 ;  /* 0x000000d100057202 */ /* 0x000fca0000000f00 */
[----:B------:R-:W-:Y:S01]  /*3030*/  @!PT LDS RZ, [RZ] ;  /* 0x00000000fffff984 */ /* 0x000fe20000000800 */
[----:B------:R-:W-:Y:S01]  /*3040*/  @!PT LDS RZ, [RZ] ;  /* 0x00000000fffff984 */ /* 0x000fe20000000800 */
[----:B------:R-:W-:Y:S01]  /*3050*/  @!PT LDS RZ, [RZ] ;  /* 0x00000000fffff984 */ /* 0x000fe20000000800 */
[----:B------:R3:W-:Y:S02]  /*3060*/  LDGSTS.E.BYPASS.LTC128B.128 [R192], [R4.64] ;  /* 0x0000000004c07fae */ /* 0x0007e4000b901d46 */
.L_x_1200:
[----:B------:R-:W-:Y:S05]  /*3070*/  BSYNC B0 ;  /* 0x0000000000007941 */ /* 0x000fea0003800000 */
.L_x_1199:
        /* <DEDUP_REMOVED lines=20> */
.L_x_1202:
[----:B------:R-:W-:Y:S05]  /*31c0*/  BSYNC B0 ;  /* 0x0000000000007941 */ /* 0x000fea0003800000 */
.L_x_1201:
        /* <DEDUP_REMOVED lines=20> */
.L_x_1204:
[----:B------:R-:W-:Y:S05]  /*3310*/  BSYNC B0 ;  /* 0x0000000000007941 */ /* 0x000fea0003800000 */
.L_x_1203:
        /* <DEDUP_REMOVED lines=13> */
[----:B---3--:R-:W-:-:S02]  /*33f0*/  MOV R4, R210 ;  /* 0x000000d200047202 */ /* 0x008fc40000000f00 */
[----:B------:R-:W-:-:S05]  /*3400*/  MOV R5, R209 ;  /* 0x000000d100057202 */ /* 0x000fca0000000f00 */
[----:B------:R-:W-:-:S05]  /*3410*/  IMAD.WIDE.U32 R4, R0, 0xc0, R4 ;  /* 0x000000c000047825 */ /* 0x000fca00078e0004 */
[----:B------:R-:W-:-:S05]  /*3420*/  IADD3 R5, R5, UR59, RZ ;  /* 0x0000003b05057c10 */ /* 0x000fca000fffe0ff */
[----:B------:R-:W-:Y:S01]  /*3430*/  @!PT LDS RZ, [RZ] ;  /* 0x00000000fffff984 */ /* 0x000fe20000000800 */
[----:B------:R-:W-:Y:S01]  /*3440*/  @!PT LDS RZ, [RZ] ;  /* 0x00000000fffff984 */ /* 0x000fe20000000800 */
[----:B------:R-:W-:Y:S01]  /*3450*/  @!PT LDS RZ, [RZ] ;  /* 0x00000000fffff984 */ /* 0x000fe20000000800 */
[----:B------:R3:W-:Y:S02]  /*3460*/  LDGSTS.E.BYPASS.LTC128B.128 [R192+0x3000], [R4.64] ;  /* 0x0300000004c07fae */ /* 0x0007e4000b901d46 */
.L_x_1206:
[----:B------:R-:W-:Y:S05]  /*3470*/  BSYNC B0 ;  /* 0x0000000000007941 */ /* 0x000fea0003800000 */
.L_x_1205:
[----:B------:R-:W5:Y:S04]  /*3480*/  LDL R17, [R1+0x98] ;  /* 0x0000980001117983 */ /* 0x000f680000100800 */
[----:B--2---:R-:W2:Y:S01]  /*3490*/  LDL R18, [R1+0xd0] ;  /* 0x0000d00001127983 */ /* 0x004ea20000100800 */
[----:B------:R-:W-:Y:S01]  /*34a0*/  IMAD.MOV.U32 R10, RZ, RZ, 0x7f800000 ;  /* 0x7f800000ff0a7424 */ /* 0x000fe200078e00ff */
[----:B------:R-:W-:Y:S01]  /*34b0*/  ULDC.64 UR18, c[0x0][0x198] ;  /* 0x0000660000127ab9 */ /* 0x000fe20000000a00 */
[----:B------:R-:W-:Y:S02]  /*34c0*/  IMAD.MOV.U32 R9, RZ, RZ, 0x7f800000 ;  /* 0x7f800000ff097424 */ /* 0x000fe400078e00ff */
[----:B------:R-:W-:Y:S02]  /*34d0*/  IMAD.MOV.U32 R20, RZ, RZ, 0x7f800000 ;  /* 0x7f800000ff147424 */ /* 0x000fe400078e00ff */
[----:B------:R-:W-:Y:S01]  /*34e0*/  IMAD.MOV.U32 R21, RZ, RZ, 0x7f800000 ;  /* 0x7f800000ff157424 */ /* 0x000fe200078e00ff */
[----:B-----5:R-:W-:-:S02]  /*34f0*/  IADD3 R0, R17, 0x48, RZ ;  /* 0x0000004811007810 */ /* 0x020fc40007ffe0ff */
[C---:B---3--:R-:W-:Y:S02]  /*3500*/  IADD3 R4, R17.reuse, 0x8, RZ ;  /* 0x0000000811047810 */ /* 0x048fe40007ffe0ff */
[----:B------:R-:W-:Y:S02]  /*3510*/  ISETP.GE.AND P3, PT, R0, UR4, PT ;  /* 0x0000000400007c0c */ /* 0x000fe4000bf66270 */
[C---:B------:R-:W-:Y:S02]  /*3520*/  IADD3 R3, R17.reuse, 0x40, RZ ;  /* 0x0000004011037810 */ /* 0x040fe40007ffe0ff */
[----:B------:R-:W-:Y:S01]  /*3530*/  ISETP.GE.AND P5, PT, R4, UR4, PT ;  /* 0x0000000404007c0c */ /* 0x000fe2000bfa6270 */
[----:B------:R-:W-:Y:S01]  /*3540*/  IMAD.SHL.U32 R4, R17, 0x4, RZ ;  /* 0x0000000411047824 */ /* 0x000fe200078e00ff */
[----:B------:R-:W-:Y:S02]  /*3550*/  ISETP.GE.AND P4, PT, R3, UR4, PT ;  /* 0x0000000403007c0c */ /* 0x000fe4000bf86270 */
[----:B------:R-:W-:-:S02]  /*3560*/  ISETP.GE.AND P6, PT, R17, UR4, PT ;  /* 0x0000000411007c0c */ /* 0x000fc4000bfc6270 */
[----:B--2---:R-:W-:Y:S02]  /*3570*/  SHF.L.U64.HI R5, R17, 0x2, R18 ;  /* 0x0000000211057819 */ /* 0x004fe40000010212 */
[----:B------:R-:W-:Y:S02]  /*3580*/  IADD3 R4, P2, R4, UR11, RZ ;  /* 0x0000000b04047c10 */ /* 0x000fe4000ff5e0ff */
[----:B------:R-:W-:Y:S02]  /*3590*/  SHF.R.S32.HI R3, RZ, 0x1f, R0 ;  /* 0x0000001fff037819 */ /* 0x000fe40000011400 */
[C---:B------:R-:W-:Y:S02]  /*35a0*/  @!P3 LEA R6, P1, R0.reuse, UR11, 0x2 ;  /* 0x0000000b0006bc11 */ /* 0x040fe4000f8210ff */
[----:B------:R-:W-:Y:S02]  /*35b0*/  IADD3.X R5, R5, UR10, RZ, P2, !PT ;  /* 0x0000000a05057c10 */ /* 0x000fe400097fe4ff */
[----:B------:R-:W-:-:S03]  /*35c0*/  @!P3 LEA.HI.X R7, R0, UR10, R3, 0x2, P1 ;  /* 0x0000000a0007bc11 */ /* 0x000fc600088f1403 */
[----:B------:R2:W3:Y:S04]  /*35d0*/  @!P4 LDG.E R10, [R4.64+0x100] ;  /* 0x00010006040ac981 */ /* 0x0004e8000c1e1900 */
[----:B------:R-:W5:Y:S04]  /*35e0*/  @!P3 LDG.E R9, [R6.64] ;  /* 0x000000060609b981 */ /* 0x000f68000c1e1900 */
[----:B----4-:R2:W4:Y:S04]  /*35f0*/  @!P5 LDG.E R20, [R4.64+0x20] ;  /* 0x000020060414d981 */ /* 0x010528000c1e1900 */
[----:B------:R2:W4:Y:S01]  /*3600*/  @!P6 LDG.E R21, [R4.64] ;  /* 0x000000060415e981 */ /* 0x000522000c1e1900 */
[----:B------:R-:W-:-:S06]  /*3610*/  UIMAD UR4, UR34, -0x80, UR8 ;  /* 0xffffff80220478a4 */ /* 0x000fcc000f8e0208 */
[----:B------:R-:W-:Y:S01]  /*3620*/  ISETP.GE.AND P5, PT, R19, UR4, PT ;  /* 0x0000000413007c0c */ /* 0x000fe2000bfa6270 */
[----:B------:R-:W-:-:S04]  /*3630*/  UIMAD UR9, UR20, UR18, URZ ;  /* 0x00000012140972a4 */ /* 0x000fc8000f8e023f */
[----:B------:R-:W-:-:S08]  /*3640*/  UIMAD UR9, UR22, UR19, UR9 ;  /* 0x00000013160972a4 */ /* 0x000fd0000f8e0209 */
[----:B------:R-:W-:Y:S01]  /*3650*/  @P5 STS.128 [R193+0xc000], RZ ;  /* 0x00c000ffc1005388 */ /* 0x000fe20000000c00 */
[----:B--2---:R-:W-:-:S04]  /*3660*/  IMAD.U32 R4, RZ, RZ, UR22 ;  /* 0x00000016ff047e24 */ /* 0x004fc8000f8e00ff */
[----:B------:R-:W-:-:S04]  /*3670*/  IMAD.WIDE.U32 R4, R4, c[0x0][0x198], R206 ;  /* 0x0000660004047a25 */ /* 0x000fc800078e00ce */
[----:B------:R-:W-:Y:S01]  /*3680*/  IMAD.U32 R8, RZ, RZ, UR9 ;  /* 0x00000009ff087e24 */ /* 0x000fe2000f8e00ff */
[----:B------:R-:W-:Y:S01]  /*3690*/  IADD3 R4, P1, R4, UR28, RZ ;  /* 0x0000001c04047c10 */ /* 0x000fe2000ff3e0ff */
[----:B------:R-:W-:-:S03]  /*36a0*/  IMAD R0, R12, c[0x0][0x1b0], RZ ;  /* 0x00006c000c007a24 */ /* 0x000fc600078e02ff */
[----:B------:R-:W-:Y:S01]  /*36b0*/  IADD3.X R5, R5, UR30, R8, P1, !PT ;  /* 0x0000001e05057c10 */ /* 0x000fe20008ffe408 */
[C---:B------:R-:W-:Y:S01]  /*36c0*/  IMAD R0, R11.reuse, c[0x0][0x1b4], R0 ;  /* 0x00006d000b007a24 */ /* 0x040fe200078e0200 */
[----:B------:R-:W-:Y:S03]  /*36d0*/  BSSY B0, `(.L_x_1207) ;  /* 0x0000017000007945 */ /* 0x000fe60003800000 */
[----:B------:R-:W-:Y:S01]  /*36e0*/  IMAD.WIDE.U32 R4, R11, c[0x0][0x1b0], R4 ;  /* 0x00006c000b047a25 */ /* 0x000fe200078e0004 */
[----:B---3--:R2:W-:Y:S04]  /*36f0*/  STL [R1+0x44], R10 ;  /* 0x0000440a01007387 */ /* 0x0085e80000100800 */
[----:B-----5:R3:W-:Y:S04]  /*3700*/  STL [R1+0x48], R9 ;  /* 0x0000480901007387 */ /* 0x0207e80000100800 */
[----:B----4-:R3:W-:Y:S04]  /*3710*/  STL [R1+0x50], R20 ;  /* 0x0000501401007387 */ /* 0x0107e80000100800 */
[----:B------:R3:W-:Y:S01]  /*3720*/  STL [R1+0x4c], R21 ;  /* 0x00004c1501007387 */ /* 0x0007e20000100800 */
[----:B--2---:R-:W-:Y:S01]  /*3730*/  IMAD.IADD R10, R5, 0x1, R0 ;  /* 0x00000001050a7824 */ /* 0x004fe200078e0200 */
        /* <DEDUP_REMOVED lines=11> */
[----:B---3--:R-:W-:-:S05]  /*37f0*/  LEA.HI.X R9, R6, c[0x0][0x16c], R0, 0x1, P1 ;  /* 0x00005b0006097a11 */ /* 0x008fca00008f0c00 */
[----:B------:R-:W-:Y:S01]  /*3800*/  @!PT LDS RZ, [RZ] ;  /* 0x00000000fffff984 */ /* 0x000fe20000000800 */
[----:B------:R-:W-:Y:S01]  /*3810*/  @!PT LDS RZ, [RZ] ;  /* 0x00000000fffff984 */ /* 0x000fe20000000800 */
[----:B------:R-:W-:Y:S01]  /*3820*/  @!PT LDS RZ, [RZ] ;  /* 0x00000000fffff984 */ /* 0x000fe20000000800 */
[----:B------:R3:W-:Y:S04]  /*3830*/  LDGSTS.E.BYPASS.LTC128B.128 [R193+0xc000], [R8.64] ;  /* 0x0c00000008c17fae */ /* 0x0007e8000b901d46 */
.L_x_1208:
[----:B------:R-:W-:Y:S05]  /*3840*/  BSYNC B0 ;  /* 0x0000000000007941 */ /* 0x000fea0003800000 */
.L_x_1207:
        /* <DEDUP_REMOVED lines=21> */
.L_x_1210:
[----:B------:R-:W-:Y:S05]  /*39a0*/  BSYNC B0 ;  /* 0x0000000000007941 */ /* 0x000fea0003800000 */
.L_x_1209:
        /* <DEDUP_REMOVED lines=21> */
.L_x_1212:
[----:B------:R-:W-:Y:S05]  /*3b00*/  BSYNC B0 ;  /* 0x0000000000007941 */ /* 0x000fea0003800000 */
.L_x_1211:
[----:B------:R-:W-:Y:S01]  /*3b10*/  ISETP.GE.AND P2, PT, R15, UR4, PT ;  /* 0x000000040f007c0c */ /* 0x000fe2000bf46270 */
[----:B------:R-:W-:-:S12]  /*3b20*/  BSSY B0, `(.L_x_1213) ;  /* 0x0000013000007945 */ /* 0x000fd80003800000 */
        /* <DEDUP_REMOVED lines=18> */
.L_x_1214:
[----:B------:R-:W-:Y:S05]  /*3c50*/  BSYNC B0 ;  /* 0x0000000000007941 */ /* 0x000fea0003800000 */
.L_x_1213:
[----:B------:R-:W-:Y:S01]  /*3c60*/  ULDC.64 UR18, c[0x0][0x1a0] ;  /* 0x0000680000127ab9 */ /* 0x000fe20000000a00 */
[----:B-1----:R-:W-:Y:S01]  /*3c70*/  MOV R4, UR22 ;  /* 0x0000001600047c02 */ /* 0x002fe20008000f00 */
[----:B------:R-:W-:Y:S01]  /*3c80*/  UIMAD UR4, UR20, UR18, URZ ;  /* 0x00000012140472a4 */ /* 0x000fe2000f8e023f */
[----:B------:R1:W-:Y:S01]  /*3c90*/  @P5 STS.128 [R193+0x10000], RZ ;  /* 0x010000ffc1005388 */ /* 0x0003e20000000c00 */
[----:B------:R-:W-:Y:S01]  /*3ca0*/  IMAD R0, R12, c[0x0][0x1b8], RZ ;  /* 0x00006e000c007a24 */ /* 0x000fe200078e02ff */
[----:B------:R-:W-:Y:S01]  /*3cb0*/  BSSY B0, `(.L_x_1215) ;  /* 0x0000019000007945 */ /* 0x000fe20003800000 */
[----:B------:R-:W-:Y:S01]  /*3cc0*/  UIMAD UR4, UR22, UR19, UR4 ;  /* 0x00000013160472a4 */ /* 0x000fe2000f8e0204 */
[----:B------:R-:W-:-:S04]  /*3cd0*/  IMAD.WIDE.U32 R4, R4, c[0x0][0x1a0], R206 ;  /* 0x0000680004047a25 */ /* 0x000fc800078e00ce */
[----:B------:R-:W-:Y:S01]  /*3ce0*/  IMAD R0, R11, c[0x0][0x1bc], R0 ;  /* 0x00006f000b007a24 */ /* 0x000fe200078e0200 */
[----:B------:R-:W-:Y:S02]  /*3cf0*/  IADD3 R4, P1, R4, UR21, RZ ;  /* 0x0000001504047c10 */ /* 0x000fe4000ff3e0ff */
[----:B------:R-:W-:-:S04]  /*3d00*/  MOV R3, UR4 ;  /* 0x0000000400037c02 */ /* 0x000fc80008000f00 */
[----:B------:R-:W-:-:S05]  /*3d10*/  IADD3.X R5, R5, UR24, R3, P1, !PT ;  /* 0x0000001805057c10 */ /* 0x000fca0008ffe403 */
[----:B------:R-:W-:-:S05]  /*3d20*/  IMAD.WIDE.U32 R4, R11, c[0x0][0x1b8], R4 ;  /* 0x00006e000b047a25 */ /* 0x000fca00078e0004 */
[----:B------:R-:W-:Y:S01]  /*3d30*/  IADD3 R10, R5, R0, RZ ;  /* 0x00000000050a7210 */ /* 0x000fe20007ffe0ff */
        /* <DEDUP_REMOVED lines=10> */
[----:B---3--:R-:W-:-:S04]  /*3de0*/  LEA R8, P1, R6, c[0x0][0x170], 0x1 ;  /* 0x00005c0006087a11 */ /* 0x008fc800078208ff */
[----:B------:R-:W-:-:S05]  /*3df0*/  LEA.HI.X R9, R6, c[0x0][0x174], R0, 0x1, P1 ;  /* 0x00005d0006097a11 */ /* 0x000fca00008f0c00 */
[----:B------:R-:W-:Y:S01]  /*3e00*/  @!PT LDS RZ, [RZ] ;  /* 0x00000000fffff984 */ /* 0x000fe20000000800 */
[----:B------:R-:W-:Y:S01]  /*3e10*/  @!PT LDS RZ, [RZ] ;  /* 0x00000000fffff984 */ /* 0x000fe20000000800 */
[----:B------:R-:W-:Y:S01]  /*3e20*/  @!PT LDS RZ, [RZ] ;  /* 0x00000000fffff984 */ /* 0x000fe20000000800 */
[----:B------:R3:W-:Y:S04]  /*3e30*/  LDGSTS.E.BYPASS.LTC128B.128 [R193+0x10000], [R8.64] ;  /* 0x1000000008c17fae */ /* 0x0007e8000b901d46 */
.L_x_1216:
[----:B-1----:R-:W-:Y:S05]  /*3e40*/  BSYNC B0 ;  /* 0x0000000000007941 */ /* 0x002fea0003800000 */
.L_x_1215:
        /* <DEDUP_REMOVED lines=20> */
.L_x_1218:
[----:B------:R-:W-:Y:S05]  /*3f90*/  BSYNC B0 ;  /* 0x0000000000007941 */ /* 0x000fea0003800000 */
.L_x_1217:
        /* <DEDUP_REMOVED lines=20> */
.L_x_1220:
[----:B------:R-:W-:Y:S05]  /*40e0*/  BSYNC B0 ;  /* 0x0000000000007941 */ /* 0x000fea0003800000 */
.L_x_1219:
        /* <DEDUP_REMOVED lines=19> */
.L_x_1222:
[----:B------:R-:W-:Y:S05]  /*4220*/  BSYNC B0 ;  /* 0x0000000000007941 */ /* 0x000fea0003800000 */
.L_x_1221:
[----:B------:R-:W-:Y:S02]  /*4230*/  ULDC.64 UR20, c[0x0][0x318] ;  /* 0x0000c60000147ab9 */ /* 0x000fe40000000a00 */
[----:B------:R-:W-:Y:S01]  /*4240*/  ULDC.64 UR24, c[0x0][0x320] ;  /* 0x0000c80000187ab9 */ /* 0x000fe20000000a00 */
[----:B------:R-:W5:Y:S01]  /*4250*/  S2R R0, SR_TID.X ;  /* 0x0000000000007919 */ /* 0x000f620000002100 */
[----:B------:R-:W-:-:S03]  /*4260*/  UISETP.NE.U32.AND UP1, UPT, URZ, UR20, UPT ;  /* 0x000000143f00728c */ /* 0x000fc6000bf25070 */
[----:B------:R-:W0:Y:S01]  /*4270*/  LDGDEPBAR ;  /* 0x00000000000079af */ /* 0x000e220000000000 */
        /* <DEDUP_REMOVED lines=10> */
[----:B-1----:R-:W-:-:S05]  /*4320*/  IMAD.U32 R4, RZ, RZ, UR20 ;  /* 0x00000014ff047e24 */ /* 0x002fca000f8e00ff */
[----:B------:R-:W-:-:S05]  /*4330*/  IMAD.U32 R5, RZ, RZ, UR21 ;  /* 0x00000015ff057e24 */ /* 0x000fca000f8e00ff */
[----:B--2---:R1:W2:Y:S01]  /*4340*/  @P1 LDG.E R3, [R4.64] ;  /* 0x0000000604031981 */ /* 0x0042a2000c1e1900 */
[----:B-----5:R-:W-:Y:S01]  /*4350*/  IMAD.SHL.U32 R6, R0, 0x2, RZ ;  /* 0x0000000200067824 */ /* 0x020fe200078e00ff */
[----:B------:R-:W-:Y:S01]  /*4360*/  CS2R R126, SRZ ;  /* 0x00000000007e7805 */ /* 0x000fe2000001ff00 */
[----:B------:R-:W-:Y:S01]  /*4370*/  IMAD.MOV.U32 R205, RZ, RZ, R192 ;  /* 0x000000ffffcd7224 */ /* 0x000fe200078e00c0 */
        /* <DEDUP_REMOVED lines=21> */
[----:B-1----:R-:W2:Y:S01]  /*44d0*/  @P1 MUFU.RCP R5, c[0x0][0x238] ;  /* 0x00008e0000051b08 */ /* 0x002ea20000001000 */
[----:B------:R-:W-:Y:S01]  /*44e0*/  SHF.R.S32.HI R4, RZ, 0x1f, R0 ;  /* 0x0000001fff047819 */ /* 0x000fe20000011400 */
[----:B------:R-:W-:Y:S01]  /*44f0*/  CS2R R86, SRZ ;  /* 0x0000000000567805 */ /* 0x000fe2000001ff00 */
[----:B------:R-:W-:Y:S01]  /*4500*/  CS2R R84, SRZ ;  /* 0x0000000000547805 */ /* 0x000fe2000001ff00 */
[----:B------:R-:W-:Y:S01]  /*4510*/  CS2R R78, SRZ ;  /* 0x00000000004e7805 */ /* 0x000fe2000001ff00 */
[----:B------:R-:W-:Y:S01]  /*4520*/  LEA.HI R0, R4, R0, RZ, 0x7 ;  /* 0x0000000004007211 */ /* 0x000fe200078f38ff */
[----:B------:R-:W-:Y:S01]  /*4530*/  CS2R R76, SRZ ;  /* 0x00000000004c7805 */ /* 0x000fe2000001ff00 */
[----:B------:R-:W-:Y:S01]  /*4540*/  LOP3.LUT R4, R6, 0x6, RZ, 0xc0, !PT ;  /* 0x0000000606047812 */ /* 0x000fe200078ec0ff */
[----:B------:R-:W-:Y:S01]  /*4550*/  CS2R R82, SRZ ;  /* 0x0000000000527805 */ /* 0x000fe2000001ff00 */
[----:B------:R-:W-:Y:S01]  /*4560*/  SHF.R.S32.HI R0, RZ, 0x7, R0 ;  /* 0x00000007ff007819 */ /* 0x000fe20000011400 */
[----:B------:R-:W-:Y:S01]  /*4570*/  CS2R R80, SRZ ;  /* 0x0000000000507805 */ /* 0x000fe2000001ff00 */
[----:B------:R-:W-:Y:S01]  /*4580*/  CS2R R74, SRZ ;  /* 0x00000000004a7805 */ /* 0x000fe2000001ff00 */
[----:B------:R-:W-:Y:S01]  /*4590*/  CS2R R72, SRZ ;  /* 0x0000000000487805 */ /* 0x000fe2000001ff00 */
[----:B------:R-:W-:Y:S01]  /*45a0*/  CS2R R70, SRZ ;  /* 0x0000000000467805 */ /* 0x000fe2000001ff00 */
[----:B------:R-:W-:Y:S01]  /*45b0*/  IMAD R4, R0, 0x40, R4 ;  /* 0x0000004000047824 */ /* 0x000fe200078e0204 */
[----:B------:R-:W-:Y:S01]  /*45c0*/  CS2R R68, SRZ ;  /* 0x0000000000447805 */ /* 0x000fe2000001ff00 */
[----:B------:R-:W-:Y:S01]  /*45d0*/  IMAD.U32 R0, RZ, RZ, UR34 ;  /* 0x00000022ff007e24 */ /* 0x000fe2000f8e00ff */
[----:B------:R-:W-:Y:S01]  /*45e0*/  UMOV UR4, URZ ;  /* 0x0000003f00047c82 */ /* 0x000fe20008000000 */
[----:B------:R-:W-:Y:S01]  /*45f0*/  IMAD.MOV.U32 R191, RZ, RZ, 0x20 ;  /* 0x00000020ffbf7424 */ /* 0x000fe200078e00ff */
[----:B------:R-:W-:Y:S01]  /*4600*/  UIADD3 UR16, UR22, 0x80, URZ ;  /* 0x0000008016107890 */ /* 0x000fe2000fffe03f */
[----:B------:R-:W-:Y:S01]  /*4610*/  IMAD R204, R0, 0x80, R4 ;  /* 0x0000008000cc7824 */ /* 0x000fe200078e0204 */
[----:B------:R-:W-:Y:S01]  /*4620*/  IADD3 R0, R188, 0x2000, RZ ;  /* 0x00002000bc007810 */ /* 0x000fe20007ffe0ff */
[----:B------:R-:W-:-:S02]  /*4630*/  IMAD.MOV.U32 R190, RZ, RZ, 0x40 ;  /* 0x00000040ffbe7424 */ /* 0x000fc400078e00ff */
[----:B------:R-:W-:Y:S01]  /*4640*/  IMAD.SHL.U32 R182, R189, 0x2, RZ ;  /* 0x00000002bdb67824 */ /* 0x000fe200078e00ff */
[----:B------:R-:W-:Y:S02]  /*4650*/  SEL R0, R0, R188, !P0 ;  /* 0x000000bc00007207 */ /* 0x000fe40004000000 */
[C---:B------:R-:W-:Y:S02]  /*4660*/  IADD3 R231, R204.reuse, 0x11, RZ ;  /* 0x00000011cce77810 */ /* 0x040fe40007ffe0ff */
[----:B------:R-:W-:Y:S01]  /*4670*/  IADD3 R230, R204, 0x10, RZ ;  /* 0x00000010cce67810 */ /* 0x000fe20007ffe0ff */
[----:B------:R-:W-:Y:S01]  /*4680*/  IMAD.SHL.U32 R180, R0, 0x2, RZ ;  /* 0x0000000200b47824 */ /* 0x000fe200078e00ff */
[C---:B------:R-:W-:Y:S02]  /*4690*/  IADD3 R0, R204.reuse, 0x29, RZ ;  /* 0x00000029cc007810 */ /* 0x040fe40007ffe0ff */
[C---:B------:R-:W-:Y:S02]  /*46a0*/  IADD3 R229, R204.reuse, 0x9, RZ ;  /* 0x00000009cce57810 */ /* 0x040fe40007ffe0ff */
[----:B------:R1:W-:Y:S01]  /*46b0*/  I2F R4, R0 ;  /* 0x0000000000047306 */ /* 0x0003e20000201400 */
[----:B------:R-:W-:-:S02]  /*46c0*/  IADD3 R228, R204, 0x8, RZ ;  /* 0x00000008cce47810 */ /* 0x000fc40007ffe0ff */
[C---:B------:R-:W-:Y:S02]  /*46d0*/  IADD3 R227, R204.reuse, 0x1, RZ ;  /* 0x00000001cce37810 */ /* 0x040fe40007ffe0ff */
[C---:B------:R-:W-:Y:S02]  /*46e0*/  IADD3 R252, R204.reuse, 0x38, RZ ;  /* 0x00000038ccfc7810 */ /* 0x040fe40007ffe0ff */
[C---:B------:R-:W-:Y:S02]  /*46f0*/  IADD3 R226, R204.reuse, 0x31, RZ ;  /* 0x00000031cce27810 */ /* 0x040fe40007ffe0ff */
[C---:B------:R-:W-:Y:S02]  /*4700*/  IADD3 R225, R204.reuse, 0x30, RZ ;  /* 0x00000030cce17810 */ /* 0x040fe40007ffe0ff */
[C---:B------:R-:W-:Y:S02]  /*4710*/  IADD3 R232, R204.reuse, 0x18, RZ ;  /* 0x00000018cce87810 */ /* 0x040fe40007ffe0ff */
[----:B------:R-:W-:-:S02]  /*4720*/  IADD3 R239, R204, 0x29, RZ ;  /* 0x00000029ccef7810 */ /* 0x000fc40007ffe0ff */
[C---:B------:R-:W-:Y:S02]  /*4730*/  IADD3 R238, R204.reuse, 0x28, RZ ;  /* 0x00000028ccee7810 */ /* 0x040fe40007ffe0ff */
[C---:B-1----:R-:W-:Y:S02]  /*4740*/  IADD3 R0, R204.reuse, 0x28, RZ ;  /* 0x00000028cc007810 */ /* 0x042fe40007ffe0ff */
[C---:B------:R-:W-:Y:S02]  /*4750*/  IADD3 R237, R204.reuse, 0x21, RZ ;  /* 0x00000021cced7810 */ /* 0x040fe40007ffe0ff */
[C---:B------:R-:W-:Y:S02]  /*4760*/  IADD3 R236, R204.reuse, 0x20, RZ ;  /* 0x00000020ccec7810 */ /* 0x040fe40007ffe0ff */
[C---:B------:R-:W-:Y:S01]  /*4770*/  IADD3 R235, R204.reuse, 0x19, RZ ;  /* 0x00000019cceb7810 */ /* 0x040fe20007ffe0ff */
[----:B--2---:R-:W-:Y:S01]  /*4780*/  @P1 FMUL.FTZ R3, R3, R5 ;  /* 0x0000000503031220 */ /* 0x004fe20000410000 */
[----:B------:R-:W-:-:S03]  /*4790*/  IADD3 R5, R204, 0x39, RZ ;  /* 0x00000039cc057810 */ /* 0x000fc60007ffe0ff */
[----:B------:R1:W2:Y:S02]  /*47a0*/  @P1 R2UR UR9, R3 ;  /* 0x00000000030913c2 */ /* 0x0002a400000e0000 */
[----:B-1----:R-:W-:Y:S01]  /*47b0*/  IADD3 R3, R189, 0x2000, RZ ;  /* 0x00002000bd037810 */ /* 0x002fe20007ffe0ff */
[----:B--2---:R-:W-:-:S03]  /*47c0*/  @UP1 UMOV UR4, UR9 ;  /* 0x0000000900041c82 */ /* 0x004fc60008000000 */
[----:B------:R-:W-:-:S05]  /*47d0*/  SEL R3, R3, R189, !P0 ;  /* 0x000000bd03037207 */ /* 0x000fca0004000000 */
[----:B------:R-:W-:Y:S02]  /*47e0*/  IMAD.SHL.U32 R187, R3, 0x2, RZ ;  /* 0x0000000203bb7824 */ /* 0x000fe400078e00ff */
[----:B------:R-:W1:Y:S02]  /*47f0*/  I2F R3, R204 ;  /* 0x000000cc00037306 */ /* 0x000e640000201400 */
[----:B-1----:R1:W-:Y:S04]  /*4800*/  STL [R1+0x2c], R3 ;  /* 0x00002c0301007387 */ /* 0x0023e80000100800 */
[----:B------:R2:W-:Y:S02]  /*4810*/  STL [R1+0x18], R4 ;  /* 0x0000180401007387 */ /* 0x0005e40000100800 */
[----:B-1----:R1:W5:Y:S02]  /*4820*/  I2F R3, R0 ;  /* 0x0000000000037306 */ /* 0x0023640000201400 */
[C---:B-1----:R-:W-:Y:S01]  /*4830*/  IADD3 R0, R204.reuse, 0x21, RZ ;  /* 0x00000021cc007810 */ /* 0x042fe20007ffe0ff */
[----:B-----5:R1:W-:Y:S05]  /*4840*/  STL [R1+0x14], R3 ;  /* 0x0000140301007387 */ /* 0x0203ea0000100800 */
[----:B--2---:R2:W5:Y:S02]  /*4850*/  I2F R4, R0 ;  /* 0x0000000000047306 */ /* 0x0045640000201400 */
[C---:B--2---:R-:W-:Y:S01]  /*4860*/  IADD3 R0, R204.reuse, 0x20, RZ ;  /* 0x00000020cc007810 */ /* 0x044fe20007ffe0ff */
[----:B-----5:R-:W-:Y:S05]  /*4870*/  STL [R1+0x10], R4 ;  /* 0x0000100401007387 */ /* 0x020fea0000100800 */
[----:B-1----:R1:W2:Y:S02]  /*4880*/  I2F R3, R0 ;  /* 0x0000000000037306 */ /* 0x0022a40000201400 */
[----:B-1----:R-:W-:Y:S01]  /*4890*/  IADD3 R0, R204, 0x19, RZ ;  /* 0x00000019cc007810 */ /* 0x002fe20007ffe0ff */
[----:B--2---:R1:W-:Y:S05]  /*48a0*/  STL [R1+0xc], R3 ;  /* 0x00000c0301007387 */ /* 0x0043ea0000100800 */
[----:B------:R-:W2:Y:S02]  /*48b0*/  I2F R0, R0 ;  /* 0x0000000000007306 */ /* 0x000ea40000201400 */
[----:B--2---:R2:W-:Y:S06]  /*48c0*/  STL [R1+0x8], R0 ;  /* 0x0000080001007387 */ /* 0x0045ec0000100800 */
[----:B-1----:R-:W1:Y:S02]  /*48d0*/  I2F R3, R231 ;  /* 0x000000e700037306 */ /* 0x002e640000201400 */
[----:B-1----:R1:W-:Y:S06]  /*48e0*/  STL [R1+0x40], R3 ;  /* 0x0000400301007387 */ /* 0x0023ec0000100800 */
[----:B--2---:R-:W2:Y:S02]  /*48f0*/  I2F R0, R230 ;  /* 0x000000e600007306 */ /* 0x004ea40000201400 */
[----:B--2---:R2:W-:Y:S06]  /*4900*/  STL [R1+0x3c], R0 ;  /* 0x00003c0001007387 */ /* 0x0045ec0000100800 */
[----:B-1----:R-:W1:Y:S02]  /*4910*/  I2F R3, R229 ;  /* 0x000000e500037306 */ /* 0x002e640000201400 */
[----:B-1----:R1:W-:Y:S01]  /*4920*/  STL [R1+0x38], R3 ;  /* 0x0000380301007387 */ /* 0x0023e20000100800 */
[----:B--2---:R-:W-:-:S04]  /*4930*/  IMAD.MOV.U32 R0, RZ, RZ, c[0x0][0x22c] ;  /* 0x00008b00ff007624 */ /* 0x004fc800078e00ff */
[----:B------:R-:W-:-:S04]  /*4940*/  IMAD R0, R0, c[0x0][0x1c0], RZ ;  /* 0x0000700000007a24 */ /* 0x000fc800078e02ff */
[----:B------:R-:W-:-:S05]  /*4950*/  IMAD.SHL.U32 R4, R0, 0x10, RZ ;  /* 0x0000001000047824 */ /* 0x000fca00078e00ff */
[----:B------:R-:W-:Y:S01]  /*4960*/  IADD3 R4, R4, 0x20, RZ ;  /* 0x0000002004047810 */ /* 0x000fe20007ffe0ff */
[----:B-1----:R-:W1:Y:S02]  /*4970*/  I2F R3, R228 ;  /* 0x000000e400037306 */ /* 0x002e640000201400 */
[----:B-1----:R1:W-:Y:S06]  /*4980*/  STL [R1+0x34], R3 ;  /* 0x0000340301007387 */ /* 0x0023ec0000100800 */
[----:B-1----:R-:W1:Y:S02]  /*4990*/  I2F R3, R227 ;  /* 0x000000e300037306 */ /* 0x002e640000201400 */
[----:B-1----:R1:W-:Y:S04]  /*49a0*/  STL [R1+0x30], R3 ;  /* 0x0000300301007387 */ /* 0x0023e80000100800 */
[----:B------:R2:W-:Y:S01]  /*49b0*/  STL [R1], R5 ;  /* 0x0000000501007387 */ /* 0x0005e20000100800 */
[----:B-1----:R-:W-:Y:S01]  /*49c0*/  IMAD.SHL.U32 R3, R0, 0x8, RZ ;  /* 0x0000000800037824 */ /* 0x002fe200078e00ff */
[----:B--2---:R-:W1:Y:S03]  /*49d0*/  I2F R5, R5 ;  /* 0x0000000500057306 */ /* 0x004e660000201400 */
[----:B------:R-:W-:-:S04]  /*49e0*/  IMAD.IADD R0, R3, 0x1, R4 ;  /* 0x0000000103007824 */ /* 0x000fc800078e0204 */
[C---:B------:R-:W-:Y:S01]  /*49f0*/  IMAD.IADD R0, R3.reuse, 0x1, R0 ;  /* 0x0000000103007824 */ /* 0x040fe200078e0200 */
[----:B------:R-:W2:Y:S03]  /*4a00*/  I2F R4, R252 ;  /* 0x000000fc00047306 */ /* 0x000ea60000201400 */
[----:B------:R-:W-:-:S04]  /*4a10*/  IMAD.IADD R0, R3, 0x1, R0 ;  /* 0x0000000103007824 */ /* 0x000fc800078e0200 */
[----:B------:R-:W-:Y:S01]  /*4a20*/  IMAD.IADD R0, R3, 0x1, R0 ;  /* 0x0000000103007824 */ /* 0x000fe200078e0200 */
[----:B-1----:R1:W-:Y:S04]  /*4a30*/  STL [R1+0x28], R5 ;  /* 0x0000280501007387 */ /* 0x0023e80000100800 */
[----:B--2---:R2:W-:Y:S01]  /*4a40*/  STL [R1+0x24], R4 ;  /* 0x0000240401007387 */ /* 0x0045e20000100800 */
[----:B-1----:R-:W-:-:S05]  /*4a50*/  IMAD.SHL.U32 R5, R17, 0x4, RZ ;  /* 0x0000000411057824 */ /* 0x002fca00078e00ff */
[----:B------:R-:W-:Y:S01]  /*4a60*/  STL [R1+0x80], R5 ;  /* 0x0000800501007387 */ /* 0x000fe20000100800 */
[----:B--2---:R-:W-:-:S05]  /*4a70*/  SHF.L.U64.HI R4, R17, 0x2, R18 ;  /* 0x0000000211047819 */ /* 0x004fca0000010212 */
[----:B------:R1:W-:Y:S02]  /*4a80*/  STL [R1+0x7c], R4 ;  /* 0x00007c0401007387 */ /* 0x0003e40000100800 */
[----:B-1----:R-:W1:Y:S02]  /*4a90*/  I2F R4, R226 ;  /* 0x000000e200047306 */ /* 0x002e640000201400 */
[----:B-1----:R1:W-:Y:S04]  /*4aa0*/  STL [R1+0x20], R4 ;  /* 0x0000200401007387 */ /* 0x0023e80000100800 */
[----:B------:R2:W-:Y:S02]  /*4ab0*/  STL [R1+0x74], R0 ;  /* 0x0000740001007387 */ /* 0x0005e40000100800 */
[----:B-1----:R-:W1:Y:S01]  /*4ac0*/  I2F R4, R225 ;  /* 0x000000e100047306 */ /* 0x002e620000201400 */
[----:B--2---:R-:W-:-:S05]  /*4ad0*/  IMAD.IADD R0, R3, 0x1, R0 ;  /* 0x0000000103007824 */ /* 0x004fca00078e0200 */
[----:B------:R2:W-:Y:S04]  /*4ae0*/  STL [R1+0x70], R0 ;  /* 0x0000700001007387 */ /* 0x0005e80000100800 */
[----:B-1----:R-:W-:Y:S01]  /*4af0*/  STL [R1+0x1c], R4 ;  /* 0x00001c0401007387 */ /* 0x002fe20000100800 */
[----:B--2---:R-:W-:-:S05]  /*4b00*/  IMAD.IADD R0, R3, 0x1, R0 ;  /* 0x0000000103007824 */ /* 0x004fca00078e0200 */
[----:B------:R1:W-:Y:S02]  /*4b10*/  STL [R1+0x6c], R0 ;  /* 0x00006c0001007387 */ /* 0x0003e40000100800 */
[----:B-1----:R-:W-:-:S04]  /*4b20*/  IMAD.IADD R0, R3, 0x1, R0 ;  /* 0x0000000103007824 */ /* 0x002fc800078e0200 */
[C---:B------:R-:W-:Y:S01]  /*4b30*/  IMAD.IADD R4, R3.reuse, 0x1, R0 ;  /* 0x0000000103047824 */ /* 0x040fe200078e0200 */
[----:B------:R1:W-:Y:S04]  /*4b40*/  STL [R1+0x68], R0 ;  /* 0x0000680001007387 */ /* 0x0003e80000100800 */
[----:B------:R2:W-:Y:S01]  /*4b50*/  STL [R1+0x64], R4 ;  /* 0x0000640401007387 */ /* 0x0005e20000100800 */
[----:B-1----:R-:W1:Y:S01]  /*4b60*/  I2F R0, R232 ;  /* 0x000000e800007306 */ /* 0x002e620000201400 */
[C---:B--2---:R-:W-:Y:S02]  /*4b70*/  IMAD.IADD R4, R3.reuse, 0x1, R4 ;  /* 0x0000000103047824 */ /* 0x044fe400078e0204 */
[----:B-1----:R-:W-:Y:S04]  /*4b80*/  STL [R1+0x4], R0 ;  /* 0x0000040001007387 */ /* 0x002fe80000100800 */
        /* <DEDUP_REMOVED lines=9> */
.L_x_1225:
[----:B-1----:R-:W4:Y:S01]  /*4c20*/  LDL R0, [R1+0x90] ;  /* 0x0000900001007983 */ /* 0x002f220000100800 */
[----:B------:R-:W-:Y:S02]  /*4c30*/  UIADD3 UR14, UR17, 0x80, UR22 ;  /* 0x00000080110e7890 */ /* 0x000fe4000fffe016 */
[----:B------:R-:W-:Y:S01]  /*4c40*/  USHF.L.U32 UR9, UR5, 0x7, URZ ;  /* 0x0000000705097899 */ /* 0x000fe2000800063f */
[----:B------:R-:W-:Y:S01]  /*4c50*/  STL [R1+0x1ec], R193 ;  /* 0x0001ecc101007387 */ /* 0x000fe20000100800 */
[----:B------:R-:W-:Y:S03]  /*4c60*/  UIADD3 UR14, UR14, -UR8, URZ ;  /* 0x800000080e0e7290 */ /* 0x000fe6000fffe03f */
[----:B------:R-:W-:Y:S01]  /*4c70*/  STL [R1+0x1e8], R192 ;  /* 0x0001e8c001007387 */ /* 0x000fe20000100800 */
[----:B------:R-:W-:Y:S03]  /*4c80*/  UISETP.GE.AND UP0, UPT, UR9, UR14, UPT ;  /* 0x0000000e0900728c */ /* 0x000fe6000bf06270 */
[----:B------:R-:W-:Y:S01]  /*4c90*/  STL [R1+0x1e4], R189 ;  /* 0x0001e4bd01007387 */ /* 0x000fe20000100800 */
[----:B------:R-:W-:Y:S03]  /*4ca0*/  UISETP.LT.AND UP0, UPT, UR16, UR8, UP0 ;  /* 0x000000081000728c */ /* 0x000fe60008701270 */
        /* <DEDUP_REMOVED lines=13> */
[----:B------:R-:W0:Y:S08]  /*4d80*/  LDGDEPBAR ;  /* 0x00000000000079af */ /* 0x000e300000000000 */
        /* <DEDUP_REMOVED lines=49> */
[----:B------:R3:W-:Y:S04]  /*50a0*/  STL [R1+0xe8], R71 ;  /* 0x0000e84701007387 */ /* 0x0007e80000100800 */
[----:B------:R4:W-:Y:S04]  /*50b0*/  STL [R1+0xe4], R70 ;  /* 0x0000e44601007387 */ /* 0x0009e80000100800 */
[----:B------:R-:W-:Y:S04]  /*50c0*/  STL [R1+0xe0], R69 ;  /* 0x0000e04501007387 */ /* 0x000fe80000100800 */
[----:B------:R4:W-:Y:S04]  /*50d0*/  STL [R1+0xdc], R68 ;  /* 0x0000dc4401007387 */ /* 0x0009e80000100800 */
[----:B------:R4:W-:Y:S04]  /*50e0*/  STL [R1+0xd8], R2 ;  /* 0x0000d80201007387 */ /* 0x0009e80000100800 */
[----:B-1----:R-:W2:Y:S04]  /*50f0*/  LDL R72, [R1+0x8c] ;  /* 0x00008c0001487983 */ /* 0x002ea80000100800 */
[----:B---3--:R-:W3:Y:S04]  /*5100*/  LDL R71, [R1+0x50] ;  /* 0x0000500001477983 */ /* 0x008ee80000100800 */
[----:B----4-:R-:W4:Y:S04]  /*5110*/  LDL R70, [R1+0x2c] ;  /* 0x00002c0001467983 */ /* 0x010f280000100800 */
[----:B------:R-:W2:Y:S04]  /*5120*/  LDL R68, [R1+0x30] ;  /* 0x0000300001447983 */ /* 0x000ea80000100800 */
[----:B------:R-:W2:Y:S01]  /*5130*/  LDL R2, [R1+0x4c] ;  /* 0x00004c0001027983 */ /* 0x000ea20000100800 */
[----:B------:R-:W-:Y:S04]  /*5140*/  DEPBAR.LE SB0, 0x0 ;  /* 0x000080000000791a */ /* 0x000fe80000000000 */
[----:B------:R-:W-:Y:S01]  /*5150*/  BAR.SYNC.DEFER_BLOCKING 0x0 ;  /* 0x0000000000007b1d */ /* 0x000fe20000010000 */
[----:B------:R-:W-:Y:S02]  /*5160*/  R2P PR, R0, 0x6 ;  /* 0x0000000600007804 */ /* 0x000fe40000000000 */
[----:B------:R-:W-:Y:S01]  /*5170*/  PLOP3.LUT P0, PT, PT, PT, UP0, 0x80, 0x0 ;  /* 0x000000000000781c */ /* 0x000fe20003f0f008 */
[----:B------:R-:W-:Y:S02]  /*5180*/  UISETP.GT.AND UP0, UPT, UR5, UR15, UPT ;  /* 0x0000000f0500728c */ /* 0x000fe4000bf04270 */
[----:B------:R-:W-:Y:S02]  /*5190*/  SEL R3, R191, 0xffffffe0, !P1 ;  /* 0xffffffe0bf037807 */ /* 0x000fe40004800000 */
[----:B------:R-:W-:Y:S02]  /*51a0*/  SEL R181, R190, 0xffffffc0, !P2 ;  /* 0xffffffc0beb57807 */ /* 0x000fe40005000000 */
[C---:B------:R-:W-:Y:S02]  /*51b0*/  IADD3 R0, R187.reuse, R3, RZ ;  /* 0x00000003bb007210 */ /* 0x040fe40007ffe0ff */
[-C--:B------:R-:W-:Y:S01]  /*51c0*/  IADD3 R164, R187, R181.reuse, RZ ;  /* 0x000000b5bba47210 */ /* 0x080fe20007ffe0ff */
[----:B------:R-:W-:Y:S08]  /*51d0*/  LDSM.16.M88.4 R64, [R187] ;  /* 0x00000000bb40783b */ /* 0x000ff00000000200 */
[----:B------:R-:W1:Y:S08]  /*51e0*/  LDSM.16.M88.4 R16, [R183+0xc000] ;  /* 0x00c00000b710783b */ /* 0x000e700000000200 */
[----:B------:R-:W1:Y:S08]  /*51f0*/  LDSM.16.M88.4 R60, [R187+0x2000] ;  /* 0x00200000bb3c783b */ /* 0x000e700000000200 */
[----:B------:R-:W1:Y:S08]  /*5200*/  LDSM.16.M88.4 R32, [R183+0xc800] ;  /* 0x00c80000b720783b */ /* 0x000e700000000200 */
[----:B------:R-:W1:Y:S08]  /*5210*/  LDSM.16.M88.4 R48, [R183+0xd000] ;  /* 0x00d00000b730783b */ /* 0x000e700000000200 */
[----:B------:R-:W1:Y:S02]  /*5220*/  LDSM.16.M88.4 R132, [R183+0xd800] ;  /* 0x00d80000b784783b */ /* 0x000e640000000200 */
[-C--:B-1----:R-:W-:Y:S06]  /*5230*/  HMMA.16816.F32.BF16 R4, R64, R16.reuse, RZ ;  /* 0x000000104004723c */ /* 0x082fec00000418ff */
        /* <DEDUP_REMOVED lines=33> */
[-C--:B------:R-:W-:Y:S08]  /*5450*/  HMMA.16816.F32.BF16 R20, R136, R148.reuse, R20 ;  /* 0x000000948814723c */ /* 0x080ff00000041814 */
        /* <DEDUP_REMOVED lines=8> */
[----:B------:R1:W3:Y:S01]  /*54e0*/  LDSM.16.M88.4 R132, [R0+0x2000] ;  /* 0x002000000084783b */ /* 0x0002e20000000200 */
[----:B--2---:R-:W-:Y:S06]  /*54f0*/  FSETP.NEU.FTZ.AND P1, PT, R2, -INF , PT ;  /* 0xff8000000200780b */ /* 0x004fec0003f3d000 */
[-C--:B------:R-:W-:Y:S08]  /*5500*/  HMMA.16816.F32.BF16 R52, R136, R152.reuse, R52 ;  /* 0x000000988834723c */ /* 0x080ff00000041834 */
[C---:B------:R-:W-:Y:S08]  /*5510*/  HMMA.16816.F32.BF16 R56, R144.reuse, R152, R56 ;  /* 0x000000989038723c */ /* 0x040ff00000041838 */
[-C--:B------:R-:W-:Y:S01]  /*5520*/  HMMA.16816.F32.BF16 R60, R144, R154.reuse, R60 ;  /* 0x0000009a903c723c */ /* 0x080fe2000004183c */
[----:B-1----:R-:W-:Y:S04]  /*5530*/  MOV R0, UR8 ;  /* 0x0000000800007c02 */ /* 0x002fe80008000f00 */
[----:B------:R-:W-:Y:S03]  /*5540*/  IADD3 R0, R0, -UR17, R72 ;  /* 0x8000001100007c10 */ /* 0x000fe6000fffe048 */
[----:B------:R-:W-:Y:S01]  /*5550*/  HMMA.16816.F32.BF16 R64, R136, R154, R64 ;  /* 0x0000009a8840723c */ /* 0x000fe20000041840 */
[----:B------:R-:W-:Y:S07]  /*5560*/  @!P0 IADD3 R0, R0, UR9, RZ ;  /* 0x0000000900008c10 */ /* 0x000fee000fffe0ff */
        /* <DEDUP_REMOVED lines=19> */
[----:B------:R-:W-:Y:S01]  /*56a0*/  FMUL.FTZ R4, R4, c[0x0][0x2ec] ;  /* 0x0000bb0004047a20 */ /* 0x000fe20000410000 */
[C---:B------:R-:W-:Y:S03]  /*56b0*/  HMMA.16816.F32.BF16 R16, R148.reuse, R178, R16 ;  /* 0x000000b29410723c */ /* 0x040fe60000041810 */
[----:B------:R-:W4:Y:S01]  /*56c0*/  MUFU.TANH R69, R4 ;  /* 0x0000000400457308 */ /* 0x000f220000002400 */
[----:B------:R-:W-:Y:S02]  /*56d0*/  FMUL.FTZ R5, R5, c[0x0][0x2ec] ;  /* 0x0000bb0005057a20 */ /* 0x000fe40000410000 */
[----:B------:R-:W-:Y:S02]  /*56e0*/  FMUL.FTZ R6, R6, c[0x0][0x2ec] ;  /* 0x0000bb0006067a20 */ /* 0x000fe40000410000 */
[----:B------:R-:W-:Y:S04]  /*56f0*/  FMUL.FTZ R7, R7, c[0x0][0x2ec] ;  /* 0x0000bb0007077a20 */ /* 0x000fe80000410000 */
[----:B------:R-:W-:Y:S01]  /*5700*/  FMUL.FTZ R8, R8, c[0x0][0x2ec] ;  /* 0x0000bb0008087a20 */ /* 0x000fe20000410000 */
[----:B------:R-:W1:Y:S01]  /*5710*/  MUFU.TANH R158, R5 ;  /* 0x00000005009e7308 */ /* 0x000e620000002400 */
        /* <DEDUP_REMOVED lines=11> */
[----:B------:R-:W-:Y:S01]  /*57d0*/  MUFU.TANH R193, R6 ;  /* 0x0000000600c17308 */ /* 0x000fe20000002400 */
[----:B------:R-:W-:Y:S09]  /*57e0*/  FMUL.FTZ R16, R16, c[0x0][0x2ec] ;  /* 0x0000bb0010107a20 */ /* 0x000ff20000410000 */
[----:B------:R3:W-:Y:S01]  /*57f0*/  MUFU.TANH R90, R14 ;  /* 0x0000000e005a7308 */ /* 0x0007e20000002400 */
[----:B--2---:R-:W-:Y:S02]  /*5800*/  FMUL.FTZ R13, R2, 1.4426950216293334961 ;  /* 0x3fb8aa3b020d7820 */ /* 0x004fe40000410000 */
[----:B------:R-:W2:Y:S03]  /*5810*/  LDL R2, [R1+0x44] ;  /* 0x0000440001027983 */ /* 0x000ea60000100800 */
[----:B------:R-:W-:Y:S04]  /*5820*/  FSEL R13, R13, RZ, P1 ;  /* 0x000000ff0d0d7208 */ /* 0x000fe80000800000 */
[----:B------:R1:W1:Y:S10]  /*5830*/  MUFU.TANH R192, R7 ;  /* 0x0000000700c07308 */ /* 0x0002740000002400 */
[----:B------:R4:W-:Y:S01]  /*5840*/  MUFU.TANH R89, R15 ;  /* 0x0000000f00597308 */ /* 0x0009e20000002400 */
[----:B---3--:R-:W-:Y:S04]  /*5850*/  @!P0 IMNMX R14, R0, UR8, PT ;  /* 0x00000008000e8c17 */ /* 0x008fe8000b800200 */
[-C--:B------:R-:W-:Y:S05]  /*5860*/  @!P0 ISETP.GE.AND P2, PT, R204, R14.reuse, PT ;  /* 0x0000000ecc00820c */ /* 0x080fea0003f46270 */
[----:B------:R3:W3:Y:S01]  /*5870*/  MUFU.TANH R118, R8 ;  /* 0x0000000800767308 */ /* 0x0006e20000002400 */
[-C--:B------:R-:W-:Y:S02]  /*5880*/  @!P0 ISETP.GE.AND P1, PT, R227, R14.reuse, PT ;  /* 0x0000000ee300820c */ /* 0x080fe40003f26270 */
[----:B------:R-:W-:Y:S01]  /*5890*/  @!P0 ISETP.GE.AND P5, PT, R252, R14, PT ;  /* 0x0000000efc00820c */ /* 0x000fe20003fa6270 */
[----:B-1----:R-:W1:Y:S06]  /*58a0*/  LDSM.16.M88.4 R4, [R185+0xc800] ;  /* 0x00c80000b904783b */ /* 0x002e6c0000000200 */
[----:B------:R1:W-:Y:S02]  /*58b0*/  MUFU.TANH R117, R9 ;  /* 0x0000000900757308 */ /* 0x0003e40000002400 */
[----:B----4-:R-:W4:Y:S08]  /*58c0*/  LDL R15, [R1+0x48] ;  /* 0x00004800010f7983 */ /* 0x010f300000100800 */
[----:B------:R1:W-:Y:S01]  /*58d0*/  MUFU.TANH R116, R12 ;  /* 0x0000000c00747308 */ /* 0x0003e20000002400 */
[----:B---3--:R-:W-:Y:S05]  /*58e0*/  FFMA.FTZ R8, R70, UR4, R69 ;  /* 0x0000000446087c23 */ /* 0x008fea0008010045 */
[----:B------:R-:W-:Y:S04]  /*58f0*/  @!P0 FSEL R8, R8, -INF , !P2 ;  /* 0xff80000008088808 */ /* 0x000fe80005000000 */
[----:B------:R3:W-:Y:S01]  /*5900*/  MUFU.TANH R91, R11 ;  /* 0x0000000b005b7308 */ /* 0x0007e20000002400 */
[--C-:B------:R-:W-:Y:S02]  /*5910*/  FFMA.FTZ R8, R8, c[0x0][0x23c], -R13.reuse ;  /* 0x00008f0008087a23 */ /* 0x100fe4000001080d */
[----:B-1----:R-:W-:Y:S07]  /*5920*/  FFMA.FTZ R9, R68, UR4, R158 ;  /* 0x0000000444097c23 */ /* 0x002fee000801009e */
[----:B------:R1:W-:Y:S01]  /*5930*/  MUFU.TANH R129, R19 ;  /* 0x0000001300817308 */ /* 0x0003e20000002400 */
[----:B------:R-:W-:Y:S02]  /*5940*/  @!P0 FSEL R9, R9, -INF , !P1 ;  /* 0xff80000009098808 */ /* 0x000fe40004800000 */
[----:B------:R-:W-:Y:S01]  /*5950*/  FSETP.NEU.FTZ.AND P1, PT, R71, -INF , PT ;  /* 0xff8000004700780b */ /* 0x000fe20003f3d000 */
[-C--:B------:R-:W-:Y:S01]  /*5960*/  HMMA.16816.F32.BF16 R20, R148, R4.reuse, R20 ;  /* 0x000000049414723c */ /* 0x080fe20000041814 */
[----:B------:R-:W-:Y:S01]  /*5970*/  @!P0 IADD3 R12, R0, 0x8, RZ ;  /* 0x00000008000c8810 */ /* 0x000fe20007ffe0ff */
[----:B------:R-:W-:Y:S03]  /*5980*/  FFMA.FTZ R9, R9, c[0x0][0x23c], -R13 ;  /* 0x00008f0009097a23 */ /* 0x000fe6000001080d */
[----:B------:R-:W-:Y:S01]  /*5990*/  @!P0 IMNMX R12, R12, UR8, PT ;  /* 0x000000080c0c8c17 */ /* 0x000fe2000b800200 */
[----:B------:R-:W-:Y:S02]  /*59a0*/  MUFU.EX2 R153, R8 ;  /* 0x0000000800997308 */ /* 0x000fe40000000800 */
[C---:B------:R-:W-:Y:S01]  /*59b0*/  HMMA.16816.F32.BF16 R24, R132.reuse, R4, R24 ;  /* 0x000000048418723c */ /* 0x040fe20000041818 */
[-C--:B------:R-:W-:Y:S02]  /*59c0*/  @!P0 ISETP.GE.AND P2, PT, R204, R12.reuse, PT ;  /* 0x0000000ccc00820c */ /* 0x080fe40003f46270 */
[-C--:B------:R-:W-:Y:S01]  /*59d0*/  @!P0 ISETP.GE.AND P3, PT, R252, R12.reuse, PT ;  /* 0x0000000cfc00820c */ /* 0x080fe20003f66270 */
[----:B---3--:R-:W-:Y:S03]  /*59e0*/  FMUL.FTZ R11, R71, 1.4426950216293334961 ;  /* 0x3fb8aa3b470b7820 */ /* 0x008fe60000410000 */
[----:B------:R-:W-:Y:S01]  /*59f0*/  FFMA.FTZ R4, R68, UR4, R192 ;  /* 0x0000000444047c23 */ /* 0x000fe200080100c0 */
[----:B------:R3:W-:Y:S01]  /*5a00*/  MUFU.TANH R130, R18 ;  /* 0x0000001200827308 */ /* 0x0007e20000002400 */
[----:B------:R-:W-:Y:S01]  /*5a10*/  FSEL R11, R11, RZ, P1 ;  /* 0x000000ff0b0b7208 */ /* 0x000fe20000800000 */
[-C--:B------:R-:W-:Y:S01]  /*5a20*/  HMMA.16816.F32.BF16 R28, R132, R6.reuse, R28 ;  /* 0x00000006841c723c */ /* 0x080fe2000004181c */
[----:B------:R-:W-:Y:S01]  /*5a30*/  @!P0 ISETP.GE.AND P1, PT, R227, R12, PT ;  /* 0x0000000ce300820c */ /* 0x000fe20003f26270 */
[----:B-1----:R-:W4:Y:S01]  /*5a40*/  LDL R19, [R1+0x34] ;  /* 0x0000340001137983 */ /* 0x002f220000100800 */
[----:B------:R-:W-:Y:S02]  /*5a50*/  FFMA.FTZ R5, R70, UR4, R193 ;  /* 0x0000000446057c23 */ /* 0x000fe400080100c1 */
[----:B------:R-:W-:Y:S01]  /*5a60*/  @!P0 FSEL R4, R4, -INF , !P1 ;  /* 0xff80000004048808 */ /* 0x000fe20004800000 */
[----:B------:R-:W-:Y:S02]  /*5a70*/  FMUL.FTZ R20, R20, c[0x0][0x2ec] ;  /* 0x0000bb0014147a20 */ /* 0x000fe40000410000 */
[----:B------:R1:W-:Y:S01]  /*5a80*/  MUFU.TANH R245, R17 ;  /* 0x0000001100f57308 */ /* 0x0003e20000002400 */
[C---:B------:R-:W-:Y:S03]  /*5a90*/  HMMA.16816.F32.BF16 R32, R148.reuse, R6, R32 ;  /* 0x000000069420723c */ /* 0x040fe60000041820 */
[--C-:B------:R-:W-:Y:S01]  /*5aa0*/  FFMA.FTZ R4, R4, c[0x0][0x23c], -R11.reuse ;  /* 0x00008f0004047a23 */ /* 0x100fe2000001080b */
[----:B------:R-:W-:Y:S01]  /*5ab0*/  @!P0 FSEL R5, R5, -INF , !P2 ;  /* 0xff80000005058808 */ /* 0x000fe20005000000 */
[----:B------:R-:W-:Y:S02]  /*5ac0*/  FMUL.FTZ R22, R22, c[0x0][0x2ec] ;  /* 0x0000bb0016167a20 */ /* 0x000fe40000410000 */
[----:B------:R-:W-:Y:S02]  /*5ad0*/  FMUL.FTZ R24, R24, c[0x0][0x2ec] ;  /* 0x0000bb0018187a20 */ /* 0x000fe40000410000 */
[----:B------:R1:W-:Y:S03]  /*5ae0*/  MUFU.EX2 R188, R4 ;  /* 0x0000000400bc7308 */ /* 0x0003e60000000800 */
[----:B------:R-:W-:Y:S01]  /*5af0*/  FMUL.FTZ R23, R23, c[0x0][0x2ec] ;  /* 0x0000bb0017177a20 */ /* 0x000fe20000410000 */
[----:B---3--:R-:W3:Y:S01]  /*5b00*/  LDL R18, [R1+0x3c] ;  /* 0x00003c0001127983 */ /* 0x008ee20000100800 */
[----:B------:R-:W-:Y:S02]  /*5b10*/  FFMA.FTZ R5, R5, c[0x0][0x23c], -R11 ;  /* 0x00008f0005057a23 */ /* 0x000fe4000001080b */
[----:B------:R-:W-:Y:S02]  /*5b20*/  FMUL.FTZ R25, R25, c[0x0][0x2ec] ;  /* 0x0000bb0019197a20 */ /* 0x000fe40000410000 */
[----:B------:R-:W-:Y:S01]  /*5b30*/  FMUL.FTZ R26, R26, c[0x0][0x2ec] ;  /* 0x0000bb001a1a7a20 */ /* 0x000fe20000410000 */
[----:B------:R1:W1:Y:S01]  /*5b40*/  MUFU.TANH R92, R10 ;  /* 0x0000000a005c7308 */ /* 0x0002620000002400 */
[----:B------:R-:W-:Y:S02]  /*5b50*/  FMUL.FTZ R27, R27, c[0x0][0x2ec] ;  /* 0x0000bb001b1b7a20 */ /* 0x000fe40000410000 */
[----:B------:R-:W-:Y:S01]  /*5b60*/  FMUL.FTZ R28, R28, c[0x0][0x2ec] ;  /* 0x0000bb001c1c7a20 */ /* 0x000fe20000410000 */
[----:B-1----:R-:W3:Y:S01]  /*5b70*/  LDL R17, [R1+0x40] ;  /* 0x0000400001117983 */ /* 0x002ee20000100800 */
[----:B------:R-:W-:Y:S02]  /*5b80*/  FMUL.FTZ R32, R32, c[0x0][0x2ec] ;  /* 0x0000bb0020207a20 */ /* 0x000fe40000410000 */
[----:B------:R-:W-:Y:S02]  /*5b90*/  FMUL.FTZ R34, R34, c[0x0][0x2ec] ;  /* 0x0000bb0022227a20 */ /* 0x000fe40000410000 */
[----:B------:R-:W-:Y:S01]  /*5ba0*/  FMUL.FTZ R33, R33, c[0x0][0x2ec] ;  /* 0x0000bb0021217a20 */ /* 0x000fe20000410000 */
[----:B------:R1:W-:Y:S01]  /*5bb0*/  MUFU.EX2 R189, R5 ;  /* 0x0000000500bd7308 */ /* 0x0003e20000000800 */
[----:B------:R-:W-:Y:S02]  /*5bc0*/  FMUL.FTZ R35, R35, c[0x0][0x2ec] ;  /* 0x0000bb0023237a20 */ /* 0x000fe40000410000 */
[----:B------:R-:W-:Y:S02]  /*5bd0*/  FMUL.FTZ R29, R29, c[0x0][0x2ec] ;  /* 0x0000bb001d1d7a20 */ /* 0x000fe40000410000 */
[----:B------:R-:W-:Y:S02]  /*5be0*/  FFMA.FTZ R4, R70, UR4, R118 ;  /* 0x0000000446047c23 */ /* 0x000fe40008010076 */
[----:B------:R-:W-:Y:S02]  /*5bf0*/  FMUL.FTZ R30, R30, c[0x0][0x2ec] ;  /* 0x0000bb001e1e7a20 */ /* 0x000fe40000410000 */
[----:B------:R-:W-:Y:S01]  /*5c00*/  FMUL.FTZ R31, R31, c[0x0][0x2ec] ;  /* 0x0000bb001f1f7a20 */ /* 0x000fe20000410000 */
[----:B------:R1:W-:Y:S01]  /*5c10*/  MUFU.EX2 R157, R9 ;  /* 0x00000009009d7308 */ /* 0x0003e20000000800 */
[----:B------:R-:W-:Y:S01]  /*5c20*/  FMUL.FTZ R21, R21, c[0x0][0x2ec] ;  /* 0x0000bb0015157a20 */ /* 0x000fe20000410000 */
[----:B------:R-:W-:Y:S04]  /*5c30*/  @!P0 IADD3 R10, R0, 0x40, RZ ;  /* 0x00000040000a8810 */ /* 0x000fe80007ffe0ff */
[----:B------:R-:W-:Y:S04]  /*5c40*/  @!P0 IMNMX R10, R10, UR8, PT ;  /* 0x000000080a0a8c17 */ /* 0x000fe8000b800200 */
[----:B------:R-:W-:Y:S01]  /*5c50*/  MUFU.TANH R241, R21 ;  /* 0x0000001500f17308 */ /* 0x000fe20000002400 */
[-C--:B------:R-:W-:Y:S01]  /*5c60*/  @!P0 ISETP.GE.AND P2, PT, R204, R10.reuse, PT ;  /* 0x0000000acc00820c */ /* 0x080fe20003f46270 */
[----:B-1----:R-:W-:Y:S03]  /*5c70*/  FFMA.FTZ R5, R70, UR4, R92 ;  /* 0x0000000446057c23 */ /* 0x002fe6000801005c */
[----:B------:R-:W-:Y:S05]  /*5c80*/  @!P0 FSEL R4, R4, -INF , !P2 ;  /* 0xff80000004048808 */ /* 0x000fea0005000000 */
[----:B------:R-:W1:Y:S01]  /*5c90*/  MUFU.TANH R251, R16 ;  /* 0x0000001000fb7308 */ /* 0x000e620000002400 */
[----:B------:R-:W-:Y:S01]  /*5ca0*/  @!P0 IADD3 R9, R0, 0x48, RZ ;  /* 0x0000004800098810 */ /* 0x000fe20007ffe0ff */
[----:B------:R-:W-:Y:S03]  /*5cb0*/  FFMA.FTZ R0, R68, UR4, R117 ;  /* 0x0000000444007c23 */ /* 0x000fe60008010075 */
[----:B------:R-:W-:Y:S05]  /*5cc0*/  @!P0 IMNMX R9, R9, UR8, PT ;  /* 0x0000000809098c17 */ /* 0x000fea000b800200 */
[----:B------:R-:W1:Y:S01]  /*5cd0*/  MUFU.TANH R126, R22 ;  /* 0x00000016007e7308 */ /* 0x000e620000002400 */
[-C--:B------:R-:W-:Y:S04]  /*5ce0*/  @!P0 ISETP.GE.AND P2, PT, R204, R9.reuse, PT ;  /* 0x00000009cc00820c */ /* 0x080fe80003f46270 */
[----:B------:R-:W-:Y:S02]  /*5cf0*/  @!P0 FSEL R5, R5, -INF , !P2 ;  /* 0xff80000005058808 */ /* 0x000fe40005000000 */
[-C--:B------:R-:W-:Y:S03]  /*5d00*/  @!P0 ISETP.GE.AND P2, PT, R252, R10.reuse, PT ;  /* 0x0000000afc00820c */ /* 0x080fe60003f46270 */
[----:B------:R1:W-:Y:S10]  /*5d10*/  MUFU.TANH R243, R20 ;  /* 0x0000001400f37308 */ /* 0x0003f40000002400 */
[----:B------:R-:W2:Y:S10]  /*5d20*/  MUFU.TANH R125, R23 ;  /* 0x00000017007d7308 */ /* 0x000eb40000002400 */
[----:B------:R-:W2:Y:S01]  /*5d30*/  MUFU.TANH R110, R24 ;  /* 0x00000018006e7308 */ /* 0x000ea20000002400 */
[----:B-1----:R-:W3:Y:S09]  /*5d40*/  LDL R20, [R1+0x14] ;  /* 0x0000140001147983 */ /* 0x002ef20000100800 */
[----:B------:R-:W-:Y:S10]  /*5d50*/  MUFU.TANH R217, R32 ;  /* 0x0000002000d97308 */ /* 0x000ff40000002400 */
[----:B------:R-:W1:Y:S10]  /*5d60*/  MUFU.TANH R109, R25 ;  /* 0x00000019006d7308 */ /* 0x000e740000002400 */
[----:B------:R-:W-:Y:S10]  /*5d70*/  MUFU.TANH R124, R34 ;  /* 0x00000022007c7308 */ /* 0x000ff40000002400 */
[----:B------:R-:W1:Y:S10]  /*5d80*/  MUFU.TANH R84, R26 ;  /* 0x0000001a00547308 */ /* 0x000e740000002400 */
[----:B------:R-:W-:Y:S10]  /*5d90*/  MUFU.TANH R216, R33 ;  /* 0x0000002100d87308 */ /* 0x000ff40000002400 */
[----:B------:R-:W1:Y:S10]  /*5da0*/  MUFU.TANH R83, R27 ;  /* 0x0000001b00537308 */ /* 0x000e740000002400 */
[----:B------:R-:W-:Y:S10]  /*5db0*/  MUFU.TANH R123, R35 ;  /* 0x00000023007b7308 */ /* 0x000ff40000002400 */
[----:B------:R-:W1:Y:S10]  /*5dc0*/  MUFU.TANH R108, R28 ;  /* 0x0000001c006c7308 */ /* 0x000e740000002400 */
[----:B------:R-:W1:Y:S10]  /*5dd0*/  MUFU.TANH R107, R29 ;  /* 0x0000001d006b7308 */ /* 0x000e740000002400 */
[----:B------:R-:W1:Y:S01]  /*5de0*/  MUFU.TANH R82, R30 ;  /* 0x0000001e00527308 */ /* 0x000e620000002400 */
[C---:B--2---:R-:W-:Y:S01]  /*5df0*/  FMUL.FTZ R8, R2.reuse, 1.4426950216293334961 ;  /* 0x3fb8aa3b02087820 */ /* 0x044fe20000410000 */
[----:B------:R-:W-:Y:S02]  /*5e00*/  FSETP.NEU.FTZ.AND P1, PT, R2, -INF , PT ;  /* 0xff8000000200780b */ /* 0x000fe40003f3d000 */
[----:B------:R-:W2:Y:S06]  /*5e10*/  LDL R2, [R1+0x38] ;  /* 0x0000380001027983 */ /* 0x000eac0000100800 */
[----:B------:R-:W1:Y:S01]  /*5e20*/  MUFU.TANH R81, R31 ;  /* 0x0000001f00517308 */ /* 0x000e620000002400 */
[----:B------:R-:W-:Y:S02]  /*5e30*/  FSEL R8, R8, RZ, P1 ;  /* 0x000000ff08087208 */ /* 0x000fe40000800000 */
[-C--:B------:R-:W-:Y:S03]  /*5e40*/  @!P0 ISETP.GE.AND P1, PT, R227, R10.reuse, PT ;  /* 0x0000000ae300820c */ /* 0x080fe60003f26270 */
[--C-:B------:R-:W-:Y:S01]  /*5e50*/  FFMA.FTZ R4, R4, c[0x0][0x23c], -R8.reuse ;  /* 0x00008f0004047a23 */ /* 0x100fe20000010808 */
[----:B------:R-:W-:Y:S03]  /*5e60*/  @!P0 FSEL R0, R0, -INF , !P1 ;  /* 0xff80000000008808 */ /* 0x000fe60004800000 */
[----:B------:R4:W-:Y:S02]  /*5e70*/  MUFU.EX2 R122, R4 ;  /* 0x00000004007a7308 */ /* 0x0009e40000000800 */
[C---:B----4-:R-:W-:Y:S01]  /*5e80*/  FMUL.FTZ R4, R15.reuse, 1.4426950216293334961 ;  /* 0x3fb8aa3b0f047820 */ /* 0x050fe20000410000 */
[----:B------:R-:W-:Y:S01]  /*5e90*/  FSETP.NEU.FTZ.AND P1, PT, R15, -INF , PT ;  /* 0xff8000000f00780b */ /* 0x000fe20003f3d000 */
[----:B------:R-:W-:Y:S03]  /*5ea0*/  FFMA.FTZ R15, R0, c[0x0][0x23c], -R8 ;  /* 0x00008f00000f7a23 */ /* 0x000fe60000010808 */
[----:B------:R-:W-:Y:S01]  /*5eb0*/  FSEL R0, R4, RZ, P1 ;  /* 0x000000ff04007208 */ /* 0x000fe20000800000 */
[----:B------:R-:W-:Y:S01]  /*5ec0*/  FFMA.FTZ R4, R68, UR4, R91 ;  /* 0x0000000444047c23 */ /* 0x000fe2000801005b */
[-C--:B------:R-:W-:Y:S01]  /*5ed0*/  @!P0 ISETP.GE.AND P1, PT, R227, R9.reuse, PT ;  /* 0x00000009e300820c */ /* 0x080fe20003f26270 */
[----:B------:R-:W-:Y:S02]  /*5ee0*/  MUFU.EX2 R121, R15 ;  /* 0x0000000f00797308 */ /* 0x000fe40000000800 */
[--C-:B------:R-:W-:Y:S01]  /*5ef0*/  FFMA.FTZ R5, R5, c[0x0][0x23c], -R0.reuse ;  /* 0x00008f0005057a23 */ /* 0x100fe20000010800 */
[----:B------:R-:W-:Y:S02]  /*5f00*/  @!P0 FSEL R4, R4, -INF , !P1 ;  /* 0xff80000004048808 */ /* 0x000fe40004800000 */
[-C--:B------:R-:W-:Y:S03]  /*5f10*/  @!P0 ISETP.GE.AND P1, PT, R228, R10.reuse, PT ;  /* 0x0000000ae400820c */ /* 0x080fe60003f26270 */
[----:B------:R-:W-:Y:S02]  /*5f20*/  FFMA.FTZ R4, R4, c[0x0][0x23c], -R0 ;  /* 0x00008f0004047a23 */ /* 0x000fe40000010800 */
[----:B------:R4:W-:Y:S10]  /*5f30*/  MUFU.EX2 R96, R5 ;  /* 0x0000000500607308 */ /* 0x0009f40000000800 */
[----:B------:R-:W-:Y:S01]  /*5f40*/  MUFU.EX2 R95, R4 ;  /* 0x00000004005f7308 */ /* 0x000fe20000000800 */
[C---:B----4-:R-:W-:Y:S02]  /*5f50*/  FFMA.FTZ R5, R19.reuse, UR4, R116 ;  /* 0x0000000413057c23 */ /* 0x050fe40008010074 */
[----:B------:R-:W-:Y:S03]  /*5f60*/  FFMA.FTZ R16, R19, UR4, R251 ;  /* 0x0000000413107c23 */ /* 0x000fe600080100fb */
[----:B------:R-:W-:Y:S02]  /*5f70*/  @!P0 FSEL R5, R5, -INF , !P1 ;  /* 0xff80000005058808 */ /* 0x000fe40004800000 */
[----:B------:R-:W-:Y:S03]  /*5f80*/  @!P0 ISETP.GE.AND P1, PT, R229, R10, PT ;  /* 0x0000000ae500820c */ /* 0x000fe60003f26270 */
[----:B------:R-:W-:Y:S04]  /*5f90*/  FFMA.FTZ R5, R5, c[0x0][0x23c], -R8 ;  /* 0x00008f0005057a23 */ /* 0x000fe80000010808 */
[----:B------:R4:W-:Y:S02]  /*5fa0*/  MUFU.EX2 R120, R5 ;  /* 0x0000000500787308 */ /* 0x0009e40000000800 */
[----:B----4-:R-:W-:Y:S02]  /*5fb0*/  FFMA.FTZ R5, R19, UR4, R90 ;  /* 0x0000000413057c23 */ /* 0x010fe4000801005a */
[C---:B--2---:R-:W-:Y:S02]  /*5fc0*/  FFMA.FTZ R4, R2.reuse, UR4, R115 ;  /* 0x0000000402047c23 */ /* 0x044fe40008010073 */
[----:B------:R-:W-:Y:S03]  /*5fd0*/  FFMA.FTZ R15, R2, UR4, R245 ;  /* 0x00000004020f7c23 */ /* 0x000fe600080100f5 */
[----:B------:R-:W-:Y:S02]  /*5fe0*/  @!P0 FSEL R4, R4, -INF , !P1 ;  /* 0xff80000004048808 */ /* 0x000fe40004800000 */
[-C--:B------:R-:W-:Y:S03]  /*5ff0*/  @!P0 ISETP.GE.AND P1, PT, R228, R9.reuse, PT ;  /* 0x00000009e400820c */ /* 0x080fe60003f26270 */
[----:B------:R-:W-:Y:S01]  /*6000*/  FFMA.FTZ R4, R4, c[0x0][0x23c], -R8 ;  /* 0x00008f0004047a23 */ /* 0x000fe20000010808 */
[----:B------:R-:W-:Y:S02]  /*6010*/  @!P0 FSEL R5, R5, -INF , !P1 ;  /* 0xff80000005058808 */ /* 0x000fe40004800000 */
[-C--:B------:R-:W-:Y:S01]  /*6020*/  @!P0 ISETP.GE.AND P1, PT, R229, R9.reuse, PT ;  /* 0x00000009e500820c */ /* 0x080fe20003f26270 */
[----:B------:R2:W-:Y:S02]  /*6030*/  MUFU.EX2 R119, R4 ;  /* 0x0000000400777308 */ /* 0x0005e40000000800 */
[--C-:B------:R-:W-:Y:S08]  /*6040*/  FFMA.FTZ R5, R5, c[0x0][0x23c], -R0.reuse ;  /* 0x00008f0005057a23 */ /* 0x100ff00000010800 */
[----:B------:R-:W-:Y:S01]  /*6050*/  MUFU.EX2 R94, R5 ;  /* 0x00000005005e7308 */ /* 0x000fe20000000800 */
[----:B--2---:R-:W-:Y:S05]  /*6060*/  FFMA.FTZ R4, R2, UR4, R89 ;  /* 0x0000000402047c23 */ /* 0x004fea0008010059 */
[----:B------:R-:W-:Y:S02]  /*6070*/  @!P0 FSEL R4, R4, -INF , !P1 ;  /* 0xff80000004048808 */ /* 0x000fe40004800000 */
[-C--:B------:R-:W-:Y:S03]  /*6080*/  @!P0 ISETP.GE.AND P1, PT, R228, R14.reuse, PT ;  /* 0x0000000ee400820c */ /* 0x080fe60003f26270 */
[----:B------:R-:W-:Y:S01]  /*6090*/  FFMA.FTZ R4, R4, c[0x0][0x23c], -R0 ;  /* 0x00008f0004047a23 */ /* 0x000fe20000010800 */
[----:B------:R-:W-:Y:S02]  /*60a0*/  @!P0 FSEL R16, R16, -INF , !P1 ;  /* 0xff80000010108808 */ /* 0x000fe40004800000 */
[----:B------:R-:W-:Y:S01]  /*60b0*/  @!P0 ISETP.GE.AND P1, PT, R229, R14, PT ;  /* 0x0000000ee500820c */ /* 0x000fe20003f26270 */
[----:B------:R2:W-:Y:S02]  /*60c0*/  MUFU.EX2 R93, R4 ;  /* 0x00000004005d7308 */ /* 0x0005e40000000800 */
[--C-:B------:R-:W-:Y:S01]  /*60d0*/  FFMA.FTZ R16, R16, c[0x0][0x23c], -R13.reuse ;  /* 0x00008f0010107a23 */ /* 0x100fe2000001080d */
[----:B------:R-:W-:Y:S02]  /*60e0*/  @!P0 FSEL R15, R15, -INF , !P1 ;  /* 0xff8000000f0f8808 */ /* 0x000fe40004800000 */
[-C--:B------:R-:W-:Y:S03]  /*60f0*/  @!P0 ISETP.GE.AND P1, PT, R228, R12.reuse, PT ;  /* 0x0000000ce400820c */ /* 0x080fe60003f26270 */
[----:B------:R-:W-:Y:S02]  /*6100*/  FFMA.FTZ R15, R15, c[0x0][0x23c], -R13 ;  /* 0x00008f000f0f7a23 */ /* 0x000fe4000001080d */
[----:B------:R4:W-:Y:S10]  /*6110*/  MUFU.EX2 R234, R16 ;  /* 0x0000001000ea7308 */ /* 0x0009f40000000800 */
[----:B------:R1:W-:Y:S01]  /*6120*/  MUFU.EX2 R156, R15 ;  /* 0x0000000f009c7308 */ /* 0x0003e20000000800 */
[----:B--2---:R-:W2:Y:S01]  /*6130*/  LDSM.16.M88.4 R4, [R185+0xd000] ;  /* 0x00d00000b904783b */ /* 0x004ea20000000200 */
[----:B----4-:R-:W-:Y:S07]  /*6140*/  FFMA.FTZ R16, R19, UR4, R130 ;  /* 0x0000000413107c23 */ /* 0x010fee0008010082 */
[----:B------:R-:W4:Y:S01]  /*6150*/  LDL R19, [R1+0x4] ;  /* 0x0000040001137983 */ /* 0x000f220000100800 */
[----:B------:R-:W-:Y:S02]  /*6160*/  @!P0 FSEL R16, R16, -INF , !P1 ;  /* 0xff80000010108808 */ /* 0x000fe40004800000 */
[----:B------:R-:W-:Y:S01]  /*6170*/  @!P0 ISETP.GE.AND P1, PT, R229, R12, PT ;  /* 0x0000000ce500820c */ /* 0x000fe20003f26270 */
[----:B-1----:R-:W-:Y:S02]  /*6180*/  FFMA.FTZ R15, R2, UR4, R129 ;  /* 0x00000004020f7c23 */ /* 0x002fe40008010081 */
[--C-:B------:R-:W-:Y:S01]  /*6190*/  FFMA.FTZ R16, R16, c[0x0][0x23c], -R11.reuse ;  /* 0x00008f0010107a23 */ /* 0x100fe2000001080b */
[----:B------:R-:W4:Y:S02]  /*61a0*/  LDL R2, [R1+0x8] ;  /* 0x0000080001027983 */ /* 0x000f240000100800 */
[----:B------:R-:W-:Y:S01]  /*61b0*/  @!P0 FSEL R15, R15, -INF , !P1 ;  /* 0xff8000000f0f8808 */ /* 0x000fe20004800000 */
[----:B------:R3:W-:Y:S01]  /*61c0*/  MUFU.EX2 R180, R16 ;  /* 0x0000001000b47308 */ /* 0x0007e20000000800 */
[-C--:B------:R-:W-:Y:S03]  /*61d0*/  @!P0 ISETP.GE.AND P1, PT, R230, R14.reuse, PT ;  /* 0x0000000ee600820c */ /* 0x080fe60003f26270 */
[----:B------:R-:W-:Y:S06]  /*61e0*/  FFMA.FTZ R15, R15, c[0x0][0x23c], -R11 ;  /* 0x00008f000f0f7a23 */ /* 0x000fec000001080b */
[----:B------:R1:W-:Y:S01]  /*61f0*/  MUFU.EX2 R131, R15 ;  /* 0x0000000f00837308 */ /* 0x0003e20000000800 */
[-C--:B--2---:R-:W-:Y:S08]  /*6200*/  HMMA.16816.F32.BF16 R36, R148, R4.reuse, R36 ;  /* 0x000000049424723c */ /* 0x084ff00000041824 */
[C---:B------:R-:W-:Y:S01]  /*6210*/  HMMA.16816.F32.BF16 R40, R132.reuse, R4, R40 ;  /* 0x000000048428723c */ /* 0x040fe20000041828 */
[C---:B---3--:R-:W-:Y:S06]  /*6220*/  FFMA.FTZ R16, R17.reuse, UR4, R241 ;  /* 0x0000000411107c23 */ /* 0x048fec00080100f1 */
[C---:B------:R-:W-:Y:S01]  /*6230*/  FFMA.FTZ R5, R18.reuse, UR4, R126 ;  /* 0x0000000412057c23 */ /* 0x040fe2000801007e */
[-C--:B------:R-:W-:Y:S01]  /*6240*/  HMMA.16816.F32.BF16 R44, R132, R6.reuse, R44 ;  /* 0x00000006842c723c */ /* 0x080fe2000004182c */
[----:B------:R-:W-:Y:S03]  /*6250*/  FFMA.FTZ R4, R17, UR4, R125 ;  /* 0x0000000411047c23 */ /* 0x000fe6000801007d */
[----:B-1----:R-:W-:Y:S04]  /*6260*/  FFMA.FTZ R15, R18, UR4, R243 ;  /* 0x00000004120f7c23 */ /* 0x002fe800080100f3 */
[----:B------:R-:W-:Y:S01]  /*6270*/  FMUL.FTZ R36, R36, c[0x0][0x2ec] ;  /* 0x0000bb0024247a20 */ /* 0x000fe20000410000 */
[----:B------:R-:W-:Y:S01]  /*6280*/  @!P0 FSEL R15, R15, -INF , !P1 ;  /* 0xff8000000f0f8808 */ /* 0x000fe20004800000 */
[C---:B------:R-:W-:Y:S01]  /*6290*/  HMMA.16816.F32.BF16 R48, R148.reuse, R6, R48 ;  /* 0x000000069430723c */ /* 0x040fe20000041830 */
[----:B------:R-:W-:Y:S01]  /*62a0*/  @!P0 ISETP.GE.AND P1, PT, R231, R14, PT ;  /* 0x0000000ee700820c */ /* 0x000fe20003f26270 */
[----:B------:R-:W-:Y:S01]  /*62b0*/  FMUL.FTZ R37, R37, c[0x0][0x2ec] ;  /* 0x0000bb0025257a20 */ /* 0x000fe20000410000 */
[----:B------:R-:W1:Y:S01]  /*62c0*/  MUFU.TANH R215, R36 ;  /* 0x0000002400d77308 */ /* 0x000e620000002400 */
[--C-:B------:R-:W-:Y:S01]  /*62d0*/  FFMA.FTZ R15, R15, c[0x0][0x23c], -R13.reuse ;  /* 0x00008f000f0f7a23 */ /* 0x100fe2000001080d */
[----:B------:R-:W-:Y:S01]  /*62e0*/  @!P0 FSEL R16, R16, -INF , !P1 ;  /* 0xff80000010108808 */ /* 0x000fe20004800000 */
[----:B------:R-:W-:Y:S01]  /*62f0*/  FMUL.FTZ R38, R38, c[0x0][0x2ec] ;  /* 0x0000bb0026267a20 */ /* 0x000fe20000410000 */
[-C--:B------:R-:W-:Y:S01]  /*6300*/  @!P0 ISETP.GE.AND P1, PT, R230, R12.reuse, PT ;  /* 0x0000000ce600820c */ /* 0x080fe20003f26270 */
[----:B------:R-:W-:Y:S04]  /*6310*/  FMUL.FTZ R40, R40, c[0x0][0x2ec] ;  /* 0x0000bb0028287a20 */ /* 0x000fe80000410000 */
[----:B------:R-:W-:Y:S01]  /*6320*/  FFMA.FTZ R16, R16, c[0x0][0x23c], -R13 ;  /* 0x00008f0010107a23 */ /* 0x000fe2000001080d */
[----:B------:R-:W-:Y:S01]  /*6330*/  @!P0 FSEL R5, R5, -INF , !P1 ;  /* 0xff80000005058808 */ /* 0x000fe20004800000 */
[----:B------:R-:W-:Y:S01]  /*6340*/  FMUL.FTZ R42, R42, c[0x0][0x2ec] ;  /* 0x0000bb002a2a7a20 */ /* 0x000fe20000410000 */
[----:B------:R-:W-:Y:S01]  /*6350*/  @!P0 ISETP.GE.AND P1, PT, R231, R12, PT ;  /* 0x0000000ce700820c */ /* 0x000fe20003f26270 */
[----:B------:R-:W-:Y:S01]  /*6360*/  FMUL.FTZ R39, R39, c[0x0][0x2ec] ;  /* 0x0000bb0027277a20 */ /* 0x000fe20000410000 */
[----:B------:R-:W-:Y:S01]  /*6370*/  MUFU.TANH R102, R40 ;  /* 0x0000002800667308 */ /* 0x000fe20000002400 */
[--C-:B------:R-:W-:Y:S01]  /*6380*/  FFMA.FTZ R5, R5, c[0x0][0x23c], -R11.reuse ;  /* 0x00008f0005057a23 */ /* 0x100fe2000001080b */
[----:B------:R-:W-:Y:S01]  /*6390*/  @!P0 FSEL R4, R4, -INF , !P1 ;  /* 0xff80000004048808 */ /* 0x000fe20004800000 */
[----:B------:R-:W-:Y:S01]  /*63a0*/  FMUL.FTZ R41, R41, c[0x0][0x2ec] ;  /* 0x0000bb0029297a20 */ /* 0x000fe20000410000 */
[-C--:B------:R-:W-:Y:S01]  /*63b0*/  @!P0 ISETP.GE.AND P1, PT, R230, R10.reuse, PT ;  /* 0x0000000ae600820c */ /* 0x080fe20003f26270 */
[----:B------:R-:W-:Y:S02]  /*63c0*/  FMUL.FTZ R43, R43, c[0x0][0x2ec] ;  /* 0x0000bb002b2b7a20 */ /* 0x000fe40000410000 */
[----:B------:R-:W-:Y:S02]  /*63d0*/  FMUL.FTZ R48, R48, c[0x0][0x2ec] ;  /* 0x0000bb0030307a20 */ /* 0x000fe40000410000 */
[----:B------:R-:W-:Y:S01]  /*63e0*/  FFMA.FTZ R4, R4, c[0x0][0x23c], -R11 ;  /* 0x00008f0004047a23 */ /* 0x000fe2000001080b */
[----:B------:R2:W-:Y:S01]  /*63f0*/  MUFU.EX2 R128, R5 ;  /* 0x0000000500807308 */ /* 0x0005e20000000800 */
[----:B------:R-:W-:Y:S02]  /*6400*/  FMUL.FTZ R49, R49, c[0x0][0x2ec] ;  /* 0x0000bb0031317a20 */ /* 0x000fe40000410000 */
[----:B------:R-:W-:Y:S02]  /*6410*/  FMUL.FTZ R44, R44, c[0x0][0x2ec] ;  /* 0x0000bb002c2c7a20 */ /* 0x000fe40000410000 */
[----:B------:R-:W-:Y:S02]  /*6420*/  FMUL.FTZ R50, R50, c[0x0][0x2ec] ;  /* 0x0000bb0032327a20 */ /* 0x000fe40000410000 */
[----:B------:R-:W-:Y:S02]  /*6430*/  FMUL.FTZ R45, R45, c[0x0][0x2ec] ;  /* 0x0000bb002d2d7a20 */ /* 0x000fe40000410000 */
[----:B------:R-:W-:Y:S01]  /*6440*/  FMUL.FTZ R51, R51, c[0x0][0x2ec] ;  /* 0x0000bb0033337a20 */ /* 0x000fe20000410000 */
[----:B------:R3:W-:Y:S01]  /*6450*/  MUFU.EX2 R127, R4 ;  /* 0x00000004007f7308 */ /* 0x0007e20000000800 */
[----:B------:R-:W-:Y:S02]  /*6460*/  FMUL.FTZ R46, R46, c[0x0][0x2ec] ;  /* 0x0000bb002e2e7a20 */ /* 0x000fe40000410000 */
[----:B------:R-:W-:Y:S07]  /*6470*/  FMUL.FTZ R47, R47, c[0x0][0x2ec] ;  /* 0x0000bb002f2f7a20 */ /* 0x000fee0000410000 */
[----:B------:R-:W-:Y:S01]  /*6480*/  MUFU.TANH R76, R42 ;  /* 0x0000002a004c7308 */ /* 0x000fe20000002400 */
[----:B--2---:R-:W-:Y:S05]  /*6490*/  FFMA.FTZ R5, R18, UR4, R110 ;  /* 0x0000000412057c23 */ /* 0x004fea000801006e */
[----:B------:R-:W-:Y:S04]  /*64a0*/  @!P0 FSEL R5, R5, -INF , !P1 ;  /* 0xff80000005058808 */ /* 0x000fe80004800000 */
[----:B------:R-:W-:Y:S01]  /*64b0*/  MUFU.TANH R99, R45 ;  /* 0x0000002d00637308 */ /* 0x000fe20000002400 */
[-C--:B------:R-:W-:Y:S01]  /*64c0*/  @!P0 ISETP.GE.AND P1, PT, R231, R10.reuse, PT ;  /* 0x0000000ae700820c */ /* 0x080fe20003f26270 */
[--C-:B------:R-:W-:Y:S02]  /*64d0*/  FFMA.FTZ R5, R5, c[0x0][0x23c], -R8.reuse ;  /* 0x00008f0005057a23 */ /* 0x100fe40000010808 */
[----:B---3--:R-:W-:Y:S06]  /*64e0*/  FFMA.FTZ R4, R17, UR4, R109 ;  /* 0x0000000411047c23 */ /* 0x008fec000801006d */
[----:B------:R2:W-:Y:S01]  /*64f0*/  MUFU.EX2 R114, R5 ;  /* 0x0000000500727308 */ /* 0x0005e20000000800 */
[----:B------:R-:W-:Y:S02]  /*6500*/  @!P0 FSEL R4, R4, -INF , !P1 ;  /* 0xff80000004048808 */ /* 0x000fe40004800000 */
[-C--:B------:R-:W-:Y:S03]  /*6510*/  @!P0 ISETP.GE.AND P1, PT, R230, R9.reuse, PT ;  /* 0x00000009e600820c */ /* 0x080fe60003f26270 */
[----:B------:R-:W-:Y:S04]  /*6520*/  FFMA.FTZ R4, R4, c[0x0][0x23c], -R8 ;  /* 0x00008f0004047a23 */ /* 0x000fe80000010808 */
[----:B------:R3:W-:Y:S10]  /*6530*/  MUFU.EX2 R113, R4 ;  /* 0x0000000400717308 */ /* 0x0007f40000000800 */
[----:B------:R-:W-:Y:S01]  /*6540*/  MUFU.TANH R101, R41 ;  /* 0x0000002900657308 */ /* 0x000fe20000002400 */
[----:B--2---:R-:W-:Y:S02]  /*6550*/  FFMA.FTZ R5, R18, UR4, R84 ;  /* 0x0000000412057c23 */ /* 0x004fe40008010054 */
[----:B------:R-:W1:Y:S03]  /*6560*/  LDL R18, [R1+0xc] ;  /* 0x00000c0001127983 */ /* 0x000e660000100800 */
[----:B------:R-:W-:Y:S04]  /*6570*/  @!P0 FSEL R5, R5, -INF , !P1 ;  /* 0xff80000005058808 */ /* 0x000fe80004800000 */
[----:B------:R-:W-:Y:S01]  /*6580*/  MUFU.TANH R73, R47 ;  /* 0x0000002f00497308 */ /* 0x000fe20000002400 */
[-C--:B------:R-:W-:Y:S01]  /*6590*/  @!P0 ISETP.GE.AND P1, PT, R231, R9.reuse, PT ;  /* 0x00000009e700820c */ /* 0x080fe20003f26270 */
[--C-:B------:R-:W-:Y:S02]  /*65a0*/  FFMA.FTZ R5, R5, c[0x0][0x23c], -R0.reuse ;  /* 0x00008f0005057a23 */ /* 0x100fe40000010800 */
[----:B---3--:R-:W-:Y:S02]  /*65b0*/  FFMA.FTZ R4, R17, UR4, R83 ;  /* 0x0000000411047c23 */ /* 0x008fe40008010053 */
[----:B------:R-:W2:Y:S04]  /*65c0*/  LDL R17, [R1+0x10] ;  /* 0x0000100001117983 */ /* 0x000ea80000100800 */
[----:B------:R4:W-:Y:S01]  /*65d0*/  MUFU.EX2 R88, R5 ;  /* 0x0000000500587308 */ /* 0x0009e20000000800 */
[----:B------:R-:W-:Y:S02]  /*65e0*/  @!P0 FSEL R4, R4, -INF , !P1 ;  /* 0xff80000004048808 */ /* 0x000fe40004800000 */
[-C--:B------:R-:W-:Y:S03]  /*65f0*/  @!P0 ISETP.GE.AND P1, PT, R232, R10.reuse, PT ;  /* 0x0000000ae800820c */ /* 0x080fe60003f26270 */
[----:B------:R-:W-:Y:S04]  /*6600*/  FFMA.FTZ R4, R4, c[0x0][0x23c], -R0 ;  /* 0x00008f0004047a23 */ /* 0x000fe80000010800 */
[----:B------:R-:W-:Y:S10]  /*6610*/  MUFU.EX2 R87, R4 ;  /* 0x0000000400577308 */ /* 0x000ff40000000800 */
[----:B------:R-:W-:Y:S10]  /*6620*/  MUFU.TANH R75, R43 ;  /* 0x0000002b004b7308 */ /* 0x000ff40000002400 */
[----:B------:R-:W-:Y:S10]  /*6630*/  MUFU.TANH R172, R48 ;  /* 0x0000003000ac7308 */ /* 0x000ff40000002400 */
[----:B------:R-:W-:Y:S10]  /*6640*/  MUFU.TANH R100, R44 ;  /* 0x0000002c00647308 */ /* 0x000ff40000002400 */
[----:B------:R-:W-:Y:S10]  /*6650*/  MUFU.TANH R171, R49 ;  /* 0x0000003100ab7308 */ /* 0x000ff40000002400 */
[----:B------:R-:W-:Y:S10]  /*6660*/  MUFU.TANH R74, R46 ;  /* 0x0000002e004a7308 */ /* 0x000ff40000002400 */
[----:B------:R-:W-:Y:S10]  /*6670*/  MUFU.TANH R221, R50 ;  /* 0x0000003200dd7308 */ /* 0x000ff40000002400 */
[----:B------:R-:W-:Y:S10]  /*6680*/  MUFU.TANH R220, R51 ;  /* 0x0000003300dc7308 */ /* 0x000ff40000002400 */
[----:B------:R3:W-:Y:S10]  /*6690*/  MUFU.EX2 R154, R16 ;  /* 0x00000010009a7308 */ /* 0x0007f40000000800 */
[----:B------:R3:W-:Y:S10]  /*66a0*/  MUFU.EX2 R155, R15 ;  /* 0x0000000f009b7308 */ /* 0x0007f40000000800 */
[----:B------:R-:W-:Y:S10]  /*66b0*/  MUFU.TANH R214, R37 ;  /* 0x0000002500d67308 */ /* 0x000ff40000002400 */
[----:B------:R-:W1:Y:S10]  /*66c0*/  MUFU.TANH R247, R38 ;  /* 0x0000002600f77308 */ /* 0x000e740000002400 */
[----:B------:R-:W1:Y:S01]  /*66d0*/  MUFU.TANH R244, R39 ;  /* 0x0000002700f47308 */ /* 0x000e620000002400 */
[C---:B----4-:R-:W-:Y:S02]  /*66e0*/  FFMA.FTZ R5, R19.reuse, UR4, R108 ;  /* 0x0000000413057c23 */ /* 0x050fe4000801006c */
[----:B---3--:R-:W-:Y:S03]  /*66f0*/  FFMA.FTZ R16, R19, UR4, R217 ;  /* 0x0000000413107c23 */ /* 0x008fe600080100d9 */
[----:B------:R-:W-:Y:S02]  /*6700*/  @!P0 FSEL R5, R5, -INF , !P1 ;  /* 0xff80000005058808 */ /* 0x000fe40004800000 */
[----:B------:R-:W-:Y:S03]  /*6710*/  @!P0 ISETP.GE.AND P1, PT, R235, R10, PT ;  /* 0x0000000aeb00820c */ /* 0x000fe60003f26270 */
[----:B------:R-:W-:Y:S02]  /*6720*/  FFMA.FTZ R5, R5, c[0x0][0x23c], -R8 ;  /* 0x00008f0005057a23 */ /* 0x000fe40000010808 */
[C---:B------:R-:W-:Y:S02]  /*6730*/  FFMA.FTZ R4, R2.reuse, UR4, R107 ;  /* 0x0000000402047c23 */ /* 0x040fe4000801006b */
[----:B------:R-:W-:Y:S01]  /*6740*/  FFMA.FTZ R15, R2, UR4, R216 ;  /* 0x00000004020f7c23 */ /* 0x000fe200080100d8 */
[----:B------:R3:W-:Y:S02]  /*6750*/  MUFU.EX2 R112, R5 ;  /* 0x0000000500707308 */ /* 0x0007e40000000800 */
[----:B------:R-:W-:Y:S02]  /*6760*/  @!P0 FSEL R4, R4, -INF , !P1 ;  /* 0xff80000004048808 */ /* 0x000fe40004800000 */
[-C--:B------:R-:W-:Y:S03]  /*6770*/  @!P0 ISETP.GE.AND P1, PT, R232, R9.reuse, PT ;  /* 0x00000009e800820c */ /* 0x080fe60003f26270 */
[----:B------:R-:W-:Y:S04]  /*6780*/  FFMA.FTZ R4, R4, c[0x0][0x23c], -R8 ;  /* 0x00008f0004047a23 */ /* 0x000fe80000010808 */
[----:B------:R4:W-:Y:S01]  /*6790*/  MUFU.EX2 R111, R4 ;  /* 0x00000004006f7308 */ /* 0x0009e20000000800 */
[----:B---3--:R-:W-:Y:S05]  /*67a0*/  FFMA.FTZ R5, R19, UR4, R82 ;  /* 0x0000000413057c23 */ /* 0x008fea0008010052 */
[----:B------:R-:W-:Y:S02]  /*67b0*/  @!P0 FSEL R5, R5, -INF , !P1 ;  /* 0xff80000005058808 */ /* 0x000fe40004800000 */
[----:B------:R-:W-:Y:S03]  /*67c0*/  @!P0 ISETP.GE.AND P1, PT, R235, R9, PT ;  /* 0x00000009eb00820c */ /* 0x000fe60003f26270 */
[--C-:B------:R-:W-:Y:S02]  /*67d0*/  FFMA.FTZ R5, R5, c[0x0][0x23c], -R0.reuse ;  /* 0x00008f0005057a23 */ /* 0x100fe40000010800 */
[----:B----4-:R-:W-:Y:S02]  /*67e0*/  FFMA.FTZ R4, R2, UR4, R81 ;  /* 0x0000000402047c23 */ /* 0x010fe40008010051 */
[----:B------:R-:W-:Y:S03]  /*67f0*/  MUFU.EX2 R86, R5 ;  /* 0x0000000500567308 */ /* 0x000fe60000000800 */
        /* <DEDUP_REMOVED lines=12> */
[----:B---3--:R-:W3:Y:S01]  /*68c0*/  LDSM.16.M88.4 R4, [R185+0xd800] ;  /* 0x00d80000b904783b */ /* 0x008ee20000000200 */
[----:B----4-:R-:W-:Y:S07]  /*68d0*/  FFMA.FTZ R16, R19, UR4, R124 ;  /* 0x0000000413107c23 */ /* 0x010fee000801007c */
[----:B------:R-:W4:Y:S01]  /*68e0*/  LDL R19, [R1+0x18] ;  /* 0x0000180001137983 */ /* 0x000f220000100800 */
[----:B------:R-:W-:Y:S02]  /*68f0*/  @!P0 FSEL R16, R16, -INF , !P1 ;  /* 0xff80000010108808 */ /* 0x000fe40004800000 */
[----:B------:R-:W-:Y:S01]  /*6900*/  @!P0 ISETP.GE.AND P1, PT, R235, R12, PT ;  /* 0x0000000ceb00820c */ /* 0x000fe20003f26270 */
[----:B------:R-:W-:Y:S02]  /*6910*/  FFMA.FTZ R15, R2, UR4, R123 ;  /* 0x00000004020f7c23 */ /* 0x000fe4000801007b */
[--C-:B------:R-:W-:Y:S03]  /*6920*/  FFMA.FTZ R16, R16, c[0x0][0x23c], -R11.reuse ;  /* 0x00008f0010107a23 */ /* 0x100fe6000001080b */
[----:B------:R-:W-:Y:S01]  /*6930*/  @!P0 FSEL R15, R15, -INF , !P1 ;  /* 0xff8000000f0f8808 */ /* 0x000fe20004800000 */
[----:B------:R-:W-:Y:S01]  /*6940*/  MUFU.EX2 R242, R16 ;  /* 0x0000001000f27308 */ /* 0x000fe20000000800 */
[-C--:B------:R-:W-:Y:S03]  /*6950*/  @!P0 ISETP.GE.AND P1, PT, R236, R14.reuse, PT ;  /* 0x0000000eec00820c */ /* 0x080fe60003f26270 */
[----:B------:R-:W-:Y:S06]  /*6960*/  FFMA.FTZ R15, R15, c[0x0][0x23c], -R11 ;  /* 0x00008f000f0f7a23 */ /* 0x000fec000001080b */
[----:B------:R1:W-:Y:S01]  /*6970*/  MUFU.EX2 R240, R15 ;  /* 0x0000000f00f07308 */ /* 0x0003e20000000800 */
[-C--:B---3--:R-:W-:Y:S08]  /*6980*/  HMMA.16816.F32.BF16 R52, R148, R4.reuse, R52 ;  /* 0x000000049434723c */ /* 0x088ff00000041834 */
[C---:B------:R-:W-:Y:S08]  /*6990*/  HMMA.16816.F32.BF16 R56, R132.reuse, R4, R56 ;  /* 0x000000048438723c */ /* 0x040ff00000041838 */
[-C--:B------:R-:W-:Y:S01]  /*69a0*/  HMMA.16816.F32.BF16 R60, R132, R6.reuse, R60 ;  /* 0x00000006843c723c */ /* 0x080fe2000004183c */
[C---:B-1----:R-:W-:Y:S03]  /*69b0*/  FFMA.FTZ R15, R18.reuse, UR4, R215 ;  /* 0x00000004120f7c23 */ /* 0x042fe600080100d7 */
[----:B------:R-:W-:Y:S04]  /*69c0*/  FFMA.FTZ R5, R18, UR4, R247 ;  /* 0x0000000412057c23 */ /* 0x000fe800080100f7 */
[----:B------:R-:W-:Y:S01]  /*69d0*/  FMUL.FTZ R52, R52, c[0x0][0x2ec] ;  /* 0x0000bb0034347a20 */ /* 0x000fe20000410000 */
[----:B------:R-:W-:Y:S01]  /*69e0*/  HMMA.16816.F32.BF16 R64, R148, R6, R64 ;  /* 0x000000069440723c */ /* 0x000fe20000041840 */
[----:B------:R-:W3:Y:S02]  /*69f0*/  LDL R7, [R1] ;  /* 0x0000000001077983 */ /* 0x000ee40000100800 */
[----:B------:R-:W-:Y:S01]  /*6a00*/  FMUL.FTZ R53, R53, c[0x0][0x2ec] ;  /* 0x0000bb0035357a20 */ /* 0x000fe20000410000 */
[----:B------:R-:W-:Y:S01]  /*6a10*/  @!P0 FSEL R15, R15, -INF , !P1 ;  /* 0xff8000000f0f8808 */ /* 0x000fe20004800000 */
[----:B--2---:R-:W-:Y:S01]  /*6a20*/  FFMA.FTZ R16, R17, UR4, R214 ;  /* 0x0000000411107c23 */ /* 0x004fe200080100d6 */
[----:B------:R-:W-:Y:S01]  /*6a30*/  @!P0 ISETP.GE.AND P1, PT, R237, R14, PT ;  /* 0x0000000eed00820c */ /* 0x000fe20003f26270 */
[----:B------:R-:W-:Y:S01]  /*6a40*/  FFMA.FTZ R4, R17, UR4, R244 ;  /* 0x0000000411047c23 */ /* 0x000fe200080100f4 */
[----:B------:R-:W2:Y:S01]  /*6a50*/  LDL R150, [R1+0x80] ;  /* 0x0000800001967983 */ /* 0x000ea20000100800 */
[--C-:B------:R-:W-:Y:S01]  /*6a60*/  FFMA.FTZ R15, R15, c[0x0][0x23c], -R13.reuse ;  /* 0x00008f000f0f7a23 */ /* 0x100fe2000001080d */
[----:B------:R-:W1:Y:S02]  /*6a70*/  MUFU.TANH R168, R52 ;  /* 0x0000003400a87308 */ /* 0x000e640000002400 */
[----:B------:R-:W-:Y:S01]  /*6a80*/  FMUL.FTZ R54, R54, c[0x0][0x2ec] ;  /* 0x0000bb0036367a20 */ /* 0x000fe20000410000 */
[----:B------:R-:W-:Y:S01]  /*6a90*/  @!P0 FSEL R16, R16, -INF , !P1 ;  /* 0xff80000010108808 */ /* 0x000fe20004800000 */
[----:B------:R-:W-:Y:S01]  /*6aa0*/  FMUL.FTZ R55, R55, c[0x0][0x2ec] ;  /* 0x0000bb0037377a20 */ /* 0x000fe20000410000 */
[-C--:B------:R-:W-:Y:S01]  /*6ab0*/  @!P0 ISETP.GE.AND P1, PT, R236, R12.reuse, PT ;  /* 0x0000000cec00820c */ /* 0x080fe20003f26270 */
[----:B------:R-:W-:Y:S01]  /*6ac0*/  FMUL.FTZ R56, R56, c[0x0][0x2ec] ;  /* 0x0000bb0038387a20 */ /* 0x000fe20000410000 */
[----:B------:R-:W2:Y:S01]  /*6ad0*/  LDL R149, [R1+0x7c] ;  /* 0x00007c0001957983 */ /* 0x000ea20000100800 */
[----:B------:R-:W-:Y:S01]  /*6ae0*/  FFMA.FTZ R16, R16, c[0x0][0x23c], -R13 ;  /* 0x00008f0010107a23 */ /* 0x000fe2000001080d */
[----:B------:R-:W-:Y:S01]  /*6af0*/  @!P0 FSEL R5, R5, -INF , !P1 ;  /* 0xff80000005058808 */ /* 0x000fe20004800000 */
[----:B------:R-:W-:Y:S01]  /*6b00*/  FMUL.FTZ R57, R57, c[0x0][0x2ec] ;  /* 0x0000bb0039397a20 */ /* 0x000fe20000410000 */
[----:B------:R-:W-:Y:S01]  /*6b10*/  @!P0 ISETP.GE.AND P1, PT, R237, R12, PT ;  /* 0x0000000ced00820c */ /* 0x000fe20003f26270 */
[----:B------:R-:W-:Y:S01]  /*6b20*/  FMUL.FTZ R58, R58, c[0x0][0x2ec] ;  /* 0x0000bb003a3a7a20 */ /* 0x000fe20000410000 */
[----:B------:R1:W-:Y:S01]  /*6b30*/  MUFU.EX2 R152, R16 ;  /* 0x0000001000987308 */ /* 0x0003e20000000800 */
[--C-:B------:R-:W-:Y:S01]  /*6b40*/  FFMA.FTZ R5, R5, c[0x0][0x23c], -R11.reuse ;  /* 0x00008f0005057a23 */ /* 0x100fe2000001080b */
[----:B------:R-:W-:Y:S01]  /*6b50*/  @!P0 FSEL R4, R4, -INF , !P1 ;  /* 0xff80000004048808 */ /* 0x000fe20004800000 */
[----:B------:R-:W-:Y:S01]  /*6b60*/  FMUL.FTZ R59, R59, c[0x0][0x2ec] ;  /* 0x0000bb003b3b7a20 */ /* 0x000fe20000410000 */
[----:B------:R-:W-:Y:S01]  /*6b70*/  IADD3 R148, R3, R182, RZ ;  /* 0x000000b603947210 */ /* 0x000fe20007ffe0ff */
[----:B------:R-:W-:Y:S01]  /*6b80*/  FMUL.FTZ R60, R60, c[0x0][0x2ec] ;  /* 0x0000bb003c3c7a20 */ /* 0x000fe20000410000 */
[-C--:B------:R-:W-:Y:S01]  /*6b90*/  @!P0 ISETP.GE.AND P1, PT, R236, R10.reuse, PT ;  /* 0x0000000aec00820c */ /* 0x080fe20003f26270 */
[----:B------:R-:W-:Y:S01]  /*6ba0*/  FFMA.FTZ R4, R4, c[0x0][0x23c], -R11 ;  /* 0x00008f0004047a23 */ /* 0x000fe2000001080b */
[----:B------:R-:W-:Y:S01]  /*6bb0*/  MOV R151, R69 ;  /* 0x0000004500977202 */ /* 0x000fe20000000f00 */
[----:B------:R-:W-:Y:S01]  /*6bc0*/  FMUL.FTZ R61, R61, c[0x0][0x2ec] ;  /* 0x0000bb003d3d7a20 */ /* 0x000fe20000410000 */
[----:B------:R1:W-:Y:S01]  /*6bd0*/  MUFU.EX2 R223, R5 ;  /* 0x0000000500df7308 */ /* 0x0003e20000000800 */
[----:B------:R-:W-:Y:S02]  /*6be0*/  FMUL.FTZ R62, R62, c[0x0][0x2ec] ;  /* 0x0000bb003e3e7a20 */ /* 0x000fe40000410000 */
[----:B------:R-:W-:Y:S02]  /*6bf0*/  FMUL.FTZ R64, R64, c[0x0][0x2ec] ;  /* 0x0000bb0040407a20 */ /* 0x000fe40000410000 */
[----:B------:R-:W-:Y:S02]  /*6c00*/  FMUL.FTZ R65, R65, c[0x0][0x2ec] ;  /* 0x0000bb0041417a20 */ /* 0x000fe40000410000 */
[----:B------:R-:W-:Y:S02]  /*6c10*/  FMUL.FTZ R66, R66, c[0x0][0x2ec] ;  /* 0x0000bb0042427a20 */ /* 0x000fe40000410000 */
[----:B------:R-:W-:Y:S01]  /*6c20*/  FMUL.FTZ R67, R67, c[0x0][0x2ec] ;  /* 0x0000bb0043437a20 */ /* 0x000fe20000410000 */
[----:B------:R1:W-:Y:S01]  /*6c30*/  MUFU.EX2 R222, R4 ;  /* 0x0000000400de7308 */ /* 0x0003e20000000800 */
[----:B------:R-:W-:Y:S01]  /*6c40*/  FMUL.FTZ R63, R63, c[0x0][0x2ec] ;  /* 0x0000bb003f3f7a20 */ /* 0x000fe20000410000 */
[----:B-1----:R-:W2:Y:S08]  /*6c50*/  LDL R16, [R1+0x24] ;  /* 0x0000240001107983 */ /* 0x002eb00000100800 */
[----:B------:R-:W-:Y:S01]  /*6c60*/  MUFU.TANH R68, R58 ;  /* 0x0000003a00447308 */ /* 0x000fe20000002400 */
[C---:B------:R-:W-:Y:S09]  /*6c70*/  FFMA.FTZ R5, R18.reuse, UR4, R76 ;  /* 0x0000000412057c23 */ /* 0x040ff2000801004c */
[----:B------:R-:W-:Y:S01]  /*6c80*/  MUFU.TANH R2, R59 ;  /* 0x0000003b00027308 */ /* 0x000fe20000002400 */
[----:B------:R-:W-:Y:S02]  /*6c90*/  FFMA.FTZ R4, R18, UR4, R102 ;  /* 0x0000000412047c23 */ /* 0x000fe40008010066 */
[----:B------:R-:W2:Y:S03]  /*6ca0*/  LDL R18, [R1+0x1c] ;  /* 0x00001c0001127983 */ /* 0x000ea60000100800 */
[----:B------:R-:W-:Y:S04]  /*6cb0*/  @!P0 FSEL R4, R4, -INF , !P1 ;  /* 0xff80000004048808 */ /* 0x000fe80004800000 */
[----:B------:R-:W-:Y:S01]  /*6cc0*/  MUFU.TANH R233, R60 ;  /* 0x0000003c00e97308 */ /* 0x000fe20000002400 */
[-C--:B------:R-:W-:Y:S01]  /*6cd0*/  @!P0 ISETP.GE.AND P1, PT, R237, R10.reuse, PT ;  /* 0x0000000aed00820c */ /* 0x080fe20003f26270 */
[--C-:B------:R-:W-:Y:S08]  /*6ce0*/  FFMA.FTZ R4, R4, c[0x0][0x23c], -R8.reuse ;  /* 0x00008f0004047a23 */ /* 0x100ff00000010808 */
[----:B------:R1:W-:Y:S10]  /*6cf0*/  MUFU.EX2 R106, R4 ;  /* 0x00000004006a7308 */ /* 0x0003f40000000800 */
[----:B------:R1:W-:Y:S10]  /*6d00*/  MUFU.EX2 R175, R15 ;  /* 0x0000000f00af7308 */ /* 0x0003f40000000800 */
[----:B------:R-:W-:Y:S01]  /*6d10*/  MUFU.TANH R224, R61 ;  /* 0x0000003d00e07308 */ /* 0x000fe20000002400 */
[C---:B-1----:R-:W-:Y:S09]  /*6d20*/  FFMA.FTZ R4, R17.reuse, UR4, R75 ;  /* 0x0000000411047c23 */ /* 0x042ff2000801004b */
[----:B------:R-:W-:Y:S01]  /*6d30*/  MUFU.TANH R190, R62 ;  /* 0x0000003e00be7308 */ /* 0x000fe20000002400 */
[----:B------:R-:W-:Y:S02]  /*6d40*/  FFMA.FTZ R15, R17, UR4, R101 ;  /* 0x00000004110f7c23 */ /* 0x000fe40008010065 */
[----:B------:R-:W2:Y:S03]  /*6d50*/  LDL R17, [R1+0x20] ;  /* 0x0000200001117983 */ /* 0x000ea60000100800 */
[----:B------:R-:W-:Y:S04]  /*6d60*/  @!P0 FSEL R15, R15, -INF , !P1 ;  /* 0xff8000000f0f8808 */ /* 0x000fe80004800000 */
[----:B------:R-:W-:Y:S01]  /*6d70*/  MUFU.TANH R160, R64 ;  /* 0x0000004000a07308 */ /* 0x000fe20000002400 */
[-C--:B------:R-:W-:Y:S01]  /*6d80*/  @!P0 ISETP.GE.AND P1, PT, R236, R9.reuse, PT ;  /* 0x00000009ec00820c */ /* 0x080fe20003f26270 */
[----:B------:R-:W-:Y:S03]  /*6d90*/  FFMA.FTZ R15, R15, c[0x0][0x23c], -R8 ;  /* 0x00008f000f0f7a23 */ /* 0x000fe60000010808 */
[----:B------:R-:W-:Y:S02]  /*6da0*/  @!P0 FSEL R5, R5, -INF , !P1 ;  /* 0xff80000005058808 */ /* 0x000fe40004800000 */
[-C--:B------:R-:W-:Y:S03]  /*6db0*/  @!P0 ISETP.GE.AND P1, PT, R237, R9.reuse, PT ;  /* 0x00000009ed00820c */ /* 0x080fe60003f26270 */
[--C-:B------:R-:W-:Y:S01]  /*6dc0*/  FFMA.FTZ R5, R5, c[0x0][0x23c], -R0.reuse ;  /* 0x00008f0005057a23 */ /* 0x100fe20000010800 */
[----:B------:R-:W-:Y:S01]  /*6dd0*/  @!P0 FSEL R4, R4, -INF , !P1 ;  /* 0xff80000004048808 */ /* 0x000fe20004800000 */
[----:B------:R-:W-:Y:S01]  /*6de0*/  MUFU.EX2 R105, R15 ;  /* 0x0000000f00697308 */ /* 0x000fe20000000800 */
[-C--:B------:R-:W-:Y:S03]  /*6df0*/  @!P0 ISETP.GE.AND P1, PT, R238, R10.reuse, PT ;  /* 0x0000000aee00820c */ /* 0x080fe60003f26270 */
[----:B------:R-:W-:Y:S06]  /*6e00*/  FFMA.FTZ R4, R4, c[0x0][0x23c], -R0 ;  /* 0x00008f0004047a23 */ /* 0x000fec0000010800 */
[----:B------:R1:W-:Y:S10]  /*6e10*/  MUFU.EX2 R79, R4 ;  /* 0x00000004004f7308 */ /* 0x0003f40000000800 */
[----:B------:R1:W-:Y:S10]  /*6e20*/  MUFU.EX2 R80, R5 ;  /* 0x0000000500507308 */ /* 0x0003f40000000800 */
[----:B------:R-:W-:Y:S01]  /*6e30*/  MUFU.TANH R159, R65 ;  /* 0x00000041009f7308 */ /* 0x000fe20000002400 */
[----:B-1----:R-:W-:Y:S05]  /*6e40*/  FFMA.FTZ R4, R20, UR4, R100 ;  /* 0x0000000414047c23 */ /* 0x002fea0008010064 */
[----:B------:R-:W-:Y:S04]  /*6e50*/  @!P0 FSEL R4, R4, -INF , !P1 ;  /* 0xff80000004048808 */ /* 0x000fe80004800000 */
[----:B------:R-:W-:Y:S01]  /*6e60*/  MUFU.TANH R170, R66 ;  /* 0x0000004200aa7308 */ /* 0x000fe20000002400 */
[----:B------:R-:W-:Y:S01]  /*6e70*/  @!P0 ISETP.GE.AND P1, PT, R239, R10, PT ;  /* 0x0000000aef00820c */ /* 0x000fe20003f26270 */
[----:B------:R-:W-:Y:S02]  /*6e80*/  FFMA.FTZ R4, R4, c[0x0][0x23c], -R8 ;  /* 0x00008f0004047a23 */ /* 0x000fe40000010808 */
[----:B------:R-:W-:Y:S06]  /*6e90*/  FFMA.FTZ R5, R20, UR4, R74 ;  /* 0x0000000414057c23 */ /* 0x000fec000801004a */
[----:B------:R1:W-:Y:S10]  /*6ea0*/  MUFU.EX2 R104, R4 ;  /* 0x0000000400687308 */ /* 0x0003f40000000800 */
[----:B------:R-:W-:Y:S10]  /*6eb0*/  MUFU.TANH R169, R67 ;  /* 0x0000004300a97308 */ /* 0x000ff40000002400 */
[----:B------:R-:W-:Y:S10]  /*6ec0*/  MUFU.TANH R191, R63 ;  /* 0x0000003f00bf7308 */ /* 0x000ff40000002400 */
[----:B------:R-:W-:Y:S10]  /*6ed0*/  MUFU.TANH R167, R53 ;  /* 0x0000003500a77308 */ /* 0x000ff40000002400 */
[----:B------:R-:W1:Y:S10]  /*6ee0*/  MUFU.TANH R219, R54 ;  /* 0x0000003600db7308 */ /* 0x000e740000002400 */
[----:B------:R-:W2:Y:S10]  /*6ef0*/  MUFU.TANH R218, R55 ;  /* 0x0000003700da7308 */ /* 0x000eb40000002400 */
[----:B------:R-:W2:Y:S01]  /*6f00*/  MUFU.TANH R250, R56 ;  /* 0x0000003800fa7308 */ /* 0x000ea20000002400 */
[C---:B----4-:R-:W-:Y:S02]  /*6f10*/  FFMA.FTZ R15, R19.reuse, UR4, R99 ;  /* 0x00000004130f7c23 */ /* 0x050fe40008010063 */
[----:B-1----:R-:W-:Y:S03]  /*6f20*/  FFMA.FTZ R4, R19, UR4, R73 ;  /* 0x0000000413047c23 */ /* 0x002fe60008010049 */
[----:B------:R-:W-:Y:S02]  /*6f30*/  @!P0 FSEL R15, R15, -INF , !P1 ;  /* 0xff8000000f0f8808 */ /* 0x000fe40004800000 */
[-C--:B------:R-:W-:Y:S02]  /*6f40*/  @!P0 ISETP.GE.AND P1, PT, R238, R9.reuse, PT ;  /* 0x00000009ee00820c */ /* 0x080fe40003f26270 */
[----:B------:R-:W1:Y:S01]  /*6f50*/  MUFU.TANH R248, R57 ;  /* 0x0000003900f87308 */ /* 0x000e620000002400 */
[----:B------:R-:W-:Y:S01]  /*6f60*/  FFMA.FTZ R15, R15, c[0x0][0x23c], -R8 ;  /* 0x00008f000f0f7a23 */ /* 0x000fe20000010808 */
[----:B------:R-:W-:Y:S02]  /*6f70*/  @!P0 FSEL R5, R5, -INF , !P1 ;  /* 0xff80000005058808 */ /* 0x000fe40004800000 */
[-C--:B------:R-:W-:Y:S03]  /*6f80*/  @!P0 ISETP.GE.AND P1, PT, R239, R9.reuse, PT ;  /* 0x00000009ef00820c */ /* 0x080fe60003f26270 */
[--C-:B------:R-:W-:Y:S01]  /*6f90*/  FFMA.FTZ R5, R5, c[0x0][0x23c], -R0.reuse ;  /* 0x00008f0005057a23 */ /* 0x100fe20000010800 */
[----:B------:R-:W-:Y:S02]  /*6fa0*/  @!P0 FSEL R4, R4, -INF , !P1 ;  /* 0xff80000004048808 */ /* 0x000fe40004800000 */
[----:B------:R4:W-:Y:S01]  /*6fb0*/  MUFU.EX2 R103, R15 ;  /* 0x0000000f00677308 */ /* 0x0009e20000000800 */
[-C--:B------:R-:W-:Y:S02]  /*6fc0*/  @!P0 ISETP.GE.AND P1, PT, R238, R14.reuse, PT ;  /* 0x0000000eee00820c */ /* 0x080fe40003f26270 */
[----:B------:R-:W-:Y:S07]  /*6fd0*/  FFMA.FTZ R4, R4, c[0x0][0x23c], -R0 ;  /* 0x00008f0004047a23 */ /* 0x000fee0000010800 */
[----:B------:R1:W-:Y:S10]  /*6fe0*/  MUFU.EX2 R78, R5 ;  /* 0x00000005004e7308 */ /* 0x0003f40000000800 */
[----:B------:R3:W-:Y:S01]  /*6ff0*/  MUFU.EX2 R77, R4 ;  /* 0x00000004004d7308 */ /* 0x0007e20000000800 */
[----:B----4-:R-:W4:Y:S01]  /*7000*/  LDL R15, [R1+0x28] ;  /* 0x00002800010f7983 */ /* 0x010f220000100800 */
[----:B-1----:R-:W-:Y:S01]  /*7010*/  FFMA.FTZ R5, R20, UR4, R172 ;  /* 0x0000000414057c23 */ /* 0x002fe200080100ac */
[-C--:B---3--:R-:W-:Y:S04]  /*7020*/  @!P0 ISETP.GE.AND P4, PT, R7, R14.reuse, PT ;  /* 0x0000000e0700820c */ /* 0x088fe80003f86270 */
[----:B------:R-:W-:Y:S02]  /*7030*/  @!P0 FSEL R5, R5, -INF , !P1 ;  /* 0xff80000005058808 */ /* 0x000fe40004800000 */
[----:B------:R-:W-:Y:S01]  /*7040*/  @!P0 ISETP.GE.AND P1, PT, R239, R14, PT ;  /* 0x0000000eef00820c */ /* 0x000fe20003f26270 */
[----:B------:R-:W-:Y:S02]  /*7050*/  FFMA.FTZ R4, R19, UR4, R171 ;  /* 0x0000000413047c23 */ /* 0x000fe400080100ab */
[--C-:B------:R-:W-:Y:S03]  /*7060*/  FFMA.FTZ R5, R5, c[0x0][0x23c], -R13.reuse ;  /* 0x00008f0005057a23 */ /* 0x100fe6000001080d */
[----:B------:R-:W-:Y:S01]  /*7070*/  @!P0 FSEL R4, R4, -INF , !P1 ;  /* 0xff80000004048808 */ /* 0x000fe20004800000 */
[----:B------:R1:W-:Y:S01]  /*7080*/  MUFU.EX2 R166, R5 ;  /* 0x0000000500a67308 */ /* 0x0003e20000000800 */
[-C--:B------:R-:W-:Y:S03]  /*7090*/  @!P0 ISETP.GE.AND P1, PT, R238, R12.reuse, PT ;  /* 0x0000000cee00820c */ /* 0x080fe60003f26270 */
[----:B------:R-:W-:Y:S06]  /*70a0*/  FFMA.FTZ R4, R4, c[0x0][0x23c], -R13 ;  /* 0x00008f0004047a23 */ /* 0x000fec000001080d */
[----:B------:R3:W2:Y:S01]  /*70b0*/  MUFU.EX2 R165, R4 ;  /* 0x0000000400a57308 */ /* 0x0006a20000000800 */
[----:B-1----:R-:W-:Y:S05]  /*70c0*/  FFMA.FTZ R5, R20, UR4, R221 ;  /* 0x0000000414057c23 */ /* 0x002fea00080100dd */
[----:B------:R-:W-:Y:S02]  /*70d0*/  @!P0 FSEL R5, R5, -INF , !P1 ;  /* 0xff80000005058808 */ /* 0x000fe40004800000 */
[----:B------:R-:W-:Y:S03]  /*70e0*/  @!P0 ISETP.GE.AND P1, PT, R239, R12, PT ;  /* 0x0000000cef00820c */ /* 0x000fe60003f26270 */
[--C-:B------:R-:W-:Y:S02]  /*70f0*/  FFMA.FTZ R5, R5, c[0x0][0x23c], -R11.reuse ;  /* 0x00008f0005057a23 */ /* 0x100fe4000001080b */
[----:B---3--:R-:W-:Y:S02]  /*7100*/  FFMA.FTZ R4, R19, UR4, R220 ;  /* 0x0000000413047c23 */ /* 0x008fe400080100dc */
[----:B------:R2:W-:Y:S03]  /*7110*/  MUFU.EX2 R213, R5 ;  /* 0x0000000500d57308 */ /* 0x0005e60000000800 */
[----:B------:R-:W-:Y:S02]  /*7120*/  @!P0 FSEL R4, R4, -INF , !P1 ;  /* 0xff80000004048808 */ /* 0x000fe40004800000 */
[-C--:B------:R-:W-:Y:S03]  /*7130*/  @!P0 ISETP.GE.AND P1, PT, R225, R14.reuse, PT ;  /* 0x0000000ee100820c */ /* 0x080fe60003f26270 */
[----:B------:R-:W-:Y:S04]  /*7140*/  FFMA.FTZ R4, R4, c[0x0][0x23c], -R11 ;  /* 0x00008f0004047a23 */ /* 0x000fe8000001080b */
[----:B------:R-:W1:Y:S01]  /*7150*/  MUFU.EX2 R212, R4 ;  /* 0x0000000400d47308 */ /* 0x000e620000000800 */
[----:B--2---:R-:W-:Y:S05]  /*7160*/  FFMA.FTZ R5, R18, UR4, R168 ;  /* 0x0000000412057c23 */ /* 0x004fea00080100a8 */
[----:B------:R-:W-:Y:S02]  /*7170*/  @!P0 FSEL R5, R5, -INF , !P1 ;  /* 0xff80000005058808 */ /* 0x000fe40004800000 */
[----:B------:R-:W-:Y:S03]  /*7180*/  @!P0 ISETP.GE.AND P1, PT, R226, R14, PT ;  /* 0x0000000ee200820c */ /* 0x000fe60003f26270 */
[----:B------:R-:W-:Y:S04]  /*7190*/  FFMA.FTZ R5, R5, c[0x0][0x23c], -R13 ;  /* 0x00008f0005057a23 */ /* 0x000fe8000001080d */
[----:B------:R2:W-:Y:S02]  /*71a0*/  MUFU.EX2 R164, R5 ;  /* 0x0000000500a47308 */ /* 0x0005e40000000800 */
[----:B--2---:R-:W-:Y:S02]  /*71b0*/  FFMA.FTZ R5, R18, UR4, R219 ;  /* 0x0000000412057c23 */ /* 0x004fe400080100db */
[----:B------:R-:W-:Y:S05]  /*71c0*/  FFMA.FTZ R4, R17, UR4, R167 ;  /* 0x0000000411047c23 */ /* 0x000fea00080100a7 */
[----:B------:R-:W-:Y:S02]  /*71d0*/  @!P0 FSEL R4, R4, -INF , !P1 ;  /* 0xff80000004048808 */ /* 0x000fe40004800000 */
[-C--:B------:R-:W-:Y:S03]  /*71e0*/  @!P0 ISETP.GE.AND P1, PT, R225, R12.reuse, PT ;  /* 0x0000000ce100820c */ /* 0x080fe60003f26270 */
[----:B------:R-:W-:Y:S01]  /*71f0*/  FFMA.FTZ R4, R4, c[0x0][0x23c], -R13 ;  /* 0x00008f0004047a23 */ /* 0x000fe2000001080d */
[----:B------:R-:W-:Y:S02]  /*7200*/  @!P0 FSEL R5, R5, -INF , !P1 ;  /* 0xff80000005058808 */ /* 0x000fe40004800000 */
[----:B------:R-:W-:Y:S01]  /*7210*/  @!P0 ISETP.GE.AND P1, PT, R226, R12, PT ;  /* 0x0000000ce200820c */ /* 0x000fe20003f26270 */
[----:B------:R2:W-:Y:S02]  /*7220*/  MUFU.EX2 R163, R4 ;  /* 0x0000000400a37308 */ /* 0x0005e40000000800 */
[--C-:B------:R-:W-:Y:S08]  /*7230*/  FFMA.FTZ R5, R5, c[0x0][0x23c], -R11.reuse ;  /* 0x00008f0005057a23 */ /* 0x100ff0000001080b */
[----:B------:R3:W-:Y:S01]  /*7240*/  MUFU.EX2 R179, R5 ;  /* 0x0000000500b37308 */ /* 0x0007e20000000800 */
[----:B--2---:R-:W-:Y:S05]  /*7250*/  FFMA.FTZ R4, R17, UR4, R218 ;  /* 0x0000000411047c23 */ /* 0x004fea00080100da */
[----:B------:R-:W-:Y:S02]  /*7260*/  @!P0 FSEL R4, R4, -INF , !P1 ;  /* 0xff80000004048808 */ /* 0x000fe40004800000 */
[-C--:B------:R-:W-:Y:S01]  /*7270*/  @!P0 ISETP.GE.AND P1, PT, R225, R10.reuse, PT ;  /* 0x0000000ae100820c */ /* 0x080fe20003f26270 */
[----:B---3--:R-:W-:Y:S02]  /*7280*/  FFMA.FTZ R5, R18, UR4, R250 ;  /* 0x0000000412057c23 */ /* 0x008fe400080100fa */
[----:B------:R-:W-:Y:S03]  /*7290*/  FFMA.FTZ R4, R4, c[0x0][0x23c], -R11 ;  /* 0x00008f0004047a23 */ /* 0x000fe6000001080b */
[----:B------:R-:W-:Y:S01]  /*72a0*/  @!P0 FSEL R5, R5, -INF , !P1 ;  /* 0xff80000005058808 */ /* 0x000fe20004800000 */
[----:B------:R2:W3:Y:S01]  /*72b0*/  MUFU.EX2 R178, R4 ;  /* 0x0000000400b27308 */ /* 0x0004e20000000800 */
[-C--:B------:R-:W-:Y:S03]  /*72c0*/  @!P0 ISETP.GE.AND P1, PT, R226, R10.reuse, PT ;  /* 0x0000000ae200820c */ /* 0x080fe60003f26270 */
[----:B------:R-:W-:Y:S06]  /*72d0*/  FFMA.FTZ R5, R5, c[0x0][0x23c], -R8 ;  /* 0x00008f0005057a23 */ /* 0x000fec0000010808 */
[----:B------:R1:W-:Y:S01]  /*72e0*/  MUFU.EX2 R98, R5 ;  /* 0x0000000500627308 */ /* 0x0003e20000000800 */
[----:B--2---:R-:W-:Y:S05]  /*72f0*/  FFMA.FTZ R4, R17, UR4, R248 ;  /* 0x0000000411047c23 */ /* 0x004fea00080100f8 */
[----:B------:R-:W-:Y:S02]  /*7300*/  @!P0 FSEL R4, R4, -INF , !P1 ;  /* 0xff80000004048808 */ /* 0x000fe40004800000 */
[-C--:B------:R-:W-:Y:S01]  /*7310*/  @!P0 ISETP.GE.AND P1, PT, R225, R9.reuse, PT ;  /* 0x00000009e100820c */ /* 0x080fe20003f26270 */
[----:B-1----:R-:W-:Y:S02]  /*7320*/  FFMA.FTZ R5, R18, UR4, R68 ;  /* 0x0000000412057c23 */ /* 0x002fe40008010044 */
[----:B------:R-:W-:Y:S03]  /*7330*/  FFMA.FTZ R4, R4, c[0x0][0x23c], -R8 ;  /* 0x00008f0004047a23 */ /* 0x000fe60000010808 */
[----:B------:R-:W-:Y:S01]  /*7340*/  @!P0 FSEL R5, R5, -INF , !P1 ;  /* 0xff80000005058808 */ /* 0x000fe20004800000 */
[----:B------:R1:W-:Y:S01]  /*7350*/  MUFU.EX2 R97, R4 ;  /* 0x0000000400617308 */ /* 0x0003e20000000800 */
[----:B------:R-:W-:Y:S03]  /*7360*/  @!P0 ISETP.GE.AND P1, PT, R226, R9, PT ;  /* 0x00000009e200820c */ /* 0x000fe60003f26270 */
[----:B------:R-:W-:Y:S06]  /*7370*/  FFMA.FTZ R5, R5, c[0x0][0x23c], -R0 ;  /* 0x00008f0005057a23 */ /* 0x000fec0000010800 */
[----:B------:R2:W-:Y:S01]  /*7380*/  MUFU.EX2 R72, R5 ;  /* 0x0000000500487308 */ /* 0x0005e20000000800 */
[----:B-1----:R-:W-:Y:S05]  /*7390*/  FFMA.FTZ R4, R17, UR4, R2 ;  /* 0x0000000411047c23 */ /* 0x002fea0008010002 */
[----:B------:R-:W-:Y:S02]  /*73a0*/  @!P0 FSEL R4, R4, -INF , !P1 ;  /* 0xff80000004048808 */ /* 0x000fe40004800000 */
[----:B------:R-:W-:Y:S01]  /*73b0*/  @!P0 ISETP.GE.AND P1, PT, R7, R10, PT ;  /* 0x0000000a0700820c */ /* 0x000fe20003f26270 */
[----:B--2---:R-:W-:Y:S02]  /*73c0*/  FFMA.FTZ R5, R16, UR4, R233 ;  /* 0x0000000410057c23 */ /* 0x004fe400080100e9 */
[----:B------:R-:W-:Y:S03]  /*73d0*/  FFMA.FTZ R6, R4, c[0x0][0x23c], -R0 ;  /* 0x00008f0004067a23 */ /* 0x000fe60000010800 */
[----:B------:R-:W-:Y:S01]  /*73e0*/  @!P0 FSEL R5, R5, -INF , !P2 ;  /* 0xff80000005058808 */ /* 0x000fe20005000000 */
[----:B------:R1:W-:Y:S01]  /*73f0*/  MUFU.EX2 R71, R6 ;  /* 0x0000000600477308 */ /* 0x0003e20000000800 */
[----:B------:R-:W-:Y:S03]  /*7400*/  @!P0 ISETP.GE.AND P2, PT, R7, R12, PT ;  /* 0x0000000c0700820c */ /* 0x000fe60003f46270 */
[----:B------:R-:W-:Y:S06]  /*7410*/  FFMA.FTZ R5, R5, c[0x0][0x23c], -R8 ;  /* 0x00008f0005057a23 */ /* 0x000fec0000010808 */
[----:B------:R2:W-:Y:S01]  /*7420*/  MUFU.EX2 R249, R5 ;  /* 0x0000000500f97308 */ /* 0x0005e20000000800 */
[----:B-1----:R-:W-:Y:S05]  /*7430*/  F2FP.BF16.PACK_AB R6, R188, R189 ;  /* 0x000000bdbc06723e */ /* 0x002fea00000010ff */
[----:B------:R1:W-:Y:S01]  /*7440*/  STS [R194+0x1c400], R6 ;  /* 0x01c40006c2007388 */ /* 0x0003e20000000800 */
[----:B--2---:R-:W-:Y:S02]  /*7450*/  FFMA.FTZ R5, R16, UR4, R160 ;  /* 0x0000000410057c23 */ /* 0x004fe400080100a0 */
[----:B----4-:R-:W-:Y:S03]  /*7460*/  FFMA.FTZ R4, R15, UR4, R224 ;  /* 0x000000040f047c23 */ /* 0x010fe600080100e0 */
[----:B------:R-:W-:Y:S02]  /*7470*/  @!P0 FSEL R5, R5, -INF , !P5 ;  /* 0xff80000005058808 */ /* 0x000fe40006800000 */
[----:B------:R-:W-:Y:S02]  /*7480*/  @!P0 FSEL R4, R4, -INF , !P1 ;  /* 0xff80000004048808 */ /* 0x000fe40004800000 */
[-C--:B------:R-:W-:Y:S03]  /*7490*/  @!P0 ISETP.GE.AND P1, PT, R252, R9.reuse, PT ;  /* 0x00000009fc00820c */ /* 0x080fe60003f26270 */
[----:B------:R-:W-:Y:S02]  /*74a0*/  FFMA.FTZ R8, R4, c[0x0][0x23c], -R8 ;  /* 0x00008f0004087a23 */ /* 0x000fe40000010808 */
[----:B------:R-:W-:Y:S02]  /*74b0*/  FFMA.FTZ R4, R16, UR4, R190 ;  /* 0x0000000410047c23 */ /* 0x000fe400080100be */
[----:B------:R2:W-:Y:S03]  /*74c0*/  MUFU.EX2 R246, R8 ;  /* 0x0000000800f67308 */ /* 0x0005e60000000800 */
[----:B------:R-:W-:Y:S02]  /*74d0*/  @!P0 FSEL R4, R4, -INF , !P1 ;  /* 0xff80000004048808 */ /* 0x000fe40004800000 */
[----:B------:R-:W-:Y:S02]  /*74e0*/  @!P0 ISETP.GE.AND P1, PT, R7, R9, PT ;  /* 0x000000090700820c */ /* 0x000fe40003f26270 */
[----:B------:R-:W-:Y:S02]  /*74f0*/  F2FP.BF16.PACK_AB R7, R157, R153 ;  /* 0x000000999d07723e */ /* 0x000fe400000010ff */
[----:B-1----:R-:W-:Y:S03]  /*7500*/  F2FP.BF16.PACK_AB R6, R121, R122 ;  /* 0x0000007a7906723e */ /* 0x002fe600000010ff */
[----:B------:R1:W-:Y:S01]  /*7510*/  STS [R194+0x1c000], R7 ;  /* 0x01c00007c2007388 */ /* 0x0003e20000000800 */
[----:B--2---:R-:W-:Y:S01]  /*7520*/  FFMA.FTZ R8, R4, c[0x0][0x23c], -R0 ;  /* 0x00008f0004087a23 */ /* 0x004fe20000010800 */
[----:B------:R-:W-:Y:S03]  /*7530*/  F2FP.BF16.PACK_AB R4, R156, R234 ;  /* 0x000000ea9c04723e */ /* 0x000fe600000010ff */
[----:B------:R2:W-:Y:S02]  /*7540*/  MUFU.EX2 R70, R8 ;  /* 0x0000000800467308 */ /* 0x0005e40000000800 */
[----:B------:R4:W-:Y:S01]  /*7550*/  STS [R197+0x1c000], R4 ;  /* 0x01c00004c5007388 */ /* 0x0009e20000000800 */
[----:B-1----:R-:W-:Y:S05]  /*7560*/  F2FP.BF16.PACK_AB R7, R131, R180 ;  /* 0x000000b48307723e */ /* 0x002fea00000010ff */
[----:B------:R1:W-:Y:S04]  /*7570*/  STS [R197+0x1c400], R7 ;  /* 0x01c40007c5007388 */ /* 0x0003e80000000800 */
[----:B------:R3:W-:Y:S01]  /*7580*/  STS [R194+0x1e000], R6 ;  /* 0x01e00006c2007388 */ /* 0x0007e20000000800 */
[----:B--2---:R-:W-:Y:S01]  /*7590*/  FFMA.FTZ R8, R5, c[0x0][0x23c], -R13 ;  /* 0x00008f0005087a23 */ /* 0x004fe2000001080d */
[----:B------:R-:W-:Y:S01]  /*75a0*/  F2FP.BF16.PACK_AB R5, R95, R96 ;  /* 0x000000605f05723e */ /* 0x000fe200000010ff */
[----:B----4-:R-:W-:Y:S02]  /*75b0*/  FFMA.FTZ R4, R15, UR4, R159 ;  /* 0x000000040f047c23 */ /* 0x010fe4000801009f */
[----:B------:R2:W-:Y:S02]  /*75c0*/  MUFU.EX2 R162, R8 ;  /* 0x0000000800a27308 */ /* 0x0005e40000000800 */
[----:B------:R4:W-:Y:S01]  /*75d0*/  STS [R194+0x1e400], R5 ;  /* 0x01e40005c2007388 */ /* 0x0009e20000000800 */
[----:B------:R-:W-:Y:S05]  /*75e0*/  @!P0 FSEL R4, R4, -INF , !P4 ;  /* 0xff80000004048808 */ /* 0x000fea0006000000 */
[----:B------:R-:W-:Y:S01]  /*75f0*/  FFMA.FTZ R13, R4, c[0x0][0x23c], -R13 ;  /* 0x00008f00040d7a23 */ /* 0x000fe2000001080d */
[----:B------:R-:W-:Y:S02]  /*7600*/  F2FP.BF16.PACK_AB R4, R154, R155 ;  /* 0x0000009b9a04723e */ /* 0x000fe400000010ff */
[----:B-1----:R-:W-:Y:S01]  /*7610*/  F2FP.BF16.PACK_AB R7, R119, R120 ;  /* 0x000000787707723e */ /* 0x002fe200000010ff */
[----:B------:R-:W1:Y:S01]  /*7620*/  MUFU.EX2 R161, R13 ;  /* 0x0000000d00a17308 */ /* 0x000e620000000800 */
[----:B---3--:R-:W-:Y:S03]  /*7630*/  F2FP.BF16.PACK_AB R6, R93, R94 ;  /* 0x0000005e5d06723e */ /* 0x008fe600000010ff */
[----:B------:R3:W-:Y:S04]  /*7640*/  STS [R197+0x1e000], R7 ;  /* 0x01e00007c5007388 */ /* 0x0007e80000000800 */
[----:B------:R1:W-:Y:S04]  /*7650*/  STS [R197+0x1e400], R6 ;  /* 0x01e40006c5007388 */ /* 0x0003e80000000800 */
[----:B------:R1:W-:Y:S01]  /*7660*/  STS [R201+0x1c000], R4 ;  /* 0x01c00004c9007388 */ /* 0x0003e20000000800 */
[----:B----4-:R-:W-:Y:S05]  /*7670*/  FFMA.FTZ R5, R16, UR4, R170 ;  /* 0x0000000410057c23 */ /* 0x010fea00080100aa */
[----:B------:R-:W-:Y:S05]  /*7680*/  @!P0 FSEL R5, R5, -INF , !P3 ;  /* 0xff80000005058808 */ /* 0x000fea0005800000 */
[----:B--2---:R-:W-:Y:S01]  /*7690*/  FFMA.FTZ R8, R5, c[0x0][0x23c], -R11 ;  /* 0x00008f0005087a23 */ /* 0x004fe2000001080b */
[----:B------:R-:W-:Y:S03]  /*76a0*/  F2FP.BF16.PACK_AB R5, R240, R242 ;  /* 0x000000f2f005723e */ /* 0x000fe600000010ff */
[----:B------:R2:W-:Y:S01]  /*76b0*/  MUFU.EX2 R174, R8 ;  /* 0x0000000800ae7308 */ /* 0x0005e20000000800 */
[----:B---3--:R-:W-:Y:S02]  /*76c0*/  F2FP.BF16.PACK_AB R7, R127, R128 ;  /* 0x000000807f07723e */ /* 0x008fe400000010ff */
[----:B-1----:R-:W-:Y:S03]  /*76d0*/  F2FP.BF16.PACK_AB R6, R176, R177 ;  /* 0x000000b1b006723e */ /* 0x002fe600000010ff */
[----:B------:R1:W-:Y:S01]  /*76e0*/  STS [R201+0x1c400], R7 ;  /* 0x01c40007c9007388 */ /* 0x0003e20000000800 */
[C---:B------:R-:W-:Y:S03]  /*76f0*/  FFMA.FTZ R4, R15.reuse, UR4, R169 ;  /* 0x000000040f047c23 */ /* 0x040fe600080100a9 */
[----:B------:R3:W-:Y:S04]  /*7700*/  STS [R200+0x1c000], R6 ;  /* 0x01c00006c8007388 */ /* 0x0007e80000000800 */
[----:B------:R4:W-:Y:S01]  /*7710*/  STS [R200+0x1c400], R5 ;  /* 0x01c40005c8007388 */ /* 0x0009e20000000800 */
[----:B------:R-:W-:Y:S05]  /*7720*/  @!P0 FSEL R4, R4, -INF , !P2 ;  /* 0xff80000004048808 */ /* 0x000fea0005000000 */
[----:B------:R-:W-:Y:S02]  /*7730*/  FFMA.FTZ R11, R4, c[0x0][0x23c], -R11 ;  /* 0x00008f00040b7a23 */ /* 0x000fe4000001080b */
[----:B------:R-:W-:Y:S01]  /*7740*/  FFMA.FTZ R4, R15, UR4, R191 ;  /* 0x000000040f047c23 */ /* 0x000fe200080100bf */
[----:B--2---:R-:W-:Y:S01]  /*7750*/  F2FP.BF16.PACK_AB R8, R87, R88 ;  /* 0x000000585708723e */ /* 0x004fe200000010ff */
[----:B------:R-:W2:Y:S03]  /*7760*/  MUFU.EX2 R173, R11 ;  /* 0x0000000b00ad7308 */ /* 0x000ea60000000800 */
[----:B------:R-:W-:Y:S01]  /*7770*/  @!P0 FSEL R4, R4, -INF , !P1 ;  /* 0xff80000004048808 */ /* 0x000fe20004800000 */
[----:B------:R-:W-:Y:S01]  /*7780*/  STS [R201+0x1e400], R8 ;  /* 0x01e40008c9007388 */ /* 0x000fe20000000800 */
[----:B-1----:R-:W-:Y:S03]  /*7790*/  F2FP.BF16.PACK_AB R7, R113, R114 ;  /* 0x000000727107723e */ /* 0x002fe600000010ff */
[----:B------:R-:W-:Y:S01]  /*77a0*/  FFMA.FTZ R0, R4, c[0x0][0x23c], -R0 ;  /* 0x00008f0004007a23 */ /* 0x000fe20000010800 */
[----:B------:R-:W-:Y:S02]  /*77b0*/  F2FP.BF16.PACK_AB R4, R165, R166 ;  /* 0x000000a6a504723e */ /* 0x000fe400000010ff */
[----:B---3--:R-:W-:Y:S01]  /*77c0*/  F2FP.BF16.PACK_AB R6, R85, R86 ;  /* 0x000000565506723e */ /* 0x008fe200000010ff */
[----:B------:R1:W-:Y:S01]  /*77d0*/  STS [R201+0x1e000], R7 ;  /* 0x01e00007c9007388 */ /* 0x0003e20000000800 */
[----:B------:R3:W1:Y:S01]  /*77e0*/  MUFU.EX2 R69, R0 ;  /* 0x0000000000457308 */ /* 0x0006620000000800 */
[----:B----4-:R-:W-:Y:S02]  /*77f0*/  F2FP.BF16.PACK_AB R5, R152, R175 ;  /* 0x000000af9805723e */ /* 0x010fe400000010ff */
[----:B------:R4:W-:Y:S01]  /*7800*/  STS [R200+0x1e400], R6 ;  /* 0x01e40006c8007388 */ /* 0x0009e20000000800 */
[----:B-1----:R-:W-:Y:S02]  /*7810*/  F2FP.BF16.PACK_AB R7, R111, R112 ;  /* 0x000000706f07723e */ /* 0x002fe400000010ff */
[----:B---3--:R-:W-:Y:S02]  /*7820*/  F2FP.BF16.PACK_AB R0, R212, R213 ;  /* 0x000000d5d400723e */ /* 0x008fe400000010ff */
[----:B----4-:R-:W-:Y:S01]  /*7830*/  F2FP.BF16.PACK_AB R6, R105, R106 ;  /* 0x0000006a6906723e */ /* 0x010fe200000010ff */
[----:B------:R1:W-:Y:S04]  /*7840*/  STS [R200+0x1e000], R7 ;  /* 0x01e00007c8007388 */ /* 0x0003e80000000800 */
[----:B------:R3:W-:Y:S01]  /*7850*/  STS [R195+0x1c000], R5 ;  /* 0x01c00005c3007388 */ /* 0x0007e20000000800 */
[----:B-1----:R-:W-:Y:S02]  /*7860*/  F2FP.BF16.PACK_AB R7, R222, R223 ;  /* 0x000000dfde07723e */ /* 0x002fe400000010ff */
[----:B---3--:R-:W-:Y:S03]  /*7870*/  F2FP.BF16.PACK_AB R5, R79, R80 ;  /* 0x000000504f05723e */ /* 0x008fe600000010ff */
[----:B------:R1:W-:Y:S04]  /*7880*/  STS [R195+0x1c400], R7 ;  /* 0x01c40007c3007388 */ /* 0x0003e80000000800 */
[----:B------:R3:W-:Y:S04]  /*7890*/  STS [R196+0x1c000], R4 ;  /* 0x01c00004c4007388 */ /* 0x0007e80000000800 */
[----:B------:R4:W-:Y:S04]  /*78a0*/  STS [R196+0x1c400], R0 ;  /* 0x01c40000c4007388 */ /* 0x0009e80000000800 */
[----:B------:R2:W-:Y:S04]  /*78b0*/  STS [R195+0x1e000], R6 ;  /* 0x01e00006c3007388 */ /* 0x0005e80000000800 */
[----:B------:R2:W-:Y:S01]  /*78c0*/  STS [R195+0x1e400], R5 ;  /* 0x01e40005c3007388 */ /* 0x0005e20000000800 */
[----:B-1----:R-:W-:Y:S02]  /*78d0*/  F2FP.BF16.PACK_AB R7, R103, R104 ;  /* 0x000000686707723e */ /* 0x002fe400000010ff */
[----:B---3--:R-:W-:Y:S03]  /*78e0*/  F2FP.BF16.PACK_AB R4, R178, R179 ;  /* 0x000000b3b204723e */ /* 0x008fe600000010ff */
[----:B------:R1:W-:Y:S01]  /*78f0*/  STS [R196+0x1e000], R7 ;  /* 0x01e00007c4007388 */ /* 0x0003e20000000800 */
[----:B----4-:R-:W-:Y:S02]  /*7900*/  F2FP.BF16.PACK_AB R0, R161, R162 ;  /* 0x000000a2a100723e */ /* 0x010fe400000010ff */
[----:B--2---:R-:W-:Y:S02]  /*7910*/  F2FP.BF16.PACK_AB R6, R77, R78 ;  /* 0x0000004e4d06723e */ /* 0x004fe400000010ff */
[----:B------:R-:W-:Y:S03]  /*7920*/  F2FP.BF16.PACK_AB R5, R163, R164 ;  /* 0x000000a4a305723e */ /* 0x000fe600000010ff */
        /* <DEDUP_REMOVED lines=8> */
[----:B------:R-:W-:Y:S01]  /*79b0*/  STS [R198+0x1c400], R5 ;  /* 0x01c40005c6007388 */ /* 0x000fe20000000800 */
[----:B------:R-:W-:Y:S03]  /*79c0*/  F2FP.BF16.PACK_AB R0, R69, R70 ;  /* 0x000000464500723e */ /* 0x000fe600000010ff */
        /* <DEDUP_REMOVED lines=79> */
[----:B------:R2:W4:Y:S08]  /*7ec0*/  LDSM.16.M88.4 R140, [R0+0xa000] ;  /* 0x00a00000008c783b */ /* 0x0005300000000200 */
[----:B--2---:R2:W2:Y:S01]  /*7ed0*/  LDG.E R0, [R146.64+0x120] ;  /* 0x0001200692007981 */ /* 0x0044a2000c1e1900 */
[-C--:B-1----:R-:W-:Y:S08]  /*7ee0*/  HMMA.16816.F32.BF16 R4, R136, R132.reuse, R4 ;  /* 0x000000848804723c */ /* 0x082ff00000041804 */
[C---:B----4-:R-:W-:Y:S08]  /*7ef0*/  HMMA.16816.F32.BF16 R8, R140.reuse, R132, R8 ;  /* 0x000000848c08723c */ /* 0x050ff00000041808 */
[-C--:B------:R-:W-:Y:S08]  /*7f00*/  HMMA.16816.F32.BF16 R12, R140, R134.reuse, R12 ;  /* 0x000000868c0c723c */ /* 0x080ff0000004180c */
[----:B---3--:R-:W-:Y:S01]  /*7f10*/  FADD.FTZ R4, -R145, R4 ;  /* 0x0000000491047221 */ /* 0x008fe20000010100 */
[C---:B------:R-:W-:Y:S01]  /*7f20*/  HMMA.16816.F32.BF16 R16, R136.reuse, R134, R16 ;  /* 0x000000868810723c */ /* 0x040fe20000041810 */
[----:B------:R-:W1:Y:S02]  /*7f30*/  LDSM.16.M88.4 R132, [R185+0x10800] ;  /* 0x01080000b984783b */ /* 0x000e640000000200 */
[----:B------:R-:W-:Y:S02]  /*7f40*/  FMUL.FTZ R150, R153, R4 ;  /* 0x0000000499967220 */ /* 0x000fe40000410000 */
[----:B------:R-:W-:Y:S04]  /*7f50*/  FADD.FTZ R5, -R145, R5 ;  /* 0x0000000591057221 */ /* 0x000fe80000010100 */
[----:B------:R-:W-:Y:S01]  /*7f60*/  FMUL.FTZ R149, R157, R5 ;  /* 0x000000059d957220 */ /* 0x000fe20000410000 */
[----:B------:R2:W3:Y:S02]  /*7f70*/  LDG.E R4, [R146.64+0x20] ;  /* 0x0000200692047981 */ /* 0x0004e4000c1e1900 */
[----:B------:R-:W-:Y:S04]  /*7f80*/  FFMA.FTZ R5, -R158, R158, 1 ;  /* 0x3f8000009e057423 */ /* 0x000fe8000001019e */
[----:B------:R-:W-:Y:S04]  /*7f90*/  FMUL.FTZ R5, R5, c[0x0][0x2ec] ;  /* 0x0000bb0005057a20 */ /* 0x000fe80000410000 */
[----:B------:R-:W-:Y:S02]  /*7fa0*/  FMUL.FTZ R157, R5, R149 ;  /* 0x00000095059d7220 */ /* 0x000fe40000410000 */
[----:B------:R-:W-:Y:S02]  /*7fb0*/  FFMA.FTZ R5, -R245, R245, 1 ;  /* 0x3f800000f5057423 */ /* 0x000fe400000101f5 */
[C---:B------:R-:W-:Y:S02]  /*7fc0*/  FADD.FTZ R16, -R145.reuse, R16 ;  /* 0x0000001091107221 */ /* 0x040fe40000010100 */
[----:B------:R-:W-:Y:S02]  /*7fd0*/  FADD.FTZ R17, -R145, R17 ;  /* 0x0000001191117221 */ /* 0x000fe40000010100 */
[----:B------:R-:W-:Y:S01]  /*7fe0*/  FMUL.FTZ R5, R5, c[0x0][0x2ec] ;  /* 0x0000bb0005057a20 */ /* 0x000fe20000410000 */
[-C--:B-1----:R-:W-:Y:S08]  /*7ff0*/  HMMA.16816.F32.BF16 R20, R136, R132.reuse, R20 ;  /* 0x000000848814723c */ /* 0x082ff00000041814 */
[C---:B------:R-:W-:Y:S08]  /*8000*/  HMMA.16816.F32.BF16 R24, R140.reuse, R132, R24 ;  /* 0x000000848c18723c */ /* 0x040ff00000041818 */
[-C--:B------:R-:W-:Y:S08]  /*8010*/  HMMA.16816.F32.BF16 R28, R140, R134.reuse, R28 ;  /* 0x000000868c1c723c */ /* 0x080ff0000004181c */
[C---:B------:R-:W-:Y:S01]  /*8020*/  FADD.FTZ R20, -R145.reuse, R20 ;  /* 0x0000001491147221 */ /* 0x040fe20000010100 */
[C---:B------:R-:W-:Y:S01]  /*8030*/  HMMA.16816.F32.BF16 R32, R136.reuse, R134, R32 ;  /* 0x000000868820723c */ /* 0x040fe20000041820 */
[----:B------:R-:W1:Y:S02]  /*8040*/  LDSM.16.M88.4 R132, [R185+0x11000] ;  /* 0x01100000b984783b */ /* 0x000e640000000200 */
[C---:B------:R-:W-:Y:S04]  /*8050*/  FADD.FTZ R21, -R145.reuse, R21 ;  /* 0x0000001591157221 */ /* 0x040fe80000010100 */
[----:B------:R-:W-:Y:S11]  /*8060*/  FMUL.FTZ R21, R154, R21 ;  /* 0x000000159a157220 */ /* 0x000ff60000410000 */
[----:B------:R-:W-:Y:S06]  /*8070*/  @!UPT UIADD3 URZ, URZ, URZ, URZ ;  /* 0x0000003f3f3ff290 */ /* 0x000fec000fffe03f */
[C---:B------:R-:W-:Y:S02]  /*8080*/  FADD.FTZ R32, -R145.reuse, R32 ;  /* 0x0000002091207221 */ /* 0x040fe40000010100 */
[----:B------:R-:W-:Y:S04]  /*8090*/  FADD.FTZ R33, -R145, R33 ;  /* 0x0000002191217221 */ /* 0x000fe80000010100 */
        /* <DEDUP_REMOVED lines=8> */
[----:B------:R-:W-:Y:S01]  /*8120*/  FFMA.FTZ R132, -R151, R151, 1 ;  /* 0x3f80000097847423 */ /* 0x000fe20000010197 */
[-C--:B------:R-:W-:Y:S01]  /*8130*/  HMMA.16816.F32.BF16 R60, R140, R134.reuse, R60 ;  /* 0x000000868c3c723c */ /* 0x080fe2000004183c */
[----:B------:R-:W-:Y:S03]  /*8140*/  FMUL.FTZ R133, R156, R17 ;  /* 0x000000119c857220 */ /* 0x000fe60000410000 */
[----:B------:R-:W-:Y:S02]  /*8150*/  FMUL.FTZ R132, R132, c[0x0][0x2ec] ;  /* 0x0000bb0084847a20 */ /* 0x000fe40000410000 */
[----:B------:R-:W-:Y:S02]  /*8160*/  FFMA.FTZ R17, -R243, R243, 1 ;  /* 0x3f800000f3117423 */ /* 0x000fe400000101f3 */
[----:B------:R-:W-:Y:S01]  /*8170*/  FMUL.FTZ R158, R132, R150 ;  /* 0x00000096849e7220 */ /* 0x000fe20000410000 */
[----:B------:R-:W-:Y:S03]  /*8180*/  HMMA.16816.F32.BF16 R64, R136, R134, R64 ;  /* 0x000000868840723c */ /* 0x000fe60000041840 */
[----:B------:R-:W-:Y:S02]  /*8190*/  FMUL.FTZ R132, R155, R20 ;  /* 0x000000149b847220 */ /* 0x000fe40000410000 */
[----:B------:R-:W-:Y:S02]  /*81a0*/  FFMA.FTZ R20, -R241, R241, 1 ;  /* 0x3f800000f1147423 */ /* 0x000fe400000101f1 */
[----:B------:R-:W-:Y:S02]  /*81b0*/  FMUL.FTZ R134, R234, R16 ;  /* 0x00000010ea867220 */ /* 0x000fe40000410000 */
[----:B------:R-:W-:Y:S03]  /*81c0*/  FFMA.FTZ R16, -R251, R251, 1 ;  /* 0x3f800000fb107423 */ /* 0x000fe600000101fb */
[----:B------:R-:W-:Y:S02]  /*81d0*/  FMUL.FTZ R155, R5, R133 ;  /* 0x00000085059b7220 */ /* 0x000fe40000410000 */
[----:B------:R-:W-:Y:S02]  /*81e0*/  FMUL.FTZ R16, R16, c[0x0][0x2ec] ;  /* 0x0000bb0010107a20 */ /* 0x000fe40000410000 */
[----:B------:R-:W-:Y:S02]  /*81f0*/  FMUL.FTZ R5, R20, c[0x0][0x2ec] ;  /* 0x0000bb0014057a20 */ /* 0x000fe40000410000 */
[----:B------:R-:W-:Y:S02]  /*8200*/  FMUL.FTZ R156, R16, R134 ;  /* 0x00000086109c7220 */ /* 0x000fe40000410000 */
[----:B------:R-:W-:Y:S02]  /*8210*/  FMUL.FTZ R16, R17, c[0x0][0x2ec] ;  /* 0x0000bb0011107a20 */ /* 0x000fe40000410000 */
[----:B------:R-:W-:Y:S02]  /*8220*/  FMUL.FTZ R153, R5, R21 ;  /* 0x0000001505997220 */ /* 0x000fe40000410000 */
[----:B------:R-:W-:Y:S02]  /*8230*/  FMUL.FTZ R154, R16, R132 ;  /* 0x00000084109a7220 */ /* 0x000fe40000410000 */
[----:B------:R-:W-:Y:S02]  /*8240*/  FFMA.FTZ R16, -R217, R217, 1 ;  /* 0x3f800000d9107423 */ /* 0x000fe400000101d9 */
[----:B------:R-:W-:Y:S02]  /*8250*/  FMUL.FTZ R132, R177, R32 ;  /* 0x00000020b1847220 */ /* 0x000fe40000410000 */
[C---:B------:R-:W-:Y:S02]  /*8260*/  FADD.FTZ R32, -R145.reuse, R36 ;  /* 0x0000002491207221 */ /* 0x040fe40000010100 */
        /* <DEDUP_REMOVED lines=10> */
[----:B------:R-:W-:Y:S02]  /*8310*/  FMUL.FTZ R151, R5, R33 ;  /* 0x0000002105977220 */ /* 0x000fe40000410000 */
[----:B------:R-:W-:Y:S02]  /*8320*/  FMUL.FTZ R5, R20, c[0x0][0x2ec] ;  /* 0x0000bb0014057a20 */ /* 0x000fe40000410000 */
[C---:B------:R-:W-:Y:S02]  /*8330*/  FADD.FTZ R20, -R145.reuse, R48 ;  /* 0x0000003091147221 */ /* 0x040fe40000010100 */
        /* <DEDUP_REMOVED lines=9> */
[C---:B------:R-:W-:Y:S02]  /*83d0*/  FADD.FTZ R32, -R145.reuse, R64 ;  /* 0x0000004091207221 */ /* 0x040fe40000010100 */
[----:B--2---:R-:W-:Y:S02]  /*83e0*/  FMUL.FTZ R147, R16, R20 ;  /* 0x0000001410937220 */ /* 0x004fe40000410000 */
[----:B------:R-:W-:Y:S01]  /*83f0*/  FFMA.FTZ R16, -R160, R160, 1 ;  /* 0x3f800000a0107423 */ /* 0x000fe200000101a0 */
[----:B------:R-:W-:Y:S01]  /*8400*/  MOV R160, R203 ;  /* 0x000000cb00a07202 */ /* 0x000fe20000000f00 */
[----:B------:R-:W-:Y:S02]  /*8410*/  FADD.FTZ R21, -R145, R65 ;  /* 0x0000004191157221 */ /* 0x000fe40000010100 */
[----:B------:R-:W-:Y:S02]  /*8420*/  FMUL.FTZ R146, R5, R17 ;  /* 0x0000001105927220 */ /* 0x000fe40000410000 */
[----:B------:R-:W-:Y:S02]  /*8430*/  FMUL.FTZ R32, R162, R32 ;  /* 0x00000020a2207220 */ /* 0x000fe40000410000 */
[----:B------:R-:W-:Y:S02]  /*8440*/  FFMA.FTZ R5, -R159, R159, 1 ;  /* 0x3f8000009f057423 */ /* 0x000fe4000001019f */
[----:B------:R-:W-:Y:S02]  /*8450*/  FMUL.FTZ R16, R16, c[0x0][0x2ec] ;  /* 0x0000bb0010107a20 */ /* 0x000fe40000410000 */
[----:B------:R-:W-:Y:S01]  /*8460*/  FMUL.FTZ R21, R161, R21 ;  /* 0x00000015a1157220 */ /* 0x000fe20000410000 */
[----:B------:R-:W-:Y:S01]  /*8470*/  MOV R161, R202 ;  /* 0x000000ca00a17202 */ /* 0x000fe20000000f00 */
[----:B------:R-:W-:Y:S02]  /*8480*/  FMUL.FTZ R5, R5, c[0x0][0x2ec] ;  /* 0x0000bb0005057a20 */ /* 0x000fe40000410000 */
[----:B------:R-:W-:Y:S02]  /*8490*/  FMUL.FTZ R142, R16, R32 ;  /* 0x00000020108e7220 */ /* 0x000fe40000410000 */
[----:B------:R-:W-:Y:S02]  /*84a0*/  FMUL.FTZ R141, R5, R21 ;  /* 0x00000015058d7220 */ /* 0x000fe40000410000 */
[----:B------:R-:W-:Y:S02]  /*84b0*/  FFMA.FTZ R5, -R192, R192, 1 ;  /* 0x3f800000c0057423 */ /* 0x000fe400000101c0 */
[C---:B------:R-:W-:Y:S02]  /*84c0*/  FADD.FTZ R36, -R145.reuse, R52 ;  /* 0x0000003491247221 */ /* 0x040fe40000010100 */
[----:B------:R-:W-:Y:S02]  /*84d0*/  FADD.FTZ R33, -R145, R53 ;  /* 0x0000003591217221 */ /* 0x000fe40000010100 */
[----:B------:R-:W-:Y:S02]  /*84e0*/  FFMA.FTZ R20, -R168, R168, 1 ;  /* 0x3f800000a8147423 */ /* 0x000fe400000101a8 */
[----:B------:R-:W-:Y:S02]  /*84f0*/  FFMA.FTZ R17, -R167, R167, 1 ;  /* 0x3f800000a7117423 */ /* 0x000fe400000101a7 */
[----:B------:R-:W-:Y:S02]  /*8500*/  FMUL.FTZ R5, R5, c[0x0][0x2ec] ;  /* 0x0000bb0005057a20 */ /* 0x000fe40000410000 */
[----:B------:R-:W-:Y:S02]  /*8510*/  FMUL.FTZ R36, R164, R36 ;  /* 0x00000024a4247220 */ /* 0x000fe40000410000 */
[C---:B---3--:R-:W-:Y:S02]  /*8520*/  FADD.FTZ R16, -R4.reuse, R6 ;  /* 0x0000000604107221 */ /* 0x048fe40000010100 */
[----:B------:R-:W-:Y:S02]  /*8530*/  FFMA.FTZ R6, -R193, R193, 1 ;  /* 0x3f800000c1067423 */ /* 0x000fe400000101c1 */
[----:B------:R-:W-:Y:S01]  /*8540*/  FADD.FTZ R7, -R4, R7 ;  /* 0x0000000704077221 */ /* 0x000fe20000010100 */
[----:B------:R1:W5:Y:S01]  /*8550*/  LDL.LU R193, [R1+0x1ec] ;  /* 0x0001ec0001c17983 */ /* 0x0003620000300800 */
[----:B------:R-:W-:Y:S02]  /*8560*/  FMUL.FTZ R16, R189, R16 ;  /* 0x00000010bd107220 */ /* 0x000fe40000410000 */
[----:B------:R-:W-:Y:S01]  /*8570*/  FMUL.FTZ R7, R188, R7 ;  /* 0x00000007bc077220 */ /* 0x000fe20000410000 */
[----:B------:R1:W5:Y:S01]  /*8580*/  LDL.LU R192, [R1+0x1e8] ;  /* 0x0001e80001c07983 */ /* 0x0003620000300800 */
[----:B------:R-:W-:Y:S02]  /*8590*/  FMUL.FTZ R33, R163, R33 ;  /* 0x00000021a3217220 */ /* 0x000fe40000410000 */
[----:B------:R-:W-:Y:S01]  /*85a0*/  FMUL.FTZ R20, R20, c[0x0][0x2ec] ;  /* 0x0000bb0014147a20 */ /* 0x000fe20000410000 */
[----:B------:R1:W5:Y:S01]  /*85b0*/  LDL.LU R189, [R1+0x1e4] ;  /* 0x0001e40001bd7983 */ /* 0x0003620000300800 */
[----:B------:R-:W-:Y:S02]  /*85c0*/  FMUL.FTZ R17, R17, c[0x0][0x2ec] ;  /* 0x0000bb0011117a20 */ /* 0x000fe40000410000 */
[----:B------:R-:W-:Y:S01]  /*85d0*/  FMUL.FTZ R6, R6, c[0x0][0x2ec] ;  /* 0x0000bb0006067a20 */ /* 0x000fe20000410000 */
[----:B------:R1:W5:Y:S01]  /*85e0*/  LDL.LU R188, [R1+0x1e0] ;  /* 0x0001e00001bc7983 */ /* 0x0003620000300800 */
[C---:B------:R-:W-:Y:S02]  /*85f0*/  FADD.FTZ R18, -R4.reuse, R18 ;  /* 0x0000001204127221 */ /* 0x040fe40000010100 */
[----:B------:R-:W-:Y:S02]  /*8600*/  FADD.FTZ R19, -R4, R19 ;  /* 0x0000001304137221 */ /* 0x000fe40000010100 */
[----:B------:R-:W-:Y:S02]  /*8610*/  FMUL.FTZ R139, R5, R7 ;  /* 0x00000007058b7220 */ /* 0x000fe40000410000 */
[----:B------:R-:W-:Y:S02]  /*8620*/  FFMA.FTZ R5, -R129, R129, 1 ;  /* 0x3f80000081057423 */ /* 0x000fe40000010181 */
[----:B------:R-:W-:Y:S02]  /*8630*/  FMUL.FTZ R145, R20, R36 ;  /* 0x0000002414917220 */ /* 0x000fe40000410000 */
[----:B------:R-:W-:Y:S02]  /*8640*/  FMUL.FTZ R143, R17, R33 ;  /* 0x00000021118f7220 */ /* 0x000fe40000410000 */
[----:B------:R-:W-:Y:S02]  /*8650*/  FMUL.FTZ R140, R6, R16 ;  /* 0x00000010068c7220 */ /* 0x000fe40000410000 */
[----:B------:R-:W-:Y:S02]  /*8660*/  FMUL.FTZ R20, R180, R18 ;  /* 0x00000012b4147220 */ /* 0x000fe40000410000 */
[----:B------:R-:W-:Y:S01]  /*8670*/  FMUL.FTZ R19, R131, R19 ;  /* 0x0000001383137220 */ /* 0x000fe20000410000 */
[----:B------:R1:W5:Y:S01]  /*8680*/  LDL.LU R180, [R1+0x1dc] ;  /* 0x0001dc0001b47983 */ /* 0x0003620000300800 */
[----:B------:R-:W-:Y:S02]  /*8690*/  FADD.FTZ R17, -R4, R23 ;  /* 0x0000001704117221 */ /* 0x000fe40000010100 */
[----:B------:R-:W-:Y:S01]  /*86a0*/  FFMA.FTZ R6, -R130, R130, 1 ;  /* 0x3f80000082067423 */ /* 0x000fe20000010182 */
[----:B------:R1:W5:Y:S01]  /*86b0*/  LDL.LU R131, [R1+0x1d8] ;  /* 0x0001d80001837983 */ /* 0x0003620000300800 */
[----:B------:R-:W-:Y:S02]  /*86c0*/  FMUL.FTZ R5, R5, c[0x0][0x2ec] ;  /* 0x0000bb0005057a20 */ /* 0x000fe40000410000 */
[----:B------:R-:W-:Y:S01]  /*86d0*/  FFMA.FTZ R16, -R125, R125, 1 ;  /* 0x3f8000007d107423 */ /* 0x000fe2000001017d */
[----:B------:R1:W5:Y:S01]  /*86e0*/  LDL.LU R130, [R1+0x1d4] ;  /* 0x0001d40001827983 */ /* 0x0003620000300800 */
[----:B------:R-:W-:Y:S02]  /*86f0*/  FADD.FTZ R18, -R4, R22 ;  /* 0x0000001604127221 */ /* 0x000fe40000010100 */
[----:B------:R-:W-:Y:S01]  /*8700*/  FMUL.FTZ R17, R127, R17 ;  /* 0x000000117f117220 */ /* 0x000fe20000410000 */
[----:B------:R1:W5:Y:S01]  /*8710*/  LDL.LU R129, [R1+0x1d0] ;  /* 0x0001d00001817983 */ /* 0x0003620000300800 */
        /* <DEDUP_REMOVED lines=8> */
[C---:B------:R-:W-:Y:S01]  /*87a0*/  FADD.FTZ R19, -R4.reuse, R35 ;  /* 0x0000002304137221 */ /* 0x040fe20000010100 */
[----:B------:R1:W5:Y:S01]  /*87b0*/  LDL.LU R127, [R1+0x1c8] ;  /* 0x0001c800017f7983 */ /* 0x0003620000300800 */
[----:B------:R-:W-:Y:S02]  /*87c0*/  FMUL.FTZ R136, R5, R17 ;  /* 0x0000001105887220 */ /* 0x000fe40000410000 */
[----:B------:R-:W-:Y:S01]  /*87d0*/  FFMA.FTZ R5, -R123, R123, 1 ;  /* 0x3f8000007b057423 */ /* 0x000fe2000001017b */
[----:B------:R1:W5:Y:S01]  /*87e0*/  LDL.LU R126, [R1+0x1c4] ;  /* 0x0001c400017e7983 */ /* 0x0003620000300800 */
[----:B------:R-:W-:Y:S02]  /*87f0*/  FADD.FTZ R20, -R4, R34 ;  /* 0x0000002204147221 */ /* 0x000fe40000010100 */
[----:B------:R-:W-:Y:S01]  /*8800*/  FMUL.FTZ R137, R6, R18 ;  /* 0x0000001206897220 */ /* 0x000fe20000410000 */
[----:B------:R1:W5:Y:S01]  /*8810*/  LDL.LU R125, [R1+0x1c0] ;  /* 0x0001c000017d7983 */ /* 0x0003620000300800 */
[----:B------:R-:W-:Y:S02]  /*8820*/  FMUL.FTZ R19, R240, R19 ;  /* 0x00000013f0137220 */ /* 0x000fe40000410000 */
[----:B------:R-:W-:Y:S02]  /*8830*/  FADD.FTZ R17, -R4, R39 ;  /* 0x0000002704117221 */ /* 0x000fe40000010100 */
[----:B------:R-:W-:Y:S02]  /*8840*/  FFMA.FTZ R6, -R124, R124, 1 ;  /* 0x3f8000007c067423 */ /* 0x000fe4000001017c */
[----:B------:R-:W-:Y:S01]  /*8850*/  FMUL.FTZ R5, R5, c[0x0][0x2ec] ;  /* 0x0000bb0005057a20 */ /* 0x000fe20000410000 */
[----:B------:R1:W5:Y:S01]  /*8860*/  LDL.LU R124, [R1+0x1bc] ;  /* 0x0001bc00017c7983 */ /* 0x0003620000300800 */
[----:B------:R-:W-:Y:S02]  /*8870*/  FFMA.FTZ R16, -R244, R244, 1 ;  /* 0x3f800000f4107423 */ /* 0x000fe400000101f4 */
[----:B------:R-:W-:Y:S01]  /*8880*/  FMUL.FTZ R20, R242, R20 ;  /* 0x00000014f2147220 */ /* 0x000fe20000410000 */
[----:B------:R1:W5:Y:S01]  /*8890*/  LDL.LU R123, [R1+0x1b8] ;  /* 0x0001b800017b7983 */ /* 0x0003620000300800 */
        /* <DEDUP_REMOVED lines=32> */
[C---:B------:R-:W-:Y:S02]  /*8aa0*/  FADD.FTZ R5, -R3.reuse, R8 ;  /* 0x0000000803057221 */ /* 0x040fe40000010100 */
        /* <DEDUP_REMOVED lines=101> */
[----:B------:R-:W-:Y:S02]  /*9100*/  FADD.FTZ R10, -R0, R10 ;  /* 0x0000000a000a7221 */ /* 0x000fe40000010100 */
        /* <DEDUP_REMOVED lines=110> */
[----:B------:R-:W-:Y:S01]  /*97f0*/  FFMA.FTZ R3, -R190, R190, 1 ;  /* 0x3f800000be037423 */ /* 0x000fe200000101be */
[----:B------:R-:W-:Y:S01]  /*9800*/  MOV R190, 0x40 ;  /* 0x0000004000be7802 */ /* 0x000fe20000000f00 */
[----:B------:R-:W-:Y:S01]  /*9810*/  FFMA.FTZ R0, -R191, R191, 1 ;  /* 0x3f800000bf007423 */ /* 0x000fe200000101bf */
[----:B------:R1:W5:Y:S01]  /*9820*/  LDL.LU R68, [R1+0xdc] ;  /* 0x0000dc0001447983 */ /* 0x0003620000300800 */
[----:B------:R-:W-:Y:S01]  /*9830*/  FMUL.FTZ R5, R5, c[0x0][0x2ec] ;  /* 0x0000bb0005057a20 */ /* 0x000fe20000410000 */
[----:B------:R-:W-:Y:S01]  /*9840*/  MOV R191, 0x20 ;  /* 0x0000002000bf7802 */ /* 0x000fe20000000f00 */
[----:B------:R-:W-:Y:S01]  /*9850*/  FMUL.FTZ R4, R4, c[0x0][0x2ec] ;  /* 0x0000bb0004047a20 */ /* 0x000fe20000410000 */
[----:B------:R1:W5:Y:S01]  /*9860*/  LDL.LU R2, [R1+0xd8] ;  /* 0x0000d80001027983 */ /* 0x0003620000300800 */
[----:B------:R-:W-:Y:S02]  /*9870*/  FMUL.FTZ R3, R3, c[0x0][0x2ec] ;  /* 0x0000bb0003037a20 */ /* 0x000fe40000410000 */
[----:B------:R-:W-:Y:S02]  /*9880*/  FMUL.FTZ R0, R0, c[0x0][0x2ec] ;  /* 0x0000bb0000007a20 */ /* 0x000fe40000410000 */
[----:B------:R-:W-:Y:S02]  /*9890*/  FMUL.FTZ R33, R5, R9 ;  /* 0x0000000905217220 */ /* 0x000fe40000410000 */
[----:B------:R-:W-:Y:S02]  /*98a0*/  FMUL.FTZ R30, R4, R8 ;  /* 0x00000008041e7220 */ /* 0x000fe40000410000 */
[----:B------:R-:W-:Y:S02]  /*98b0*/  FMUL.FTZ R34, R3, R7 ;  /* 0x0000000703227220 */ /* 0x000fe40000410000 */
[----:B------:R-:W-:Y:S01]  /*98c0*/  FMUL.FTZ R32, R0, R6 ;  /* 0x0000000600207220 */ /* 0x000fe20000410000 */
[----:B------:R-:W-:-:S05]  /*98d0*/  @!P0 BRA `(.L_x_1223) ;  /* 0x0000043000008947 */ /* 0x000fca0003800000 */
[----:B------:R-:W-:Y:S01]  /*98e0*/  ULOP3.LUT UR9, UR5, 0x1, URZ, 0xc0, !UPT ;  /* 0x0000000105097892 */ /* 0x000fe2000f8ec03f */
[----:B------:R-:W-:Y:S01]  /*98f0*/  ISETP.GE.AND P1, PT, R206, c[0x0][0x220], PT ;  /* 0x00008800ce007a0c */ /* 0x000fe20003f26270 */
[----:B------:R-:W-:Y:S02]  /*9900*/  IMAD.MOV.U32 R10, RZ, RZ, c[0x0][0x190] ;  /* 0x00006400ff0a7624 */ /* 0x000fe400078e00ff */
[----:B------:R-:W-:Y:S02]  /*9910*/  UISETP.NE.U32.AND UP1, UPT, UR9, 0x1, UPT ;  /* 0x000000010900788c */ /* 0x000fe4000bf25070 */
[----:B------:R-:W-:Y:S02]  /*9920*/  IMAD.U32 R4, R10, -0x80, RZ ;  /* 0xffffff800a047824 */ /* 0x000fe400078e00ff */
[----:B------:R-:W-:Y:S03]  /*9930*/  USEL UR9, UR41, 0x4000, !UP1 ;  /* 0x0000400029097887 */ /* 0x000fe6000c800000 */
[----:B------:R-:W-:Y:S02]  /*9940*/  LEA R6, P2, R4, R210, 0x1 ;  /* 0x000000d204067211 */ /* 0x000fe400078408ff */
[--C-:B------:R-:W-:Y:S01]  /*9950*/  SHF.R.S32.HI R5, RZ, 0x1f, R4.reuse ;  /* 0x0000001fff057819 */ /* 0x100fe20000011404 */
[----:B------:R-:W-:Y:S01]  /*9960*/  @!P1 IMAD.MOV.U32 R9, RZ, RZ, c[0x0][0x194] ;  /* 0x00006500ff099624 */ /* 0x000fe200078e00ff */
[----:B-----5:R-:W-:Y:S02]  /*9970*/  IADD3 R192, R192, UR9, RZ ;  /* 0x00000009c0c07c10 */ /* 0x020fe4000fffe0ff */
[----:B------:R-:W-:Y:S02]  /*9980*/  LEA.HI.X R7, R4, R209, R5, 0x1, P2 ;  /* 0x000000d104077211 */ /* 0x000fe400010f0c05 */
[----:B------:R-:W-:Y:S01]  /*9990*/  IADD3 R3, R205, UR9, RZ ;  /* 0x00000009cd037c10 */ /* 0x000fe2000fffe0ff */
[----:B------:R2:W-:Y:S01]  /*99a0*/  @P1 STS [R192], RZ ;  /* 0x000000ffc0001388 */ /* 0x0005e20000000800 */
[C---:B------:R-:W-:Y:S02]  /*99b0*/  @!P1 LEA R0, P2, R10.reuse, R4, 0x5 ;  /* 0x000000040a009211 */ /* 0x040fe400078428ff */
[----:B------:R-:W-:Y:S01]  /*99c0*/  IADD3 R187, R187, UR9, RZ ;  /* 0x00000009bbbb7c10 */ /* 0x000fe2000fffe0ff */
[----:B------:R2:W-:Y:S01]  /*99d0*/  @P1 STS [R192+0x4], RZ ;  /* 0x000004ffc0001388 */ /* 0x0005e20000000800 */
[----:B------:R-:W-:Y:S02]  /*99e0*/  @!P1 LEA.HI.X R9, R10, R5, R9, 0x5, P2 ;  /* 0x000000050a099211 */ /* 0x000fe400010f2c09 */
[C---:B------:R-:W-:Y:S01]  /*99f0*/  @!P1 LEA R8, P2, R0.reuse, R210, 0x1 ;  /* 0x000000d200089211 */ /* 0x040fe200078408ff */
[----:B------:R2:W-:Y:S03]  /*9a00*/  @P1 STS [R192+0x8], RZ ;  /* 0x000008ffc0001388 */ /* 0x0005e60000000800 */
[----:B------:R-:W-:Y:S01]  /*9a10*/  @!P1 LEA.HI.X R9, R0, R209, R9, 0x1, P2 ;  /* 0x000000d100099211 */ /* 0x000fe200010f0c09 */
[----:B------:R2:W-:Y:S01]  /*9a20*/  @P1 STS [R192+0xc], RZ ;  /* 0x00000cffc0001388 */ /* 0x0005e20000000800 */
[C---:B------:R-:W-:Y:S03]  /*9a30*/  @!P1 IADD3 R0, R205.reuse, UR9, RZ ;  /* 0x00000009cd009c10 */ /* 0x040fe6000fffe0ff */
        /* <DEDUP_REMOVED lines=15> */
[----:B------:R2:W-:Y:S01]  /*9b30*/  @P1 STS [R192+0x200c], RZ ;  /* 0x00200cffc0001388 */ /* 0x0005e20000000800 */
[----:B---3--:R-:W-:Y:S01]  /*9b40*/  @!P1 IMAD.MOV.U32 R9, RZ, RZ, c[0x0][0x194] ;  /* 0x00006500ff099624 */ /* 0x008fe200078e00ff */
[C---:B------:R-:W-:Y:S04]  /*9b50*/  @!P1 LEA R0, P2, R10.reuse, R4, 0x6 ;  /* 0x000000040a009211 */ /* 0x040fe800078430ff */
[C---:B------:R-:W-:Y:S01]  /*9b60*/  @!P1 LEA.HI.X R9, R10.reuse, R5, R9, 0x6, P2 ;  /* 0x000000050a099211 */ /* 0x040fe200010f3409 */
[----:B------:R-:W-:Y:S01]  /*9b70*/  @!P1 IMAD.WIDE.U32 R4, R10, 0x60, R4 ;  /* 0x000000600a049825 */ /* 0x000fe200078e0004 */
[CC--:B------:R-:W-:Y:S04]  /*9b80*/  @!P1 LEA R8, P2, R0.reuse, R210.reuse, 0x1 ;  /* 0x000000d200089211 */ /* 0x0c0fe800078408ff */
[-C--:B------:R-:W-:Y:S02]  /*9b90*/  @!P1 LEA.HI.X R9, R0, R209.reuse, R9, 0x1, P2 ;  /* 0x000000d100099211 */ /* 0x080fe400010f0c09 */
[----:B------:R-:W-:Y:S05]  /*9ba0*/  @!P1 IADD3 R0, R205, UR9, RZ ;  /* 0x00000009cd009c10 */ /* 0x000fea000fffe0ff */
        /* <DEDUP_REMOVED lines=9> */
[----:B------:R-:W-:Y:S01]  /*9c40*/  @!P1 LEA R8, P2, R4, R210, 0x1 ;  /* 0x000000d204089211 */ /* 0x000fe200078408ff */
[----:B------:R-:W-:Y:S02]  /*9c50*/  IMAD.MOV.U32 R210, RZ, RZ, R6 ;  /* 0x000000ffffd27224 */ /* 0x000fe400078e0006 */
[----:B------:R-:W-:Y:S04]  /*9c60*/  @!P1 IMAD R0, R0, 0x60, RZ ;  /* 0x0000006000009824 */ /* 0x000fe800078e02ff */
[----:B------:R-:W-:Y:S05]  /*9c70*/  @!P1 IMAD.IADD R0, R5, 0x1, R0 ;  /* 0x0000000105009824 */ /* 0x000fea00078e0200 */
[----:B------:R-:W-:Y:S01]  /*9c80*/  @!P1 LEA.HI.X R9, R4, R209, R0, 0x1, P2 ;  /* 0x000000d104099211 */ /* 0x000fe200010f0c00 */
[----:B------:R-:W-:Y:S01]  /*9c90*/  IMAD.MOV.U32 R209, RZ, RZ, R7 ;  /* 0x000000ffffd17224 */ /* 0x000fe200078e0007 */
[----:B------:R-:W-:Y:S01]  /*9ca0*/  @!P1 IADD3 R0, R205, UR9, RZ ;  /* 0x00000009cd009c10 */ /* 0x000fe2000fffe0ff */
[----:B------:R-:W-:Y:S04]  /*9cb0*/  IMAD.MOV.U32 R205, RZ, RZ, R3 ;  /* 0x000000ffffcd7224 */ /* 0x000fe800078e0003 */
[----:B------:R-:W-:Y:S01]  /*9cc0*/  @!PT LDS RZ, [RZ] ;  /* 0x00000000fffff984 */ /* 0x000fe20000000800 */
[----:B------:R-:W-:Y:S01]  /*9cd0*/  @!PT LDS RZ, [RZ] ;  /* 0x00000000fffff984 */ /* 0x000fe20000000800 */
[----:B------:R-:W-:Y:S01]  /*9ce0*/  @!PT LDS RZ, [RZ] ;  /* 0x00000000fffff984 */ /* 0x000fe20000000800 */
[----:B------:R2:W-:Y:S04]  /*9cf0*/  @!P1 LDGSTS.E.BYPASS.LTC128B.128 [R0+0x3000], [R8.64] ;  /* 0x0300000008009fae */ /* 0x0005e8000b901d46 */
[----:B------:R-:W0:Y:S02]  /*9d00*/  LDGDEPBAR ;  /* 0x00000000000079af */ /* 0x000e240000000000 */
.L_x_1223:
        /* <DEDUP_REMOVED lines=26> */
[----:B--2---:R-:W-:Y:S01]  /*9eb0*/  F2FP.BF16.PACK_AB R8, R146, R147 ;  /* 0x000000939208723e */ /* 0x004fe200000010ff */
        /* <DEDUP_REMOVED lines=38> */
[----:B--2--5:R-:W-:Y:S04]  /*a120*/  IMAD.SHL.U32 R0, R188, 0x2, RZ ;  /* 0x00000002bc007824 */ /* 0x024fe800078e00ff */
[----:B------:R-:W-:Y:S01]  /*a130*/  IMAD.IADD R64, R0, 0x1, R181 ;  /* 0x0000000100407824 */ /* 0x000fe200078e02b5 */
[----:B------:R-:W-:Y:S04]  /*a140*/  LDSM.16.MT88.4 R4, [R2+0x1c000] ;  /* 0x01c000000204783b */ /* 0x000fe80000004200 */
[----:B------:R-:W2:Y:S04]  /*a150*/  LDSM.16.MT88.4 R8, [R0+0x8000] ;  /* 0x008000000008783b */ /* 0x000ea80000004200 */
[----:B------:R-:W3:Y:S04]  /*a160*/  LDSM.16.MT88.4 R12, [R2+0x20000] ;  /* 0x02000000020c783b */ /* 0x000ee80000004200 */
[----:B------:R-:W4:Y:S04]  /*a170*/  LDSM.16.MT88.4 R16, [R64+0x8000] ;  /* 0x008000004010783b */ /* 0x000f280000004200 */
[----:B------:R-:W-:Y:S04]  /*a180*/  LDSM.16.MT88.4 R20, [R2+0x1c800] ;  /* 0x01c800000214783b */ /* 0x000fe80000004200 */
[----:B------:R-:W1:Y:S04]  /*a190*/  LDSM.16.MT88.4 R24, [R0+0x8800] ;  /* 0x008800000018783b */ /* 0x000e680000004200 */
        /* <DEDUP_REMOVED lines=14> */
[-C--:B-1----:R-:W-:Y:S08]  /*a280*/  HMMA.16816.F32.BF16 R68, R20, R24.reuse, R68 ;  /* 0x000000181444723c */ /* 0x082ff00000041844 */
        /* <DEDUP_REMOVED lines=11> */
[-C--:B--2---:R-:W-:Y:S08]  /*a340*/  HMMA.16816.F32.BF16 R68, R4, R8.reuse, R68 ;  /* 0x000000080444723c */ /* 0x084ff00000041844 */
        /* <DEDUP_REMOVED lines=110> */
.L_x_1224:
        /* <DEDUP_REMOVED lines=28> */
[----:B------:R-:W-:Y:S04]  /*abf0*/  LDSM.16.MT88.4 R56, [R0+0xd000] ;  /* 0x00d000000038783b */ /* 0x000fe80000004200 */
[----:B------:R3:W2:Y:S02]  /*ac00*/  LDL R136, [R1+0x4c] ;  /* 0x00004c0001887983 */ /* 0x0006a40000100800 */
[-C--:B------:R-:W-:Y:S02]  /*ac10*/  HMMA.16816.F32.BF16 R12, R28, R18.reuse, RZ ;  /* 0x000000121c0c723c */ /* 0x080fe400000418ff */
[----:B------:R-:W-:Y:S06]  /*ac20*/  LDSM.16.M88.4 R60, [R144+0x16000] ;  /* 0x01600000903c783b */ /* 0x000fec0000000200 */
[C---:B------:R-:W-:Y:S08]  /*ac30*/  HMMA.16816.F32.BF16 R16, R32.reuse, R18, RZ ;  /* 0x000000122010723c */ /* 0x040ff000000418ff */
[-C--:B----4-:R-:W-:Y:S08]  /*ac40*/  HMMA.16816.F32.BF16 R20, R32, R36.reuse, RZ ;  /* 0x000000242014723c */ /* 0x090ff000000418ff */
        /* <DEDUP_REMOVED lines=14> */
[----:B------:R-:W1:Y:S04]  /*ad30*/  LDSM.16.M88.4 R40, [R3+0x14000] ;  /* 0x014000000328783b */ /* 0x000e680000000200 */
[----:B------:R-:W1:Y:S03]  /*ad40*/  LDSM.16.M88.4 R52, [R3+0x16000] ;  /* 0x016000000334783b */ /* 0x000e660000000200 */
[-C--:B----4-:R-:W-:Y:S08]  /*ad50*/  HMMA.16816.F32.BF16 R4, R36, R56.reuse, R4 ;  /* 0x000000382404723c */ /* 0x090ff00000041804 */
[C---:B------:R-:W-:Y:S08]  /*ad60*/  HMMA.16816.F32.BF16 R8, R60.reuse, R56, R8 ;  /* 0x000000383c08723c */ /* 0x040ff00000041808 */
[-C--:B------:R-:W-:Y:S08]  /*ad70*/  HMMA.16816.F32.BF16 R12, R60, R58.reuse, R12 ;  /* 0x0000003a3c0c723c */ /* 0x080ff0000004180c */
[C---:B------:R-:W-:Y:S01]  /*ad80*/  HMMA.16816.F32.BF16 R16, R36.reuse, R58, R16 ;  /* 0x0000003a2410723c */ /* 0x040fe20000041810 */
[----:B------:R-:W4:Y:S07]  /*ad90*/  LDSM.16.MT88.4 R56, [R64+0xd800] ;  /* 0x00d800004038783b */ /* 0x000f2e0000004200 */
[-C--:B---3--:R-:W-:Y:S08]  /*ada0*/  HMMA.16816.F32.BF16 R20, R36, R44.reuse, R20 ;  /* 0x0000002c2414723c */ /* 0x088ff00000041814 */
[C---:B------:R-:W-:Y:S08]  /*adb0*/  HMMA.16816.F32.BF16 R24, R60.reuse, R44, R24 ;  /* 0x0000002c3c18723c */ /* 0x040ff00000041818 */
[-C--:B------:R-:W-:Y:S01]  /*adc0*/  HMMA.16816.F32.BF16 R28, R60, R46.reuse, R28 ;  /* 0x0000002e3c1c723c */ /* 0x080fe2000004181c */
[----:B------:R-:W-:Y:S07]  /*add0*/  LDSM.16.M88.4 R60, [R182+0x1a000] ;  /* 0x01a00000b63c783b */ /* 0x000fee0000000200 */
[----:B------:R-:W-:Y:S01]  /*ade0*/  HMMA.16816.F32.BF16 R32, R36, R46, R32 ;  /* 0x0000002e2420723c */ /* 0x000fe20000041820 */
[----:B------:R-:W-:Y:S04]  /*adf0*/  LDSM.16.M88.4 R36, [R182+0x18000] ;  /* 0x01800000b624783b */ /* 0x000fe80000000200 */
[----:B------:R-:W3:Y:S03]  /*ae00*/  LDSM.16.MT88.4 R44, [R0+0xe000] ;  /* 0x00e00000002c783b */ /* 0x000ee60000004200 */
[-C--:B-1----:R-:W-:Y:S08]  /*ae10*/  HMMA.16816.F32.BF16 R4, R40, R48.reuse, R4 ;  /* 0x000000302804723c */ /* 0x082ff00000041804 */
[C---:B------:R-:W-:Y:S08]  /*ae20*/  HMMA.16816.F32.BF16 R8, R52.reuse, R48, R8 ;  /* 0x000000303408723c */ /* 0x040ff00000041808 */
[-C--:B------:R-:W-:Y:S08]  /*ae30*/  HMMA.16816.F32.BF16 R12, R52, R50.reuse, R12 ;  /* 0x00000032340c723c */ /* 0x080ff0000004180c */
[C---:B------:R-:W-:Y:S01]  /*ae40*/  HMMA.16816.F32.BF16 R16, R40.reuse, R50, R16 ;  /* 0x000000322810723c */ /* 0x040fe20000041810 */
[----:B------:R-:W1:Y:S07]  /*ae50*/  LDSM.16.MT88.4 R48, [R64+0xe000] ;  /* 0x00e000004030783b */ /* 0x000e6e0000004200 */
[-C--:B----4-:R-:W-:Y:S08]  /*ae60*/  HMMA.16816.F32.BF16 R20, R40, R56.reuse, R20 ;  /* 0x000000382814723c */ /* 0x090ff00000041814 */
[C---:B------:R-:W-:Y:S08]  /*ae70*/  HMMA.16816.F32.BF16 R24, R52.reuse, R56, R24 ;  /* 0x000000383418723c */ /* 0x040ff00000041818 */
[-C--:B------:R-:W-:Y:S01]  /*ae80*/  HMMA.16816.F32.BF16 R28, R52, R58.reuse, R28 ;  /* 0x0000003a341c723c */ /* 0x080fe2000004181c */
[----:B------:R-:W-:Y:S07]  /*ae90*/  LDSM.16.MT88.4 R52, [R0+0xe800] ;  /* 0x00e800000034783b */ /* 0x000fee0000004200 */
[----:B------:R-:W-:Y:S01]  /*aea0*/  HMMA.16816.F32.BF16 R32, R40, R58, R32 ;  /* 0x0000003a2820723c */ /* 0x000fe20000041820 */
[----:B------:R-:W4:Y:S04]  /*aeb0*/  LDSM.16.M88.4 R40, [R148+0x18000] ;  /* 0x018000009428783b */ /* 0x000f280000000200 */
[----:B------:R-:W2:Y:S03]  /*aec0*/  LDSM.16.M88.4 R56, [R148+0x1a000] ;  /* 0x01a000009438783b */ /* 0x000ea60000000200 */
[-C--:B---3--:R-:W-:Y:S08]  /*aed0*/  HMMA.16816.F32.BF16 R4, R36, R44.reuse, R4 ;  /* 0x0000002c2404723c */ /* 0x088ff00000041804 */
[C---:B------:R-:W-:Y:S08]  /*aee0*/  HMMA.16816.F32.BF16 R8, R60.reuse, R44, R8 ;  /* 0x0000002c3c08723c */ /* 0x040ff00000041808 */
[-C--:B------:R-:W-:Y:S08]  /*aef0*/  HMMA.16816.F32.BF16 R12, R60, R46.reuse, R12 ;  /* 0x0000002e3c0c723c */ /* 0x080ff0000004180c */
[C---:B------:R-:W-:Y:S01]  /*af00*/  HMMA.16816.F32.BF16 R16, R36.reuse, R46, R16 ;  /* 0x0000002e2410723c */ /* 0x040fe20000041810 */
[----:B------:R-:W3:Y:S07]  /*af10*/  LDSM.16.MT88.4 R44, [R64+0xe800] ;  /* 0x00e80000402c783b */ /* 0x000eee0000004200 */
[-C--:B-1----:R-:W-:Y:S08]  /*af20*/  HMMA.16816.F32.BF16 R20, R36, R48.reuse, R20 ;  /* 0x000000302414723c */ /* 0x082ff00000041814 */
[C---:B------:R-:W-:Y:S08]  /*af30*/  HMMA.16816.F32.BF16 R24, R60.reuse, R48, R24 ;  /* 0x000000303c18723c */ /* 0x040ff00000041818 */
[-C--:B------:R-:W-:Y:S01]  /*af40*/  HMMA.16816.F32.BF16 R28, R60, R50.reuse, R28 ;  /* 0x000000323c1c723c */ /* 0x080fe2000004181c */
[----:B------:R-:W-:Y:S07]  /*af50*/  LDSM.16.M88.4 R60, [R144+0x1a000] ;  /* 0x01a00000903c783b */ /* 0x000fee0000000200 */
[----:B------:R-:W-:Y:S01]  /*af60*/  HMMA.16816.F32.BF16 R32, R36, R50, R32 ;  /* 0x000000322420723c */ /* 0x000fe20000041820 */
[----:B------:R-:W-:Y:S04]  /*af70*/  LDSM.16.M88.4 R36, [R144+0x18000] ;  /* 0x018000009024783b */ /* 0x000fe80000000200 */
[----:B------:R-:W1:Y:S03]  /*af80*/  LDSM.16.MT88.4 R48, [R0+0xf000] ;  /* 0x00f000000030783b */ /* 0x000e660000004200 */
[-C--:B----4-:R-:W-:Y:S08]  /*af90*/  HMMA.16816.F32.BF16 R4, R40, R52.reuse, R4 ;  /* 0x000000342804723c */ /* 0x090ff00000041804 */
[C---:B--2---:R-:W-:Y:S08]  /*afa0*/  HMMA.16816.F32.BF16 R8, R56.reuse, R52, R8 ;  /* 0x000000343808723c */ /* 0x044ff00000041808 */
[-C--:B------:R-:W-:Y:S08]  /*afb0*/  HMMA.16816.F32.BF16 R12, R56, R54.reuse, R12 ;  /* 0x00000036380c723c */ /* 0x080ff0000004180c */
[C---:B------:R-:W-:Y:S01]  /*afc0*/  HMMA.16816.F32.BF16 R16, R40.reuse, R54, R16 ;  /* 0x000000362810723c */ /* 0x040fe20000041810 */
[----:B------:R-:W2:Y:S04]  /*afd0*/  LDSM.16.MT88.4 R52, [R64+0xf000] ;  /* 0x00f000004034783b */ /* 0x000ea80000004200 */
[----:B------:R-:W-:Y:S03]  /*afe0*/  LDSM.16.MT88.4 R64, [R64+0xf800] ;  /* 0x00f800004040783b */ /* 0x000fe60000004200 */
[-C--:B---3--:R-:W-:Y:S08]  /*aff0*/  HMMA.16816.F32.BF16 R20, R40, R44.reuse, R20 ;  /* 0x0000002c2814723c */ /* 0x088ff00000041814 */
[C---:B------:R-:W-:Y:S08]  /*b000*/  HMMA.16816.F32.BF16 R24, R56.reuse, R44, R24 ;  /* 0x0000002c3818723c */ /* 0x040ff00000041818 */
[-C--:B------:R-:W-:Y:S01]  /*b010*/  HMMA.16816.F32.BF16 R28, R56, R46.reuse, R28 ;  /* 0x0000002e381c723c */ /* 0x080fe2000004181c */
[----:B------:R-:W-:Y:S07]  /*b020*/  LDSM.16.M88.4 R56, [R3+0x1a000] ;  /* 0x01a000000338783b */ /* 0x000fee0000000200 */
[----:B------:R-:W-:Y:S01]  /*b030*/  HMMA.16816.F32.BF16 R32, R40, R46, R32 ;  /* 0x0000002e2820723c */ /* 0x000fe20000041820 */
[----:B------:R3:W-:Y:S04]  /*b040*/  LDSM.16.MT88.4 R44, [R0+0xf800] ;  /* 0x00f80000002c783b */ /* 0x0007e80000004200 */
[----:B------:R4:W5:Y:S03]  /*b050*/  LDSM.16.M88.4 R40, [R3+0x18000] ;  /* 0x018000000328783b */ /* 0x0009660000000200 */
[-C--:B-1----:R-:W-:Y:S08]  /*b060*/  HMMA.16816.F32.BF16 R4, R36, R48.reuse, R4 ;  /* 0x000000302404723c */ /* 0x082ff00000041804 */
[C---:B------:R-:W-:Y:S07]  /*b070*/  HMMA.16816.F32.BF16 R8, R60.reuse, R48, R8 ;  /* 0x000000303c08723c */ /* 0x040fee0000041808 */
[----:B------:R-:W-:Y:S01]  /*b080*/  IMAD.MOV.U32 R48, RZ, RZ, c[0x0][0x22c] ;  /* 0x00008b00ff307624 */ /* 0x000fe200078e00ff */
[-C--:B------:R-:W-:Y:S01]  /*b090*/  HMMA.16816.F32.BF16 R12, R60, R50.reuse, R12 ;  /* 0x000000323c0c723c */ /* 0x080fe2000004180c */
[----:B---3--:R-:W-:Y:S03]  /*b0a0*/  IMAD.MOV.U32 R0, RZ, RZ, c[0x0][0x22c] ;  /* 0x00008b00ff007624 */ /* 0x008fe600078e00ff */
[----:B------:R-:W-:Y:S02]  /*b0b0*/  IMAD R48, R48, c[0x0][0x1c0], RZ ;  /* 0x0000700030307a24 */ /* 0x000fe400078e02ff */
[----:B------:R-:W-:Y:S02]  /*b0c0*/  IMAD R0, R0, c[0x0][0x1c0], RZ ;  /* 0x0000700000007a24 */ /* 0x000fe400078e02ff */
[C---:B------:R-:W-:Y:S01]  /*b0d0*/  HMMA.16816.F32.BF16 R16, R36.reuse, R50, R16 ;  /* 0x000000322410723c */ /* 0x040fe20000041810 */
[----:B----4-:R-:W-:Y:S03]  /*b0e0*/  IMAD.MOV.U32 R3, RZ, RZ, c[0x0][0x22c] ;  /* 0x00008b00ff037624 */ /* 0x010fe600078e00ff */
[----:B------:R-:W-:Y:S02]  /*b0f0*/  IMAD R0, R0, 0x30, RZ ;  /* 0x0000003000007824 */ /* 0x000fe400078e02ff */
[----:B------:R-:W-:Y:S02]  /*b100*/  IMAD R48, R48, 0x48, RZ ;  /* 0x0000004830307824 */ /* 0x000fe400078e02ff */
[-C--:B--2---:R-:W-:Y:S04]  /*b110*/  HMMA.16816.F32.BF16 R20, R36, R52.reuse, R20 ;  /* 0x000000342414723c */ /* 0x084fe80000041814 */
[----:B------:R-:W-:Y:S04]  /*b120*/  IMAD R3, R3, c[0x0][0x1c0], RZ ;  /* 0x0000700003037a24 */ /* 0x000fe800078e02ff */
[C---:B------:R-:W-:Y:S04]  /*b130*/  HMMA.16816.F32.BF16 R24, R60.reuse, R52, R24 ;  /* 0x000000343c18723c */ /* 0x040fe80000041818 */
[----:B------:R-:W-:Y:S04]  /*b140*/  IMAD R3, R3, 0x38, RZ ;  /* 0x0000003803037824 */ /* 0x000fe800078e02ff */
[-C--:B------:R-:W-:Y:S08]  /*b150*/  HMMA.16816.F32.BF16 R28, R60, R54.reuse, R28 ;  /* 0x000000363c1c723c */ /* 0x080ff0000004181c */
[----:B------:R-:W-:Y:S07]  /*b160*/  HMMA.16816.F32.BF16 R32, R36, R54, R32 ;  /* 0x000000362420723c */ /* 0x000fee0000041820 */
[----:B-----5:R-:W-:Y:S01]  /*b170*/  @P0 IADD3 R38, P2, R138, UR11, RZ ;  /* 0x0000000b8a260c10 */ /* 0x020fe2000ff5e0ff */
[-C--:B------:R-:W-:Y:S01]  /*b180*/  HMMA.16816.F32.BF16 R4, R40, R44.reuse, R4 ;  /* 0x0000002c2804723c */ /* 0x080fe20000041804 */
[----:B------:R-:W-:Y:S04]  /*b190*/  @UP0 UIADD3 UR11, UP2, UR11, -0x200, URZ ;  /* 0xfffffe000b0b0890 */ /* 0x000fe8000ff5e03f */
[----:B------:R-:W-:Y:S01]  /*b1a0*/  @P0 IADD3.X R39, R137, UR10, RZ, P2, !PT ;  /* 0x0000000a89270c10 */ /* 0x000fe200097fe4ff */
[----:B------:R-:W-:Y:S01]  /*b1b0*/  IMAD.MOV.U32 R36, RZ, RZ, R203 ;  /* 0x000000ffff247224 */ /* 0x000fe200078e00cb */
[----:B------:R-:W-:Y:S01]  /*b1c0*/  @UP0 UIADD3.X UR10, UR10, -0x1, URZ, UP2, !UPT ;  /* 0xffffffff0a0a0890 */ /* 0x000fe200097fe43f */
[C---:B------:R-:W-:Y:S02]  /*b1d0*/  HMMA.16816.F32.BF16 R8, R56.reuse, R44, R8 ;  /* 0x0000002c3808723c */ /* 0x040fe40000041808 */
[----:B------:R-:W2:Y:S02]  /*b1e0*/  @P0 LDG.E R133, [R38.64+0x20] ;  /* 0x0000200626850981 */ /* 0x000ea4000c1e1900 */
[----:B------:R-:W-:Y:S02]  /*b1f0*/  IMAD.MOV.U32 R37, RZ, RZ, R202 ;  /* 0x000000ffff257224 */ /* 0x000fe400078e00ca */
[----:B------:R-:W3:Y:S01]  /*b200*/  @P0 LDG.E R134, [R38.64+0x120] ;  /* 0x0001200626860981 */ /* 0x000ee2000c1e1900 */
[CC--:B------:R-:W-:Y:S01]  /*b210*/  LEA R44, P1, R132.reuse, R36.reuse, 0x2 ;  /* 0x00000024842c7211 */ /* 0x0c0fe200078210ff */
        /* <DEDUP_REMOVED lines=56> */
[C---:B------:R-:W-:Y:S01]  /*b5a0*/  IMAD.IADD R60, R132.reuse, 0x1, R60 ;  /* 0x00000001843c7824 */ /* 0x040fe200078e023c */
[CC--:B------:R-:W-:Y:S01]  /*b5b0*/  LEA R50, P6, R63.reuse, R36.reuse, 0x2 ;  /* 0x000000243f327211 */ /* 0x0c0fe200078c10ff */
[C---:B------:R-:W-:Y:S02]  /*b5c0*/  IMAD.IADD R61, R132.reuse, 0x1, R61 ;  /* 0x00000001843d7824 */ /* 0x040fe400078e023d */
[----:B------:R-:W-:Y:S01]  /*b5d0*/  IMAD.IADD R60, R132, 0x1, R60 ;  /* 0x00000001843c7824 */ /* 0x000fe200078e023c */
[-C--:B------:R-:W-:Y:S02]  /*b5e0*/  LEA.HI.X.SX32 R51, R63, R37.reuse, 0x2, P6 ;  /* 0x000000253f337211 */ /* 0x080fe400030f16ff */
[-C--:B-1----:R-:W-:Y:S01]  /*b5f0*/  LEA R6, P0, R0, R36.reuse, 0x2 ;  /* 0x0000002400067211 */ /* 0x082fe200078010ff */
[----:B------:R-:W-:Y:S01]  /*b600*/  IMAD.IADD R60, R132, 0x1, R60 ;  /* 0x00000001843c7824 */ /* 0x000fe200078e023c */
[CC--:B------:R-:W-:Y:S04]  /*b610*/  LEA R46, P4, R61.reuse, R36.reuse, 0x2 ;  /* 0x000000243d2e7211 */ /* 0x0c0fe800078810ff */
[-C--:B------:R-:W-:Y:S02]  /*b620*/  LEA.HI.X.SX32 R47, R61, R37.reuse, 0x2, P4 ;  /* 0x000000253d2f7211 */ /* 0x080fe400020f16ff */
[-C--:B------:R-:W-:Y:S01]  /*b630*/  LEA.HI.X.SX32 R7, R0, R37.reuse, 0x2, P0 ;  /* 0x0000002500077211 */ /* 0x080fe200000f16ff */
[----:B------:R-:W-:Y:S02]  /*b640*/  IMAD.MOV.U32 R0, RZ, RZ, c[0x0][0x22c] ;  /* 0x00008b00ff007624 */ /* 0x000fe400078e00ff */
[----:B------:R-:W-:Y:S01]  /*b650*/  IMAD.MOV.U32 R41, RZ, RZ, c[0x0][0x22c] ;  /* 0x00008b00ff297624 */ /* 0x000fe200078e00ff */
[CC--:B------:R-:W-:Y:S01]  /*b660*/  LEA R4, P1, R3.reuse, R36.reuse, 0x2 ;  /* 0x0000002403047211 */ /* 0x0c0fe200078210ff */
[----:B------:R1:W-:Y:S01]  /*b670*/  RED.E.ADD.F32.FTZ.RN.STRONG.GPU [R6.64], R10 ;  /* 0x0000000a0600798e */ /* 0x0003e2000c10e786 */
[----:B------:R-:W-:Y:S02]  /*b680*/  IMAD R0, R0, c[0x0][0x1c0], RZ ;  /* 0x0000700000007a24 */ /* 0x000fe400078e02ff */
[-C--:B------:R-:W-:Y:S01]  /*b690*/  LEA.HI.X.SX32 R5, R3, R37.reuse, 0x2, P1 ;  /* 0x0000002503057211 */ /* 0x080fe200008f16ff */
[----:B------:R-:W-:Y:S02]  /*b6a0*/  IMAD.MOV.U32 R3, RZ, RZ, c[0x0][0x22c] ;  /* 0x00008b00ff037624 */ /* 0x000fe400078e00ff */
[----:B------:R-:W-:Y:S02]  /*b6b0*/  IMAD.SHL.U32 R0, R0, 0x40, RZ ;  /* 0x0000004000007824 */ /* 0x000fe400078e00ff */
[----:B------:R1:W-:Y:S01]  /*b6c0*/  RED.E.ADD.F32.FTZ.RN.STRONG.GPU [R4.64], R11 ;  /* 0x0000000b0400798e */ /* 0x0003e2000c10e786 */
[----:B------:R-:W-:Y:S02]  /*b6d0*/  IMAD R3, R3, c[0x0][0x1c0], RZ ;  /* 0x0000700003037a24 */ /* 0x000fe400078e02ff */
[CC--:B------:R-:W-:Y:S01]  /*b6e0*/  LEA R8, P0, R0.reuse, R36.reuse, 0x2 ;  /* 0x0000002400087211 */ /* 0x0c0fe200078010ff */
[----:B------:R-:W-:Y:S02]  /*b6f0*/  IMAD R41, R41, c[0x0][0x1c0], RZ ;  /* 0x0000700029297a24 */ /* 0x000fe400078e02ff */
[----:B------:R-:W-:Y:S01]  /*b700*/  IMAD R3, R3, 0x58, RZ ;  /* 0x0000005803037824 */ /* 0x000fe200078e02ff */
[-C--:B------:R-:W-:Y:S01]  /*b710*/  LEA.HI.X.SX32 R9, R0, R37.reuse, 0x2, P0 ;  /* 0x0000002500097211 */ /* 0x080fe200000f16ff */
[----:B------:R-:W-:Y:S02]  /*b720*/  IMAD.MOV.U32 R0, RZ, RZ, c[0x0][0x22c] ;  /* 0x00008b00ff007624 */ /* 0x000fe400078e00ff */
[----:B------:R-:W-:Y:S02]  /*b730*/  IMAD.MOV.U32 R40, RZ, RZ, c[0x0][0x22c] ;  /* 0x00008b00ff287624 */ /* 0x000fe400078e00ff */
[----:B------:R1:W-:Y:S01]  /*b740*/  RED.E.ADD.F32.FTZ.RN.STRONG.GPU [R8.64], R16 ;  /* 0x000000100800798e */ /* 0x0003e2000c10e786 */
[----:B------:R-:W-:Y:S02]  /*b750*/  IMAD R0, R0, c[0x0][0x1c0], RZ ;  /* 0x0000700000007a24 */ /* 0x000fe400078e02ff */
[----:B------:R-:W-:Y:S02]  /*b760*/  IMAD R41, R41, 0x70, RZ ;  /* 0x0000007029297824 */ /* 0x000fe400078e02ff */
[----:B------:R-:W-:Y:S01]  /*b770*/  IMAD R0, R0, 0x50, RZ ;  /* 0x0000005000007824 */ /* 0x000fe200078e02ff */
[-C--:B-1----:R-:W-:Y:S01]  /*b780*/  LEA R6, P1, R48, R36.reuse, 0x2 ;  /* 0x0000002430067211 */ /* 0x082fe200078210ff */
[----:B------:R-:W-:Y:S03]  /*b790*/  IMAD R40, R40, c[0x0][0x1c0], RZ ;  /* 0x0000700028287a24 */ /* 0x000fe600078e02ff */
[-C--:B------:R-:W-:Y:S01]  /*b7a0*/  LEA.HI.X.SX32 R7, R48, R37.reuse, 0x2, P1 ;  /* 0x0000002530077211 */ /* 0x080fe200008f16ff */
[----:B------:R-:W-:Y:S01]  /*b7b0*/  IMAD R40, R40, 0x78, RZ ;  /* 0x0000007828287824 */ /* 0x000fe200078e02ff */
[-C--:B------:R-:W-:Y:S02]  /*b7c0*/  LEA R48, P5, R62, R36.reuse, 0x2 ;  /* 0x000000243e307211 */ /* 0x080fe400078a10ff */
[-C--:B------:R-:W-:Y:S01]  /*b7d0*/  LEA R4, P0, R0, R36.reuse, 0x2 ;  /* 0x0000002400047211 */ /* 0x080fe200078010ff */
[----:B------:R1:W-:Y:S01]  /*b7e0*/  RED.E.ADD.F32.FTZ.RN.STRONG.GPU [R6.64], R17 ;  /* 0x000000110600798e */ /* 0x0003e2000c10e786 */
[-C--:B------:R-:W-:Y:S02]  /*b7f0*/  LEA.HI.X.SX32 R49, R62, R37.reuse, 0x2, P5 ;  /* 0x000000253e317211 */ /* 0x080fe400028f16ff */
[-C--:B------:R-:W-:Y:S01]  /*b800*/  LEA.HI.X.SX32 R5, R0, R37.reuse, 0x2, P0 ;  /* 0x0000002500057211 */ /* 0x080fe200000f16ff */
[----:B------:R-:W-:Y:S04]  /*b810*/  IMAD.MOV.U32 R0, RZ, RZ, c[0x0][0x22c] ;  /* 0x00008b00ff007624 */ /* 0x000fe800078e00ff */
[----:B------:R-:W-:Y:S01]  /*b820*/  IMAD R0, R0, c[0x0][0x1c0], RZ ;  /* 0x0000700000007a24 */ /* 0x000fe200078e02ff */
[----:B------:R1:W-:Y:S01]  /*b830*/  RED.E.ADD.F32.FTZ.RN.STRONG.GPU [R4.64], R18 ;  /* 0x000000120400798e */ /* 0x0003e2000c10e786 */
[CC--:B------:R-:W-:Y:S02]  /*b840*/  LEA R16, P1, R3.reuse, R36.reuse, 0x2 ;  /* 0x0000002403107211 */ /* 0x0c0fe400078210ff */
[----:B------:R-:W-:Y:S01]  /*b850*/  IMAD R0, R0, 0x60, RZ ;  /* 0x0000006000007824 */ /* 0x000fe200078e02ff */
[-C--:B------:R-:W-:Y:S04]  /*b860*/  LEA R8, P2, R42, R36.reuse, 0x2 ;  /* 0x000000242a087211 */ /* 0x080fe800078410ff */
[-C--:B------:R-:W-:Y:S02]  /*b870*/  LEA R10, P0, R0, R36.reuse, 0x2 ;  /* 0x00000024000a7211 */ /* 0x080fe400078010ff */
[-C--:B------:R-:W-:Y:S02]  /*b880*/  LEA.HI.X.SX32 R9, R42, R37.reuse, 0x2, P2 ;  /* 0x000000252a097211 */ /* 0x080fe400010f16ff */
[-C--:B------:R-:W-:Y:S02]  /*b890*/  LEA.HI.X.SX32 R11, R0, R37.reuse, 0x2, P0 ;  /* 0x00000025000b7211 */ /* 0x080fe400000f16ff */
[----:B------:R-:W4:Y:S01]  /*b8a0*/  LDL R0, [R1+0x78] ;  /* 0x0000780001007983 */ /* 0x000f220000100800 */
[CC--:B------:R-:W-:Y:S02]  /*b8b0*/  LEA R42, P3, R60.reuse, R36.reuse, 0x2 ;  /* 0x000000243c2a7211 */ /* 0x0c0fe400078610ff */
[-C--:B-1----:R-:W-:Y:S02]  /*b8c0*/  LEA.HI.X.SX32 R17, R3, R37.reuse, 0x2, P1 ;  /* 0x0000002503117211 */ /* 0x082fe400008f16ff */
[----:B------:R-:W4:Y:S01]  /*b8d0*/  LDL R3, [R1+0x54] ;  /* 0x0000540001037983 */ /* 0x000f220000100800 */
[CC--:B------:R-:W-:Y:S02]  /*b8e0*/  LEA R6, P1, R41.reuse, R36.reuse, 0x2 ;  /* 0x0000002429067211 */ /* 0x0c0fe400078210ff */
[-C--:B------:R-:W-:Y:S01]  /*b8f0*/  LEA.HI.X.SX32 R43, R60, R37.reuse, 0x2, P3 ;  /* 0x000000253c2b7211 */ /* 0x080fe200018f16ff */
[----:B------:R1:W-:Y:S01]  /*b900*/  RED.E.ADD.F32.FTZ.RN.STRONG.GPU [R16.64], R19 ;  /* 0x000000131000798e */ /* 0x0003e2000c10e786 */
[-C--:B------:R-:W-:Y:S02]  /*b910*/  LEA.HI.X.SX32 R7, R41, R37.reuse, 0x2, P1 ;  /* 0x0000002529077211 */ /* 0x080fe400008f16ff */
[CC--:B------:R-:W-:Y:S01]  /*b920*/  LEA R4, P0, R40.reuse, R36.reuse, 0x2 ;  /* 0x0000002428047211 */ /* 0x0c0fe200078010ff */
[----:B------:R-:W-:Y:S03]  /*b930*/  RED.E.ADD.F32.FTZ.RN.STRONG.GPU [R10.64], R12 ;  /* 0x0000000c0a00798e */ /* 0x000fe6000c10e786 */
[-C--:B------:R-:W-:Y:S01]  /*b940*/  LEA.HI.X.SX32 R5, R40, R37.reuse, 0x2, P0 ;  /* 0x0000002528057211 */ /* 0x080fe200000f16ff */
[----:B------:R-:W-:Y:S04]  /*b950*/  RED.E.ADD.F32.FTZ.RN.STRONG.GPU [R8.64], R13 ;  /* 0x0000000d0800798e */ /* 0x000fe8000c10e786 */
[----:B------:R2:W-:Y:S04]  /*b960*/  RED.E.ADD.F32.FTZ.RN.STRONG.GPU [R6.64], R14 ;  /* 0x0000000e0600798e */ /* 0x0005e8000c10e786 */
[----:B------:R1:W-:Y:S04]  /*b970*/  RED.E.ADD.F32.FTZ.RN.STRONG.GPU [R4.64], R15 ;  /* 0x0000000f0400798e */ /* 0x0003e8000c10e786 */
        /* <DEDUP_REMOVED lines=37> */
[----:B------:R-:W-:Y:S01]  /*bbd0*/  IMAD.IADD R0, R181, 0x1, R180 ;  /* 0x00000001b5007824 */ /* 0x000fe200078e02b4 */
[C---:B------:R-:W-:Y:S02]  /*bbe0*/  LEA R6, P1, R3.reuse, R36, 0x2 ;  /* 0x0000002403067211 */ /* 0x040fe400078210ff */
[----:B------:R-:W-:Y:S02]  /*bbf0*/  PLOP3.LUT P0, PT, PT, PT, UP3, 0x80, 0x0 ;  /* 0x000000000000781c */ /* 0x000fe40003f0f038 */
[----:B------:R-:W-:Y:S01]  /*bc00*/  LEA.HI.X.SX32 R7, R3, R37, 0x2, P1 ;  /* 0x0000002503077211 */ /* 0x000fe200008f16ff */
[----:B------:R-:W-:Y:S01]  /*bc10*/  LDSM.16.MT88.4 R16, [R0] ;  /* 0x000000000010783b */ /* 0x000fe20000004200 */
[----:B------:R-:W-:Y:S01]  /*bc20*/  PLOP3.LUT P1, PT, PT, PT, UP1, 0x80, 0x0 ;  /* 0x000000000000781c */ /* 0x000fe20003f2f018 */
[----:B------:R-:W-:Y:S02]  /*bc30*/  @UP0 UIADD3 UR13, UP1, UR13, -0x200, URZ ;  /* 0xfffffe000d0d0890 */ /* 0x000fe4000ff3e03f */
[----:B------:R-:W-:Y:S02]  /*bc40*/  RED.E.ADD.F32.FTZ.RN.STRONG.GPU [R6.64], R30 ;  /* 0x0000001e0600798e */ /* 0x000fe4000c10e786 */
[----:B------:R-:W-:Y:S02]  /*bc50*/  @UP0 UIADD3.X UR12, UR12, -0x1, URZ, UP1, !UPT ;  /* 0xffffffff0c0c0890 */ /* 0x000fe40008ffe43f */
[----:B------:R-:W-:Y:S04]  /*bc60*/  RED.E.ADD.F32.FTZ.RN.STRONG.GPU [R4.64], R31 ;  /* 0x0000001f0400798e */ /* 0x000fe8000c10e786 */
[----:B------:R-:W1:Y:S04]  /*bc70*/  LDSM.16.MT88.4 R4, [R2+0x14000] ;  /* 0x014000000204783b */ /* 0x000e680000004200 */
[----:B------:R-:W2:Y:S04]  /*bc80*/  LDSM.16.MT88.4 R28, [R0+0x800] ;  /* 0x00080000001c783b */ /* 0x000ea80000004200 */
[----:B------:R-:W-:Y:S04]  /*bc90*/  LDSM.16.MT88.4 R36, [R2+0x19000] ;  /* 0x019000000224783b */ /* 0x000fe80000004200 */
[----:B------:R-:W-:Y:S01]  /*bca0*/  LDSM.16.MT88.4 R40, [R0+0x1000] ;  /* 0x001000000028783b */ /* 0x000fe20000004200 */
        /* <DEDUP_REMOVED lines=11> */
[----:B------:R-:W3:Y:S03]  /*bd60*/  LDSM.16.MT88.4 R16, [R180+0x1800] ;  /* 0x00180000b410783b */ /* 0x000ee60000004200 */
[-C--:B------:R-:W-:Y:S08]  /*bd70*/  HMMA.16816.F32.BF16 R100, R20, R24.reuse, R100 ;  /* 0x000000181464723c */ /* 0x080ff00000041864 */
[C---:B------:R-:W-:Y:S08]  /*bd80*/  HMMA.16816.F32.BF16 R104, R32.reuse, R24, R104 ;  /* 0x000000182068723c */ /* 0x040ff00000041868 */
[-C--:B------:R-:W-:Y:S08]  /*bd90*/  HMMA.16816.F32.BF16 R108, R32, R26.reuse, R108 ;  /* 0x0000001a206c723c */ /* 0x080ff0000004186c */
[C---:B------:R-:W-:Y:S01]  /*bda0*/  HMMA.16816.F32.BF16 R112, R20.reuse, R26, R112 ;  /* 0x0000001a1470723c */ /* 0x040fe20000041870 */
[----:B------:R-:W4:Y:S07]  /*bdb0*/  LDSM.16.MT88.4 R24, [R2+0x19800] ;  /* 0x019800000218783b */ /* 0x000f2e0000004200 */
[-C--:B--2---:R-:W-:Y:S08]  /*bdc0*/  HMMA.16816.F32.BF16 R116, R20, R28.reuse, R116 ;  /* 0x0000001c1474723c */ /* 0x084ff00000041874 */
[C---:B------:R-:W-:Y:S08]  /*bdd0*/  HMMA.16816.F32.BF16 R120, R32.reuse, R28, R120 ;  /* 0x0000001c2078723c */ /* 0x040ff00000041878 */
[-C--:B------:R-:W-:Y:S01]  /*bde0*/  HMMA.16816.F32.BF16 R124, R32, R30.reuse, R124 ;  /* 0x0000001e207c723c */ /* 0x080fe2000004187c */
[----:B------:R-:W2:Y:S07]  /*bdf0*/  LDSM.16.MT88.4 R32, [R0+0x1800] ;  /* 0x001800000020783b */ /* 0x000eae0000004200 */
        /* <DEDUP_REMOVED lines=15> */
[-C--:B---3--:R-:W-:Y:S08]  /*bef0*/  HMMA.16816.F32.BF16 R100, R4, R16.reuse, R100 ;  /* 0x000000100464723c */ /* 0x088ff00000041864 */
[C---:B----4-:R-:W-:Y:S08]  /*bf00*/  HMMA.16816.F32.BF16 R104, R24.reuse, R16, R104 ;  /* 0x000000101868723c */ /* 0x050ff00000041868 */
[-C--:B------:R-:W-:Y:S08]  /*bf10*/  HMMA.16816.F32.BF16 R108, R24, R18.reuse, R108 ;  /* 0x00000012186c723c */ /* 0x080ff0000004186c */
[C---:B------:R-:W-:Y:S01]  /*bf20*/  HMMA.16816.F32.BF16 R112, R4.reuse, R18, R112 ;  /* 0x000000120470723c */ /* 0x040fe20000041870 */
[----:B------:R-:W3:Y:S07]  /*bf30*/  LDSM.16.MT88.4 R16, [R180+0x2800] ;  /* 0x00280000b410783b */ /* 0x000eee0000004200 */
        /* <DEDUP_REMOVED lines=19> */
[-C--:B---3--:R-:W-:Y:S08]  /*c070*/  HMMA.16816.F32.BF16 R100, R8, R16.reuse, R100 ;  /* 0x000000100864723c */ /* 0x088ff00000041864 */
[C---:B--2---:R-:W-:Y:S08]  /*c080*/  HMMA.16816.F32.BF16 R104, R24.reuse, R16, R104 ;  /* 0x000000101868723c */ /* 0x044ff00000041868 */
        /* <DEDUP_REMOVED lines=159> */
.L_x_1226:
        /* <DEDUP_REMOVED lines=19> */
.L_x_1227:
[----:B------:R-:W-:Y:S01]  /*cbb0*/  BAR.SYNC.DEFER_BLOCKING 0x0 ;  /* 0x0000000000007b1d */ /* 0x000fe20000010000 */
[----:B------:R-:W-:Y:S01]  /*cbc0*/  USHF.R.S32.HI UR9, URZ, 0x1f, UR22 ;  /* 0x0000001f3f097899 */ /* 0x000fe20008011416 */
[--C-:B-1----:R-:W-:Y:S01]  /*cbd0*/  SHF.R.S32.HI R7, RZ, 0x1f, R206.reuse ;  /* 0x0000001fff077819 */ /* 0x102fe200000114ce */
[----:B------:R-:W-:Y:S01]  /*cbe0*/  IMAD.U32 R0, RZ, RZ, UR22 ;  /* 0x00000016ff007e24 */ /* 0x000fe2000f8e00ff */
[----:B------:R-:W-:Y:S01]  /*cbf0*/  UIMAD UR8, UR34, -0x80, UR8 ;  /* 0xffffff80220878a4 */ /* 0x000fe2000f8e0208 */
[----:B------:R-:W-:Y:S01]  /*cc00*/  IMAD.MOV.U32 R6, RZ, RZ, R206 ;  /* 0x000000ffff067224 */ /* 0x000fe200078e00ce */
[----:B------:R-:W1:Y:S01]  /*cc10*/  S2R R18, SR_TID.X ;  /* 0x0000000000127919 */ /* 0x000e620000002100 */
[----:B------:R-:W-:Y:S01]  /*cc20*/  ULDC.64 UR4, c[0x0][0x3a0] ;  /* 0x0000e80000047ab9 */ /* 0x000fe20000000a00 */
[----:B------:R-:W-:Y:S01]  /*cc30*/  ISETP.GE.AND P1, PT, R206, c[0x0][0x220], PT ;  /* 0x00008800ce007a0c */ /* 0x000fe20003f26270 */
[----:B------:R-:W-:Y:S01]  /*cc40*/  UIMAD UR4, UR9, UR4, URZ ;  /* 0x00000004090472a4 */ /* 0x000fe2000f8e023f */
[----:B------:R-:W2:Y:S01]  /*cc50*/  S2R R19, SR_TID.X ;  /* 0x0000000000137919 */ /* 0x000ea20000002100 */
[----:B------:R-:W-:Y:S01]  /*cc60*/  IMAD.WIDE.U32 R4, R0, c[0x0][0x3a0], R6 ;  /* 0x0000e80000047a25 */ /* 0x000fe200078e0006 */
[----:B------:R-:W-:Y:S01]  /*cc70*/  BSSY B0, `(.L_x_1228) ;  /* 0x0000022000007945 */ /* 0x000fe20003800000 */
[----:B------:R-:W-:-:S03]  /*cc80*/  UIMAD UR4, UR22, UR5, UR4 ;  /* 0x00000005160472a4 */ /* 0x000fc6000f8e0204 */
[----:B------:R-:W-:-:S03]  /*cc90*/  IADD3 R4, P0, R4, UR14, RZ ;  /* 0x0000000e04047c10 */ /* 0x000fc6000ff1e0ff */
[----:B------:R-:W-:Y:S01]  /*cca0*/  IMAD.U32 R0, RZ, RZ, UR4 ;  /* 0x00000004ff007e24 */ /* 0x000fe2000f8e00ff */
[----:B------:R-:W-:Y:S02]  /*ccb0*/  ULDC.64 UR4, c[0x0][0x3b8] ;  /* 0x0000ee0000047ab9 */ /* 0x000fe40000000a00 */
[----:B------:R-:W-:Y:S01]  /*ccc0*/  UIMAD UR4, UR61, UR4, URZ ;  /* 0x000000043d0472a4 */ /* 0x000fe2000f8e023f */
[----:B------:R3:W4:Y:S01]  /*ccd0*/  LDS.128 R20, [R193+0xd000] ;  /* 0x00d00000c1147984 */ /* 0x0007220000000c00 */
[----:B------:R-:W-:Y:S01]  /*cce0*/  IADD3.X R5, R5, UR15, R0, P0, !PT ;  /* 0x0000000f05057c10 */ /* 0x000fe200087fe400 */
[----:B------:R-:W-:Y:S01]  /*ccf0*/  IMAD.U32 R0, RZ, RZ, UR36 ;  /* 0x00000024ff007e24 */ /* 0x000fe2000f8e00ff */
[----:B------:R-:W-:Y:S01]  /*cd00*/  UIMAD UR4, UR36, UR5, UR4 ;  /* 0x00000005240472a4 */ /* 0x000fe2000f8e0204 */
[----:B------:R3:W3:Y:S01]  /*cd10*/  LDS.128 R24, [R193+0xe000] ;  /* 0x00e00000c1187984 */ /* 0x0006e20000000c00 */
[----:B-1----:R-:W-:Y:S01]  /*cd20*/  SHF.R.S32.HI R18, RZ, 0x1f, R18 ;  /* 0x0000001fff127819 */ /* 0x002fe20000011412 */
[----:B------:R-:W-:-:S02]  /*cd30*/  IMAD.WIDE.U32 R4, R0, c[0x0][0x3b8], R4 ;  /* 0x0000ee0000047a25 */ /* 0x000fc400078e0004 */
[----:B------:R1:W1:Y:S01]  /*cd40*/  LDS.128 R28, [R193+0xf000] ;  /* 0x00f00000c11c7984 */ /* 0x0002620000000c00 */
[----:B--2---:R-:W-:-:S03]  /*cd50*/  LEA.HI R18, R18, R19, RZ, 0x3 ;  /* 0x0000001312127211 */ /* 0x004fc600078f18ff */
        /* <DEDUP_REMOVED lines=19> */
.L_x_1229:
[----:B------:R-:W-:Y:S05]  /*ce90*/  BSYNC B0 ;  /* 0x0000000000007941 */ /* 0x000fea0003800000 */
.L_x_1228:
        /* <DEDUP_REMOVED lines=15> */
.L_x_1231:
[----:B------:R-:W-:Y:S05]  /*cf90*/  BSYNC B0 ;  /* 0x0000000000007941 */ /* 0x000fea0003800000 */
.L_x_1230:
        /* <DEDUP_REMOVED lines=15> */
.L_x_1233:
[----:B------:R-:W-:Y:S05]  /*d090*/  BSYNC B0 ;  /* 0x0000000000007941 */ /* 0x000fea0003800000 */
.L_x_1232:
        /* <DEDUP_REMOVED lines=14> */
.L_x_1235:
[----:B------:R-:W-:Y:S05]  /*d180*/  BSYNC B0 ;  /* 0x0000000000007941 */ /* 0x000fea0003800000 */
.L_x_1234:
[----:B------:R-:W-:Y:S01]  /*d190*/  ULDC.64 UR4, c[0x0][0x3a8] ;  /* 0x0000ea0000047ab9 */ /* 0x000fe20000000a00 */
[----:B------:R-:W-:Y:S01]  /*d1a0*/  IMAD.U32 R0, RZ, RZ, UR22 ;  /* 0x00000016ff007e24 */ /* 0x000fe2000f8e00ff */
[----:B------:R-:W-:Y:S01]  /*d1b0*/  UIMAD UR4, UR9, UR4, URZ ;  /* 0x00000004090472a4 */ /* 0x000fe2000f8e023f */
[----:B------:R-:W-:Y:S02]  /*d1c0*/  BSSY B0, `(.L_x_1236) ;  /* 0x0000016000007945 */ /* 0x000fe40003800000 */
[----:B------:R-:W-:Y:S01]  /*d1d0*/  IMAD.WIDE.U32 R6, R0, c[0x0][0x3a8], R6 ;  /* 0x0000ea0000067a25 */ /* 0x000fe200078e0006 */
[----:B------:R-:W-:-:S04]  /*d1e0*/  UIMAD UR4, UR22, UR5, UR4 ;  /* 0x00000005160472a4 */ /* 0x000fc8000f8e0204 */
[----:B-1----:R-:W-:Y:S02]  /*d1f0*/  IADD3 R4, P0, R6, UR10, RZ ;  /* 0x0000000a06047c10 */ /* 0x002fe4000ff1e0ff */
[----:B------:R-:W-:Y:S01]  /*d200*/  MOV R0, UR4 ;  /* 0x0000000400007c02 */ /* 0x000fe20008000f00 */
[----:B------:R-:W-:Y:S02]  /*d210*/  ULDC.64 UR4, c[0x0][0x3c0] ;  /* 0x0000f00000047ab9 */ /* 0x000fe40000000a00 */
[----:B------:R-:W-:Y:S01]  /*d220*/  UIMAD UR4, UR61, UR4, URZ ;  /* 0x000000043d0472a4 */ /* 0x000fe2000f8e023f */
[----:B------:R-:W-:Y:S01]  /*d230*/  IADD3.X R5, R7, UR11, R0, P0, !PT ;  /* 0x0000000b07057c10 */ /* 0x000fe200087fe400 */
[----:B------:R-:W-:Y:S02]  /*d240*/  IMAD.U32 R0, RZ, RZ, UR36 ;  /* 0x00000024ff007e24 */ /* 0x000fe4000f8e00ff */
[----:B------:R-:W-:Y:S02]  /*d250*/  UIMAD UR4, UR36, UR5, UR4 ;  /* 0x00000005240472a4 */ /* 0x000fe4000f8e0204 */
        /* <DEDUP_REMOVED lines=12> */
.L_x_1237:
[----:B------:R-:W-:Y:S05]  /*d320*/  BSYNC B0 ;  /* 0x0000000000007941 */ /* 0x000fea0003800000 */
.L_x_1236:
        /* <DEDUP_REMOVED lines=13> */
.L_x_1239:
[----:B------:R-:W-:Y:S05]  /*d400*/  BSYNC B0 ;  /* 0x0000000000007941 */ /* 0x000fea0003800000 */
.L_x_1238:
        /* <DEDUP_REMOVED lines=13> */
.L_x_1241:
[----:B------:R-:W-:Y:S05]  /*d4e0*/  BSYNC B0 ;  /* 0x0000000000007941 */ /* 0x000fea0003800000 */
.L_x_1240:
        /* <DEDUP_REMOVED lines=11> */
.L_x_1190:
[----:B------:R-:W-:Y:S05]  /*d5a0*/  BSYNC B1 ;  /* 0x0000000000017941 */ /* 0x000fea0003800000 */
.L_x_1168:
        /* <DEDUP_REMOVED lines=11> */
.L_x_1242:
[----:B------:R-:W-:Y:S05]  /*d660*/  EXIT ;  /* 0x000000000000794d */ /* 0x000fea0003800000 */
.L_x_1244:
        /* <DEDUP_REMOVED lines=9> */
.L_x_1278:


//--------------------- .text._ZN5flash25flash_bwd_dot_do_o_kernelILb0E23Flash_bwd_kernel_traitsILi64ELi128ELi128ELi8ELi4ELi4ELi4ELb0ELb0EN7cutlass10bfloat16_tE19Flash_kernel_traitsILi64ELi128ELi128ELi8ES3_EEEEvNS_16Flash_bwd_paramsE --------------------------
	.section	.text._ZN5flash25flash_bwd_dot_do_o_kernelILb0E23Flash_bwd_kernel_traitsILi64ELi128ELi128ELi8ELi4ELi4ELi4ELb0ELb0EN7cutlass10bfloat16_tE19Flash_kernel_traitsILi64ELi128ELi128ELi8ES3_EEEEvNS_16Flash_bwd_paramsE,"ax",@progbits
	.sectioninfo	@"SHI_REGISTERS=32"
	.align	128
        .global         _ZN5flash25flash_bwd_dot_do_o_kernelILb0E23Flash_bwd_kernel_traitsILi64ELi128ELi128ELi8ELi4ELi4ELi4ELb0ELb0EN7cutlass10bfloat16_tE19Flash_kernel_traitsILi64ELi128ELi128ELi8ES3_EEEEvNS_16Flash_bwd_paramsE
        .type           _ZN5flash25flash_bwd_dot_do_o_kernelILb0E23Flash_bwd_kernel_traitsILi64ELi128ELi128ELi8ELi4ELi4ELi4ELb0ELb0EN7cutlass10bfloat16_tE19Flash_kernel_traitsILi64ELi128ELi128ELi8ES3_EEEEvNS_16Flash_bwd_paramsE,@function
        .size           _ZN5flash25flash_bwd_dot_do_o_kernelILb0E23Flash_bwd_kernel_traitsILi64ELi128ELi128ELi8ELi4ELi4ELi4ELb0ELb0EN7cutlass10bfloat16_tE19Flash_kernel_traitsILi64ELi128ELi128ELi8ES3_EEEEvNS_16Flash_bwd_paramsE,(.L_x_1279 - _ZN5flash25flash_bwd_dot_do_o_kernelILb0E23Flash_bwd_kernel_traitsILi64ELi128ELi128ELi8ELi4ELi4ELi4ELb0ELb0EN7cutlass10bfloat16_tE19Flash_kernel_traitsILi64ELi128ELi128ELi8ES3_EEEEvNS_16Flash_bwd_paramsE)
        .other          _ZN5flash25flash_bwd_dot_do_o_kernelILb0E23Flash_bwd_kernel_traitsILi64ELi128ELi128ELi8ELi4ELi4ELi4ELb0ELb0EN7cutlass10bfloat16_tE19Flash_kernel_traitsILi64ELi128ELi128ELi8ES3_EEEEvNS_16Flash_bwd_paramsE,@"STO_CUDA_ENTRY STV_DEFAULT"
_ZN5flash25flash_bwd_dot_do_o_kernelILb0E23Flash_bwd_kernel_traitsILi64ELi128ELi128ELi8ELi4ELi4ELi4ELb0ELb0EN7cutlass10bfloat16_tE19Flash_kernel_traitsILi64ELi128ELi128ELi8ES3_EEEEvNS_16Flash_bwd_paramsE:
.text._ZN5flash25flash_bwd_dot_do_o_kernelILb0E23Flash_bwd_kernel_traitsILi64ELi128ELi128ELi8ELi4ELi4ELi4ELb0ELb0EN7cutlass10bfloat16_tE19Flash_kernel_traitsILi64ELi128ELi128ELi8ES3_EEEEvNS_16Flash_bwd_paramsE:
        /* <DEDUP_REMOVED lines=24> */
[--C-:B------:R-:W-:Y:S01]  /*0180*/  @!P1 SHF.R.S32.HI R9, RZ, 0x1f, R7.reuse ;  /* 0x0000001fff099819 */ /* 0x100fe20000011407 */
[----:B------:R-:W-:Y:S01]  /*0190*/  @P1 IMAD.WIDE.U32 R12, R0, c[0x0][0x1e8], RZ ;  /* 0x00007a00000c1a25 */ /* 0x000fe200078e00ff */
[----:B------:R-:W-:-:S03]  /*01a0*/  @!P1 SHF.R.S32.HI R16, RZ, 0x1f, R7 ;  /* 0x0000001fff109819 */ /* 0x000fc60000011407 */
[----:B------:R-:W-:Y:S02]  /*01b0*/  @!P1 IMAD R14, R9, c[0x0][0x368], RZ ;  /* 0x0000da00090e9a24 */ /* 0x000fe400078e02ff */
[----:B------:R-:W-:-:S04]  /*01c0*/  @P1 IMAD.WIDE.U32 R10, R0, c[0x0][0x370], RZ ;  /* 0x0000dc00000a1a25 */ /* 0x000fc800078e00ff */
[----:B------:R-:W-:Y:S02]  /*01d0*/  @!P1 IMAD R16, R16, c[0x0][0x1e0], RZ ;  /* 0x0000780010109a24 */ /* 0x000fe400078e02ff */
[C---:B------:R-:W-:Y:S02]  /*01e0*/  @P1 IMAD R5, R0.reuse, c[0x0][0x1ec], R13 ;  /* 0x00007b0000051a24 */ /* 0x040fe400078e020d */
[----:B------:R-:W-:Y:S02]  /*01f0*/  @P1 IMAD.MOV.U32 R6, RZ, RZ, R12 ;  /* 0x000000ffff061224 */ /* 0x000fe400078e000c */
[C---:B------:R-:W-:Y:S02]  /*0200*/  @!P1 IMAD R9, R7.reuse, c[0x0][0x36c], R14 ;  /* 0x0000db0007099a24 */ /* 0x040fe400078e020e */
[----:B------:R-:W-:Y:S02]  /*0210*/  @P1 IMAD R4, R0, c[0x0][0x374], R11 ;  /* 0x0000dd0000041a24 */ /* 0x000fe400078e020b */
[----:B------:R-:W-:-:S04]  /*0220*/  @!P1 IMAD.WIDE.U32 R12, R7, c[0x0][0x368], RZ ;  /* 0x0000da00070c9a25 */ /* 0x000fc800078e00ff */
[----:B------:R-:W-:Y:S01]  /*0230*/  @!P1 IMAD.WIDE.U32 R14, R7, c[0x0][0x1e0], RZ ;  /* 0x00007800070e9a25 */ /* 0x000fe200078e00ff */
[----:B------:R-:W-:-:S03]  /*0240*/  @!P1 MOV R10, R12 ;  /* 0x0000000c000a9202 */ /* 0x000fc60000000f00 */
[----:B------:R-:W-:Y:S01]  /*0250*/  @!P1 IMAD R11, R7, c[0x0][0x1e4], R16 ;  /* 0x00007900070b9a24 */ /* 0x000fe200078e0210 */
[----:B------:R-:W-:Y:S01]  /*0260*/  @!P1 MOV R6, R14 ;  /* 0x0000000e00069202 */ /* 0x000fe20000000f00 */
        /* <DEDUP_REMOVED lines=10> */
.L_x_1245:
[----:B01----:R-:W-:-:S04]  /*0310*/  IMAD R0, R7, c[0x0][0x1c0], R20 ;  /* 0x0000700007007a24 */ /* 0x003fc800078e0214 */
[----:B------:R-:W-:Y:S02]  /*0320*/  IMAD R0, R0, c[0x0][0x224], RZ ;  /* 0x0000890000007a24 */ /* 0x000fe400078e02ff */
.L_x_1246:
[----:B------:R-:W-:Y:S01]  /*0330*/  SHF.R.S32.HI R7, RZ, 0x1f, R2 ;  /* 0x0000001fff077819 */ /* 0x000fe20000011402 */
[--C-:B------:R-:W-:Y:S01]  /*0340*/  IMAD.IADD R8, R8, 0x1, -R3.reuse ;  /* 0x0000000108087824 */ /* 0x100fe200078e0a03 */
[----:B------:R-:W-:Y:S02]  /*0350*/  SHF.R.S32.HI R11, RZ, 0x1f, R3 ;  /* 0x0000001fff0b7819 */ /* 0x000fe40000011403 */
[----:B------:R-:W-:-:S03]  /*0360*/  LEA.HI R7, R7, R2, RZ, 0x3 ;  /* 0x0000000207077211 */ /* 0x000fc600078f18ff */
[----:B------:R-:W-:Y:S01]  /*0370*/  IMAD R16, R11, c[0x0][0x370], RZ ;  /* 0x0000dc000b107a24 */ /* 0x000fe200078e02ff */
[----:B------:R-:W-:Y:S01]  /*0380*/  LOP3.LUT R9, R7, 0x1ffffff8, RZ, 0xc0, !PT ;  /* 0x1ffffff807097812 */ /* 0x000fe200078ec0ff */
[----:B------:R-:W-:Y:S01]  /*0390*/  IMAD R18, R11, c[0x0][0x1e8], RZ ;  /* 0x00007a000b127a24 */ /* 0x000fe200078e02ff */
[----:B------:R-:W-:Y:S01]  /*03a0*/  SHF.R.S32.HI R27, RZ, 0x3, R7 ;  /* 0x00000003ff1b7819 */ /* 0x000fe20000011407 */
[C---:B------:R-:W-:Y:S02]  /*03b0*/  IMAD R7, R3.reuse, c[0x0][0x374], R16 ;  /* 0x0000dd0003077a24 */ /* 0x040fe400078e0210 */
[----:B------:R-:W-:Y:S01]  /*03c0*/  IMAD.IADD R9, R2, 0x1, -R9 ;  /* 0x0000000102097824 */ /* 0x000fe200078e0a09 */
[----:B------:R-:W-:Y:S01]  /*03d0*/  SHF.R.S32.HI R26, RZ, 0x1f, R27 ;  /* 0x0000001fff1a7819 */ /* 0x000fe2000001141b */
[----:B------:R-:W-:Y:S01]  /*03e0*/  IMAD R18, R3, c[0x0][0x1ec], R18 ;  /* 0x00007b0003127a24 */ /* 0x000fe200078e0212 */
[----:B------:R-:W-:Y:S02]  /*03f0*/  CS2R R16, SRZ ;  /* 0x0000000000107805 */ /* 0x000fe4000001ff00 */
[----:B------:R-:W-:-:S02]  /*0400*/  SHF.L.U32 R12, R9, 0x3, RZ ;  /* 0x00000003090c7819 */ /* 0x000fc400000006ff */
[----:B------:R-:W-:Y:S02]  /*0410*/  SHF.R.S32.HI R9, RZ, 0x1f, R20 ;  /* 0x0000001fff097819 */ /* 0x000fe40000011414 */
[--C-:B------:R-:W-:Y:S02]  /*0420*/  SHF.R.S32.HI R13, RZ, 0x1f, R12.reuse ;  /* 0x0000001fff0d7819 */ /* 0x100fe4000001140c */
[----:B------:R-:W-:Y:S01]  /*0430*/  ISETP.GE.AND P0, PT, R12, c[0x0][0x220], PT ;  /* 0x000088000c007a0c */ /* 0x000fe20003f06270 */
[----:B------:R-:W-:Y:S02]  /*0440*/  IMAD R11, R9, c[0x0][0x378], RZ ;  /* 0x0000de00090b7a24 */ /* 0x000fe400078e02ff */
[----:B------:R-:W-:Y:S01]  /*0450*/  IMAD.WIDE.U32 R14, R3, c[0x0][0x370], R12 ;  /* 0x0000dc00030e7a25 */ /* 0x000fe200078e000c */
[----:B------:R-:W-:-:S03]  /*0460*/  ISETP.LT.AND P1, PT, R27, R8, !P0 ;  /* 0x000000081b00720c */ /* 0x000fc60004721270 */
[----:B------:R-:W-:Y:S01]  /*0470*/  IMAD.WIDE.U32 R12, R3, c[0x0][0x1e8], R12 ;  /* 0x00007a00030c7a25 */ /* 0x000fe200078e000c */
[----:B------:R-:W-:-:S03]  /*0480*/  IADD3 R22, P2, R10, R14, RZ ;  /* 0x0000000e0a167210 */ /* 0x000fc60007f5e0ff */
[----:B------:R-:W-:Y:S01]  /*0490*/  IMAD R9, R9, c[0x0][0x1f0], RZ ;  /* 0x00007c0009097a24 */ /* 0x000fe200078e02ff */
[----:B------:R-:W-:Y:S01]  /*04a0*/  IADD3 R6, P3, R6, R12, RZ ;  /* 0x0000000c06067210 */ /* 0x000fe20007f7e0ff */
[----:B------:R-:W-:Y:S01]  /*04b0*/  IMAD R11, R20, c[0x0][0x37c], R11 ;  /* 0x0000df00140b7a24 */ /* 0x000fe200078e020b */
[----:B------:R-:W-:Y:S01]  /*04c0*/  IADD3.X R23, R4, R15, R7, P2, !PT ;  /* 0x0000000f04177210 */ /* 0x000fe200017fe407 */
[----:B------:R-:W-:Y:S01]  /*04d0*/  IMAD R9, R20, c[0x0][0x1f4], R9 ;  /* 0x00007d0014097a24 */ /* 0x000fe200078e0209 */
[----:B------:R-:W-:Y:S01]  /*04e0*/  IADD3.X R7, R5, R13, R18, P3, !PT ;  /* 0x0000000d05077210 */ /* 0x000fe20001ffe412 */
[----:B------:R-:W-:Y:S01]  /*04f0*/  @P1 IMAD R4, R26, c[0x0][0x370], RZ ;  /* 0x0000dc001a041a24 */ /* 0x000fe200078e02ff */
[----:B------:R-:W-:Y:S01]  /*0500*/  CS2R R14, SRZ ;  /* 0x00000000000e7805 */ /* 0x000fe2000001ff00 */
[----:B------:R-:W-:Y:S01]  /*0510*/  IMAD.WIDE.U32 R22, R20, c[0x0][0x378], R22 ;  /* 0x0000de0014167a25 */ /* 0x000fe200078e0016 */
[----:B------:R-:W-:-:S03]  /*0520*/  CS2R R18, SRZ ;  /* 0x0000000000127805 */ /* 0x000fc6000001ff00 */
[----:B------:R-:W-:Y:S01]  /*0530*/  IMAD.WIDE.U32 R20, R20, c[0x0][0x1f0], R6 ;  /* 0x00007c0014147a25 */ /* 0x000fe200078e0006 */
[----:B------:R-:W-:-:S03]  /*0540*/  IADD3 R23, R23, R11, RZ ;  /* 0x0000000b17177210 */ /* 0x000fc60007ffe0ff */
[----:B------:R-:W-:Y:S02]  /*0550*/  @P1 IMAD R6, R26, c[0x0][0x1e8], RZ ;  /* 0x00007a001a061a24 */ /* 0x000fe400078e02ff */
[----:B------:R-:W-:Y:S02]  /*0560*/  IMAD.IADD R21, R21, 0x1, R9 ;  /* 0x0000000115157824 */ /* 0x000fe400078e0209 */
[C---:B------:R-:W-:Y:S02]  /*0570*/  @P1 IMAD R7, R27.reuse, c[0x0][0x374], R4 ;  /* 0x0000dd001b071a24 */ /* 0x040fe400078e0204 */
[----:B------:R-:W-:-:S04]  /*0580*/  @P1 IMAD.WIDE.U32 R12, R27, c[0x0][0x370], R22 ;  /* 0x0000dc001b0c1a25 */ /* 0x000fc800078e0016 */
[----:B------:R-:W-:Y:S01]  /*0590*/  @P1 IMAD R9, R27, c[0x0][0x1ec], R6 ;  /* 0x00007b001b091a24 */ /* 0x000fe200078e0206 */
[----:B------:R-:W-:Y:S01]  /*05a0*/  @P1 IADD3 R7, R13, R7, RZ ;  /* 0x000000070d071210 */ /* 0x000fe20007ffe0ff */
[----:B------:R-:W-:Y:S01]  /*05b0*/  @P1 IMAD.WIDE.U32 R4, R27, c[0x0][0x1e8], R20 ;  /* 0x00007a001b041a25 */ /* 0x000fe200078e0014 */
[----:B------:R-:W-:-:S03]  /*05c0*/  @P1 LEA R10, P2, R12, c[0x0][0x330], 0x1 ;  /* 0x0000cc000c0a1a11 */ /* 0x000fc600078408ff */
[----:B------:R-:W-:Y:S01]  /*05d0*/  @P1 IMAD.IADD R5, R5, 0x1, R9 ;  /* 0x0000000105051824 */ /* 0x000fe200078e0209 */
[----:B------:R-:W-:Y:S02]  /*05e0*/  @P1 LEA R6, P3, R4, c[0x0][0x1d0], 0x1 ;  /* 0x0000740004061a11 */ /* 0x000fe400078608ff */
[----:B------:R-:W-:Y:S02]  /*05f0*/  @P1 LEA.HI.X R11, R12, c[0x0][0x334], R7, 0x1, P2 ;  /* 0x0000cd000c0b1a11 */ /* 0x000fe400010f0c07 */
[----:B------:R-:W-:Y:S01]  /*0600*/  CS2R R12, SRZ ;  /* 0x00000000000c7805 */ /* 0x000fe2000001ff00 */
[----:B------:R-:W-:-:S05]  /*0610*/  @P1 LEA.HI.X R7, R4, c[0x0][0x1d4], R5, 0x1, P3 ;  /* 0x0000750004071a11 */ /* 0x000fca00018f0c05 */
[----:B------:R0:W2:Y:S04]  /*0620*/  @P1 LDG.E.128 R12, [R10.64] ;  /* 0x000000040a0c1981 */ /* 0x0000a8000c1e1d00 */
[----:B------:R1:W3:Y:S01]  /*0630*/  @P1 LDG.E.128 R16, [R6.64] ;  /* 0x0000000406101981 */ /* 0x0002e2000c1e1d00 */
[C---:B------:R-:W-:Y:S02]  /*0640*/  IADD3 R5, R27.reuse, 0x20, RZ ;  /* 0x000000201b057810 */ /* 0x040fe40007ffe0ff */
[----:B------:R-:W-:Y:S02]  /*0650*/  IADD3 R25, R27, 0x40, RZ ;  /* 0x000000401b197810 */ /* 0x000fe40007ffe0ff */
[----:B------:R-:W-:Y:S02]  /*0660*/  ISETP.LT.AND P2, PT, R5, R8, !P0 ;  /* 0x000000080500720c */ /* 0x000fe40004741270 */
[----:B-1----:R-:W-:-:S11]  /*0670*/  IADD3 R7, R27, 0x60, RZ ;  /* 0x000000601b077810 */ /* 0x002fd60007ffe0ff */
[----:B------:R-:W-:Y:S02]  /*0680*/  @P2 IADD3 R29, P1, R27, 0x20, RZ ;  /* 0x000000201b1d2810 */ /* 0x000fe40007f3e0ff */
[----:B------:R-:W-:Y:S02]  /*0690*/  @P2 MOV R5, R23 ;  /* 0x0000001700052202 */ /* 0x000fe40000000f00 */
[----:B------:R-:W-:Y:S02]  /*06a0*/  @P2 IADD3.X R4, RZ, R26, RZ, P1, !PT ;  /* 0x0000001aff042210 */ /* 0x000fe40000ffe4ff */
[-C--:B------:R-:W-:Y:S02]  /*06b0*/  ISETP.LT.AND P1, PT, R25, R8.reuse, !P0 ;  /* 0x000000081900720c */ /* 0x080fe40004721270 */
[----:B------:R-:W-:Y:S01]  /*06c0*/  ISETP.LT.AND P0, PT, R7, R8, !P0 ;  /* 0x000000080700720c */ /* 0x000fe20004701270 */
[----:B------:R-:W-:-:S04]  /*06d0*/  @P2 IMAD R4, R4, c[0x0][0x370], RZ ;  /* 0x0000dc0004042a24 */ /* 0x000fc800078e02ff */
[----:B------:R-:W-:Y:S02]  /*06e0*/  @P2 IMAD R9, R29, c[0x0][0x374], R4 ;  /* 0x0000dd001d092a24 */ /* 0x000fe400078e0204 */
[----:B------:R-:W-:-:S04]  /*06f0*/  @P2 IMAD.MOV.U32 R4, RZ, RZ, R22 ;  /* 0x000000ffff042224 */ /* 0x000fc800078e0016 */
[----:B------:R-:W-:-:S04]  /*0700*/  @P2 IMAD.WIDE.U32 R4, R29, c[0x0][0x370], R4 ;  /* 0x0000dc001d042a25 */ /* 0x000fc800078e0004 */
[----:B------:R-:W-:Y:S01]  /*0710*/  @P2 IMAD.IADD R9, R5, 0x1, R9 ;  /* 0x0000000105092824 */ /* 0x000fe200078e0209 */
[----:B------:R-:W-:-:S04]  /*0720*/  @P2 LEA R24, P3, R4, c[0x0][0x330], 0x1 ;  /* 0x0000cc0004182a11 */ /* 0x000fc800078608ff */
[----:B------:R-:W-:Y:S02]  /*0730*/  @P2 LEA.HI.X R25, R4, c[0x0][0x334], R9, 0x1, P3 ;  /* 0x0000cd0004192a11 */ /* 0x000fe400018f0c09 */
[----:B------:R-:W-:-:S04]  /*0740*/  @P2 IADD3 R7, P3, R27, 0x20, RZ ;  /* 0x000000201b072810 */ /* 0x000fc80007f7e0ff */
[----:B------:R-:W-:-:S05]  /*0750*/  @P2 IADD3.X R4, RZ, R26, RZ, P3, !PT ;  /* 0x0000001aff042210 */ /* 0x000fca0001ffe4ff */
[----:B------:R-:W-:-:S04]  /*0760*/  @P2 IMAD R4, R4, c[0x0][0x1e8], RZ ;  /* 0x00007a0004042a24 */ /* 0x000fc800078e02ff */
[----:B------:R-:W-:Y:S02]  /*0770*/  @P2 IMAD R9, R7, c[0x0][0x1ec], R4 ;  /* 0x00007b0007092a24 */ /* 0x000fe400078e0204 */
[----:B------:R-:W-:Y:S01]  /*0780*/  @P2 IMAD.MOV.U32 R4, RZ, RZ, R20 ;  /* 0x000000ffff042224 */ /* 0x000fe200078e0014 */
[----:B0-----:R-:W-:Y:S01]  /*0790*/  CS2R R10, SRZ ;  /* 0x00000000000a7805 */ /* 0x001fe2000001ff00 */
[----:B--2---:R-:W-:Y:S02]  /*07a0*/  LOP3.LUT R5, R12, 0xffff0000, RZ, 0xc0, !PT ;  /* 0xffff00000c057812 */ /* 0x004fe400078ec0ff */
[----:B---3--:R-:W-:-:S05]  /*07b0*/  LOP3.LUT R6, R16, 0xffff0000, RZ, 0xc0, !PT ;  /* 0xffff000010067812 */ /* 0x008fca00078ec0ff */
[----:B------:R-:W-:Y:S01]  /*07c0*/  FMUL.FTZ R8, R5, R6 ;  /* 0x0000000605087220 */ /* 0x000fe20000410000 */
[----:B------:R-:W-:Y:S01]  /*07d0*/  SHF.L.U32 R5, R16, 0x10, RZ ;  /* 0x0000001010057819 */ /* 0x000fe200000006ff */
[----:B------:R-:W-:Y:S01]  /*07e0*/  IMAD.U32 R6, R12, 0x10000, RZ ;  /* 0x000100000c067824 */ /* 0x000fe200078e00ff */
[----:B------:R-:W-:-:S03]  /*07f0*/  SHF.L.U32 R16, R14, 0x10, RZ ;  /* 0x000000100e107819 */ /* 0x000fc600000006ff */
[----:B------:R-:W-:Y:S01]  /*0800*/  FFMA.FTZ R6, R6, R5, R8 ;  /* 0x0000000506067223 */ /* 0x000fe20000010008 */
[----:B------:R-:W-:Y:S02]  /*0810*/  @P2 MOV R5, R21 ;  /* 0x0000001500052202 */ /* 0x000fe40000000f00 */
[C---:B------:R-:W-:Y:S02]  /*0820*/  SHF.L.U32 R8, R17.reuse, 0x10, RZ ;  /* 0x0000001011087819 */ /* 0x040fe400000006ff */
[----:B------:R-:W-:Y:S01]  /*0830*/  LOP3.LUT R17, R17, 0xffff0000, RZ, 0xc0, !PT ;  /* 0xffff000011117812 */ /* 0x000fe200078ec0ff */
[----:B------:R-:W-:-:S04]  /*0840*/  @P2 IMAD.WIDE.U32 R4, R7, c[0x0][0x1e8], R4 ;  /* 0x00007a0007042a25 */ /* 0x000fc800078e0004 */
[----:B------:R-:W-:Y:S01]  /*0850*/  IMAD.U32 R7, R13, 0x10000, RZ ;  /* 0x000100000d077824 */ /* 0x000fe200078e00ff */
[----:B------:R-:W-:Y:S01]  /*0860*/  @P2 LEA R12, P3, R4, c[0x0][0x1d0], 0x1 ;  /* 0x00007400040c2a11 */ /* 0x000fe200078608ff */
[----:B------:R-:W-:Y:S01]  /*0870*/  @P2 IMAD.IADD R9, R5, 0x1, R9 ;  /* 0x0000000105092824 */ /* 0x000fe200078e0209 */
[----:B------:R-:W-:Y:S01]  /*0880*/  LOP3.LUT R5, R13, 0xffff0000, RZ, 0xc0, !PT ;  /* 0xffff00000d057812 */ /* 0x000fe200078ec0ff */
[----:B------:R-:W-:-:S03]  /*0890*/  FFMA.FTZ R6, R7, R8, R6 ;  /* 0x0000000807067223 */ /* 0x000fc60000010006 */
[----:B------:R-:W-:Y:S01]  /*08a0*/  @P2 LEA.HI.X R13, R4, c[0x0][0x1d4], R9, 0x1, P3 ;  /* 0x00007500040d2a11 */ /* 0x000fe200018f0c09 */
[----:B------:R-:W-:Y:S01]  /*08b0*/  FFMA.FTZ R17, R5, R17, R6 ;  /* 0x0000001105117223 */ /* 0x000fe20000010006 */
[----:B------:R-:W-:Y:S01]  /*08c0*/  SHF.L.U32 R9, R18, 0x10, RZ ;  /* 0x0000001012097819 */ /* 0x000fe200000006ff */
[----:B------:R-:W-:Y:S01]  /*08d0*/  CS2R R6, SRZ ;  /* 0x0000000000067805 */ /* 0x000fe2000001ff00 */
[----:B------:R-:W-:-:S03]  /*08e0*/  CS2R R4, SRZ ;  /* 0x0000000000047805 */ /* 0x000fc6000001ff00 */
[----:B------:R-:W-:Y:S02]  /*08f0*/  FFMA.FTZ R16, R16, R9, R17 ;  /* 0x0000000910107223 */ /* 0x000fe40000010011 */
[----:B------:R-:W-:Y:S01]  /*0900*/  CS2R R8, SRZ ;  /* 0x0000000000087805 */ /* 0x000fe2000001ff00 */
[----:B------:R-:W2:Y:S05]  /*0910*/  @P2 LDG.E.128 R4, [R24.64] ;  /* 0x0000000418042981 */ /* 0x000eaa000c1e1d00 */
[----:B------:R0:W3:Y:S01]  /*0920*/  @P2 LDG.E.128 R8, [R12.64] ;  /* 0x000000040c082981 */ /* 0x0000e2000c1e1d00 */
[----:B------:R-:W-:Y:S02]  /*0930*/  LOP3.LUT R29, R14, 0xffff0000, RZ, 0xc0, !PT ;  /* 0xffff00000e1d7812 */ /* 0x000fe400078ec0ff */
[----:B------:R-:W-:-:S02]  /*0940*/  LOP3.LUT R18, R18, 0xffff0000, RZ, 0xc0, !PT ;  /* 0xffff000012127812 */ /* 0x000fc400078ec0ff */
[C---:B0-----:R-:W-:Y:S02]  /*0950*/  SHF.L.U32 R13, R15.reuse, 0x10, RZ ;  /* 0x000000100f0d7819 */ /* 0x041fe400000006ff */
[----:B------:R-:W-:Y:S02]  /*0960*/  LOP3.LUT R15, R15, 0xffff0000, RZ, 0xc0, !PT ;  /* 0xffff00000f0f7812 */ /* 0x000fe400078ec0ff */
[C---:B--2---:R-:W-:Y:S01]  /*0970*/  LOP3.LUT R28, R4.reuse, 0xffff0000, RZ, 0xc0, !PT ;  /* 0xffff0000041c7812 */ /* 0x044fe200078ec0ff */
[----:B------:R-:W-:Y:S02]  /*0980*/  IMAD.U32 R14, R4, 0x10000, RZ ;  /* 0x00010000040e7824 */ /* 0x000fe400078e00ff */
[----:B------:R-:W-:Y:S01]  /*0990*/  FFMA.FTZ R4, R29, R18, R16 ;  /* 0x000000121d047223 */ /* 0x000fe20000010010 */
[----:B------:R-:W-:Y:S02]  /*09a0*/  @P1 MOV R16, R20 ;  /* 0x0000001400101202 */ /* 0x000fe40000000f00 */
[----:B---3--:R-:W-:-:S02]  /*09b0*/  LOP3.LUT R17, R8, 0xffff0000, RZ, 0xc0, !PT ;  /* 0xffff000008117812 */ /* 0x008fc400078ec0ff */
[----:B------:R-:W-:-:S03]  /*09c0*/  SHF.L.U32 R8, R8, 0x10, RZ ;  /* 0x0000001008087819 */ /* 0x000fc600000006ff */
[----:B------:R-:W-:-:S04]  /*09d0*/  FMUL.FTZ R17, R17, R28 ;  /* 0x0000001c11117220 */ /* 0x000fc80000410000 */
[----:B------:R-:W-:Y:S01]  /*09e0*/  FFMA.FTZ R8, R8, R14, R17 ;  /* 0x0000000e08087223 */ /* 0x000fe20000010011 */
[----:B------:R-:W-:Y:S01]  /*09f0*/  @P1 IADD3 R17, P2, R27, 0x40, RZ ;  /* 0x000000401b111810 */ /* 0x000fe20007f5e0ff */
[C---:B------:R-:W-:Y:S01]  /*0a00*/  IMAD.U32 R14, R19.reuse, 0x10000, RZ ;  /* 0x00010000130e7824 */ /* 0x040fe200078e00ff */
[----:B------:R-:W-:Y:S02]  /*0a10*/  LOP3.LUT R19, R19, 0xffff0000, RZ, 0xc0, !PT ;  /* 0xffff000013137812 */ /* 0x000fe400078ec0ff */
[----:B------:R-:W-:Y:S01]  /*0a20*/  @P1 IADD3.X R12, RZ, R26, RZ, P2, !PT ;  /* 0x0000001aff0c1210 */ /* 0x000fe200017fe4ff */
[----:B------:R-:W-:Y:S01]  /*0a30*/  FFMA.FTZ R4, R13, R14, R4 ;  /* 0x0000000e0d047223 */ /* 0x000fe20000010004 */
[----:B------:R-:W-:Y:S01]  /*0a40*/  SHF.L.U32 R14, R5, 0x10, RZ ;  /* 0x00000010050e7819 */ /* 0x000fe200000006ff */
[C---:B------:R-:W-:Y:S01]  /*0a50*/  IMAD.U32 R13, R9.reuse, 0x10000, RZ ;  /* 0x00010000090d7824 */ /* 0x040fe200078e00ff */
[----:B------:R-:W-:Y:S01]  /*0a60*/  LOP3.LUT R9, R9, 0xffff0000, RZ, 0xc0, !PT ;  /* 0xffff000009097812 */ /* 0x000fe200078ec0ff */
[----:B------:R-:W-:-:S02]  /*0a70*/  @P1 IMAD R12, R12, c[0x0][0x370], RZ ;  /* 0x0000dc000c0c1a24 */ /* 0x000fc400078e02ff */
[----:B------:R-:W-:Y:S01]  /*0a80*/  FFMA.FTZ R8, R13, R14, R8 ;  /* 0x0000000e0d087223 */ /* 0x000fe20000010008 */
[----:B------:R-:W-:Y:S01]  /*0a90*/  @P1 MOV R13, R23 ;  /* 0x00000017000d1202 */ /* 0x000fe20000000f00 */
[----:B------:R-:W-:Y:S01]  /*0aa0*/  @P1 IMAD R25, R17, c[0x0][0x374], R12 ;  /* 0x0000dd0011191a24 */ /* 0x000fe200078e020c */
[----:B------:R-:W-:Y:S01]  /*0ab0*/  @P1 MOV R12, R22 ;  /* 0x00000016000c1202 */ /* 0x000fe20000000f00 */
[----:B------:R-:W-:Y:S02]  /*0ac0*/  FFMA.FTZ R4, R15, R19, R4 ;  /* 0x000000130f047223 */ /* 0x000fe40000010004 */
[----:B------:R-:W-:Y:S01]  /*0ad0*/  CS2R R18, SRZ ;  /* 0x0000000000127805 */ /* 0x000fe2000001ff00 */
[----:B------:R-:W-:Y:S01]  /*0ae0*/  CS2R R14, SRZ ;  /* 0x00000000000e7805 */ /* 0x000fe2000001ff00 */
[----:B------:R-:W-:-:S04]  /*0af0*/  @P1 IMAD.WIDE.U32 R12, R17, c[0x0][0x370], R12 ;  /* 0x0000dc00110c1a25 */ /* 0x000fc800078e000c */
[----:B------:R-:W-:Y:S01]  /*0b00*/  @P1 IMAD.IADD R13, R13, 0x1, R25 ;  /* 0x000000010d0d1824 */ /* 0x000fe200078e0219 */
[----:B------:R-:W-:Y:S01]  /*0b10*/  @P1 LEA R28, P2, R12, c[0x0][0x330], 0x1 ;  /* 0x0000cc000c1c1a11 */ /* 0x000fe200078408ff */
[----:B------:R-:W-:-:S03]  /*0b20*/  @P1 IMAD.MOV.U32 R17, RZ, RZ, R21 ;  /* 0x000000ffff111224 */ /* 0x000fc600078e0015 */
[----:B------:R-:W-:Y:S02]  /*0b30*/  @P1 LEA.HI.X R29, R12, c[0x0][0x334], R13, 0x1, P2 ;  /* 0x0000cd000c1d1a11 */ /* 0x000fe400010f0c0d */
[----:B------:R-:W-:-:S04]  /*0b40*/  @P1 IADD3 R12, P2, R27, 0x40, RZ ;  /* 0x000000401b0c1810 */ /* 0x000fc80007f5e0ff */
[----:B------:R-:W-:-:S05]  /*0b50*/  @P1 IADD3.X R13, RZ, R26, RZ, P2, !PT ;  /* 0x0000001aff0d1210 */ /* 0x000fca00017fe4ff */
[----:B------:R-:W-:-:S04]  /*0b60*/  @P1 IMAD R13, R13, c[0x0][0x1e8], RZ ;  /* 0x00007a000d0d1a24 */ /* 0x000fc800078e02ff */
[C---:B------:R-:W-:Y:S02]  /*0b70*/  @P1 IMAD R25, R12.reuse, c[0x0][0x1ec], R13 ;  /* 0x00007b000c191a24 */ /* 0x040fe400078e020d */
[----:B------:R-:W-:Y:S01]  /*0b80*/  @P1 IMAD.WIDE.U32 R12, R12, c[0x0][0x1e8], R16 ;  /* 0x00007a000c0c1a25 */ /* 0x000fe200078e0010 */
[----:B------:R-:W-:-:S04]  /*0b90*/  LOP3.LUT R17, R5, 0xffff0000, RZ, 0xc0, !PT ;  /* 0xffff000005117812 */ /* 0x000fc800078ec0ff */
[----:B------:R-:W-:Y:S01]  /*0ba0*/  @P1 IADD3 R13, R13, R25, RZ ;  /* 0x000000190d0d1210 */ /* 0x000fe20007ffe0ff */
[----:B------:R-:W-:Y:S01]  /*0bb0*/  FFMA.FTZ R8, R9, R17, R8 ;  /* 0x0000001109087223 */ /* 0x000fe20000010008 */
[----:B------:R-:W-:Y:S01]  /*0bc0*/  @P1 LEA R24, P2, R12, c[0x0][0x1d0], 0x1 ;  /* 0x000074000c181a11 */ /* 0x000fe200078408ff */
[----:B------:R-:W-:-:S03]  /*0bd0*/  CS2R R16, SRZ ;  /* 0x0000000000107805 */ /* 0x000fc6000001ff00 */
[----:B------:R-:W-:Y:S02]  /*0be0*/  @P1 LEA.HI.X R25, R12, c[0x0][0x1d4], R13, 0x1, P2 ;  /* 0x000075000c191a11 */ /* 0x000fe400010f0c0d */
[C---:B------:R-:W-:Y:S02]  /*0bf0*/  @P0 IADD3 R13, P2, R27.reuse, 0x60, RZ ;  /* 0x000000601b0d0810 */ /* 0x040fe40007f5e0ff */
[----:B------:R-:W-:Y:S01]  /*0c00*/  @P0 IADD3 R27, P3, R27, 0x60, RZ ;  /* 0x000000601b1b0810 */ /* 0x000fe20007f7e0ff */
[----:B------:R0:W2:Y:S01]  /*0c10*/  @P1 LDG.E.128 R16, [R24.64] ;  /* 0x0000000418101981 */ /* 0x0000a2000c1e1d00 */
[----:B------:R-:W-:Y:S01]  /*0c20*/  @P0 IADD3.X R12, RZ, R26, RZ, P2, !PT ;  /* 0x0000001aff0c0210 */ /* 0x000fe200017fe4ff */
[----:B------:R-:W-:-:S04]  /*0c30*/  @P0 IMAD.WIDE.U32 R22, R13, c[0x0][0x370], R22 ;  /* 0x0000dc000d160a25 */ /* 0x000fc800078e0016 */
[----:B------:R-:W-:Y:S02]  /*0c40*/  @P0 IMAD.X R26, RZ, RZ, R26, P3 ;  /* 0x000000ffff1a0224 */ /* 0x000fe400018e061a */
[----:B------:R-:W-:Y:S02]  /*0c50*/  @P0 IMAD R12, R12, c[0x0][0x370], RZ ;  /* 0x0000dc000c0c0a24 */ /* 0x000fe400078e02ff */
[----:B------:R-:W-:Y:S02]  /*0c60*/  @P0 IMAD R26, R26, c[0x0][0x1e8], RZ ;  /* 0x00007a001a1a0a24 */ /* 0x000fe400078e02ff */
[----:B------:R-:W-:Y:S01]  /*0c70*/  @P0 IMAD R5, R13, c[0x0][0x374], R12 ;  /* 0x0000dd000d050a24 */ /* 0x000fe200078e020c */
[----:B------:R-:W-:Y:S01]  /*0c80*/  SHF.L.U32 R12, R6, 0x10, RZ ;  /* 0x00000010060c7819 */ /* 0x000fe200000006ff */
[C---:B------:R-:W-:Y:S01]  /*0c90*/  @P0 IMAD R9, R27.reuse, c[0x0][0x1ec], R26 ;  /* 0x00007b001b090a24 */ /* 0x040fe200078e021a */
[----:B------:R-:W-:Y:S01]  /*0ca0*/  SHF.L.U32 R13, R10, 0x10, RZ ;  /* 0x000000100a0d7819 */ /* 0x000fe200000006ff */
[----:B------:R-:W-:Y:S01]  /*0cb0*/  @P0 IMAD.WIDE.U32 R20, R27, c[0x0][0x1e8], R20 ;  /* 0x00007a001b140a25 */ /* 0x000fe200078e0014 */
[----:B------:R-:W-:-:S02]  /*0cc0*/  @P0 LEA R26, P2, R22, c[0x0][0x330], 0x1 ;  /* 0x0000cc00161a0a11 */ /* 0x000fc400078408ff */
[----:B------:R-:W-:Y:S01]  /*0cd0*/  LOP3.LUT R6, R6, 0xffff0000, RZ, 0xc0, !PT ;  /* 0xffff000006067812 */ /* 0x000fe200078ec0ff */
[----:B------:R-:W-:Y:S01]  /*0ce0*/  FFMA.FTZ R12, R13, R12, R8 ;  /* 0x0000000c0d0c7223 */ /* 0x000fe20000010008 */
[----:B------:R-:W-:Y:S01]  /*0cf0*/  @P0 IADD3 R9, R21, R9, RZ ;  /* 0x0000000915090210 */ /* 0x000fe20007ffe0ff */
[----:B------:R-:W-:Y:S01]  /*0d00*/  @P0 IMAD.IADD R13, R23, 0x1, R5 ;  /* 0x00000001170d0824 */ /* 0x000fe200078e0205 */
[----:B------:R-:W-:Y:S02]  /*0d10*/  @P0 LEA R8, P3, R20, c[0x0][0x1d0], 0x1 ;  /* 0x0000740014080a11 */ /* 0x000fe400078608ff */
[----:B------:R-:W-:Y:S02]  /*0d20*/  LOP3.LUT R5, R10, 0xffff0000, RZ, 0xc0, !PT ;  /* 0xffff00000a057812 */ /* 0x000fe400078ec0ff */
[----:B------:R-:W-:Y:S02]  /*0d30*/  @P0 LEA.HI.X R27, R22, c[0x0][0x334], R13, 0x1, P2 ;  /* 0x0000cd00161b0a11 */ /* 0x000fe400010f0c0d */
[----:B------:R-:W-:Y:S01]  /*0d40*/  @P0 LEA.HI.X R9, R20, c[0x0][0x1d4], R9, 0x1, P3 ;  /* 0x0000750014090a11 */ /* 0x000fe200018f0c09 */
[----:B------:R-:W-:Y:S01]  /*0d50*/  FFMA.FTZ R5, R5, R6, R12 ;  /* 0x0000000605057223 */ /* 0x000fe2000001000c */
[----:B------:R-:W-:Y:S01]  /*0d60*/  CS2R R22, SRZ ;  /* 0x0000000000167805 */ /* 0x000fe2000001ff00 */
[----:B------:R-:W-:Y:S01]  /*0d70*/  CS2R R20, SRZ ;  /* 0x0000000000147805 */ /* 0x000fe2000001ff00 */
[----:B------:R-:W-:Y:S01]  /*0d80*/  CS2R R12, SRZ ;  /* 0x00000000000c7805 */ /* 0x000fe2000001ff00 */
[----:B0-----:R-:W-:-:S04]  /*0d90*/  CS2R R24, SRZ ;  /* 0x0000000000187805 */ /* 0x001fc8000001ff00 */
[----:B------:R0:W3:Y:S04]  /*0da0*/  @P0 LDG.E.128 R20, [R26.64] ;  /* 0x000000041a140981 */ /* 0x0000e8000c1e1d00 */
[----:B------:R2:W4:Y:S01]  /*0db0*/  @P1 LDG.E.128 R12, [R28.64] ;  /* 0x000000041c0c1981 */ /* 0x000522000c1e1d00 */
[----:B0-----:R-:W-:-:S06]  /*0dc0*/  CS2R R26, SRZ ;  /* 0x00000000001a7805 */ /* 0x001fcc000001ff00 */
[----:B------:R0:W5:Y:S01]  /*0dd0*/  @P0 LDG.E.128 R24, [R8.64] ;  /* 0x0000000408180981 */ /* 0x000162000c1e1d00 */
[----:B------:R-:W-:Y:S01]  /*0de0*/  SHF.L.U32 R10, R7, 0x10, RZ ;  /* 0x00000010070a7819 */ /* 0x000fe200000006ff */
[----:B------:R-:W-:-:S04]  /*0df0*/  IMAD.U32 R6, R11, 0x10000, RZ ;  /* 0x000100000b067824 */ /* 0x000fc800078e00ff */
[----:B------:R-:W-:Y:S01]  /*0e00*/  FFMA.FTZ R5, R6, R10, R5 ;  /* 0x0000000a06057223 */ /* 0x000fe20000010005 */
[----:B------:R-:W-:Y:S02]  /*0e10*/  LOP3.LUT R11, R11, 0xffff0000, RZ, 0xc0, !PT ;  /* 0xffff00000b0b7812 */ /* 0x000fe400078ec0ff */
[----:B------:R-:W-:Y:S02]  /*0e20*/  LOP3.LUT P0, RZ, R2, 0x7, RZ, 0xc0, !PT ;  /* 0x0000000702ff7812 */ /* 0x000fe4000780c0ff */
[C---:B--2---:R-:W-:Y:S02]  /*0e30*/  LOP3.LUT R29, R16.reuse, 0xffff0000, RZ, 0xc0, !PT ;  /* 0xffff0000101d7812 */ /* 0x044fe400078ec0ff */
[----:B------:R-:W-:Y:S01]  /*0e40*/  SHF.L.U32 R16, R16, 0x10, RZ ;  /* 0x0000001010107819 */ /* 0x000fe200000006ff */
[C---:B0-----:R-:W-:Y:S01]  /*0e50*/  IMAD.U32 R8, R17.reuse, 0x10000, RZ ;  /* 0x0001000011087824 */ /* 0x041fe200078e00ff */
[----:B------:R-:W-:Y:S02]  /*0e60*/  LOP3.LUT R17, R17, 0xffff0000, RZ, 0xc0, !PT ;  /* 0xffff000011117812 */ /* 0x000fe400078ec0ff */
[----:B----4-:R-:W-:-:S05]  /*0e70*/  LOP3.LUT R6, R12, 0xffff0000, RZ, 0xc0, !PT ;  /* 0xffff00000c067812 */ /* 0x010fca00078ec0ff */
[----:B------:R-:W-:Y:S01]  /*0e80*/  FMUL.FTZ R6, R6, R29 ;  /* 0x0000001d06067220 */ /* 0x000fe20000410000 */
[----:B---3--:R-:W-:Y:S02]  /*0e90*/  LOP3.LUT R29, R20, 0xffff0000, RZ, 0xc0, !PT ;  /* 0xffff0000141d7812 */ /* 0x008fe400078ec0ff */
[----:B-----5:R-:W-:Y:S01]  /*0ea0*/  LOP3.LUT R10, R24, 0xffff0000, RZ, 0xc0, !PT ;  /* 0xffff0000180a7812 */ /* 0x020fe200078ec0ff */
[----:B------:R-:W-:Y:S01]  /*0eb0*/  IMAD.U32 R20, R20, 0x10000, RZ ;  /* 0x0001000014147824 */ /* 0x000fe200078e00ff */
[----:B------:R-:W-:-:S03]  /*0ec0*/  SHF.L.U32 R24, R24, 0x10, RZ ;  /* 0x0000001018187819 */ /* 0x000fc600000006ff */
[----:B------:R-:W-:Y:S01]  /*0ed0*/  FMUL.FTZ R10, R10, R29 ;  /* 0x0000001d0a0a7220 */ /* 0x000fe20000410000 */
[----:B------:R-:W-:Y:S02]  /*0ee0*/  SHF.L.U32 R29, R12, 0x10, RZ ;  /* 0x000000100c1d7819 */ /* 0x000fe400000006ff */
[----:B------:R-:W-:Y:S01]  /*0ef0*/  SHF.L.U32 R9, R13, 0x10, RZ ;  /* 0x000000100d097819 */ /* 0x000fe200000006ff */
[----:B------:R-:W-:Y:S01]  /*0f00*/  FFMA.FTZ R10, R24, R20, R10 ;  /* 0x00000014180a7223 */ /* 0x000fe2000001000a */
[----:B------:R-:W-:Y:S01]  /*0f10*/  SHF.L.U32 R12, R21, 0x10, RZ ;  /* 0x00000010150c7819 */ /* 0x000fe200000006ff */
[----:B------:R-:W-:Y:S01]  /*0f20*/  FFMA.FTZ R6, R29, R16, R6 ;  /* 0x000000101d067223 */ /* 0x000fe20000010006 */
[----:B------:R-:W-:-:S03]  /*0f30*/  SHF.L.U32 R29, R25, 0x10, RZ ;  /* 0x00000010191d7819 */ /* 0x000fc600000006ff */
[----:B------:R-:W-:Y:S01]  /*0f40*/  FFMA.FTZ R8, R9, R8, R6 ;  /* 0x0000000809087223 */ /* 0x000fe20000010006 */
[----:B------:R-:W-:Y:S01]  /*0f50*/  LOP3.LUT R21, R21, 0xffff0000, RZ, 0xc0, !PT ;  /* 0xffff000015157812 */ /* 0x000fe200078ec0ff */
[----:B------:R-:W-:Y:S01]  /*0f60*/  FFMA.FTZ R9, R29, R12, R10 ;  /* 0x0000000c1d097223 */ /* 0x000fe2000001000a */
[----:B------:R-:W-:Y:S02]  /*0f70*/  LOP3.LUT R12, R25, 0xffff0000, RZ, 0xc0, !PT ;  /* 0xffff0000190c7812 */ /* 0x000fe400078ec0ff */
[----:B------:R-:W-:Y:S01]  /*0f80*/  LOP3.LUT R13, R13, 0xffff0000, RZ, 0xc0, !PT ;  /* 0xffff00000d0d7812 */ /* 0x000fe200078ec0ff */
[----:B------:R-:W-:Y:S02]  /*0f90*/  IMAD.U32 R10, R14, 0x10000, RZ ;  /* 0x000100000e0a7824 */ /* 0x000fe400078e00ff */
[----:B------:R-:W-:Y:S01]  /*0fa0*/  FFMA.FTZ R21, R12, R21, R9 ;  /* 0x000000150c157223 */ /* 0x000fe20000010009 */
[----:B------:R-:W-:Y:S01]  /*0fb0*/  SHF.L.U32 R9, R18, 0x10, RZ ;  /* 0x0000001012097819 */ /* 0x000fe200000006ff */
[----:B------:R-:W-:Y:S01]  /*0fc0*/  FFMA.FTZ R13, R13, R17, R8 ;  /* 0x000000110d0d7223 */ /* 0x000fe20000010008 */
[----:B------:R-:W-:-:S02]  /*0fd0*/  LOP3.LUT R14, R14, 0xffff0000, RZ, 0xc0, !PT ;  /* 0xffff00000e0e7812 */ /* 0x000fc400078ec0ff */
[----:B------:R-:W-:Y:S01]  /*0fe0*/  LOP3.LUT R18, R18, 0xffff0000, RZ, 0xc0, !PT ;  /* 0xffff000012127812 */ /* 0x000fe200078ec0ff */
[----:B------:R-:W-:Y:S01]  /*0ff0*/  FFMA.FTZ R9, R10, R9, R13 ;  /* 0x000000090a097223 */ /* 0x000fe2000001000d */
[----:B------:R-:W-:Y:S02]  /*1000*/  SHF.L.U32 R17, R22, 0x10, RZ ;  /* 0x0000001016117819 */ /* 0x000fe400000006ff */
[----:B------:R-:W-:Y:S02]  /*1010*/  SHF.L.U32 R16, R26, 0x10, RZ ;  /* 0x000000101a107819 */ /* 0x000fe400000006ff */
[----:B------:R-:W-:Y:S01]  /*1020*/  LOP3.LUT R6, R7, 0xffff0000, RZ, 0xc0, !PT ;  /* 0xffff000007067812 */ /* 0x000fe200078ec0ff */
[----:B------:R-:W-:Y:S01]  /*1030*/  IMAD.U32 R12, R19, 0x10000, RZ ;  /* 0x00010000130c7824 */ /* 0x000fe200078e00ff */
[----:B------:R-:W-:Y:S01]  /*1040*/  SHF.L.U32 R7, R15, 0x10, RZ ;  /* 0x000000100f077819 */ /* 0x000fe200000006ff */
[----:B------:R-:W-:Y:S01]  /*1050*/  FFMA.FTZ R16, R16, R17, R21 ;  /* 0x0000001110107223 */ /* 0x000fe20000010015 */
[----:B------:R-:W-:Y:S01]  /*1060*/  LOP3.LUT R22, R22, 0xffff0000, RZ, 0xc0, !PT ;  /* 0xffff000016167812 */ /* 0x000fe200078ec0ff */
[----:B------:R-:W-:Y:S01]  /*1070*/  FFMA.FTZ R9, R14, R18, R9 ;  /* 0x000000120e097223 */ /* 0x000fe20000010009 */
[----:B------:R-:W-:Y:S01]  /*1080*/  LOP3.LUT R13, R26, 0xffff0000, RZ, 0xc0, !PT ;  /* 0xffff00001a0d7812 */ /* 0x000fe200078ec0ff */
[----:B------:R-:W-:Y:S01]  /*1090*/  IMAD.U32 R14, R23, 0x10000, RZ ;  /* 0x00010000170e7824 */ /* 0x000fe200078e00ff */
[----:B------:R-:W-:Y:S01]  /*10a0*/  LOP3.LUT R15, R15, 0xffff0000, RZ, 0xc0, !PT ;  /* 0xffff00000f0f7812 */ /* 0x000fe200078ec0ff */
[----:B------:R-:W-:Y:S01]  /*10b0*/  FFMA.FTZ R7, R7, R12, R9 ;  /* 0x0000000c07077223 */ /* 0x000fe20000010009 */
[----:B------:R-:W-:Y:S01]  /*10c0*/  LOP3.LUT R8, R19, 0xffff0000, RZ, 0xc0, !PT ;  /* 0xffff000013087812 */ /* 0x000fe200078ec0ff */
[----:B------:R-:W-:Y:S01]  /*10d0*/  FFMA.FTZ R13, R13, R22, R16 ;  /* 0x000000160d0d7223 */ /* 0x000fe20000010010 */
[----:B------:R-:W-:Y:S01]  /*10e0*/  SHF.L.U32 R10, R27, 0x10, RZ ;  /* 0x000000101b0a7819 */ /* 0x000fe200000006ff */
[----:B------:R-:W-:Y:S01]  /*10f0*/  FFMA.FTZ R11, R11, R6, R5 ;  /* 0x000000060b0b7223 */ /* 0x000fe20000010005 */
[----:B------:R-:W-:Y:S01]  /*1100*/  LOP3.LUT R23, R23, 0xffff0000, RZ, 0xc0, !PT ;  /* 0xffff000017177812 */ /* 0x000fe200078ec0ff */
[----:B------:R-:W-:Y:S01]  /*1110*/  FFMA.FTZ R15, R15, R8, R7 ;  /* 0x000000080f0f7223 */ /* 0x000fe20000010007 */
[----:B------:R-:W-:Y:S01]  /*1120*/  LOP3.LUT R27, R27, 0xffff0000, RZ, 0xc0, !PT ;  /* 0xffff00001b1b7812 */ /* 0x000fe200078ec0ff */
[----:B------:R-:W-:Y:S01]  /*1130*/  FFMA.FTZ R10, R10, R14, R13 ;  /* 0x0000000e0a0a7223 */ /* 0x000fe2000001000d */
[----:B------:R-:W0:Y:S03]  /*1140*/  SHFL.BFLY PT, R5, R4, 0x4, 0x1f ;  /* 0x0c801f0004057f89 */ /* 0x000e2600000e0000 */
[----:B------:R-:W-:Y:S01]  /*1150*/  FFMA.FTZ R23, R27, R23, R10 ;  /* 0x000000171b177223 */ /* 0x000fe2000001000a */
[----:B------:R-:W1:Y:S04]  /*1160*/  SHFL.BFLY PT, R6, R11, 0x4, 0x1f ;  /* 0x0c801f000b067f89 */ /* 0x000e6800000e0000 */
[----:B------:R-:W2:Y:S04]  /*1170*/  SHFL.BFLY PT, R8, R15, 0x4, 0x1f ;  /* 0x0c801f000f087f89 */ /* 0x000ea800000e0000 */
[----:B------:R-:W3:Y:S01]  /*1180*/  SHFL.BFLY PT, R10, R23, 0x4, 0x1f ;  /* 0x0c801f00170a7f89 */ /* 0x000ee200000e0000 */
[----:B0-----:R-:W-:-:S02]  /*1190*/  FADD.FTZ R5, R4, R5 ;  /* 0x0000000504057221 */ /* 0x001fc40000010000 */
[----:B-1----:R-:W-:Y:S02]  /*11a0*/  FADD.FTZ R7, R11, R6 ;  /* 0x000000060b077221 */ /* 0x002fe40000010000 */
[----:B--2---:R-:W-:Y:S01]  /*11b0*/  FADD.FTZ R9, R15, R8 ;  /* 0x000000080f097221 */ /* 0x004fe20000010000 */
[----:B------:R-:W0:Y:S01]  /*11c0*/  SHFL.BFLY PT, R6, R5, 0x2, 0x1f ;  /* 0x0c401f0005067f89 */ /* 0x000e2200000e0000 */
[----:B---3--:R-:W-:-:S03]  /*11d0*/  FADD.FTZ R12, R23, R10 ;  /* 0x0000000a170c7221 */ /* 0x008fc60000010000 */
[----:B------:R-:W1:Y:S04]  /*11e0*/  SHFL.BFLY PT, R8, R7, 0x2, 0x1f ;  /* 0x0c401f0007087f89 */ /* 0x000e6800000e0000 */
[----:B------:R-:W2:Y:S04]  /*11f0*/  SHFL.BFLY PT, R10, R9, 0x2, 0x1f ;  /* 0x0c401f00090a7f89 */ /* 0x000ea800000e0000 */
[----:B------:R-:W3:Y:S01]  /*1200*/  SHFL.BFLY PT, R13, R12, 0x2, 0x1f ;  /* 0x0c401f000c0d7f89 */ /* 0x000ee200000e0000 */
[----:B0-----:R-:W-:Y:S02]  /*1210*/  FADD.FTZ R6, R5, R6 ;  /* 0x0000000605067221 */ /* 0x001fe40000010000 */
[----:B-1----:R-:W-:-:S02]  /*1220*/  FADD.FTZ R14, R7, R8 ;  /* 0x00000008070e7221 */ /* 0x002fc40000010000 */
[----:B--2---:R-:W-:Y:S01]  /*1230*/  FADD.FTZ R16, R9, R10 ;  /* 0x0000000a09107221 */ /* 0x004fe20000010000 */
[----:B------:R-:W0:Y:S04]  /*1240*/  SHFL.BFLY PT, R11, R6, 0x1, 0x1f ;  /* 0x0c201f00060b7f89 */ /* 0x000e2800000e0000 */
[----:B------:R-:W1:Y:S04]  /*1250*/  SHFL.BFLY PT, R15, R14, 0x1, 0x1f ;  /* 0x0c201f000e0f7f89 */ /* 0x000e6800000e0000 */
[----:B------:R-:W2:Y:S01]  /*1260*/  SHFL.BFLY PT, R17, R16, 0x1, 0x1f ;  /* 0x0c201f0010117f89 */ /* 0x000ea200000e0000 */
[----:B---3--:R-:W-:Y:S01]  /*1270*/  FADD.FTZ R13, R12, R13 ;  /* 0x0000000d0c0d7221 */ /* 0x008fe20000010000 */
[----:B------:R-:W-:-:S04]  /*1280*/  IADD3 R5, R3, R0, RZ ;  /* 0x0000000003057210 */ /* 0x000fc80007ffe0ff */
[----:B------:R-:W3:Y:S01]  /*1290*/  SHFL.BFLY PT, R8, R13, 0x1, 0x1f ;  /* 0x0c201f000d087f89 */ /* 0x000ee200000e0000 */
[----:B------:R-:W-:-:S04]  /*12a0*/  LEA.HI R3, P1, R2, R5, RZ, 0x1d ;  /* 0x0000000502037211 */ /* 0x000fc8000783e8ff */
[----:B------:R-:W-:Y:S02]  /*12b0*/  LEA.HI.X.SX32 R10, R5, RZ, 0x1, P1 ;  /* 0x000000ff050a7211 */ /* 0x000fe400008f0eff */
[C---:B------:R-:W-:Y:S01]  /*12c0*/  LEA R2, P1, R3.reuse, c[0x0][0x3c8], 0x2 ;  /* 0x0000f20003027a11 */ /* 0x040fe200078210ff */
[----:B0-----:R-:W-:Y:S02]  /*12d0*/  @!P0 FADD.FTZ R0, R6, R11 ;  /* 0x0000000b06008221 */ /* 0x001fe40000010000 */
[----:B-1----:R-:W-:Y:S02]  /*12e0*/  @!P0 FADD.FTZ R4, R14, R15 ;  /* 0x0000000f0e048221 */ /* 0x002fe40000010000 */
[----:B--2---:R-:W-:Y:S01]  /*12f0*/  @!P0 FADD.FTZ R6, R16, R17 ;  /* 0x0000001110068221 */ /* 0x004fe20000010000 */
[----:B------:R-:W-:Y:S01]  /*1300*/  LEA.HI.X R3, R3, c[0x0][0x3cc], R10, 0x2, P1 ;  /* 0x0000f30003037a11 */ /* 0x000fe200008f140a */
[----:B------:R-:W-:Y:S02]  /*1310*/  @!P0 FMUL.FTZ R5, R0, c[0x0][0x2d4] ;  /* 0x0000b50000058a20 */ /* 0x000fe40000410000 */
[----:B------:R-:W-:-:S02]  /*1320*/  @!P0 FMUL.FTZ R7, R4, c[0x0][0x2d4] ;  /* 0x0000b50004078a20 */ /* 0x000fc40000410000 */
[----:B------:R-:W-:Y:S01]  /*1330*/  @!P0 FMUL.FTZ R9, R6, c[0x0][0x2d4] ;  /* 0x0000b50006098a20 */ /* 0x000fe20000410000 */
[----:B------:R0:W-:Y:S01]  /*1340*/  @!P0 STG.E [R2.64], R5 ;  /* 0x0000000502008986 */ /* 0x0001e2000c101904 */
[----:B---3--:R-:W-:-:S03]  /*1350*/  FADD.FTZ R8, R13, R8 ;  /* 0x000000080d087221 */ /* 0x008fc60000010000 */
[----:B------:R0:W-:Y:S04]  /*1360*/  @!P0 STG.E [R2.64+0x80], R7 ;  /* 0x0000800702008986 */ /* 0x0001e8000c101904 */
[----:B------:R0:W-:Y:S01]  /*1370*/  @!P0 STG.E [R2.64+0x100], R9 ;  /* 0x0001000902008986 */ /* 0x0001e2000c101904 */
[----:B------:R-:W-:Y:S05]  /*1380*/  @P0 EXIT ;  /* 0x000000000000094d */ /* 0x000fea0003800000 */
[----:B0-----:R-:W-:-:S05]  /*1390*/  FMUL.FTZ R5, R8, c[0x0][0x2d4] ;  /* 0x0000b50008057a20 */ /* 0x001fca0000410000 */
[----:B------:R-:W-:Y:S01]  /*13a0*/  STG.E [R2.64+0x180], R5 ;  /* 0x0001800502007986 */ /* 0x000fe2000c101904 */
[----:B------:R-:W-:Y:S05]  /*13b0*/  EXIT ;  /* 0x000000000000794d */ /* 0x000fea0003800000 */
.L_x_1247:
        /* <DEDUP_REMOVED lines=12> */
.L_x_1279:


//--------------------- .text._ZN5flash25flash_bwd_dot_do_o_kernelILb1E23Flash_bwd_kernel_traitsILi64ELi128ELi128ELi8ELi4ELi4ELi4ELb0ELb0EN7cutlass10bfloat16_tE19Flash_kernel_traitsILi64ELi128ELi128ELi8ES3_EEEEvNS_16Flash_bwd_paramsE --------------------------
	.section	.text._ZN5flash25flash_bwd_dot_do_o_kernelILb1E23Flash_bwd_kernel_traitsILi64ELi128ELi128ELi8ELi4ELi4ELi4ELb0ELb0EN7cutlass10bfloat16_tE19Flash_kernel_traitsILi64ELi128ELi128ELi8ES3_EEEEvNS_16Flash_bwd_paramsE,"ax",@progbits
	.sectioninfo	@"SHI_REGISTERS=32"
	.align	128
        .global         _ZN5flash25flash_bwd_dot_do_o_kernelILb1E23Flash_bwd_kernel_traitsILi64ELi128ELi128ELi8ELi4ELi4ELi4ELb0ELb0EN7cutlass10bfloat16_tE19Flash_kernel_traitsILi64ELi128ELi128ELi8ES3_EEEEvNS_16Flash_bwd_paramsE
        .type           _ZN5flash25flash_bwd_dot_do_o_kernelILb1E23Flash_bwd_kernel_traitsILi64ELi128ELi128ELi8ELi4ELi4ELi4ELb0ELb0EN7cutlass10bfloat16_tE19Flash_kernel_traitsILi64ELi128ELi128ELi8ES3_EEEEvNS_16Flash_bwd_paramsE,@function
        .size           _ZN5flash25flash_bwd_dot_do_o_kernelILb1E23Flash_bwd_kernel_traitsILi64ELi128ELi128ELi8ELi4ELi4ELi4ELb0ELb0EN7cutlass10bfloat16_tE19Flash_kernel_traitsILi64ELi128ELi128ELi8ES3_EEEEvNS_16Flash_bwd_paramsE,(.L_x_1280 - _ZN5flash25flash_bwd_dot_do_o_kernelILb1E23Flash_bwd_kernel_traitsILi64ELi128ELi128ELi8ELi4ELi4ELi4ELb0ELb0EN7cutlass10bfloat16_tE19Flash_kernel_traitsILi64ELi128ELi128ELi8ES3_EEEEvNS_16Flash_bwd_paramsE)
        .other          _ZN5flash25flash_bwd_dot_do_o_kernelILb1E23Flash_bwd_kernel_traitsILi64ELi128ELi128ELi8ELi4ELi4ELi4ELb0ELb0EN7cutlass10bfloat16_tE19Flash_kernel_traitsILi64ELi128ELi128ELi8ES3_EEEEvNS_16Flash_bwd_paramsE,@"STO_CUDA_ENTRY STV_DEFAULT"
_ZN5flash25flash_bwd_dot_do_o_kernelILb1E23Flash_bwd_kernel_traitsILi64ELi128ELi128ELi8ELi4ELi4ELi4ELb0ELb0EN7cutlass10bfloat16_tE19Flash_kernel_traitsILi64ELi128ELi128ELi8ES3_EEEEvNS_16Flash_bwd_paramsE:
.text._ZN5flash25flash_bwd_dot_do_o_kernelILb1E23Flash_bwd_kernel_traitsILi64ELi128ELi128ELi8ELi4ELi4ELi4ELb0ELb0EN7cutlass10bfloat16_tE19Flash_kernel_traitsILi64ELi128ELi128ELi8ES3_EEEEvNS_16Flash_bwd_paramsE:
        /* <DEDUP_REMOVED lines=20> */
[----:B------:R-:W-:Y:S01]  /*0140*/  IMAD.WIDE R6, R0, 0x80, RZ ;  /* 0x0000008000067825 */ /* 0x000fe200078e02ff */
[----:B------:R-:W-:Y:S01]  /*0150*/  MOV R10, c[0x0][0x22c] ;  /* 0x00008b00000a7a02 */ /* 0x000fe20000000f00 */
[----:B------:R-:W-:Y:S02]  /*0160*/  ULDC.U8 UR6, c[0x0][0x328] ;  /* 0x0000ca0000067ab9 */ /* 0x000fe40000000000 */
[----:B------:R-:W-:Y:S01]  /*0170*/  IMAD.MOV.U32 R20, RZ, RZ, c[0x0][0x1c0] ;  /* 0x00007000ff147624 */ /* 0x000fe200078e00ff */
[----:B------:R-:W-:Y:S01]  /*0180*/  SEL R15, R6, RZ, P0 ;  /* 0x000000ff060f7207 */ /* 0x000fe20000000000 */
[----:B------:R-:W-:Y:S01]  /*0190*/  IMAD.WIDE R4, R0, c[0x0][0x224], RZ ;  /* 0x0000890000047a25 */ /* 0x000fe200078e02ff */
[----:B------:R-:W-:-:S05]  /*01a0*/  SEL R6, R7, RZ, P0 ;  /* 0x000000ff07067207 */ /* 0x000fca0000000000 */
[C---:B------:R-:W-:Y:S01]  /*01b0*/  @P1 IMAD.WIDE.U32 R2, R19.reuse, c[0x0][0x1e8], RZ ;  /* 0x00007a0013021a25 */ /* 0x040fe200078e00ff */
[--C-:B------:R-:W-:Y:S02]  /*01c0*/  @!P1 SHF.R.S32.HI R7, RZ, 0x1f, R0.reuse ;  /* 0x0000001fff079819 */ /* 0x100fe40000011400 */
[----:B------:R-:W-:Y:S01]  /*01d0*/  @!P1 SHF.R.S32.HI R8, RZ, 0x1f, R0 ;  /* 0x0000001fff089819 */ /* 0x000fe20000011400 */
[----:B------:R-:W-:Y:S01]  /*01e0*/  @P1 IMAD R9, R19, c[0x0][0x1ec], R3 ;  /* 0x00007b0013091a24 */ /* 0x000fe200078e0203 */
[----:B------:R-:W-:Y:S01]  /*01f0*/  @P1 MOV R14, R2 ;  /* 0x00000002000e1202 */ /* 0x000fe20000000f00 */
[----:B------:R-:W-:Y:S01]  /*0200*/  @!P1 IMAD R7, R7, c[0x0][0x368], RZ ;  /* 0x0000da0007079a24 */ /* 0x000fe200078e02ff */
[----:B------:R-:W-:Y:S01]  /*0210*/  SHF.R.S32.HI R3, RZ, 0x1f, R20 ;  /* 0x0000001fff037819 */ /* 0x000fe20000011414 */
[----:B------:R-:W-:Y:S02]  /*0220*/  IMAD R2, R5, c[0x0][0x1c0], RZ ;  /* 0x0000700005027a24 */ /* 0x000fe400078e02ff */
[----:B------:R-:W-:-:S02]  /*0230*/  @!P1 IMAD R5, R8, c[0x0][0x1e0], RZ ;  /* 0x0000780008059a24 */ /* 0x000fc400078e02ff */
[----:B------:R-:W-:-:S04]  /*0240*/  @P1 IMAD.WIDE.U32 R22, R19, c[0x0][0x370], RZ ;  /* 0x0000dc0013161a25 */ /* 0x000fc800078e00ff */
[----:B------:R-:W-:-:S04]  /*0250*/  @!P1 IMAD.WIDE.U32 R12, R0, c[0x0][0x368], RZ ;  /* 0x0000da00000c9a25 */ /* 0x000fc800078e00ff */
[----:B------:R-:W-:Y:S02]  /*0260*/  @!P1 IMAD R7, R0, c[0x0][0x36c], R7 ;  /* 0x0000db0000079a24 */ /* 0x000fe400078e0207 */
[----:B------:R-:W-:Y:S02]  /*0270*/  IMAD R25, R4, R3, R2 ;  /* 0x0000000304197224 */ /* 0x000fe400078e0202 */
[----:B------:R-:W-:-:S04]  /*0280*/  @!P1 IMAD.WIDE.U32 R2, R0, c[0x0][0x1e0], RZ ;  /* 0x0000780000029a25 */ /* 0x000fc800078e00ff */
[----:B------:R-:W-:Y:S02]  /*0290*/  @!P1 IMAD R5, R0, c[0x0][0x1e4], R5 ;  /* 0x0000790000059a24 */ /* 0x000fe400078e0205 */
[----:B------:R-:W-:Y:S01]  /*02a0*/  @P1 IMAD R11, R19, c[0x0][0x374], R23 ;  /* 0x0000dd00130b1a24 */ /* 0x000fe200078e0217 */
[----:B------:R-:W-:Y:S01]  /*02b0*/  @!P1 IADD3 R11, R13, R7, RZ ;  /* 0x000000070d0b9210 */ /* 0x000fe20007ffe0ff */
[----:B------:R-:W-:Y:S01]  /*02c0*/  @P1 IMAD.MOV.U32 R17, RZ, RZ, R19 ;  /* 0x000000ffff111224 */ /* 0x000fe200078e0013 */
[----:B------:R-:W0:Y:S01]  /*02d0*/  S2R R7, SR_CTAID.Z ;  /* 0x0000000000077919 */ /* 0x000e220000002700 */
[----:B------:R-:W-:Y:S01]  /*02e0*/  @!P1 IADD3 R9, R3, R5, RZ ;  /* 0x0000000503099210 */ /* 0x000fe20007ffe0ff */
[----:B------:R-:W-:Y:S01]  /*02f0*/  IMAD.WIDE.U32 R4, R4, c[0x0][0x1c0], RZ ;  /* 0x0000700004047a25 */ /* 0x000fe200078e00ff */
[----:B------:R-:W-:Y:S02]  /*0300*/  @!P1 MOV R17, 0xffffffff ;  /* 0xffffffff00119802 */ /* 0x000fe40000000f00 */
[----:B------:R-:W-:Y:S01]  /*0310*/  SHF.R.S32.HI R13, RZ, 0x1f, R18 ;  /* 0x0000001fff0d7819 */ /* 0x000fe20000011412 */
[----:B------:R-:W-:-:S02]  /*0320*/  @!P1 IMAD.MOV.U32 R14, RZ, RZ, R2 ;  /* 0x000000ffff0e9224 */ /* 0x000fc400078e0002 */
[----:B------:R-:W-:-:S04]  /*0330*/  IMAD.WIDE R2, R20, c[0x0][0x22c], RZ ;  /* 0x00008b0014027a25 */ /* 0x000fc800078e02ff */
[----:B------:R-:W-:Y:S01]  /*0340*/  IMAD.IADD R8, R5, 0x1, R25 ;  /* 0x0000000105087824 */ /* 0x000fe200078e0219 */
[----:B------:R-:W-:Y:S01]  /*0350*/  SHF.R.S32.HI R5, RZ, 0x1f, R10 ;  /* 0x0000001fff057819 */ /* 0x000fe2000001140a */
[----:B------:R-:W-:Y:S01]  /*0360*/  @!P1 IMAD.MOV.U32 R22, RZ, RZ, R12 ;  /* 0x000000ffff169224 */ /* 0x000fe200078e000c */
[----:B------:R-:W-:Y:S01]  /*0370*/  IADD3 R25, P0, R18, R15, RZ ;  /* 0x0000000f12197210 */ /* 0x000fe20007f1e0ff */
[----:B------:R-:W-:Y:S01]  /*0380*/  IMAD.MOV.U32 R23, RZ, RZ, RZ ;  /* 0x000000ffff177224 */ /* 0x000fe200078e00ff */
[----:B------:R-:W1:Y:S01]  /*0390*/  S2R R12, SR_TID.X ;  /* 0x00000000000c7919 */ /* 0x000e620000002100 */
[----:B------:R-:W-:Y:S02]  /*03a0*/  IMAD R10, R3, R17, RZ ;  /* 0x00000011030a7224 */ /* 0x000fe400078e02ff */
[----:B------:R-:W-:Y:S02]  /*03b0*/  IMAD R8, R8, c[0x0][0x22c], RZ ;  /* 0x00008b0008087a24 */ /* 0x000fe400078e02ff */
[----:B------:R-:W-:Y:S01]  /*03c0*/  IMAD R15, R2, R23, R10 ;  /* 0x00000017020f7224 */ /* 0x000fe200078e020a */
[----:B------:R-:W-:Y:S01]  /*03d0*/  IADD3.X R23, R13, R6, RZ, P0, !PT ;  /* 0x000000060d177210 */ /* 0x000fe200007fe4ff */
[----:B------:R-:W-:Y:S01]  /*03e0*/  IMAD R27, R5, R4, R8 ;  /* 0x00000004051b7224 */ /* 0x000fe200078e0208 */
[----:B------:R-:W-:Y:S01]  /*03f0*/  ISETP.NE.AND P0, PT, RZ, UR6, PT ;  /* 0x00000006ff007c0c */ /* 0x000fe2000bf05270 */
[----:B------:R-:W-:Y:S01]  /*0400*/  IMAD.WIDE.U32 R4, R4, c[0x0][0x22c], RZ ;  /* 0x00008b0004047a25 */ /* 0x000fe200078e00ff */
[----:B0-----:R-:W-:-:S03]  /*0410*/  SHF.R.S32.HI R8, RZ, 0x1f, R7 ;  /* 0x0000001fff087819 */ /* 0x001fc60000011407 */
[----:B------:R-:W-:Y:S01]  /*0420*/  IMAD R6, R23, R2, RZ ;  /* 0x0000000217067224 */ /* 0x000fe200078e02ff */
[----:B------:R-:W-:Y:S01]  /*0430*/  IADD3 R10, R5, R27, RZ ;  /* 0x0000001b050a7210 */ /* 0x000fe20007ffe0ff */
[----:B------:R-:W-:-:S04]  /*0440*/  IMAD.WIDE.U32 R16, R2, R17, RZ ;  /* 0x0000001102107225 */ /* 0x000fc800078e00ff */
[----:B------:R-:W-:Y:S01]  /*0450*/  IMAD R27, R3, R25, R6 ;  /* 0x00000019031b7224 */ /* 0x000fe200078e0206 */
[----:B------:R-:W-:Y:S01]  /*0460*/  SEL R5, R4, R16, !P1 ;  /* 0x0000001004057207 */ /* 0x000fe20004800000 */
[----:B------:R-:W-:Y:S02]  /*0470*/  IMAD R23, R7, c[0x0][0x22c], RZ ;  /* 0x00008b0007177a24 */ /* 0x000fe400078e02ff */
[----:B------:R-:W-:-:S04]  /*0480*/  IMAD.WIDE.U32 R2, R25, R2, RZ ;  /* 0x0000000219027225 */ /* 0x000fc800078e00ff */
[----:B------:R-:W-:Y:S01]  /*0490*/  @P1 IMAD.IADD R10, R17, 0x1, R15 ;  /* 0x00000001110a1824 */ /* 0x000fe200078e020f */
[----:B------:R-:W-:Y:S02]  /*04a0*/  SHF.R.S32.HI R15, RZ, 0x1f, R23 ;  /* 0x0000001fff0f7819 */ /* 0x000fe40000011417 */
[----:B------:R-:W-:Y:S01]  /*04b0*/  IADD3 R16, R3, R27, RZ ;  /* 0x0000001b03107210 */ /* 0x000fe20007ffe0ff */
[----:B------:R-:W-:Y:S05]  /*04c0*/  @!P0 BRA `(.L_x_1248) ;  /* 0x0000007000008947 */ /* 0x000fea0003800000 */
[----:B-1----:R-:W-:Y:S01]  /*04d0*/  HFMA2.MMA R4, -RZ, RZ, 0, 7.62939453125e-06 ;  /* 0x00000080ff047435 */ /* 0x002fe200000001ff */
[----:B------:R-:W-:Y:S02]  /*04e0*/  @!P1 IMAD R19, R0, c[0x0][0x224], RZ ;  /* 0x0000890000139a24 */ /* 0x000fe400078e02ff */
[----:B------:R-:W-:-:S03]  /*04f0*/  IMAD.MOV.U32 R25, RZ, RZ, c[0x0][0x210] ;  /* 0x00008400ff197624 */ /* 0x000fc600078e00ff */
[----:B------:R-:W-:-:S04]  /*0500*/  LEA R17, R0, R19, 0x7 ;  /* 0x0000001300117211 */ /* 0x000fc800078e38ff */
[----:B------:R-:W-:-:S04]  /*0510*/  IMAD R0, R4, R25, c[0x0][0x234] ;  /* 0x00008d0004007624 */ /* 0x000fc800078e0219 */
[----:B------:R-:W-:Y:S01]  /*0520*/  IMAD R17, R0, R7, R17 ;  /* 0x0000000700117224 */ /* 0x000fe200078e0211 */
[----:B------:R-:W-:Y:S05]  /*0530*/  BRA `(.L_x_1249) ;  /* 0x0000002000007947 */ /* 0x000fea0003800000 */
.L_x_1248:
[----:B-1----:R-:W-:-:S04]  /*0540*/  IMAD R0, R0, c[0x0][0x1c0], R7 ;  /* 0x0000700000007a24 */ /* 0x002fc800078e0207 */
[----:B------:R-:W-:Y:S02]  /*0550*/  IMAD R17, R0, c[0x0][0x224], RZ ;  /* 0x0000890000117a24 */ /* 0x000fe400078e02ff */
.L_x_1249:
[----:B------:R-:W-:Y:S02]  /*0560*/  SHF.R.S32.HI R19, RZ, 0x1f, R12 ;  /* 0x0000001fff137819 */ /* 0x000fe4000001140c */
[----:B------:R-:W-:Y:S01]  /*0570*/  IADD3 R0, P2, P3, R2, R5, R23 ;  /* 0x0000000502007210 */ /* 0x000fe20007b5e017 */
[----:B------:R-:W-:Y:S01]  /*0580*/  IMAD R23, R13, c[0x0][0x1e8], RZ ;  /* 0x00007a000d177a24 */ /* 0x000fe200078e02ff */
[-C--:B------:R-:W-:Y:S02]  /*0590*/  LEA.HI R3, R19, R12.reuse, RZ, 0x3 ;  /* 0x0000000c13037211 */ /* 0x080fe400078f18ff */
[C---:B------:R-:W-:Y:S01]  /*05a0*/  IADD3 R6, -R18.reuse, R21, RZ ;  /* 0x0000001512067210 */ /* 0x040fe20007ffe1ff */
[----:B------:R-:W-:Y:S01]  /*05b0*/  IMAD R21, R13, c[0x0][0x370], RZ ;  /* 0x0000dc000d157a24 */ /* 0x000fe200078e02ff */
[----:B------:R-:W-:Y:S01]  /*05c0*/  LOP3.LUT R25, R3, 0x1ffffff8, RZ, 0xc0, !PT ;  /* 0x1ffffff803197812 */ /* 0x000fe200078ec0ff */
[C---:B------:R-:W-:Y:S01]  /*05d0*/  IMAD R24, R18.reuse, c[0x0][0x1ec], R23 ;  /* 0x00007b0012187a24 */ /* 0x040fe200078e0217 */
[----:B------:R-:W-:Y:S01]  /*05e0*/  SHF.R.S32.HI R13, RZ, 0x3, R3 ;  /* 0x00000003ff0d7819 */ /* 0x000fe20000011403 */
[----:B------:R-:W-:Y:S01]  /*05f0*/  IMAD R21, R18, c[0x0][0x374], R21 ;  /* 0x0000dd0012157a24 */ /* 0x000fe200078e0215 */
[----:B------:R-:W-:-:S05]  /*0600*/  IADD3 R25, -R25, R12, RZ ;  /* 0x0000000c19197210 */ /* 0x000fca0007ffe1ff */
[----:B------:R-:W-:-:S05]  /*0610*/  IMAD.SHL.U32 R4, R25, 0x8, RZ ;  /* 0x0000000819047824 */ /* 0x000fca00078e00ff */
[----:B------:R-:W-:Y:S02]  /*0620*/  SHF.R.S32.HI R5, RZ, 0x1f, R4 ;  /* 0x0000001fff057819 */ /* 0x000fe40000011404 */
[----:B------:R-:W-:-:S03]  /*0630*/  ISETP.GE.AND P0, PT, R4, c[0x0][0x220], PT ;  /* 0x0000880004007a0c */ /* 0x000fc60003f06270 */
[----:B------:R-:W-:Y:S01]  /*0640*/  IMAD.WIDE.U32 R2, R18, c[0x0][0x370], R4 ;  /* 0x0000dc0012027a25 */ /* 0x000fe200078e0004 */
[----:B------:R-:W-:-:S03]  /*0650*/  ISETP.LT.AND P1, PT, R13, R6, !P0 ;  /* 0x000000060d00720c */ /* 0x000fc60004721270 */
[----:B------:R-:W-:Y:S01]  /*0660*/  IMAD.WIDE.U32 R4, R18, c[0x0][0x1e8], R4 ;  /* 0x00007a0012047a25 */ /* 0x000fe200078e0004 */
[----:B------:R-:W-:Y:S02]  /*0670*/  IADD3 R22, P4, R22, R2, RZ ;  /* 0x0000000216167210 */ /* 0x000fe40007f9e0ff */
[----:B------:R-:W-:Y:S02]  /*0680*/  IADD3.X R2, R16, R10, R15, P2, P3 ;  /* 0x0000000a10027210 */ /* 0x000fe400017e640f */
[----:B------:R-:W-:Y:S01]  /*0690*/  IADD3 R14, P5, R14, R4, RZ ;  /* 0x000000040e0e7210 */ /* 0x000fe20007fbe0ff */
[C---:B------:R-:W-:Y:S01]  /*06a0*/  IMAD R4, R8.reuse, c[0x0][0x378], RZ ;  /* 0x0000de0008047a24 */ /* 0x040fe200078e02ff */
[----:B------:R-:W-:Y:S01]  /*06b0*/  IADD3.X R23, R11, R3, R21, P4, !PT ;  /* 0x000000030b177210 */ /* 0x000fe200027fe415 */
[----:B------:R-:W-:Y:S01]  /*06c0*/  IMAD R8, R8, c[0x0][0x1f0], RZ ;  /* 0x00007c0008087a24 */ /* 0x000fe200078e02ff */
[----:B------:R-:W-:Y:S01]  /*06d0*/  IADD3.X R15, R9, R5, R24, P5, !PT ;  /* 0x00000005090f7210 */ /* 0x000fe20002ffe418 */
[C---:B------:R-:W-:Y:S01]  /*06e0*/  IMAD R5, R7.reuse, c[0x0][0x37c], R4 ;  /* 0x0000df0007057a24 */ /* 0x040fe200078e0204 */
[----:B------:R-:W-:Y:S01]  /*06f0*/  SHF.R.S32.HI R16, RZ, 0x1f, R13 ;  /* 0x0000001fff107819 */ /* 0x000fe2000001140d */
[----:B------:R-:W-:Y:S01]  /*0700*/  IMAD.WIDE.U32 R22, R7, c[0x0][0x378], R22 ;  /* 0x0000de0007167a25 */ /* 0x000fe200078e0016 */
[----:B------:R-:W-:-:S03]  /*0710*/  IADD3 R3, R13, 0x20, RZ ;  /* 0x000000200d037810 */ /* 0x000fc60007ffe0ff */
[----:B------:R-:W-:Y:S01]  /*0720*/  @P1 IMAD R4, R16, c[0x0][0x370], RZ ;  /* 0x0000dc0010041a24 */ /* 0x000fe200078e02ff */
[----:B------:R-:W-:Y:S01]  /*0730*/  IADD3 R23, R23, R5, RZ ;  /* 0x0000000517177210 */ /* 0x000fe20007ffe0ff */
[----:B------:R-:W-:Y:S01]  /*0740*/  IMAD R11, R7, c[0x0][0x1f4], R8 ;  /* 0x00007d00070b7a24 */ /* 0x000fe200078e0208 */
[-C--:B------:R-:W-:Y:S01]  /*0750*/  ISETP.LT.AND P3, PT, R3, R6.reuse, !P0 ;  /* 0x000000060300720c */ /* 0x080fe20004761270 */
[----:B------:R-:W-:Y:S01]  /*0760*/  IMAD.WIDE.U32 R14, R7, c[0x0][0x1f0], R14 ;  /* 0x00007c00070e7a25 */ /* 0x000fe200078e000e */
[C---:B------:R-:W-:Y:S02]  /*0770*/  IADD3 R3, R13.reuse, 0x40, RZ ;  /* 0x000000400d037810 */ /* 0x040fe40007ffe0ff */
[C---:B------:R-:W-:Y:S01]  /*0780*/  IADD3 R7, R13.reuse, 0x60, RZ ;  /* 0x000000600d077810 */ /* 0x040fe20007ffe0ff */
[----:B------:R-:W-:Y:S01]  /*0790*/  @P1 IMAD R9, R13, c[0x0][0x374], R4 ;  /* 0x0000dd000d091a24 */ /* 0x000fe200078e0204 */
[-C--:B------:R-:W-:Y:S01]  /*07a0*/  ISETP.LT.AND P2, PT, R3, R6.reuse, !P0 ;  /* 0x000000060300720c */ /* 0x080fe20004741270 */
[----:B------:R-:W-:Y:S01]  /*07b0*/  @P1 IMAD.WIDE.U32 R4, R13, c[0x0][0x370], R22 ;  /* 0x0000dc000d041a25 */ /* 0x000fe200078e0016 */
[----:B------:R-:W-:-:S03]  /*07c0*/  ISETP.LT.AND P0, PT, R7, R6, !P0 ;  /* 0x000000060700720c */ /* 0x000fc60004701270 */
[----:B------:R-:W-:Y:S01]  /*07d0*/  @P1 IMAD R8, R16, c[0x0][0x1e8], RZ ;  /* 0x00007a0010081a24 */ /* 0x000fe200078e02ff */
[----:B------:R-:W-:Y:S01]  /*07e0*/  @P1 IADD3 R3, R5, R9, RZ ;  /* 0x0000000905031210 */ /* 0x000fe20007ffe0ff */
[----:B------:R-:W-:Y:S01]  /*07f0*/  IMAD.IADD R15, R15, 0x1, R11 ;  /* 0x000000010f0f7824 */ /* 0x000fe200078e020b */
[C---:B------:R-:W-:Y:S01]  /*0800*/  @P1 LEA R26, P4, R4.reuse, c[0x0][0x330], 0x1 ;  /* 0x0000cc00041a1a11 */ /* 0x040fe200078808ff */
[C---:B------:R-:W-:Y:S02]  /*0810*/  @P1 IMAD R7, R13.reuse, c[0x0][0x1ec], R8 ;  /* 0x00007b000d071a24 */ /* 0x040fe400078e0208 */
[----:B------:R-:W-:Y:S01]  /*0820*/  @P1 IMAD.WIDE.U32 R8, R13, c[0x0][0x1e8], R14 ;  /* 0x00007a000d081a25 */ /* 0x000fe200078e000e */
[----:B------:R-:W-:Y:S01]  /*0830*/  @P1 LEA.HI.X R27, R4, c[0x0][0x334], R3, 0x1, P4 ;  /* 0x0000cd00041b1a11 */ /* 0x000fe200020f0c03 */
[----:B------:R-:W-:Y:S01]  /*0840*/  CS2R R10, SRZ ;  /* 0x00000000000a7805 */ /* 0x000fe2000001ff00 */
[----:B------:R-:W-:Y:S02]  /*0850*/  CS2R R4, SRZ ;  /* 0x0000000000047805 */ /* 0x000fe4000001ff00 */
[----:B------:R-:W-:-:S02]  /*0860*/  @P1 IADD3 R3, R9, R7, RZ ;  /* 0x0000000709031210 */ /* 0x000fc40007ffe0ff */
[----:B------:R-:W-:Y:S01]  /*0870*/  @P1 LEA R24, P4, R8, c[0x0][0x1d0], 0x1 ;  /* 0x0000740008181a11 */ /* 0x000fe200078808ff */
[----:B------:R-:W-:-:S03]  /*0880*/  CS2R R6, SRZ ;  /* 0x0000000000067805 */ /* 0x000fc6000001ff00 */
[----:B------:R-:W-:Y:S02]  /*0890*/  @P1 LEA.HI.X R25, R8, c[0x0][0x1d4], R3, 0x1, P4 ;  /* 0x0000750008191a11 */ /* 0x000fe400020f0c03 */
[----:B------:R-:W-:Y:S01]  /*08a0*/  CS2R R8, SRZ ;  /* 0x0000000000087805 */ /* 0x000fe2000001ff00 */
[----:B------:R0:W2:Y:S05]  /*08b0*/  @P1 LDG.E.128 R4, [R26.64] ;  /* 0x000000041a041981 */ /* 0x0000aa000c1e1d00 */
[----:B------:R1:W3:Y:S01]  /*08c0*/  @P1 LDG.E.128 R8, [R24.64] ;  /* 0x0000000418081981 */ /* 0x0002e2000c1e1d00 */
[----:B0-----:R-:W-:Y:S02]  /*08d0*/  @P3 IADD3 R27, P1, R13, 0x20, RZ ;  /* 0x000000200d1b3810 */ /* 0x001fe40007f3e0ff */
[----:B-1----:R-:W-:Y:S01]  /*08e0*/  @P3 MOV R24, R22 ;  /* 0x0000001600183202 */ /* 0x002fe20000000f00 */
[----:B------:R-:W-:-:S04]  /*08f0*/  @P3 IMAD.MOV.U32 R25, RZ, RZ, R23 ;  /* 0x000000ffff193224 */ /* 0x000fc800078e0017 */
[----:B------:R-:W-:Y:S01]  /*0900*/  @P3 IMAD.WIDE.U32 R24, R27, c[0x0][0x370], R24 ;  /* 0x0000dc001b183a25 */ /* 0x000fe200078e0018 */
[----:B--2---:R-:W-:-:S03]  /*0910*/  LOP3.LUT R3, R4, 0xffff0000, RZ, 0xc0, !PT ;  /* 0xffff000004037812 */ /* 0x004fc600078ec0ff */
[----:B------:R-:W-:Y:S01]  /*0920*/  IMAD.U32 R4, R4, 0x10000, RZ ;  /* 0x0001000004047824 */ /* 0x000fe200078e00ff */
[----:B---3--:R-:W-:-:S05]  /*0930*/  LOP3.LUT R28, R8, 0xffff0000, RZ, 0xc0, !PT ;  /* 0xffff0000081c7812 */ /* 0x008fca00078ec0ff */
[----:B------:R-:W-:Y:S01]  /*0940*/  FMUL.FTZ R28, R3, R28 ;  /* 0x0000001c031c7220 */ /* 0x000fe20000410000 */
[----:B------:R-:W-:Y:S02]  /*0950*/  SHF.L.U32 R3, R8, 0x10, RZ ;  /* 0x0000001008037819 */ /* 0x000fe400000006ff */
[----:B------:R-:W-:Y:S02]  /*0960*/  @P3 IADD3.X R8, RZ, R16, RZ, P1, !PT ;  /* 0x00000010ff083210 */ /* 0x000fe40000ffe4ff */
[----:B------:R-:W-:Y:S01]  /*0970*/  @P3 LEA R26, P1, R24, c[0x0][0x330], 0x1 ;  /* 0x0000cc00181a3a11 */ /* 0x000fe200078208ff */
[----:B------:R-:W-:Y:S01]  /*0980*/  FFMA.FTZ R28, R4, R3, R28 ;  /* 0x00000003041c7223 */ /* 0x000fe2000001001c */
[C---:B------:R-:W-:Y:S01]  /*0990*/  SHF.L.U32 R4, R9.reuse, 0x10, RZ ;  /* 0x0000001009047819 */ /* 0x040fe200000006ff */
[----:B------:R-:W-:Y:S01]  /*09a0*/  @P3 IMAD R8, R8, c[0x0][0x370], RZ ;  /* 0x0000dc0008083a24 */ /* 0x000fe200078e02ff */
[----:B------:R-:W-:Y:S01]  /*09b0*/  LOP3.LUT R9, R9, 0xffff0000, RZ, 0xc0, !PT ;  /* 0xffff000009097812 */ /* 0x000fe200078ec0ff */
[----:B------:R-:W-:-:S02]  /*09c0*/  IMAD.U32 R3, R5, 0x10000, RZ ;  /* 0x0001000005037824 */ /* 0x000fc400078e00ff */
[----:B------:R-:W-:Y:S02]  /*09d0*/  @P3 IMAD R21, R27, c[0x0][0x374], R8 ;  /* 0x0000dd001b153a24 */ /* 0x000fe400078e0208 */
[----:B------:R-:W-:Y:S01]  /*09e0*/  FFMA.FTZ R3, R3, R4, R28 ;  /* 0x0000000403037223 */ /* 0x000fe2000001001c */
[----:B------:R-:W-:Y:S01]  /*09f0*/  LOP3.LUT R4, R5, 0xffff0000, RZ, 0xc0, !PT ;  /* 0xffff000005047812 */ /* 0x000fe200078ec0ff */
[C---:B------:R-:W-:Y:S01]  /*0a00*/  IMAD.U32 R8, R10.reuse, 0x10000, RZ ;  /* 0x000100000a087824 */ /* 0x040fe200078e00ff */
[----:B------:R-:W-:Y:S02]  /*0a10*/  @P3 IADD3 R21, R25, R21, RZ ;  /* 0x0000001519153210 */ /* 0x000fe40007ffe0ff */
[----:B------:R-:W-:Y:S01]  /*0a20*/  LOP3.LUT R10, R10, 0xffff0000, RZ, 0xc0, !PT ;  /* 0xffff00000a0a7812 */ /* 0x000fe200078ec0ff */
[----:B------:R-:W-:Y:S01]  /*0a30*/  FFMA.FTZ R9, R4, R9, R3 ;  /* 0x0000000904097223 */ /* 0x000fe20000010003 */
[----:B------:R-:W-:Y:S02]  /*0a40*/  SHF.L.U32 R3, R6, 0x10, RZ ;  /* 0x0000001006037819 */ /* 0x000fe400000006ff */
[----:B------:R-:W-:-:S02]  /*0a50*/  @P3 LEA.HI.X R27, R24, c[0x0][0x334], R21, 0x1, P1 ;  /* 0x0000cd00181b3a11 */ /* 0x000fc400008f0c15 */
[----:B------:R-:W-:Y:S01]  /*0a60*/  @P3 IADD3 R4, P1, R13, 0x20, RZ ;  /* 0x000000200d043810 */ /* 0x000fe20007f3e0ff */
[----:B------:R-:W-:Y:S01]  /*0a70*/  FFMA.FTZ R8, R3, R8, R9 ;  /* 0x0000000803087223 */ /* 0x000fe20000010009 */
[----:B------:R-:W-:Y:S02]  /*0a80*/  LOP3.LUT R3, R6, 0xffff0000, RZ, 0xc0, !PT ;  /* 0xffff000006037812 */ /* 0x000fe400078ec0ff */
[----:B------:R-:W-:Y:S02]  /*0a90*/  @P3 IADD3.X R9, RZ, R16, RZ, P1, !PT ;  /* 0x00000010ff093210 */ /* 0x000fe40000ffe4ff */
[----:B------:R-:W-:Y:S01]  /*0aa0*/  SHF.L.U32 R6, R7, 0x10, RZ ;  /* 0x0000001007067819 */ /* 0x000fe200000006ff */
[----:B------:R-:W-:Y:S02]  /*0ab0*/  FFMA.FTZ R3, R3, R10, R8 ;  /* 0x0000000a03037223 */ /* 0x000fe40000010008 */
[----:B------:R-:W-:Y:S02]  /*0ac0*/  @P3 IMAD R9, R9, c[0x0][0x1e8], RZ ;  /* 0x00007a0009093a24 */ /* 0x000fe400078e02ff */
[C---:B------:R-:W-:Y:S01]  /*0ad0*/  IMAD.U32 R8, R11.reuse, 0x10000, RZ ;  /* 0x000100000b087824 */ /* 0x040fe200078e00ff */
[----:B------:R-:W-:Y:S01]  /*0ae0*/  LOP3.LUT R11, R11, 0xffff0000, RZ, 0xc0, !PT ;  /* 0xffff00000b0b7812 */ /* 0x000fe200078ec0ff */
[----:B------:R-:W-:-:S02]  /*0af0*/  @P3 IMAD R9, R4, c[0x0][0x1ec], R9 ;  /* 0x00007b0004093a24 */ /* 0x000fc400078e0209 */
[----:B------:R-:W-:-:S04]  /*0b00*/  @P3 IMAD.WIDE.U32 R4, R4, c[0x0][0x1e8], R14 ;  /* 0x00007a0004043a25 */ /* 0x000fc800078e000e */
[----:B------:R-:W-:Y:S01]  /*0b10*/  FFMA.FTZ R3, R6, R8, R3 ;  /* 0x0000000806037223 */ /* 0x000fe20000010003 */
[----:B------:R-:W-:Y:S02]  /*0b20*/  LOP3.LUT R6, R7, 0xffff0000, RZ, 0xc0, !PT ;  /* 0xffff000007067812 */ /* 0x000fe400078ec0ff */
[----:B------:R-:W-:Y:S02]  /*0b30*/  @P3 IADD3 R9, R5, R9, RZ ;  /* 0x0000000905093210 */ /* 0x000fe40007ffe0ff */
[----:B------:R-:W-:Y:S01]  /*0b40*/  @P3 LEA R24, P1, R4, c[0x0][0x1d0], 0x1 ;  /* 0x0000740004183a11 */ /* 0x000fe200078208ff */
[----:B------:R-:W-:Y:S02]  /*0b50*/  FFMA.FTZ R3, R6, R11, R3 ;  /* 0x0000000b06037223 */ /* 0x000fe40000010003 */
[----:B------:R-:W-:Y:S01]  /*0b60*/  CS2R R6, SRZ ;  /* 0x0000000000067805 */ /* 0x000fe2000001ff00 */
[----:B------:R-:W-:Y:S01]  /*0b70*/  @P3 LEA.HI.X R25, R4, c[0x0][0x1d4], R9, 0x1, P1 ;  /* 0x0000750004193a11 */ /* 0x000fe200008f0c09 */
[----:B------:R-:W-:Y:S01]  /*0b80*/  CS2R R10, SRZ ;  /* 0x00000000000a7805 */ /* 0x000fe2000001ff00 */
[----:B------:R-:W-:Y:S01]  /*0b90*/  CS2R R4, SRZ ;  /* 0x0000000000047805 */ /* 0x000fe2000001ff00 */
[----:B------:R-:W-:-:S05]  /*0ba0*/  CS2R R8, SRZ ;  /* 0x0000000000087805 */ /* 0x000fca000001ff00 */
[----:B------:R-:W2:Y:S04]  /*0bb0*/  @P3 LDG.E.128 R4, [R26.64] ;  /* 0x000000041a043981 */ /* 0x000ea8000c1e1d00 */
[----:B------:R0:W3:Y:S01]  /*0bc0*/  @P3 LDG.E.128 R8, [R24.64] ;  /* 0x0000000418083981 */ /* 0x0000e2000c1e1d00 */
[----:B------:R-:W-:Y:S01]  /*0bd0*/  IADD3 R17, R18, R17, RZ ;  /* 0x0000001112117210 */ /* 0x000fe20007ffe0ff */
[----:B------:R-:W-:Y:S01]  /*0be0*/  IMAD R20, R20, c[0x0][0x22c], RZ ;  /* 0x00008b0014147a24 */ /* 0x000fe200078e02ff */
[----:B------:R-:W-:Y:S02]  /*0bf0*/  @P0 IADD3 R29, P3, R13, 0x60, RZ ;  /* 0x000000600d1d0810 */ /* 0x000fe40007f7e0ff */
[----:B0-----:R-:W-:Y:S02]  /*0c00*/  @P2 MOV R25, R15 ;  /* 0x0000000f00192202 */ /* 0x001fe40000000f00 */
[----:B--2---:R-:W-:-:S02]  /*0c10*/  LOP3.LUT R28, R4, 0xffff0000, RZ, 0xc0, !PT ;  /* 0xffff0000041c7812 */ /* 0x004fc400078ec0ff */
[----:B------:R-:W-:Y:S02]  /*0c20*/  SHF.L.U32 R4, R4, 0x10, RZ ;  /* 0x0000001004047819 */ /* 0x000fe400000006ff */
[C---:B---3--:R-:W-:Y:S01]  /*0c30*/  LOP3.LUT R21, R8.reuse, 0xffff0000, RZ, 0xc0, !PT ;  /* 0xffff000008157812 */ /* 0x048fe200078ec0ff */
[----:B------:R-:W-:-:S04]  /*0c40*/  IMAD.U32 R8, R8, 0x10000, RZ ;  /* 0x0001000008087824 */ /* 0x000fc800078e00ff */
[----:B------:R-:W-:-:S04]  /*0c50*/  FMUL.FTZ R21, R21, R28 ;  /* 0x0000001c15157220 */ /* 0x000fc80000410000 */
[----:B------:R-:W-:Y:S01]  /*0c60*/  FFMA.FTZ R4, R8, R4, R21 ;  /* 0x0000000408047223 */ /* 0x000fe20000010015 */
[----:B------:R-:W-:Y:S02]  /*0c70*/  SHF.L.U32 R8, R5, 0x10, RZ ;  /* 0x0000001005087819 */ /* 0x000fe400000006ff */
[C---:B------:R-:W-:Y:S02]  /*0c80*/  SHF.L.U32 R21, R9.reuse, 0x10, RZ ;  /* 0x0000001009157819 */ /* 0x040fe400000006ff */
[----:B------:R-:W-:-:S03]  /*0c90*/  LOP3.LUT R9, R9, 0xffff0000, RZ, 0xc0, !PT ;  /* 0xffff000009097812 */ /* 0x000fc600078ec0ff */
[----:B------:R-:W-:Y:S01]  /*0ca0*/  FFMA.FTZ R4, R21, R8, R4 ;  /* 0x0000000815047223 */ /* 0x000fe20000010004 */
[----:B------:R-:W-:Y:S02]  /*0cb0*/  LOP3.LUT R8, R5, 0xffff0000, RZ, 0xc0, !PT ;  /* 0xffff000005087812 */ /* 0x000fe400078ec0ff */
[----:B------:R-:W-:-:S03]  /*0cc0*/  @P2 IADD3 R5, P1, R13, 0x40, RZ ;  /* 0x000000400d052810 */ /* 0x000fc60007f3e0ff */
[----:B------:R-:W-:Y:S01]  /*0cd0*/  FFMA.FTZ R4, R9, R8, R4 ;  /* 0x0000000809047223 */ /* 0x000fe20000010004 */
[----:B------:R-:W-:Y:S01]  /*0ce0*/  SHF.L.U32 R8, R6, 0x10, RZ ;  /* 0x0000001006087819 */ /* 0x000fe200000006ff */
[----:B------:R-:W-:Y:S01]  /*0cf0*/  @P2 IMAD.X R21, RZ, RZ, R16, P1 ;  /* 0x000000ffff152224 */ /* 0x000fe200008e0610 */
[----:B------:R-:W-:Y:S02]  /*0d00*/  SHF.L.U32 R9, R10, 0x10, RZ ;  /* 0x000000100a097819 */ /* 0x000fe400000006ff */
[----:B------:R-:W-:Y:S01]  /*0d10*/  LOP3.LUT R6, R6, 0xffff0000, RZ, 0xc0, !PT ;  /* 0xffff000006067812 */ /* 0x000fe200078ec0ff */
[----:B------:R-:W-:Y:S01]  /*0d20*/  @P2 IMAD R24, R21, c[0x0][0x370], RZ ;  /* 0x0000dc0015182a24 */ /* 0x000fe200078e02ff */
[----:B------:R-:W-:Y:S01]  /*0d30*/  LOP3.LUT R10, R10, 0xffff0000, RZ, 0xc0, !PT ;  /* 0xffff00000a0a7812 */ /* 0x000fe200078ec0ff */
[----:B------:R-:W-:Y:S01]  /*0d40*/  FFMA.FTZ R4, R9, R8, R4 ;  /* 0x0000000809047223 */ /* 0x000fe20000010004 */
[----:B------:R-:W-:Y:S01]  /*0d50*/  @P2 MOV R9, R23 ;  /* 0x0000001700092202 */ /* 0x000fe20000000f00 */
[----:B------:R-:W-:-:S02]  /*0d60*/  @P2 IMAD.MOV.U32 R8, RZ, RZ, R22 ;  /* 0x000000ffff082224 */ /* 0x000fc400078e0016 */
[C---:B------:R-:W-:Y:S01]  /*0d70*/  @P2 IMAD R21, R5.reuse, c[0x0][0x374], R24 ;  /* 0x0000dd0005152a24 */ /* 0x040fe200078e0218 */
[----:B------:R-:W-:Y:S01]  /*0d80*/  @P2 MOV R24, R14 ;  /* 0x0000000e00182202 */ /* 0x000fe20000000f00 */
[----:B------:R-:W-:Y:S01]  /*0d90*/  @P2 IMAD.WIDE.U32 R8, R5, c[0x0][0x370], R8 ;  /* 0x0000dc0005082a25 */ /* 0x000fe200078e0008 */
[----:B------:R-:W-:-:S03]  /*0da0*/  LEA.HI R5, R19, R12, RZ, 0x4 ;  /* 0x0000000c13057211 */ /* 0x000fc600078f20ff */
[----:B------:R-:W-:Y:S01]  /*0db0*/  @P2 IMAD.IADD R21, R9, 0x1, R21 ;  /* 0x0000000109152824 */ /* 0x000fe200078e0215 */
[----:B------:R-:W-:Y:S01]  /*0dc0*/  @P2 LEA R18, P1, R8, c[0x0][0x330], 0x1 ;  /* 0x0000cc0008122a11 */ /* 0x000fe200078208ff */
[----:B------:R-:W-:Y:S01]  /*0dd0*/  FFMA.FTZ R6, R10, R6, R4 ;  /* 0x000000060a067223 */ /* 0x000fe20000010004 */
[----:B------:R-:W-:Y:S01]  /*0de0*/  LOP3.LUT R9, R5, 0x3ffffff0, RZ, 0xc0, !PT ;  /* 0x3ffffff005097812 */ /* 0x000fe200078ec0ff */
[----:B------:R-:W-:Y:S01]  /*0df0*/  @P0 IMAD.WIDE.U32 R14, R29, c[0x0][0x1e8], R14 ;  /* 0x00007a001d0e0a25 */ /* 0x000fe200078e000e */
[----:B------:R-:W-:Y:S02]  /*0e00*/  @P2 LEA.HI.X R19, R8, c[0x0][0x334], R21, 0x1, P1 ;  /* 0x0000cd0008132a11 */ /* 0x000fe400008f0c15 */
[----:B------:R-:W-:Y:S02]  /*0e10*/  @P2 IADD3 R8, P1, R13, 0x40, RZ ;  /* 0x000000400d082810 */ /* 0x000fe40007f3e0ff */
[----:B------:R-:W-:Y:S02]  /*0e20*/  IADD3 R9, -R9, R12, RZ ;  /* 0x0000000c09097210 */ /* 0x000fe40007ffe1ff */
[----:B------:R-:W-:Y:S01]  /*0e30*/  SHF.R.S32.HI R21, RZ, 0x4, R5 ;  /* 0x00000004ff157819 */ /* 0x000fe20000011405 */
[----:B------:R-:W-:Y:S01]  /*0e40*/  @P2 IMAD.X R5, RZ, RZ, R16, P1 ;  /* 0x000000ffff052224 */ /* 0x000fe200008e0610 */
[----:B------:R-:W-:-:S02]  /*0e50*/  @P0 IADD3 R27, P1, R13, 0x60, RZ ;  /* 0x000000600d1b0810 */ /* 0x000fc40007f3e0ff */
[----:B------:R-:W-:Y:S01]  /*0e60*/  SHF.L.U32 R9, R9, 0x2, RZ ;  /* 0x0000000209097819 */ /* 0x000fe200000006ff */
[----:B------:R-:W-:Y:S01]  /*0e70*/  @P2 IMAD R5, R5, c[0x0][0x1e8], RZ ;  /* 0x00007a0005052a24 */ /* 0x000fe200078e02ff */
[----:B------:R-:W-:Y:S01]  /*0e80*/  SHF.L.U32 R10, R7, 0x10, RZ ;  /* 0x00000010070a7819 */ /* 0x000fe200000006ff */
[----:B------:R-:W-:Y:S01]  /*0e90*/  @P0 IMAD.X R13, RZ, RZ, R16, P1 ;  /* 0x000000ffff0d0224 */ /* 0x000fe200008e0610 */
[----:B------:R-:W-:Y:S01]  /*0ea0*/  @P0 IADD3.X R16, RZ, R16, RZ, P3, !PT ;  /* 0x00000010ff100210 */ /* 0x000fe20001ffe4ff */
[----:B------:R-:W-:Y:S01]  /*0eb0*/  IMAD R21, R21, R20, R9 ;  /* 0x0000001415157224 */ /* 0x000fe200078e0209 */
[----:B------:R-:W-:Y:S01]  /*0ec0*/  LOP3.LUT R7, R7, 0xffff0000, RZ, 0xc0, !PT ;  /* 0xffff000007077812 */ /* 0x000fe200078ec0ff */
[C---:B------:R-:W-:Y:S01]  /*0ed0*/  @P2 IMAD R5, R8.reuse, c[0x0][0x1ec], R5 ;  /* 0x00007b0008052a24 */ /* 0x040fe200078e0205 */
[----:B------:R-:W-:Y:S01]  /*0ee0*/  LOP3.LUT R4, R11, 0xffff0000, RZ, 0xc0, !PT ;  /* 0xffff00000b047812 */ /* 0x000fe200078ec0ff */
[----:B------:R-:W-:-:S04]  /*0ef0*/  @P2 IMAD.WIDE.U32 R8, R8, c[0x0][0x1e8], R24 ;  /* 0x00007a0008082a25 */ /* 0x000fc800078e0018 */
[----:B------:R-:W-:Y:S01]  /*0f00*/  @P0 IMAD R24, R13, c[0x0][0x370], RZ ;  /* 0x0000dc000d180a24 */ /* 0x000fe200078e02ff */
[----:B------:R-:W-:Y:S01]  /*0f10*/  @P2 IADD3 R5, R9, R5, RZ ;  /* 0x0000000509052210 */ /* 0x000fe20007ffe0ff */
[----:B------:R-:W-:Y:S01]  /*0f20*/  @P0 IMAD R16, R16, c[0x0][0x1e8], RZ ;  /* 0x00007a0010100a24 */ /* 0x000fe200078e02ff */
[----:B------:R-:W-:Y:S01]  /*0f30*/  @P2 LEA R28, P3, R8, c[0x0][0x1d0], 0x1 ;  /* 0x00007400081c2a11 */ /* 0x000fe200078608ff */
[C---:B------:R-:W-:Y:S02]  /*0f40*/  @P0 IMAD R13, R27.reuse, c[0x0][0x374], R24 ;  /* 0x0000dd001b0d0a24 */ /* 0x040fe400078e0218 */
[----:B------:R-:W-:Y:S01]  /*0f50*/  @P0 IMAD.WIDE.U32 R24, R27, c[0x0][0x370], R22 ;  /* 0x0000dc001b180a25 */ /* 0x000fe200078e0016 */
[----:B------:R-:W-:-:S03]  /*0f60*/  @P0 LEA R22, P4, R14, c[0x0][0x1d0], 0x1 ;  /* 0x000074000e160a11 */ /* 0x000fc600078808ff */
[----:B------:R-:W-:Y:S01]  /*0f70*/  IMAD.U32 R27, R11, 0x10000, RZ ;  /* 0x000100000b1b7824 */ /* 0x000fe200078e00ff */
[----:B------:R-:W-:Y:S01]  /*0f80*/  @P0 IADD3 R13, R25, R13, RZ ;  /* 0x0000000d190d0210 */ /* 0x000fe20007ffe0ff */
[----:B------:R-:W-:Y:S01]  /*0f90*/  @P0 IMAD R23, R29, c[0x0][0x1ec], R16 ;  /* 0x00007b001d170a24 */ /* 0x000fe200078e0210 */
[----:B------:R-:W-:Y:S01]  /*0fa0*/  @P0 LEA R26, P1, R24, c[0x0][0x330], 0x1 ;  /* 0x0000cc00181a0a11 */ /* 0x000fe200078208ff */
[----:B------:R-:W-:Y:S01]  /*0fb0*/  FFMA.FTZ R6, R27, R10, R6 ;  /* 0x0000000a1b067223 */ /* 0x000fe20000010006 */
[----:B------:R-:W-:Y:S01]  /*0fc0*/  @P2 LEA.HI.X R29, R8, c[0x0][0x1d4], R5, 0x1, P3 ;  /* 0x00007500081d2a11 */ /* 0x000fe200018f0c05 */
[----:B------:R-:W-:Y:S01]  /*0fd0*/  CS2R R10, SRZ ;  /* 0x00000000000a7805 */ /* 0x000fe2000001ff00 */
[----:B------:R-:W-:Y:S01]  /*0fe0*/  @P0 LEA.HI.X R27, R24, c[0x0][0x334], R13, 0x1, P1 ;  /* 0x0000cd00181b0a11 */ /* 0x000fe200008f0c0d */
[----:B------:R-:W-:Y:S01]  /*0ff0*/  FFMA.FTZ R24, R4, R7, R6 ;  /* 0x0000000704187223 */ /* 0x000fe20000010006 */
[----:B------:R-:W-:Y:S01]  /*1000*/  CS2R R8, SRZ ;  /* 0x0000000000087805 */ /* 0x000fe2000001ff00 */
[----:B------:R-:W-:Y:S01]  /*1010*/  CS2R R4, SRZ ;  /* 0x0000000000047805 */ /* 0x000fe2000001ff00 */
[----:B------:R-:W-:Y:S01]  /*1020*/  CS2R R6, SRZ ;  /* 0x0000000000067805 */ /* 0x000fe2000001ff00 */
[----:B------:R-:W-:-:S03]  /*1030*/  @P0 IMAD.IADD R23, R15, 0x1, R23 ;  /* 0x000000010f170824 */ /* 0x000fc600078e0217 */
[----:B------:R0:W2:Y:S01]  /*1040*/  @P2 LDG.E.128 R8, [R28.64] ;  /* 0x000000041c082981 */ /* 0x0000a2000c1e1d00 */
[----:B------:R-:W-:Y:S02]  /*1050*/  LOP3.LUT P1, RZ, R12, 0x7, RZ, 0xc0, !PT ;  /* 0x000000070cff7812 */ /* 0x000fe4000782c0ff */
[----:B------:R-:W-:Y:S01]  /*1060*/  @P0 LEA.HI.X R23, R14, c[0x0][0x1d4], R23, 0x1, P4 ;  /* 0x000075000e170a11 */ /* 0x000fe200020f0c17 */
[----:B------:R1:W3:Y:S01]  /*1070*/  @P2 LDG.E.128 R4, [R18.64] ;  /* 0x0000000412042981 */ /* 0x0002e2000c1e1d00 */
[----:B------:R-:W-:-:S04]  /*1080*/  LEA.HI R16, P2, R12, R17, RZ, 0x1d ;  /* 0x000000110c107211 */ /* 0x000fc8000785e8ff */
[----:B------:R-:W-:Y:S02]  /*1090*/  LEA.HI.X.SX32 R17, R17, RZ, 0x1, P2 ;  /* 0x000000ff11117211 */ /* 0x000fe400010f0eff */
[C---:B0-----:R-:W-:Y:S01]  /*10a0*/  LEA R28, P2, R16.reuse, c[0x0][0x3c8], 0x2 ;  /* 0x0000f200101c7a11 */ /* 0x041fe200078410ff */
[----:B------:R-:W-:Y:S01]  /*10b0*/  CS2R R12, SRZ ;  /* 0x00000000000c7805 */ /* 0x000fe2000001ff00 */
[----:B------:R-:W-:Y:S01]  /*10c0*/  CS2R R14, SRZ ;  /* 0x00000000000e7805 */ /* 0x000fe2000001ff00 */
[----:B-1----:R-:W-:Y:S01]  /*10d0*/  CS2R R18, SRZ ;  /* 0x0000000000127805 */ /* 0x002fe2000001ff00 */
[----:B------:R-:W-:Y:S02]  /*10e0*/  LEA.HI.X R29, R16, c[0x0][0x3cc], R17, 0x2, P2 ;  /* 0x0000f300101d7a11 */ /* 0x000fe400010f1411 */
[----:B------:R-:W-:Y:S02]  /*10f0*/  CS2R R16, SRZ ;  /* 0x0000000000107805 */ /* 0x000fe4000001ff00 */
[----:B------:R-:W4:Y:S04]  /*1100*/  @P0 LDG.E.128 R12, [R26.64] ;  /* 0x000000041a0c0981 */ /* 0x000f28000c1e1d00 */
[----:B------:R0:W5:Y:S01]  /*1110*/  @P0 LDG.E.128 R16, [R22.64] ;  /* 0x0000000416100981 */ /* 0x000162000c1e1d00 */
[----:B------:R-:W-:-:S04]  /*1120*/  IADD3 R0, P0, R21, R0, RZ ;  /* 0x0000000015007210 */ /* 0x000fc80007f1e0ff */
[----:B------:R-:W-:Y:S02]  /*1130*/  LEA.HI.X.SX32 R21, R21, R2, 0x1, P0 ;  /* 0x0000000215157211 */ /* 0x000fe400000f0eff */
[----:B------:R-:W1:Y:S02]  /*1140*/  SHFL.BFLY PT, R2, R3, 0x4, 0x1f ;  /* 0x0c801f0003027f89 */ /* 0x000e6400000e0000 */
[----:B-1----:R-:W-:Y:S02]  /*1150*/  FADD.FTZ R2, R3, R2 ;  /* 0x0000000203027221 */ /* 0x002fe40000010000 */
[----:B0-----:R-:W0:Y:S01]  /*1160*/  SHFL.BFLY PT, R23, R24, 0x4, 0x1f ;  /* 0x0c801f0018177f89 */ /* 0x001e2200000e0000 */
[----:B--2---:R-:W-:Y:S02]  /*1170*/  LOP3.LUT R22, R8, 0xffff0000, RZ, 0xc0, !PT ;  /* 0xffff000008167812 */ /* 0x004fe400078ec0ff */
[C---:B---3--:R-:W-:Y:S02]  /*1180*/  LOP3.LUT R25, R4.reuse, 0xffff0000, RZ, 0xc0, !PT ;  /* 0xffff000004197812 */ /* 0x048fe400078ec0ff */
[----:B------:R-:W-:-:S02]  /*1190*/  SHF.L.U32 R4, R4, 0x10, RZ ;  /* 0x0000001004047819 */ /* 0x000fc400000006ff */
[----:B------:R-:W-:Y:S01]  /*11a0*/  SHF.L.U32 R8, R8, 0x10, RZ ;  /* 0x0000001008087819 */ /* 0x000fe200000006ff */
[----:B------:R-:W-:-:S04]  /*11b0*/  FMUL.FTZ R25, R25, R22 ;  /* 0x0000001619197220 */ /* 0x000fc80000410000 */
[----:B------:R-:W-:Y:S01]  /*11c0*/  FFMA.FTZ R4, R4, R8, R25 ;  /* 0x0000000804047223 */ /* 0x000fe20000010019 */
[----:B------:R-:W-:Y:S01]  /*11d0*/  SHF.L.U32 R8, R9, 0x10, RZ ;  /* 0x0000001009087819 */ /* 0x000fe200000006ff */
[----:B------:R-:W-:-:S04]  /*11e0*/  IMAD.U32 R25, R5, 0x10000, RZ ;  /* 0x0001000005197824 */ /* 0x000fc800078e00ff */
[----:B------:R-:W-:Y:S01]  /*11f0*/  FFMA.FTZ R3, R25, R8, R4 ;  /* 0x0000000819037223 */ /* 0x000fe20000010004 */
[----:B----4-:R-:W-:Y:S02]  /*1200*/  LOP3.LUT R25, R12, 0xffff0000, RZ, 0xc0, !PT ;  /* 0xffff00000c197812 */ /* 0x010fe400078ec0ff */
[----:B-----5:R-:W-:Y:S02]  /*1210*/  LOP3.LUT R4, R16, 0xffff0000, RZ, 0xc0, !PT ;  /* 0xffff000010047812 */ /* 0x020fe400078ec0ff */
[----:B------:R-:W-:-:S03]  /*1220*/  SHF.L.U32 R12, R12, 0x10, RZ ;  /* 0x000000100c0c7819 */ /* 0x000fc600000006ff */
[----:B------:R-:W-:Y:S02]  /*1230*/  FMUL.FTZ R4, R4, R25 ;  /* 0x0000001904047220 */ /* 0x000fe40000410000 */
[----:B------:R-:W-:-:S04]  /*1240*/  IMAD.U32 R25, R16, 0x10000, RZ ;  /* 0x0001000010197824 */ /* 0x000fc800078e00ff */
[----:B------:R-:W-:Y:S01]  /*1250*/  FFMA.FTZ R8, R25, R12, R4 ;  /* 0x0000000c19087223 */ /* 0x000fe20000010004 */
[----:B------:R-:W-:Y:S02]  /*1260*/  SHF.L.U32 R12, R13, 0x10, RZ ;  /* 0x000000100d0c7819 */ /* 0x000fe400000006ff */
[----:B------:R-:W-:Y:S02]  /*1270*/  SHF.L.U32 R25, R17, 0x10, RZ ;  /* 0x0000001011197819 */ /* 0x000fe400000006ff */
[----:B------:R-:W-:-:S03]  /*1280*/  LOP3.LUT R16, R9, 0xffff0000, RZ, 0xc0, !PT ;  /* 0xffff000009107812 */ /* 0x000fc600078ec0ff */
[----:B------:R-:W-:Y:S01]  /*1290*/  FFMA.FTZ R8, R25, R12, R8 ;  /* 0x0000000c19087223 */ /* 0x000fe20000010008 */
[----:B------:R-:W-:Y:S02]  /*12a0*/  LOP3.LUT R12, R5, 0xffff0000, RZ, 0xc0, !PT ;  /* 0xffff0000050c7812 */ /* 0x000fe400078ec0ff */
[----:B------:R-:W-:Y:S02]  /*12b0*/  LOP3.LUT R13, R13, 0xffff0000, RZ, 0xc0, !PT ;  /* 0xffff00000d0d7812 */ /* 0x000fe400078ec0ff */
[----:B------:R-:W-:Y:S01]  /*12c0*/  LOP3.LUT R17, R17, 0xffff0000, RZ, 0xc0, !PT ;  /* 0xffff000011117812 */ /* 0x000fe200078ec0ff */
[----:B------:R-:W-:Y:S01]  /*12d0*/  FFMA.FTZ R12, R12, R16, R3 ;  /* 0x000000100c0c7223 */ /* 0x000fe20000010003 */
[----:B------:R-:W-:Y:S01]  /*12e0*/  SHF.L.U32 R3, R10, 0x10, RZ ;  /* 0x000000100a037819 */ /* 0x000fe200000006ff */
[----:B------:R-:W-:Y:S01]  /*12f0*/  IMAD.U32 R9, R6, 0x10000, RZ ;  /* 0x0001000006097824 */ /* 0x000fe200078e00ff */
[----:B------:R-:W-:Y:S01]  /*1300*/  SHF.L.U32 R16, R18, 0x10, RZ ;  /* 0x0000001012107819 */ /* 0x000fe200000006ff */
[----:B------:R-:W-:Y:S01]  /*1310*/  FFMA.FTZ R17, R17, R13, R8 ;  /* 0x0000000d11117223 */ /* 0x000fe20000010008 */
[----:B------:R-:W-:Y:S01]  /*1320*/  LOP3.LUT R6, R6, 0xffff0000, RZ, 0xc0, !PT ;  /* 0xffff000006067812 */ /* 0x000fe200078ec0ff */
[----:B------:R-:W-:Y:S01]  /*1330*/  IMAD.U32 R22, R14, 0x10000, RZ ;  /* 0x000100000e167824 */ /* 0x000fe200078e00ff */
[----:B------:R-:W-:Y:S01]  /*1340*/  LOP3.LUT R13, R10, 0xffff0000, RZ, 0xc0, !PT ;  /* 0xffff00000a0d7812 */ /* 0x000fe200078ec0ff */
[----:B------:R-:W-:Y:S01]  /*1350*/  FFMA.FTZ R9, R9, R3, R12 ;  /* 0x0000000309097223 */ /* 0x000fe2000001000c */
[----:B------:R-:W-:-:S02]  /*1360*/  SHF.L.U32 R10, R11, 0x10, RZ ;  /* 0x000000100b0a7819 */ /* 0x000fc400000006ff */
[----:B------:R-:W-:Y:S01]  /*1370*/  LOP3.LUT R8, R11, 0xffff0000, RZ, 0xc0, !PT ;  /* 0xffff00000b087812 */ /* 0x000fe200078ec0ff */
[----:B------:R-:W-:Y:S01]  /*1380*/  FFMA.FTZ R16, R16, R22, R17 ;  /* 0x0000001610107223 */ /* 0x000fe20000010011 */
        /* <DEDUP_REMOVED lines=12> */
[----:B------:R-:W-:-:S04]  /*1450*/  FFMA.FTZ R5, R7, R8, R5 ;  /* 0x0000000807057223 */ /* 0x000fc80000010005 */
[----:B------:R-:W-:Y:S02]  /*1460*/  FFMA.FTZ R9, R6, R15, R9 ;  /* 0x0000000f06097223 */ /* 0x000fe40000010009 */
[----:B------:R-:W1:Y:S04]  /*1470*/  SHFL.BFLY PT, R6, R5, 0x4, 0x1f ;  /* 0x0c801f0005067f89 */ /* 0x000e6800000e0000 */
[----:B------:R-:W2:Y:S04]  /*1480*/  SHFL.BFLY PT, R8, R9, 0x4, 0x1f ;  /* 0x0c801f0009087f89 */ /* 0x000ea800000e0000 */
[----:B------:R-:W3:Y:S01]  /*1490*/  SHFL.BFLY PT, R3, R2, 0x2, 0x1f ;  /* 0x0c401f0002037f89 */ /* 0x000ee200000e0000 */
[----:B0-----:R-:W-:-:S02]  /*14a0*/  FADD.FTZ R4, R24, R23 ;  /* 0x0000001718047221 */ /* 0x001fc40000010000 */
[----:B-1----:R-:W-:Y:S02]  /*14b0*/  FADD.FTZ R6, R5, R6 ;  /* 0x0000000605067221 */ /* 0x002fe40000010000 */
[----:B--2---:R-:W-:-:S03]  /*14c0*/  FADD.FTZ R8, R9, R8 ;  /* 0x0000000809087221 */ /* 0x004fc60000010000 */
[----:B------:R-:W0:Y:S01]  /*14d0*/  SHFL.BFLY PT, R7, R6, 0x2, 0x1f ;  /* 0x0c401f0006077f89 */ /* 0x000e2200000e0000 */
[----:B---3--:R-:W-:-:S03]  /*14e0*/  FADD.FTZ R10, R2, R3 ;  /* 0x00000003020a7221 */ /* 0x008fc60000010000 */
[----:B------:R-:W1:Y:S04]  /*14f0*/  SHFL.BFLY PT, R11, R8, 0x2, 0x1f ;  /* 0x0c401f00080b7f89 */ /* 0x000e6800000e0000 */
[----:B------:R-:W2:Y:S04]  /*1500*/  SHFL.BFLY PT, R3, R4, 0x2, 0x1f ;  /* 0x0c401f0004037f89 */ /* 0x000ea800000e0000 */
[----:B------:R-:W3:Y:S01]  /*1510*/  SHFL.BFLY PT, R15, R10, 0x1, 0x1f ;  /* 0x0c201f000a0f7f89 */ /* 0x000ee200000e0000 */
[----:B------:R-:W-:Y:S02]  /*1520*/  LEA R2, P0, R0, c[0x0][0x350], 0x2 ;  /* 0x0000d40000027a11 */ /* 0x000fe400078010ff */
[----:B------:R-:W-:Y:S01]  /*1530*/  SHF.L.U32 R13, R20, 0x2, RZ ;  /* 0x00000002140d7819 */ /* 0x000fe200000006ff */
[----:B0-----:R-:W-:-:S02]  /*1540*/  FADD.FTZ R19, R6, R7 ;  /* 0x0000000706137221 */ /* 0x001fc40000010000 */
[----:B-1----:R-:W-:Y:S02]  /*1550*/  FADD.FTZ R22, R8, R11 ;  /* 0x0000000b08167221 */ /* 0x002fe40000010000 */
[----:B--2---:R-:W-:Y:S01]  /*1560*/  FADD.FTZ R16, R4, R3 ;  /* 0x0000000304107221 */ /* 0x004fe20000010000 */
[----:B------:R-:W-:Y:S01]  /*1570*/  LEA.HI.X R3, R0, c[0x0][0x354], R21, 0x2, P0 ;  /* 0x0000d50000037a11 */ /* 0x000fe200000f1415 */
[----:B------:R-:W0:Y:S01]  /*1580*/  SHFL.BFLY PT, R14, R19, 0x1, 0x1f ;  /* 0x0c201f00130e7f89 */ /* 0x000e2200000e0000 */
[----:B---3--:R-:W-:-:S03]  /*1590*/  @!P1 FADD.FTZ R0, R10, R15 ;  /* 0x0000000f0a009221 */ /* 0x008fc60000010000 */
[----:B------:R-:W-:Y:S01]  /*15a0*/  IMAD.WIDE R12, R13, 0x10, R2 ;  /* 0x000000100d0c7825 */ /* 0x000fe200078e0202 */
[----:B------:R-:W1:Y:S04]  /*15b0*/  SHFL.BFLY PT, R17, R16, 0x1, 0x1f ;  /* 0x0c201f0010117f89 */ /* 0x000e6800000e0000 */
[----:B------:R-:W2:Y:S01]  /*15c0*/  SHFL.BFLY PT, R15, R22, 0x1, 0x1f ;  /* 0x0c201f00160f7f89 */ /* 0x000ea200000e0000 */
[----:B------:R-:W-:-:S06]  /*15d0*/  IMAD.WIDE R10, R20, 0x40, R12 ;  /* 0x00000040140a7825 */ /* 0x000fcc00078e020c */
[----:B------:R-:W-:-:S06]  /*15e0*/  IMAD.WIDE R8, R20, 0x40, R10 ;  /* 0x0000004014087825 */ /* 0x000fcc00078e020a */
[----:B------:R-:W-:-:S04]  /*15f0*/  IMAD.WIDE R6, R20, 0x40, R8 ;  /* 0x0000004014067825 */ /* 0x000fc800078e0208 */
[----:B0-----:R-:W-:Y:S02]  /*1600*/  @!P1 FADD.FTZ R21, R19, R14 ;  /* 0x0000000e13159221 */ /* 0x001fe40000010000 */
[----:B------:R-:W-:-:S04]  /*1610*/  IMAD.WIDE R4, R20, 0x40, R6 ;  /* 0x0000004014047825 */ /* 0x000fc800078e0206 */
[----:B-1----:R-:W-:Y:S02]  /*1620*/  @!P1 FADD.FTZ R18, R16, R17 ;  /* 0x0000001110129221 */ /* 0x002fe40000010000 */
[----:B--2---:R-:W-:Y:S02]  /*1630*/  FADD.FTZ R24, R22, R15 ;  /* 0x0000000f16187221 */ /* 0x004fe40000010000 */
[----:B------:R-:W-:Y:S02]  /*1640*/  @!P1 FMUL.FTZ R17, R0, c[0x0][0x2d4] ;  /* 0x0000b50000119a20 */ /* 0x000fe40000410000 */
[----:B------:R-:W-:Y:S02]  /*1650*/  @!P1 FMUL.FTZ R19, R18, c[0x0][0x2d4] ;  /* 0x0000b50012139a20 */ /* 0x000fe40000410000 */
[----:B------:R-:W-:Y:S02]  /*1660*/  @!P1 FMUL.FTZ R23, R21, c[0x0][0x2d4] ;  /* 0x0000b50015179a20 */ /* 0x000fe40000410000 */
[----:B------:R-:W-:-:S02]  /*1670*/  FMUL.FTZ R25, R24, c[0x0][0x2d4] ;  /* 0x0000b50018197a20 */ /* 0x000fc40000410000 */
[C---:B------:R-:W-:Y:S01]  /*1680*/  IMAD.WIDE R14, R20.reuse, 0x40, R4 ;  /* 0x00000040140e7825 */ /* 0x040fe200078e0204 */
[----:B------:R-:W-:Y:S04]  /*1690*/  @!P1 STG.E [R28.64], R17 ;  /* 0x000000111c009986 */ /* 0x000fe8000c101904 */
[----:B------:R-:W-:Y:S01]  /*16a0*/  @!P1 STG.E [R28.64+0x80], R19 ;  /* 0x000080131c009986 */ /* 0x000fe2000c101904 */
[----:B------:R-:W-:-:S03]  /*16b0*/  IMAD.WIDE R20, R20, 0x40, R14 ;  /* 0x0000004014147825 */ /* 0x000fc600078e020e */
[----:B------:R-:W-:Y:S04]  /*16c0*/  @!P1 STG.E [R28.64+0x100], R23 ;  /* 0x000100171c009986 */ /* 0x000fe8000c101904 */
[----:B------:R-:W-:Y:S04]  /*16d0*/  @!P1 STG.E [R28.64+0x180], R25 ;  /* 0x000180191c009986 */ /* 0x000fe8000c101904 */
[----:B------:R-:W-:Y:S04]  /*16e0*/  STG.E.128 [R2.64], RZ ;  /* 0x000000ff02007986 */ /* 0x000fe8000c101d04 */
[----:B------:R-:W-:Y:S04]  /*16f0*/  STG.E.128 [R12.64], RZ ;  /* 0x000000ff0c007986 */ /* 0x000fe8000c101d04 */
[----:B------:R-:W-:Y:S04]  /*1700*/  STG.E.128 [R10.64], RZ ;  /* 0x000000ff0a007986 */ /* 0x000fe8000c101d04 */
[----:B------:R-:W-:Y:S04]  /*1710*/  STG.E.128 [R8.64], RZ ;  /* 0x000000ff08007986 */ /* 0x000fe8000c101d04 */
[----:B------:R-:W-:Y:S04]  /*1720*/  STG.E.128 [R6.64], RZ ;  /* 0x000000ff06007986 */ /* 0x000fe8000c101d04 */
[----:B------:R-:W-:Y:S04]  /*1730*/  STG.E.128 [R4.64], RZ ;  /* 0x000000ff04007986 */ /* 0x000fe8000c101d04 */
[----:B------:R-:W-:Y:S04]  /*1740*/  STG.E.128 [R14.64], RZ ;  /* 0x000000ff0e007986 */ /* 0x000fe8000c101d04 */
[----:B------:R-:W-:Y:S01]  /*1750*/  STG.E.128 [R20.64], RZ ;  /* 0x000000ff14007986 */ /* 0x000fe2000c101d04 */
[----:B------:R-:W-:Y:S05]  /*1760*/  EXIT ;  /* 0x000000000000794d */ /* 0x000fea0003800000 */
.L_x_1250:
        /* <DEDUP_REMOVED lines=9> */
.L_x_1280:


//--------------------- .nv.shared._ZN5flash44flash_bwd_dq_dk_dv_loop_seqk_parallel_kernelI23Flash_bwd_kernel_traitsILi64ELi64ELi128ELi8ELi2ELi4ELi4ELb1ELb0EN7cutlass10bfloat16_tE19Flash_kernel_traitsILi64ELi64ELi128ELi8ES3_EELb0ELb1ELb0ELb0ELb0ELb0ELb0EEEvNS_16Flash_bwd_paramsE --------------------------
	.section	.nv.shared._ZN5flash44flash_bwd_dq_dk_dv_loop_seqk_parallel_kernelI23Flash_bwd_kernel_traitsILi64ELi64ELi128ELi8ELi2ELi4ELi4ELb1ELb0EN7cutlass10bfloat16_tE19Flash_kernel_traitsILi64ELi64ELi128ELi8ES3_EELb0ELb1ELb0ELb0ELb0ELb0ELb0EEEvNS_16Flash_bwd_paramsE,"aw",@nobits
	.sectionflags	@""
	.align	16


//--------------------- .nv.global                --------------------------
	.section	.nv.global,"aw",@nobits
.nv.global:
	.type		_ZN72_INTERNAL_926edd0b_36_flash_bwd_hdim64_bf16_causal_sm80_cu_93b96ec2_33094cute1_E,@object
	.size		_ZN72_INTERNAL_926edd0b_36_flash_bwd_hdim64_bf16_causal_sm80_cu_93b96ec2_33094cute1_E,(_ZN72_INTERNAL_926edd0b_36_flash_bwd_hdim64_bf16_causal_sm80_cu_93b96ec2_33094cuda3std3__45__cpo6cbeginE - _ZN72_INTERNAL_926edd0b_36_flash_bwd_hdim64_bf16_causal_sm80_cu_93b96ec2_33094cute1_E)
_ZN72_INTERNAL_926edd0b_36_flash_bwd_hdim64_bf16_causal_sm80_cu_93b96ec2_33094cute1_E:
	.zero		1
	.type		_ZN72_INTERNAL_926edd0b_36_flash_bwd_hdim64_bf16_causal_sm80_cu_93b96ec2_33094cuda3std3__45__cpo6cbeginE,@object
	.size		_ZN72_INTERNAL_926edd0b_36_flash_bwd_hdim64_bf16_causal_sm80_cu_93b96ec2_33094cuda3std3__45__cpo6cbeginE,(_ZN72_INTERNAL_926edd0b_36_flash_bwd_hdim64_bf16_causal_sm80_cu_93b96ec2_33094cuda3std3__48in_placeE - _ZN72_INTERNAL_926edd0b_36_flash_bwd_hdim64_bf16_causal_sm80_cu_93b96ec2_33094cuda3std3__45__cpo6cbeginE)
_ZN72_INTERNAL_926edd0b_36_flash_bwd_hdim64_bf16_causal_sm80_cu_93b96ec2_33094cuda3std3__45__cpo6cbeginE:
	.zero		1
	.type		_ZN72_INTERNAL_926edd0b_36_flash_bwd_hdim64_bf16_causal_sm80_cu_93b96ec2_33094cuda3std3__48in_placeE,@object
	.size		_ZN72_INTERNAL_926edd0b_36_flash_bwd_hdim64_bf16_causal_sm80_cu_93b96ec2_33094cuda3std3__48in_placeE,(_ZN72_INTERNAL_926edd0b_36_flash_bwd_hdim64_bf16_causal_sm80_cu_93b96ec2_33094cuda3std6ranges3__45__cpo9iter_moveE - _ZN72_INTERNAL_926edd0b_36_flash_bwd_hdim64_bf16_causal_sm80_cu_93b96ec2_33094cuda3std3__48in_placeE)
_ZN72_INTERNAL_926edd0b_36_flash_bwd_hdim64_bf16_causal_sm80_cu_93b96ec2_33094cuda3std3__48in_placeE:
	.zero		1
	.type		_ZN72_INTERNAL_926edd0b_36_flash_bwd_hdim64_bf16_causal_sm80_cu_93b96ec2_33094cuda3std6ranges3__45__cpo9iter_moveE,@object
	.size		_ZN72_INTERNAL_926edd0b_36_flash_bwd_hdim64_bf16_causal_sm80_cu_93b96ec2_33094cuda3std6ranges3__45__cpo9iter_moveE,(_ZN72_INTERNAL_926edd0b_36_flash_bwd_hdim64_bf16_causal_sm80_cu_93b96ec2_33094cuda3std3__45__cpo5beginE - _ZN72_INTERNAL_926edd0b_36_flash_bwd_hdim64_bf16_causal_sm80_cu_93b96ec2_33094cuda3std6ranges3__45__cpo9iter_moveE)
_ZN72_INTERNAL_926edd0b_36_flash_bwd_hdim64_bf16_causal_sm80_cu_93b96ec2_33094cuda3std6ranges3__45__cpo9iter_moveE:
	.zero		1
	.type		_ZN72_INTERNAL_926edd0b_36_flash_bwd_hdim64_bf16_causal_sm80_cu_93b96ec2_33094cuda3std3__45__cpo5beginE,@object
	.size		_ZN72_INTERNAL_926edd0b_36_flash_bwd_hdim64_bf16_causal_sm80_cu_93b96ec2_33094cuda3std3__45__cpo5beginE,(_ZN72_INTERNAL_926edd0b_36_flash_bwd_hdim64_bf16_causal_sm80_cu_93b96ec2_33094cuda3std3__474_GLOBAL__N__926edd0b_36_flash_bwd_hdim64_bf16_causal_sm80_cu_93b96ec2_33096ignoreE - _ZN72_INTERNAL_926edd0b_36_flash_bwd_hdim64_bf16_causal_sm80_cu_93b96ec2_33094cuda3std3__45__cpo5beginE)
_ZN72_INTERNAL_926edd0b_36_flash_bwd_hdim64_bf16_causal_sm80_cu_93b96ec2_33094cuda3std3__45__cpo5beginE:
	.zero		1
	.type		_ZN72_INTERNAL_926edd0b_36_flash_bwd_hdim64_bf16_causal_sm80_cu_93b96ec2_33094cuda3std3__474_GLOBAL__N__926edd0b_36_flash_bwd_hdim64_bf16_causal_sm80_cu_93b96ec2_33096ignoreE,@object
	.size		_ZN72_INTERNAL_926edd0b_36_flash_bwd_hdim64_bf16_causal_sm80_cu_93b96ec2_33094cuda3std3__474_GLOBAL__N__926edd0b_36_flash_bwd_hdim64_bf16_causal_sm80_cu_93b96ec2_33096ignoreE,(_ZN72_INTERNAL_926edd0b_36_flash_bwd_hdim64_bf16_causal_sm80_cu_93b96ec2_33094cute7productE - _ZN72_INTERNAL_926edd0b_36_flash_bwd_hdim64_bf16_causal_sm80_cu_93b96ec2_33094cuda3std3__474_GLOBAL__N__926edd0b_36_flash_bwd_hdim64_bf16_causal_sm80_cu_93b96ec2_33096ignoreE)
_ZN72_INTERNAL_926edd0b_36_flash_bwd_hdim64_bf16_causal_sm80_cu_93b96ec2_33094cuda3std3__474_GLOBAL__N__926edd0b_36_flash_bwd_hdim64_bf16_causal_sm80_cu_93b96ec2_33096ignoreE:
	.zero		1
	.type		_ZN72_INTERNAL_926edd0b_36_flash_bwd_hdim64_bf16_causal_sm80_cu_93b96ec2_33094cute7productE,@object
	.size		_ZN72_INTERNAL_926edd0b_36_flash_bwd_hdim64_bf16_causal_sm80_cu_93b96ec2_33094cute7productE,(_ZN72_INTERNAL_926edd0b_36_flash_bwd_hdim64_bf16_causal_sm80_cu_93b96ec2_33094cuda3std3__45__cpo3endE - _ZN72_INTERNAL_926edd0b_36_flash_bwd_hdim64_bf16_causal_sm80_cu_93b96ec2_33094cute7productE)
_ZN72_INTERNAL_926edd0b_36_flash_bwd_hdim64_bf16_causal_sm80_cu_93b96ec2_33094cute7productE:
	.zero		1
	.type		_ZN72_INTERNAL_926edd0b_36_flash_bwd_hdim64_bf16_causal_sm80_cu_93b96ec2_33094cuda3std3__45__cpo3endE,@object
	.size		_ZN72_INTERNAL_926edd0b_36_flash_bwd_hdim64_bf16_causal_sm80_cu_93b96ec2_33094cuda3std3__45__cpo3endE,(_ZN72_INTERNAL_926edd0b_36_flash_bwd_hdim64_bf16_causal_sm80_cu_93b96ec2_33094cuda3std3__419piecewise_constructE - _ZN72_INTERNAL_926edd0b_36_flash_bwd_hdim64_bf16_causal_sm80_cu_93b96ec2_33094cuda3std3__45__cpo3endE)
_ZN72_INTERNAL_926edd0b_36_flash_bwd_hdim64_bf16_causal_sm80_cu_93b96ec2_33094cuda3std3__45__cpo3endE:
	.zero		1
	.type		_ZN72_INTERNAL_926edd0b_36_flash_bwd_hdim64_bf16_causal_sm80_cu_93b96ec2_33094cuda3std3__419piecewise_constructE,@object
	.size		_ZN72_INTERNAL_926edd0b_36_flash_bwd_hdim64_bf16_causal_sm80_cu_93b96ec2_33094cuda3std3__419piecewise_constructE,(_ZN72_INTERNAL_926edd0b_36_flash_bwd_hdim64_bf16_causal_sm80_cu_93b96ec2_33094cuda3std3__45__cpo4cendE - _ZN72_INTERNAL_926edd0b_36_flash_bwd_hdim64_bf16_causal_sm80_cu_93b96ec2_33094cuda3std3__419piecewise_constructE)
_ZN72_INTERNAL_926edd0b_36_flash_bwd_hdim64_bf16_causal_sm80_cu_93b96ec2_33094cuda3std3__419piecewise_constructE:
	.zero		1
	.type		_ZN72_INTERNAL_926edd0b_36_flash_bwd_hdim64_bf16_causal_sm80_cu_93b96ec2_33094cuda3std3__45__cpo4cendE,@object
	.size		_ZN72_INTERNAL_926edd0b_36_flash_bwd_hdim64_bf16_causal_sm80_cu_93b96ec2_33094cuda3std3__45__cpo4cendE,(_ZN72_INTERNAL_926edd0b_36_flash_bwd_hdim64_bf16_causal_sm80_cu_93b96ec2_33094cuda3std6ranges3__45__cpo4swapE - _ZN72_INTERNAL_926edd0b_36_flash_bwd_hdim64_bf16_causal_sm80_cu_93b96ec2_33094cuda3std3__45__cpo4cendE)
_ZN72_INTERNAL_926edd0b_36_flash_bwd_hdim64_bf16_causal_sm80_cu_93b96ec2_33094cuda3std3__45__cpo4cendE:
	.zero		1
	.type		_ZN72_INTERNAL_926edd0b_36_flash_bwd_hdim64_bf16_causal_sm80_cu_93b96ec2_33094cuda3std6ranges3__45__cpo4swapE,@object
	.size		_ZN72_INTERNAL_926edd0b_36_flash_bwd_hdim64_bf16_causal_sm80_cu_93b96ec2_33094cuda3std6ranges3__45__cpo4swapE,(.L_7 - _ZN72_INTERNAL_926edd0b_36_flash_bwd_hdim64_bf16_causal_sm80_cu_93b96ec2_33094cuda3std6ranges3__45__cpo4swapE)
_ZN72_INTERNAL_926edd0b_36_flash_bwd_hdim64_bf16_causal_sm80_cu_93b96ec2_33094cuda3std6ranges3__45__cpo4swapE:
	.zero		1
.L_7:


//--------------------- .nv.shared._ZN5flash44flash_bwd_dq_dk_dv_loop_seqk_parallel_kernelI23Flash_bwd_kernel_traitsILi64ELi64ELi128ELi8ELi2ELi4ELi4ELb1ELb0EN7cutlass10bfloat16_tE19Flash_kernel_traitsILi64ELi64ELi128ELi8ES3_EELb0ELb1ELb0ELb0ELb1ELb1ELb0EEEvNS_16Flash_bwd_paramsE --------------------------
	.section	.nv.shared._ZN5flash44flash_bwd_dq_dk_dv_loop_seqk_parallel_kernelI23Flash_bwd_kernel_traitsILi64ELi64ELi128ELi8ELi2ELi4ELi4ELb1ELb0EN7cutlass10bfloat16_tE19Flash_kernel_traitsILi64ELi64ELi128ELi8ES3_EELb0ELb1ELb0ELb0ELb1ELb1ELb0EEEvNS_16Flash_bwd_paramsE,"aw",@nobits
	.sectionflags	@""
	.align	16


//--------------------- .nv.shared._ZN5flash44flash_bwd_dq_dk_dv_loop_seqk_parallel_kernelI23Flash_bwd_kernel_traitsILi64ELi64ELi128ELi8ELi2ELi4ELi4ELb1ELb0EN7cutlass10bfloat16_tE19Flash_kernel_traitsILi64ELi64ELi128ELi8ES3_EELb0ELb1ELb0ELb0ELb0ELb1ELb0EEEvNS_16Flash_bwd_paramsE --------------------------
	.section	.nv.shared._ZN5flash44flash_bwd_dq_dk_dv_loop_seqk_parallel_kernelI23Flash_bwd_kernel_traitsILi64ELi64ELi128ELi8ELi2ELi4ELi4ELb1ELb0EN7cutlass10bfloat16_tE19Flash_kernel_traitsILi64ELi64ELi128ELi8ES3_EELb0ELb1ELb0ELb0ELb0ELb1ELb0EEEvNS_16Flash_bwd_paramsE,"aw",@nobits
	.sectionflags	@""
	.align	16


//--------------------- .nv.shared._ZN5flash44flash_bwd_dq_dk_dv_loop_seqk_parallel_kernelI23Flash_bwd_kernel_traitsILi64ELi64ELi128ELi8ELi2ELi4ELi4ELb1ELb0EN7cutlass10bfloat16_tE19Flash_kernel_traitsILi64ELi64ELi128ELi8ES3_EELb0ELb1ELb0ELb1ELb0ELb0ELb0EEEvNS_16Flash_bwd_paramsE --------------------------
	.section	.nv.shared._ZN5flash44flash_bwd_dq_dk_dv_loop_seqk_parallel_kernelI23Flash_bwd_kernel_traitsILi64ELi64ELi128ELi8ELi2ELi4ELi4ELb1ELb0EN7cutlass10bfloat16_tE19Flash_kernel_traitsILi64ELi64ELi128ELi8ES3_EELb0ELb1ELb0ELb1ELb0ELb0ELb0EEEvNS_16Flash_bwd_paramsE,"aw",@nobits
	.sectionflags	@""
	.align	16


//--------------------- .nv.shared._ZN5flash44flash_bwd_dq_dk_dv_loop_seqk_parallel_kernelI23Flash_bwd_kernel_traitsILi64ELi128ELi128ELi8ELi4ELi4ELi4ELb0ELb0EN7cutlass10bfloat16_tE19Flash_kernel_traitsILi64ELi128ELi128ELi8ES3_EELb0ELb1ELb0ELb0ELb0ELb0ELb0EEEvNS_16Flash_bwd_paramsE --------------------------
	.section	.nv.shared._ZN5flash44flash_bwd_dq_dk_dv_loop_seqk_parallel_kernelI23Flash_bwd_kernel_traitsILi64ELi128ELi128ELi8ELi4ELi4ELi4ELb0ELb0EN7cutlass10bfloat16_tE19Flash_kernel_traitsILi64ELi128ELi128ELi8ES3_EELb0ELb1ELb0ELb0ELb0ELb0ELb0EEEvNS_16Flash_bwd_paramsE,"aw",@nobits
	.sectionflags	@""
	.align	16


//--------------------- .nv.shared._ZN5flash44flash_bwd_dq_dk_dv_loop_seqk_parallel_kernelI23Flash_bwd_kernel_traitsILi64ELi128ELi128ELi8ELi4ELi4ELi4ELb0ELb0EN7cutlass10bfloat16_tE19Flash_kernel_traitsILi64ELi128ELi128ELi8ES3_EELb0ELb1ELb0ELb0ELb1ELb1ELb0EEEvNS_16Flash_bwd_paramsE --------------------------
	.section	.nv.shared._ZN5flash44flash_bwd_dq_dk_dv_loop_seqk_parallel_kernelI23Flash_bwd_kernel_traitsILi64ELi128ELi128ELi8ELi4ELi4ELi4ELb0ELb0EN7cutlass10bfloat16_tE19Flash_kernel_traitsILi64ELi128ELi128ELi8ES3_EELb0ELb1ELb0ELb0ELb1ELb1ELb0EEEvNS_16Flash_bwd_paramsE,"aw",@nobits
	.sectionflags	@""
	.align	16


//--------------------- .nv.shared._ZN5flash44flash_bwd_dq_dk_dv_loop_seqk_parallel_kernelI23Flash_bwd_kernel_traitsILi64ELi128ELi128ELi8ELi4ELi4ELi4ELb0ELb0EN7cutlass10bfloat16_tE19Flash_kernel_traitsILi64ELi128ELi128ELi8ES3_EELb0ELb1ELb0ELb0ELb0ELb1ELb0EEEvNS_16Flash_bwd_paramsE --------------------------
	.section	.nv.shared._ZN5flash44flash_bwd_dq_dk_dv_loop_seqk_parallel_kernelI23Flash_bwd_kernel_traitsILi64ELi128ELi128ELi8ELi4ELi4ELi4ELb0ELb0EN7cutlass10bfloat16_tE19Flash_kernel_traitsILi64ELi128ELi128ELi8ES3_EELb0ELb1ELb0ELb0ELb0ELb1ELb0EEEvNS_16Flash_bwd_paramsE,"aw",@nobits
	.sectionflags	@""
	.align	16


//--------------------- .nv.shared._ZN5flash44flash_bwd_dq_dk_dv_loop_seqk_parallel_kernelI23Flash_bwd_kernel_traitsILi64ELi128ELi128ELi8ELi4ELi4ELi4ELb0ELb0EN7cutlass10bfloat16_tE19Flash_kernel_traitsILi64ELi128ELi128ELi8ES3_EELb0ELb1ELb0ELb1ELb0ELb0ELb0EEEvNS_16Flash_bwd_paramsE --------------------------
	.section	.nv.shared._ZN5flash44flash_bwd_dq_dk_dv_loop_seqk_parallel_kernelI23Flash_bwd_kernel_traitsILi64ELi128ELi128ELi8ELi4ELi4ELi4ELb0ELb0EN7cutlass10bfloat16_tE19Flash_kernel_traitsILi64ELi128ELi128ELi8ES3_EELb0ELb1ELb0ELb1ELb0ELb0ELb0EEEvNS_16Flash_bwd_paramsE,"aw",@nobits
	.sectionflags	@""
	.align	16


//--------------------- .nv.shared._ZN5flash27flash_bwd_convert_dq_kernelI23Flash_bwd_kernel_traitsILi64ELi64ELi128ELi8ELi2ELi4ELi4ELb1ELb0EN7cutlass10bfloat16_tE19Flash_kernel_traitsILi64ELi64ELi128ELi8ES3_EEEEvNS_16Flash_bwd_paramsEi --------------------------
	.section	.nv.shared._ZN5flash27flash_bwd_convert_dq_kernelI23Flash_bwd_kernel_traitsILi64ELi64ELi128ELi8ELi2ELi4ELi4ELb1ELb0EN7cutlass10bfloat16_tE19Flash_kernel_traitsILi64ELi64ELi128ELi8ES3_EEEEvNS_16Flash_bwd_paramsEi,"aw",@nobits
	.sectionflags	@""
	.align	16


//--------------------- .nv.shared._ZN5flash44flash_bwd_dq_dk_dv_loop_seqk_parallel_kernelI23Flash_bwd_kernel_traitsILi64ELi64ELi128ELi8ELi2ELi4ELi4ELb1ELb0EN7cutlass10bfloat16_tE19Flash_kernel_traitsILi64ELi64ELi128ELi8ES3_EELb1ELb1ELb0ELb0ELb0ELb0ELb0EEEvNS_16Flash_bwd_paramsE --------------------------
	.section	.nv.shared._ZN5flash44flash_bwd_dq_dk_dv_loop_seqk_parallel_kernelI23Flash_bwd_kernel_traitsILi64ELi64ELi128ELi8ELi2ELi4ELi4ELb1ELb0EN7cutlass10bfloat16_tE19Flash_kernel_traitsILi64ELi64ELi128ELi8ES3_EELb1ELb1ELb0ELb0ELb0ELb0ELb0EEEvNS_16Flash_bwd_paramsE,"aw",@nobits
	.sectionflags	@""
	.align	16


//--------------------- .nv.shared._ZN5flash44flash_bwd_dq_dk_dv_loop_seqk_parallel_kernelI23Flash_bwd_kernel_traitsILi64ELi64ELi128ELi8ELi2ELi4ELi4ELb1ELb0EN7cutlass10bfloat16_tE19Flash_kernel_traitsILi64ELi64ELi128ELi8ES3_EELb0ELb1ELb0ELb0ELb0ELb0ELb1EEEvNS_16Flash_bwd_paramsE --------------------------
	.section	.nv.shared._ZN5flash44flash_bwd_dq_dk_dv_loop_seqk_parallel_kernelI23Flash_bwd_kernel_traitsILi64ELi64ELi128ELi8ELi2ELi4ELi4ELb1ELb0EN7cutlass10bfloat16_tE19Flash_kernel_traitsILi64ELi64ELi128ELi8ES3_EELb0ELb1ELb0ELb0ELb0ELb0ELb1EEEvNS_16Flash_bwd_paramsE,"aw",@nobits
	.sectionflags	@""
	.align	16


//--------------------- .nv.shared._ZN5flash44flash_bwd_dq_dk_dv_loop_seqk_parallel_kernelI23Flash_bwd_kernel_traitsILi64ELi64ELi128ELi8ELi2ELi4ELi4ELb1ELb0EN7cutlass10bfloat16_tE19Flash_kernel_traitsILi64ELi64ELi128ELi8ES3_EELb1ELb1ELb0ELb0ELb1ELb1ELb0EEEvNS_16Flash_bwd_paramsE --------------------------
	.section	.nv.shared._ZN5flash44flash_bwd_dq_dk_dv_loop_seqk_parallel_kernelI23Flash_bwd_kernel_traitsILi64ELi64ELi128ELi8ELi2ELi4ELi4ELb1ELb0EN7cutlass10bfloat16_tE19Flash_kernel_traitsILi64ELi64ELi128ELi8ES3_EELb1ELb1ELb0ELb0ELb1ELb1ELb0EEEvNS_16Flash_bwd_paramsE,"aw",@nobits
	.sectionflags	@""
	.align	16


//--------------------- .nv.shared._ZN5flash44flash_bwd_dq_dk_dv_loop_seqk_parallel_kernelI23Flash_bwd_kernel_traitsILi64ELi64ELi128ELi8ELi2ELi4ELi4ELb1ELb0EN7cutlass10bfloat16_tE19Flash_kernel_traitsILi64ELi64ELi128ELi8ES3_EELb0ELb1ELb0ELb0ELb1ELb1ELb1EEEvNS_16Flash_bwd_paramsE --------------------------
	.section	.nv.shared._ZN5flash44flash_bwd_dq_dk_dv_loop_seqk_parallel_kernelI23Flash_bwd_kernel_traitsILi64ELi64ELi128ELi8ELi2ELi4ELi4ELb1ELb0EN7cutlass10bfloat16_tE19Flash_kernel_traitsILi64ELi64ELi128ELi8ES3_EELb0ELb1ELb0ELb0ELb1ELb1ELb1EEEvNS_16Flash_bwd_paramsE,"aw",@nobits
	.sectionflags	@""
	.align	16


//--------------------- .nv.shared._ZN5flash44flash_bwd_dq_dk_dv_loop_seqk_parallel_kernelI23Flash_bwd_kernel_traitsILi64ELi64ELi128ELi8ELi2ELi4ELi4ELb1ELb0EN7cutlass10bfloat16_tE19Flash_kernel_traitsILi64ELi64ELi128ELi8ES3_EELb1ELb1ELb0ELb0ELb0ELb1ELb0EEEvNS_16Flash_bwd_paramsE --------------------------
	.section	.nv.shared._ZN5flash44flash_bwd_dq_dk_dv_loop_seqk_parallel_kernelI23Flash_bwd_kernel_traitsILi64ELi64ELi128ELi8ELi2ELi4ELi4ELb1ELb0EN7cutlass10bfloat16_tE19Flash_kernel_traitsILi64ELi64ELi128ELi8ES3_EELb1ELb1ELb0ELb0ELb0ELb1ELb0EEEvNS_16Flash_bwd_paramsE,"aw",@nobits
	.sectionflags	@""
	.align	16


//--------------------- .nv.shared._ZN5flash44flash_bwd_dq_dk_dv_loop_seqk_parallel_kernelI23Flash_bwd_kernel_traitsILi64ELi64ELi128ELi8ELi2ELi4ELi4ELb1ELb0EN7cutlass10bfloat16_tE19Flash_kernel_traitsILi64ELi64ELi128ELi8ES3_EELb0ELb1ELb0ELb0ELb0ELb1ELb1EEEvNS_16Flash_bwd_paramsE --------------------------
	.section	.nv.shared._ZN5flash44flash_bwd_dq_dk_dv_loop_seqk_parallel_kernelI23Flash_bwd_kernel_traitsILi64ELi64ELi128ELi8ELi2ELi4ELi4ELb1ELb0EN7cutlass10bfloat16_tE19Flash_kernel_traitsILi64ELi64ELi128ELi8ES3_EELb0ELb1ELb0ELb0ELb0ELb1ELb1EEEvNS_16Flash_bwd_paramsE,"aw",@nobits
	.sectionflags	@""
	.align	16


//--------------------- .nv.shared._ZN5flash44flash_bwd_dq_dk_dv_loop_seqk_parallel_kernelI23Flash_bwd_kernel_traitsILi64ELi64ELi128ELi8ELi2ELi4ELi4ELb1ELb0EN7cutlass10bfloat16_tE19Flash_kernel_traitsILi64ELi64ELi128ELi8ES3_EELb1ELb1ELb0ELb1ELb0ELb0ELb0EEEvNS_16Flash_bwd_paramsE --------------------------
	.section	.nv.shared._ZN5flash44flash_bwd_dq_dk_dv_loop_seqk_parallel_kernelI23Flash_bwd_kernel_traitsILi64ELi64ELi128ELi8ELi2ELi4ELi4ELb1ELb0EN7cutlass10bfloat16_tE19Flash_kernel_traitsILi64ELi64ELi128ELi8ES3_EELb1ELb1ELb0ELb1ELb0ELb0ELb0EEEvNS_16Flash_bwd_paramsE,"aw",@nobits
	.sectionflags	@""
	.align	16


//--------------------- .nv.shared._ZN5flash44flash_bwd_dq_dk_dv_loop_seqk_parallel_kernelI23Flash_bwd_kernel_traitsILi64ELi64ELi128ELi8ELi2ELi4ELi4ELb1ELb0EN7cutlass10bfloat16_tE19Flash_kernel_traitsILi64ELi64ELi128ELi8ES3_EELb0ELb1ELb0ELb1ELb0ELb0ELb1EEEvNS_16Flash_bwd_paramsE --------------------------
	.section	.nv.shared._ZN5flash44flash_bwd_dq_dk_dv_loop_seqk_parallel_kernelI23Flash_bwd_kernel_traitsILi64ELi64ELi128ELi8ELi2ELi4ELi4ELb1ELb0EN7cutlass10bfloat16_tE19Flash_kernel_traitsILi64ELi64ELi128ELi8ES3_EELb0ELb1ELb0ELb1ELb0ELb0ELb1EEEvNS_16Flash_bwd_paramsE,"aw",@nobits
	.sectionflags	@""
	.align	16


//--------------------- .nv.shared._ZN5flash25flash_bwd_dot_do_o_kernelILb0E23Flash_bwd_kernel_traitsILi64ELi64ELi128ELi8ELi2ELi4ELi4ELb1ELb0EN7cutlass10bfloat16_tE19Flash_kernel_traitsILi64ELi64ELi128ELi8ES3_EEEEvNS_16Flash_bwd_paramsE --------------------------
	.section	.nv.shared._ZN5flash25flash_bwd_dot_do_o_kernelILb0E23Flash_bwd_kernel_traitsILi64ELi64ELi128ELi8ELi2ELi4ELi4ELb1ELb0EN7cutlass10bfloat16_tE19Flash_kernel_traitsILi64ELi64ELi128ELi8ES3_EEEEvNS_16Flash_bwd_paramsE,"aw",@nobits
	.sectionflags	@""
	.align	16


//--------------------- .nv.shared._ZN5flash25flash_bwd_dot_do_o_kernelILb1E23Flash_bwd_kernel_traitsILi64ELi64ELi128ELi8ELi2ELi4ELi4ELb1ELb0EN7cutlass10bfloat16_tE19Flash_kernel_traitsILi64ELi64ELi128ELi8ES3_EEEEvNS_16Flash_bwd_paramsE --------------------------
	.section	.nv.shared._ZN5flash25flash_bwd_dot_do_o_kernelILb1E23Flash_bwd_kernel_traitsILi64ELi64ELi128ELi8ELi2ELi4ELi4ELb1ELb0EN7cutlass10bfloat16_tE19Flash_kernel_traitsILi64ELi64ELi128ELi8ES3_EEEEvNS_16Flash_bwd_paramsE,"aw",@nobits
	.sectionflags	@""
	.align	16


//--------------------- .nv.shared._ZN5flash27flash_bwd_convert_dq_kernelI23Flash_bwd_kernel_traitsILi64ELi128ELi128ELi8ELi4ELi4ELi4ELb0ELb0EN7cutlass10bfloat16_tE19Flash_kernel_traitsILi64ELi128ELi128ELi8ES3_EEEEvNS_16Flash_bwd_paramsEi --------------------------
	.section	.nv.shared._ZN5flash27flash_bwd_convert_dq_kernelI23Flash_bwd_kernel_traitsILi64ELi128ELi128ELi8ELi4ELi4ELi4ELb0ELb0EN7cutlass10bfloat16_tE19Flash_kernel_traitsILi64ELi128ELi128ELi8ES3_EEEEvNS_16Flash_bwd_paramsEi,"aw",@nobits
	.sectionflags	@""
	.align	16


//--------------------- .nv.shared._ZN5flash44flash_bwd_dq_dk_dv_loop_seqk_parallel_kernelI23Flash_bwd_kernel_traitsILi64ELi128ELi128ELi8ELi4ELi4ELi4ELb0ELb0EN7cutlass10bfloat16_tE19Flash_kernel_traitsILi64ELi128ELi128ELi8ES3_EELb1ELb1ELb0ELb0ELb0ELb0ELb0EEEvNS_16Flash_bwd_paramsE --------------------------
	.section	.nv.shared._ZN5flash44flash_bwd_dq_dk_dv_loop_seqk_parallel_kernelI23Flash_bwd_kernel_traitsILi64ELi128ELi128ELi8ELi4ELi4ELi4ELb0ELb0EN7cutlass10bfloat16_tE19Flash_kernel_traitsILi64ELi128ELi128ELi8ES3_EELb1ELb1ELb0ELb0ELb0ELb0ELb0EEEvNS_16Flash_bwd_paramsE,"aw",@nobits
	.sectionflags	@""
	.align	16


//--------------------- .nv.shared._ZN5flash44flash_bwd_dq_dk_dv_loop_seqk_parallel_kernelI23Flash_bwd_kernel_traitsILi64ELi128ELi128ELi8ELi4ELi4ELi4ELb0ELb0EN7cutlass10bfloat16_tE19Flash_kernel_traitsILi64ELi128ELi128ELi8ES3_EELb0ELb1ELb0ELb0ELb0ELb0ELb1EEEvNS_16Flash_bwd_paramsE --------------------------
	.section	.nv.shared._ZN5flash44flash_bwd_dq_dk_dv_loop_seqk_parallel_kernelI23Flash_bwd_kernel_traitsILi64ELi128ELi128ELi8ELi4ELi4ELi4ELb0ELb0EN7cutlass10bfloat16_tE19Flash_kernel_traitsILi64ELi128ELi128ELi8ES3_EELb0ELb1ELb0ELb0ELb0ELb0ELb1EEEvNS_16Flash_bwd_paramsE,"aw",@nobits
	.sectionflags	@""
	.align	16


//--------------------- .nv.shared._ZN5flash44flash_bwd_dq_dk_dv_loop_seqk_parallel_kernelI23Flash_bwd_kernel_traitsILi64ELi128ELi128ELi8ELi4ELi4ELi4ELb0ELb0EN7cutlass10bfloat16_tE19Flash_kernel_traitsILi64ELi128ELi128ELi8ES3_EELb1ELb1ELb0ELb0ELb1ELb1ELb0EEEvNS_16Flash_bwd_paramsE --------------------------
	.section	.nv.shared._ZN5flash44flash_bwd_dq_dk_dv_loop_seqk_parallel_kernelI23Flash_bwd_kernel_traitsILi64ELi128ELi128ELi8ELi4ELi4ELi4ELb0ELb0EN7cutlass10bfloat16_tE19Flash_kernel_traitsILi64ELi128ELi128ELi8ES3_EELb1ELb1ELb0ELb0ELb1ELb1ELb0EEEvNS_16Flash_bwd_paramsE,"aw",@nobits
	.sectionflags	@""
	.align	16


//--------------------- .nv.shared._ZN5flash44flash_bwd_dq_dk_dv_loop_seqk_parallel_kernelI23Flash_bwd_kernel_traitsILi64ELi128ELi128ELi8ELi4ELi4ELi4ELb0ELb0EN7cutlass10bfloat16_tE19Flash_kernel_traitsILi64ELi128ELi128ELi8ES3_EELb0ELb1ELb0ELb0ELb1ELb1ELb1EEEvNS_16Flash_bwd_paramsE --------------------------
	.section	.nv.shared._ZN5flash44flash_bwd_dq_dk_dv_loop_seqk_parallel_kernelI23Flash_bwd_kernel_traitsILi64ELi128ELi128ELi8ELi4ELi4ELi4ELb0ELb0EN7cutlass10bfloat16_tE19Flash_kernel_traitsILi64ELi128ELi128ELi8ES3_EELb0ELb1ELb0ELb0ELb1ELb1ELb1EEEvNS_16Flash_bwd_paramsE,"aw",@nobits
	.sectionflags	@""
	.align	16


//--------------------- .nv.shared._ZN5flash44flash_bwd_dq_dk_dv_loop_seqk_parallel_kernelI23Flash_bwd_kernel_traitsILi64ELi128ELi128ELi8ELi4ELi4ELi4ELb0ELb0EN7cutlass10bfloat16_tE19Flash_kernel_traitsILi64ELi128ELi128ELi8ES3_EELb1ELb1ELb0ELb0ELb0ELb1ELb0EEEvNS_16Flash_bwd_paramsE --------------------------
	.section	.nv.shared._ZN5flash44flash_bwd_dq_dk_dv_loop_seqk_parallel_kernelI23Flash_bwd_kernel_traitsILi64ELi128ELi128ELi8ELi4ELi4ELi4ELb0ELb0EN7cutlass10bfloat16_tE19Flash_kernel_traitsILi64ELi128ELi128ELi8ES3_EELb1ELb1ELb0ELb0ELb0ELb1ELb0EEEvNS_16Flash_bwd_paramsE,"aw",@nobits
	.sectionflags	@""
	.align	16


//--------------------- .nv.shared._ZN5flash44flash_bwd_dq_dk_dv_loop_seqk_parallel_kernelI23Flash_bwd_kernel_traitsILi64ELi128ELi128ELi8ELi4ELi4ELi4ELb0ELb0EN7cutlass10bfloat16_tE19Flash_kernel_traitsILi64ELi128ELi128ELi8ES3_EELb0ELb1ELb0ELb0ELb0ELb1ELb1EEEvNS_16Flash_bwd_paramsE --------------------------
	.section	.nv.shared._ZN5flash44flash_bwd_dq_dk_dv_loop_seqk_parallel_kernelI23Flash_bwd_kernel_traitsILi64ELi128ELi128ELi8ELi4ELi4ELi4ELb0ELb0EN7cutlass10bfloat16_tE19Flash_kernel_traitsILi64ELi128ELi128ELi8ES3_EELb0ELb1ELb0ELb0ELb0ELb1ELb1EEEvNS_16Flash_bwd_paramsE,"aw",@nobits
	.sectionflags	@""
	.align	16


//--------------------- .nv.shared._ZN5flash44flash_bwd_dq_dk_dv_loop_seqk_parallel_kernelI23Flash_bwd_kernel_traitsILi64ELi128ELi128ELi8ELi4ELi4ELi4ELb0ELb0EN7cutlass10bfloat16_tE19Flash_kernel_traitsILi64ELi128ELi128ELi8ES3_EELb1ELb1ELb0ELb1ELb0ELb0ELb0EEEvNS_16Flash_bwd_paramsE --------------------------
	.section	.nv.shared._ZN5flash44flash_bwd_dq_dk_dv_loop_seqk_parallel_kernelI23Flash_bwd_kernel_traitsILi64ELi128ELi128ELi8ELi4ELi4ELi4ELb0ELb0EN7cutlass10bfloat16_tE19Flash_kernel_traitsILi64ELi128ELi128ELi8ES3_EELb1ELb1ELb0ELb1ELb0ELb0ELb0EEEvNS_16Flash_bwd_paramsE,"aw",@nobits
	.sectionflags	@""
	.align	16


//--------------------- .nv.shared._ZN5flash44flash_bwd_dq_dk_dv_loop_seqk_parallel_kernelI23Flash_bwd_kernel_traitsILi64ELi128ELi128ELi8ELi4ELi4ELi4ELb0ELb0EN7cutlass10bfloat16_tE19Flash_kernel_traitsILi64ELi128ELi128ELi8ES3_EELb0ELb1ELb0ELb1ELb0ELb0ELb1EEEvNS_16Flash_bwd_paramsE --------------------------
	.section	.nv.shared._ZN5flash44flash_bwd_dq_dk_dv_loop_seqk_parallel_kernelI23Flash_bwd_kernel_traitsILi64ELi128ELi128ELi8ELi4ELi4ELi4ELb0ELb0EN7cutlass10bfloat16_tE19Flash_kernel_traitsILi64ELi128ELi128ELi8ES3_EELb0ELb1ELb0ELb1ELb0ELb0ELb1EEEvNS_16Flash_bwd_paramsE,"aw",@nobits
	.sectionflags	@""
	.align	16


//--------------------- .nv.shared._ZN5flash25flash_bwd_dot_do_o_kernelILb0E23Flash_bwd_kernel_traitsILi64ELi128ELi128ELi8ELi4ELi4ELi4ELb0ELb0EN7cutlass10bfloat16_tE19Flash_kernel_traitsILi64ELi128ELi128ELi8ES3_EEEEvNS_16Flash_bwd_paramsE --------------------------
	.section	.nv.shared._ZN5flash25flash_bwd_dot_do_o_kernelILb0E23Flash_bwd_kernel_traitsILi64ELi128ELi128ELi8ELi4ELi4ELi4ELb0ELb0EN7cutlass10bfloat16_tE19Flash_kernel_traitsILi64ELi128ELi128ELi8ES3_EEEEvNS_16Flash_bwd_paramsE,"aw",@nobits
	.sectionflags	@""
	.align	16


//--------------------- .nv.shared._ZN5flash25flash_bwd_dot_do_o_kernelILb1E23Flash_bwd_kernel_traitsILi64ELi128ELi128ELi8ELi4ELi4ELi4ELb0ELb0EN7cutlass10bfloat16_tE19Flash_kernel_traitsILi64ELi128ELi128ELi8ES3_EEEEvNS_16Flash_bwd_paramsE --------------------------
	.section	.nv.shared._ZN5flash25flash_bwd_dot_do_o_kernelILb1E23Flash_bwd_kernel_traitsILi64ELi128ELi128ELi8ELi4ELi4ELi4ELb0ELb0EN7cutlass10bfloat16_tE19Flash_kernel_traitsILi64ELi128ELi128ELi8ES3_EEEEvNS_16Flash_bwd_paramsE,"aw",@nobits
	.sectionflags	@""
	.align	16
